	.target	sm_90a

	.elftype	@"ET_EXEC"


//--------------------- .note.nv.tkinfo           --------------------------
	.section	.note.nv.tkinfo,"",@"SHT_NOTE"
	.sectionflags	@"SHF_NOTE_NV_TKINFO"
	.tkinfo
        /*0018*/ 	.word	0x00000002
        /*0030*/ 	.string	""
        /*0030*/ 	.string	"ptxas"
        /*0030*/ 	.string	"Cuda compilation tools, release 13.0, V13.0.88"
        /*0030*/ 	.string	"Build cuda_13.0.r13.0/compiler.36424714_0"
        /*0030*/ 	.string	"-arch sm_90a -m 64 "



//--------------------- .note.nv.cuinfo           --------------------------
	.section	.note.nv.cuinfo,"",@"SHT_NOTE"
	.sectionflags	@"SHF_NOTE_NV_CUINFO"
        /*0018*/ 	.short	0x0002
        /*001a*/ 	.short	0x005a
        /*001c*/ 	.short	0x0082
	.zero		2


//--------------------- .nv.info                  --------------------------
	.section	.nv.info,"",@"SHT_CUDA_INFO"
	.align	4


	//----- nvinfo : EIATTR_REGCOUNT
	.align		4
        /*0000*/ 	.byte	0x04, 0x2f
        /*0002*/ 	.short	(.L_26 - .L_25)
	.align		4
.L_25:
        /*0004*/ 	.word	index@(_ZN7cutlass13device_kernelIN5flash11enable_sm90INS1_16FlashAttnFwdSm90INS1_25CollectiveMainloopFwdSm90ILi2EN4cute5tupleIJNS5_1CILi1EEES8_S8_EEENS6_IJNS7_ILi128EEESA_NS7_ILi256EEEEEELi256ENS_12float_e4m3_tEfNS_4arch4Sm90ELb1ELb0ELb0ELb1ELb0ELb1ELb0ELb1ELb1ELb1ELb1ELb0EEENS1_21CollectiveEpilogueFwdINS6_IJSA_SB_SA_EEES9_NS_10bfloat16_tESF_Li256ELb1ELb1ELb1ELb1EEENS1_36VarlenDynamicPersistentTileSchedulerILi128ELi128ELi256ELi128ELb1ELb1ELb1ELb1ELb1ELb1EEEEEEEEEvNT_6ParamsE)
        /*0008*/ 	.word	0x000000a8


	//----- nvinfo : EIATTR_FRAME_SIZE
	.align		4
.L_26:
        /*000c*/ 	.byte	0x04, 0x11
        /*000e*/ 	.short	(.L_28 - .L_27)
	.align		4
.L_27:
        /*0010*/ 	.word	index@(_ZN7cutlass13device_kernelIN5flash11enable_sm90INS1_16FlashAttnFwdSm90INS1_25CollectiveMainloopFwdSm90ILi2EN4cute5tupleIJNS5_1CILi1EEES8_S8_EEENS6_IJNS7_ILi128EEESA_NS7_ILi256EEEEEELi256ENS_12float_e4m3_tEfNS_4arch4Sm90ELb1ELb0ELb0ELb1ELb0ELb1ELb0ELb1ELb1ELb1ELb1ELb0EEENS1_21CollectiveEpilogueFwdINS6_IJSA_SB_SA_EEES9_NS_10bfloat16_tESF_Li256ELb1ELb1ELb1ELb1EEENS1_36VarlenDynamicPersistentTileSchedulerILi128ELi128ELi256ELi128ELb1ELb1ELb1ELb1ELb1ELb1EEEEEEEEEvNT_6ParamsE)
        /*0014*/ 	.word	0x000001e0


	//----- nvinfo : EIATTR_REGCOUNT
	.align		4
.L_28:
        /*0018*/ 	.byte	0x04, 0x2f
        /*001a*/ 	.short	(.L_30 - .L_29)
	.align		4
.L_29:
        /*001c*/ 	.word	index@(_ZN7cutlass13device_kernelIN5flash11enable_sm90INS1_16FlashAttnFwdSm90INS1_25CollectiveMainloopFwdSm90ILi2EN4cute5tupleIJNS5_1CILi1EEES8_S8_EEENS6_IJNS7_ILi128EEESA_NS7_ILi256EEEEEELi256ENS_12float_e4m3_tEfNS_4arch4Sm90ELb1ELb0ELb0ELb1ELb0ELb0ELb0ELb1ELb1ELb1ELb1ELb0EEENS1_21CollectiveEpilogueFwdINS6_IJSA_SB_SA_EEES9_NS_10bfloat16_tESF_Li256ELb1ELb1ELb1ELb1EEENS1_36VarlenDynamicPersistentTileSchedulerILi128ELi128ELi256ELi128ELb1ELb1ELb1ELb1ELb1ELb1EEEEEEEEEvNT_6ParamsE)
        /*0020*/ 	.word	0x000000a8


	//----- nvinfo : EIATTR_FRAME_SIZE
	.align		4
.L_30:
        /*0024*/ 	.byte	0x04, 0x11
        /*0026*/ 	.short	(.L_32 - .L_31)
	.align		4
.L_31:
        /*0028*/ 	.word	index@(_ZN7cutlass13device_kernelIN5flash11enable_sm90INS1_16FlashAttnFwdSm90INS1_25CollectiveMainloopFwdSm90ILi2EN4cute5tupleIJNS5_1CILi1EEES8_S8_EEENS6_IJNS7_ILi128EEESA_NS7_ILi256EEEEEELi256ENS_12float_e4m3_tEfNS_4arch4Sm90ELb1ELb0ELb0ELb1ELb0ELb0ELb0ELb1ELb1ELb1ELb1ELb0EEENS1_21CollectiveEpilogueFwdINS6_IJSA_SB_SA_EEES9_NS_10bfloat16_tESF_Li256ELb1ELb1ELb1ELb1EEENS1_36VarlenDynamicPersistentTileSchedulerILi128ELi128ELi256ELi128ELb1ELb1ELb1ELb1ELb1ELb1EEEEEEEEEvNT_6ParamsE)
        /*002c*/ 	.word	0x00000048


	//----- nvinfo : EIATTR_REGCOUNT
	.align		4
.L_32:
        /*0030*/ 	.byte	0x04, 0x2f
        /*0032*/ 	.short	(.L_34 - .L_33)
	.align		4
.L_33:
        /*0034*/ 	.word	index@(_ZN7cutlass13device_kernelIN5flash11enable_sm90INS1_16FlashAttnFwdSm90INS1_25CollectiveMainloopFwdSm90ILi2EN4cute5tupleIJNS5_1CILi1EEES8_S8_EEENS6_IJNS7_ILi128EEESA_NS7_ILi256EEEEEELi256ENS_12float_e4m3_tEfNS_4arch4Sm90ELb1ELb0ELb0ELb0ELb0ELb0ELb0ELb1ELb1ELb1ELb1ELb0EEENS1_21CollectiveEpilogueFwdINS6_IJSA_SB_SA_EEES9_NS_10bfloat16_tESF_Li256ELb0ELb1ELb1ELb1EEENS1_19SingleTileSchedulerILb0ELb1ELb1ELi128EEEEEEEEEvNT_6ParamsE)
        /*0038*/ 	.word	0x000000a8


	//----- nvinfo : EIATTR_FRAME_SIZE
	.align		4
.L_34:
        /*003c*/ 	.byte	0x04, 0x11
        /*003e*/ 	.short	(.L_36 - .L_35)
	.align		4
.L_35:
        /*0040*/ 	.word	index@(_ZN7cutlass13device_kernelIN5flash11enable_sm90INS1_16FlashAttnFwdSm90INS1_25CollectiveMainloopFwdSm90ILi2EN4cute5tupleIJNS5_1CILi1EEES8_S8_EEENS6_IJNS7_ILi128EEESA_NS7_ILi256EEEEEELi256ENS_12float_e4m3_tEfNS_4arch4Sm90ELb1ELb0ELb0ELb0ELb0ELb0ELb0ELb1ELb1ELb1ELb1ELb0EEENS1_21CollectiveEpilogueFwdINS6_IJSA_SB_SA_EEES9_NS_10bfloat16_tESF_Li256ELb0ELb1ELb1ELb1EEENS1_19SingleTileSchedulerILb0ELb1ELb1ELi128EEEEEEEEEvNT_6ParamsE)
        /*0044*/ 	.word	0x00000030


	//----- nvinfo : EIATTR_REGCOUNT
	.align		4
.L_36:
        /*0048*/ 	.byte	0x04, 0x2f
        /*004a*/ 	.short	(.L_38 - .L_37)
	.align		4
.L_37:
        /*004c*/ 	.word	index@(_ZN7cutlass13device_kernelIN5flash11enable_sm90INS1_16FlashAttnFwdSm90INS1_25CollectiveMainloopFwdSm90ILi2EN4cute5tupleIJNS5_1CILi1EEES8_S8_EEENS6_IJNS7_ILi128EEENS7_ILi64EEENS7_ILi256EEEEEELi256ENS_12float_e4m3_tEfNS_4arch4Sm90ELb0ELb1ELb0ELb1ELb0ELb1ELb0ELb1ELb1ELb1ELb1ELb0EEENS1_21CollectiveEpilogueFwdINS6_IJSA_SC_SB_EEES9_NS_10bfloat16_tESG_Li256ELb1ELb1ELb1ELb1EEENS1_36VarlenDynamicPersistentTileSchedulerILi128ELi64ELi256ELi128ELb1ELb1ELb1ELb1ELb0ELb1EEEEEEEEEvNT_6ParamsE)
        /*0050*/ 	.word	0x000000a8


	//----- nvinfo : EIATTR_FRAME_SIZE
	.align		4
.L_38:
        /*0054*/ 	.byte	0x04, 0x11
        /*0056*/ 	.short	(.L_40 - .L_39)
	.align		4
.L_39:
        /*0058*/ 	.word	index@(_ZN7cutlass13device_kernelIN5flash11enable_sm90INS1_16FlashAttnFwdSm90INS1_25CollectiveMainloopFwdSm90ILi2EN4cute5tupleIJNS5_1CILi1EEES8_S8_EEENS6_IJNS7_ILi128EEENS7_ILi64EEENS7_ILi256EEEEEELi256ENS_12float_e4m3_tEfNS_4arch4Sm90ELb0ELb1ELb0ELb1ELb0ELb1ELb0ELb1ELb1ELb1ELb1ELb0EEENS1_21CollectiveEpilogueFwdINS6_IJSA_SC_SB_EEES9_NS_10bfloat16_tESG_Li256ELb1ELb1ELb1ELb1EEENS1_36VarlenDynamicPersistentTileSchedulerILi128ELi64ELi256ELi128ELb1ELb1ELb1ELb1ELb0ELb1EEEEEEEEEvNT_6ParamsE)
        /*005c*/ 	.word	0x000000b0


	//----- nvinfo : EIATTR_REGCOUNT
	.align		4
.L_40:
        /*0060*/ 	.byte	0x04, 0x2f
        /*0062*/ 	.short	(.L_42 - .L_41)
	.align		4
.L_41:
        /*0064*/ 	.word	index@(_ZN7cutlass13device_kernelIN5flash11enable_sm90INS1_16FlashAttnFwdSm90INS1_25CollectiveMainloopFwdSm90ILi2EN4cute5tupleIJNS5_1CILi1EEES8_S8_EEENS6_IJNS7_ILi128EEENS7_ILi64EEENS7_ILi256EEEEEELi256ENS_12float_e4m3_tEfNS_4arch4Sm90ELb0ELb1ELb0ELb1ELb0ELb0ELb0ELb1ELb1ELb1ELb1ELb0EEENS1_21CollectiveEpilogueFwdINS6_IJSA_SC_SB_EEES9_NS_10bfloat16_tESG_Li256ELb1ELb1ELb1ELb1EEENS1_36VarlenDynamicPersistentTileSchedulerILi128ELi64ELi256ELi128ELb1ELb1ELb1ELb1ELb0ELb1EEEEEEEEEvNT_6ParamsE)
        /*0068*/ 	.word	0x000000a8


	//----- nvinfo : EIATTR_FRAME_SIZE
	.align		4
.L_42:
        /*006c*/ 	.byte	0x04, 0x11
        /*006e*/ 	.short	(.L_44 - .L_43)
	.align		4
.L_43:
        /*0070*/ 	.word	index@(_ZN7cutlass13device_kernelIN5flash11enable_sm90INS1_16FlashAttnFwdSm90INS1_25CollectiveMainloopFwdSm90ILi2EN4cute5tupleIJNS5_1CILi1EEES8_S8_EEENS6_IJNS7_ILi128EEENS7_ILi64EEENS7_ILi256EEEEEELi256ENS_12float_e4m3_tEfNS_4arch4Sm90ELb0ELb1ELb0ELb1ELb0ELb0ELb0ELb1ELb1ELb1ELb1ELb0EEENS1_21CollectiveEpilogueFwdINS6_IJSA_SC_SB_EEES9_NS_10bfloat16_tESG_Li256ELb1ELb1ELb1ELb1EEENS1_36VarlenDynamicPersistentTileSchedulerILi128ELi64ELi256ELi128ELb1ELb1ELb1ELb1ELb0ELb1EEEEEEEEEvNT_6ParamsE)
        /*0074*/ 	.word	0x00000040


	//----- nvinfo : EIATTR_REGCOUNT
	.align		4
.L_44:
        /*0078*/ 	.byte	0x04, 0x2f
        /*007a*/ 	.short	(.L_46 - .L_45)
	.align		4
.L_45:
        /*007c*/ 	.word	index@(_ZN7cutlass13device_kernelIN5flash11enable_sm90INS1_16FlashAttnFwdSm90INS1_25CollectiveMainloopFwdSm90ILi2EN4cute5tupleIJNS5_1CILi1EEES8_S8_EEENS6_IJNS7_ILi128EEENS7_ILi64EEENS7_ILi256EEEEEELi256ENS_12float_e4m3_tEfNS_4arch4Sm90ELb0ELb1ELb0ELb0ELb0ELb0ELb0ELb1ELb1ELb1ELb1ELb0EEENS1_21CollectiveEpilogueFwdINS6_IJSA_SC_SB_EEES9_NS_10bfloat16_tESG_Li256ELb0ELb1ELb1ELb1EEENS1_19SingleTileSchedulerILb0ELb1ELb1ELi128EEEEEEEEEvNT_6ParamsE)
        /*0080*/ 	.word	0x000000a8


	//----- nvinfo : EIATTR_FRAME_SIZE
	.align		4
.L_46:
        /*0084*/ 	.byte	0x04, 0x11
        /*0086*/ 	.short	(.L_48 - .L_47)
	.align		4
.L_47:
        /*0088*/ 	.word	index@(_ZN7cutlass13device_kernelIN5flash11enable_sm90INS1_16FlashAttnFwdSm90INS1_25CollectiveMainloopFwdSm90ILi2EN4cute5tupleIJNS5_1CILi1EEES8_S8_EEENS6_IJNS7_ILi128EEENS7_ILi64EEENS7_ILi256EEEEEELi256ENS_12float_e4m3_tEfNS_4arch4Sm90ELb0ELb1ELb0ELb0ELb0ELb0ELb0ELb1ELb1ELb1ELb1ELb0EEENS1_21CollectiveEpilogueFwdINS6_IJSA_SC_SB_EEES9_NS_10bfloat16_tESG_Li256ELb0ELb1ELb1ELb1EEENS1_19SingleTileSchedulerILb0ELb1ELb1ELi128EEEEEEEEEvNT_6ParamsE)
        /*008c*/ 	.word	0x00000018


	//----- nvinfo : EIATTR_REGCOUNT
	.align		4
.L_48:
        /*0090*/ 	.byte	0x04, 0x2f
        /*0092*/ 	.short	(.L_50 - .L_49)
	.align		4
.L_49:
        /*0094*/ 	.word	index@(_ZN7cutlass13device_kernelIN5flash11enable_sm90INS1_16FlashAttnFwdSm90INS1_25CollectiveMainloopFwdSm90ILi2EN4cute5tupleIJNS5_1CILi1EEES8_S8_EEENS6_IJNS7_ILi128EEESA_NS7_ILi256EEEEEELi256ENS_12float_e4m3_tEfNS_4arch4Sm90ELb0ELb0ELb0ELb1ELb0ELb1ELb0ELb1ELb1ELb1ELb1ELb0EEENS1_21CollectiveEpilogueFwdINS6_IJSA_SB_SA_EEES9_NS_10bfloat16_tESF_Li256ELb1ELb1ELb1ELb1EEENS1_36VarlenDynamicPersistentTileSchedulerILi128ELi128ELi256ELi128ELb1ELb1ELb1ELb0ELb1ELb1EEEEEEEEEvNT_6ParamsE)
        /*0098*/ 	.word	0x000000a8


	//----- nvinfo : EIATTR_FRAME_SIZE
	.align		4
.L_50:
        /*009c*/ 	.byte	0x04, 0x11
        /*009e*/ 	.short	(.L_52 - .L_51)
	.align		4
.L_51:
        /*00a0*/ 	.word	index@(_ZN7cutlass13device_kernelIN5flash11enable_sm90INS1_16FlashAttnFwdSm90INS1_25CollectiveMainloopFwdSm90ILi2EN4cute5tupleIJNS5_1CILi1EEES8_S8_EEENS6_IJNS7_ILi128EEESA_NS7_ILi256EEEEEELi256ENS_12float_e4m3_tEfNS_4arch4Sm90ELb0ELb0ELb0ELb1ELb0ELb1ELb0ELb1ELb1ELb1ELb1ELb0EEENS1_21CollectiveEpilogueFwdINS6_IJSA_SB_SA_EEES9_NS_10bfloat16_tESF_Li256ELb1ELb1ELb1ELb1EEENS1_36VarlenDynamicPersistentTileSchedulerILi128ELi128ELi256ELi128ELb1ELb1ELb1ELb0ELb1ELb1EEEEEEEEEvNT_6ParamsE)
        /*00a4*/ 	.word	0x000001c8


	//----- nvinfo : EIATTR_REGCOUNT
	.align		4
.L_52:
        /*00a8*/ 	.byte	0x04, 0x2f
        /*00aa*/ 	.short	(.L_54 - .L_53)
	.align		4
.L_53:
        /*00ac*/ 	.word	index@(_ZN7cutlass13device_kernelIN5flash11enable_sm90INS1_16FlashAttnFwdSm90INS1_25CollectiveMainloopFwdSm90ILi2EN4cute5tupleIJNS5_1CILi1EEES8_S8_EEENS6_IJNS7_ILi128EEESA_NS7_ILi256EEEEEELi256ENS_12float_e4m3_tEfNS_4arch4Sm90ELb0ELb0ELb0ELb1ELb0ELb0ELb0ELb1ELb1ELb1ELb1ELb0EEENS1_21CollectiveEpilogueFwdINS6_IJSA_SB_SA_EEES9_NS_10bfloat16_tESF_Li256ELb1ELb1ELb1ELb1EEENS1_36VarlenDynamicPersistentTileSchedulerILi128ELi128ELi256ELi128ELb1ELb1ELb1ELb0ELb1ELb1EEEEEEEEEvNT_6ParamsE)
        /*00b0*/ 	.word	0x000000a8


	//----- nvinfo : EIATTR_FRAME_SIZE
	.align		4
.L_54:
        /*00b4*/ 	.byte	0x04, 0x11
        /*00b6*/ 	.short	(.L_56 - .L_55)
	.align		4
.L_55:
        /*00b8*/ 	.word	index@(_ZN7cutlass13device_kernelIN5flash11enable_sm90INS1_16FlashAttnFwdSm90INS1_25CollectiveMainloopFwdSm90ILi2EN4cute5tupleIJNS5_1CILi1EEES8_S8_EEENS6_IJNS7_ILi128EEESA_NS7_ILi256EEEEEELi256ENS_12float_e4m3_tEfNS_4arch4Sm90ELb0ELb0ELb0ELb1ELb0ELb0ELb0ELb1ELb1ELb1ELb1ELb0EEENS1_21CollectiveEpilogueFwdINS6_IJSA_SB_SA_EEES9_NS_10bfloat16_tESF_Li256ELb1ELb1ELb1ELb1EEENS1_36VarlenDynamicPersistentTileSchedulerILi128ELi128ELi256ELi128ELb1ELb1ELb1ELb0ELb1ELb1EEEEEEEEEvNT_6ParamsE)
        /*00bc*/ 	.word	0x00000048


	//----- nvinfo : EIATTR_REGCOUNT
	.align		4
.L_56:
        /*00c0*/ 	.byte	0x04, 0x2f
        /*00c2*/ 	.short	(.L_58 - .L_57)
	.align		4
.L_57:
        /*00c4*/ 	.word	index@(_ZN7cutlass13device_kernelIN5flash11enable_sm90INS1_16FlashAttnFwdSm90INS1_25CollectiveMainloopFwdSm90ILi2EN4cute5tupleIJNS5_1CILi1EEES8_S8_EEENS6_IJNS7_ILi128EEESA_NS7_ILi256EEEEEELi256ENS_12float_e4m3_tEfNS_4arch4Sm90ELb0ELb0ELb0ELb0ELb0ELb0ELb0ELb1ELb1ELb1ELb1ELb0EEENS1_21CollectiveEpilogueFwdINS6_IJSA_SB_SA_EEES9_NS_10bfloat16_tESF_Li256ELb0ELb1ELb1ELb1EEENS1_19SingleTileSchedulerILb0ELb1ELb1ELi128EEEEEEEEEvNT_6ParamsE)
        /*00c8*/ 	.word	0x000000a8


	//----- nvinfo : EIATTR_FRAME_SIZE
	.align		4
.L_58:
        /*00cc*/ 	.byte	0x04, 0x11
        /*00ce*/ 	.short	(.L_60 - .L_59)
	.align		4
.L_59:
        /*00d0*/ 	.word	index@(_ZN7cutlass13device_kernelIN5flash11enable_sm90INS1_16FlashAttnFwdSm90INS1_25CollectiveMainloopFwdSm90ILi2EN4cute5tupleIJNS5_1CILi1EEES8_S8_EEENS6_IJNS7_ILi128EEESA_NS7_ILi256EEEEEELi256ENS_12float_e4m3_tEfNS_4arch4Sm90ELb0ELb0ELb0ELb0ELb0ELb0ELb0ELb1ELb1ELb1ELb1ELb0EEENS1_21CollectiveEpilogueFwdINS6_IJSA_SB_SA_EEES9_NS_10bfloat16_tESF_Li256ELb0ELb1ELb1ELb1EEENS1_19SingleTileSchedulerILb0ELb1ELb1ELi128EEEEEEEEEvNT_6ParamsE)
        /*00d4*/ 	.word	0x00000030


	//----- nvinfo : EIATTR_MIN_STACK_SIZE
	.align		4
.L_60:
        /*00d8*/ 	.byte	0x04, 0x12
        /*00da*/ 	.short	(.L_62 - .L_61)
	.align		4
.L_61:
        /*00dc*/ 	.word	index@(_ZN7cutlass13device_kernelIN5flash11enable_sm90INS1_16FlashAttnFwdSm90INS1_25CollectiveMainloopFwdSm90ILi2EN4cute5tupleIJNS5_1CILi1EEES8_S8_EEENS6_IJNS7_ILi128EEESA_NS7_ILi256EEEEEELi256ENS_12float_e4m3_tEfNS_4arch4Sm90ELb0ELb0ELb0ELb0ELb0ELb0ELb0ELb1ELb1ELb1ELb1ELb0EEENS1_21CollectiveEpilogueFwdINS6_IJSA_SB_SA_EEES9_NS_10bfloat16_tESF_Li256ELb0ELb1ELb1ELb1EEENS1_19SingleTileSchedulerILb0ELb1ELb1ELi128EEEEEEEEEvNT_6ParamsE)
        /*00e0*/ 	.word	0x00000030


	//----- nvinfo : EIATTR_MIN_STACK_SIZE
	.align		4
.L_62:
        /*00e4*/ 	.byte	0x04, 0x12
        /*00e6*/ 	.short	(.L_64 - .L_63)
	.align		4
.L_63:
        /*00e8*/ 	.word	index@(_ZN7cutlass13device_kernelIN5flash11enable_sm90INS1_16FlashAttnFwdSm90INS1_25CollectiveMainloopFwdSm90ILi2EN4cute5tupleIJNS5_1CILi1EEES8_S8_EEENS6_IJNS7_ILi128EEESA_NS7_ILi256EEEEEELi256ENS_12float_e4m3_tEfNS_4arch4Sm90ELb0ELb0ELb0ELb1ELb0ELb0ELb0ELb1ELb1ELb1ELb1ELb0EEENS1_21CollectiveEpilogueFwdINS6_IJSA_SB_SA_EEES9_NS_10bfloat16_tESF_Li256ELb1ELb1ELb1ELb1EEENS1_36VarlenDynamicPersistentTileSchedulerILi128ELi128ELi256ELi128ELb1ELb1ELb1ELb0ELb1ELb1EEEEEEEEEvNT_6ParamsE)
        /*00ec*/ 	.word	0x00000048


	//----- nvinfo : EIATTR_MIN_STACK_SIZE
	.align		4
.L_64:
        /*00f0*/ 	.byte	0x04, 0x12
        /*00f2*/ 	.short	(.L_66 - .L_65)
	.align		4
.L_65:
        /*00f4*/ 	.word	index@(_ZN7cutlass13device_kernelIN5flash11enable_sm90INS1_16FlashAttnFwdSm90INS1_25CollectiveMainloopFwdSm90ILi2EN4cute5tupleIJNS5_1CILi1EEES8_S8_EEENS6_IJNS7_ILi128EEESA_NS7_ILi256EEEEEELi256ENS_12float_e4m3_tEfNS_4arch4Sm90ELb0ELb0ELb0ELb1ELb0ELb1ELb0ELb1ELb1ELb1ELb1ELb0EEENS1_21CollectiveEpilogueFwdINS6_IJSA_SB_SA_EEES9_NS_10bfloat16_tESF_Li256ELb1ELb1ELb1ELb1EEENS1_36VarlenDynamicPersistentTileSchedulerILi128ELi128ELi256ELi128ELb1ELb1ELb1ELb0ELb1ELb1EEEEEEEEEvNT_6ParamsE)
        /*00f8*/ 	.word	0x000001c8


	//----- nvinfo : EIATTR_MIN_STACK_SIZE
	.align		4
.L_66:
        /*00fc*/ 	.byte	0x04, 0x12
        /*00fe*/ 	.short	(.L_68 - .L_67)
	.align		4
.L_67:
        /*0100*/ 	.word	index@(_ZN7cutlass13device_kernelIN5flash11enable_sm90INS1_16FlashAttnFwdSm90INS1_25CollectiveMainloopFwdSm90ILi2EN4cute5tupleIJNS5_1CILi1EEES8_S8_EEENS6_IJNS7_ILi128EEENS7_ILi64EEENS7_ILi256EEEEEELi256ENS_12float_e4m3_tEfNS_4arch4Sm90ELb0ELb1ELb0ELb0ELb0ELb0ELb0ELb1ELb1ELb1ELb1ELb0EEENS1_21CollectiveEpilogueFwdINS6_IJSA_SC_SB_EEES9_NS_10bfloat16_tESG_Li256ELb0ELb1ELb1ELb1EEENS1_19SingleTileSchedulerILb0ELb1ELb1ELi128EEEEEEEEEvNT_6ParamsE)
        /*0104*/ 	.word	0x00000018


	//----- nvinfo : EIATTR_MIN_STACK_SIZE
	.align		4
.L_68:
        /*0108*/ 	.byte	0x04, 0x12
        /*010a*/ 	.short	(.L_70 - .L_69)
	.align		4
.L_69:
        /*010c*/ 	.word	index@(_ZN7cutlass13device_kernelIN5flash11enable_sm90INS1_16FlashAttnFwdSm90INS1_25CollectiveMainloopFwdSm90ILi2EN4cute5tupleIJNS5_1CILi1EEES8_S8_EEENS6_IJNS7_ILi128EEENS7_ILi64EEENS7_ILi256EEEEEELi256ENS_12float_e4m3_tEfNS_4arch4Sm90ELb0ELb1ELb0ELb1ELb0ELb0ELb0ELb1ELb1ELb1ELb1ELb0EEENS1_21CollectiveEpilogueFwdINS6_IJSA_SC_SB_EEES9_NS_10bfloat16_tESG_Li256ELb1ELb1ELb1ELb1EEENS1_36VarlenDynamicPersistentTileSchedulerILi128ELi64ELi256ELi128ELb1ELb1ELb1ELb1ELb0ELb1EEEEEEEEEvNT_6ParamsE)
        /*0110*/ 	.word	0x00000040


	//----- nvinfo : EIATTR_MIN_STACK_SIZE
	.align		4
.L_70:
        /*0114*/ 	.byte	0x04, 0x12
        /*0116*/ 	.short	(.L_72 - .L_71)
	.align		4
.L_71:
        /*0118*/ 	.word	index@(_ZN7cutlass13device_kernelIN5flash11enable_sm90INS1_16FlashAttnFwdSm90INS1_25CollectiveMainloopFwdSm90ILi2EN4cute5tupleIJNS5_1CILi1EEES8_S8_EEENS6_IJNS7_ILi128EEENS7_ILi64EEENS7_ILi256EEEEEELi256ENS_12float_e4m3_tEfNS_4arch4Sm90ELb0ELb1ELb0ELb1ELb0ELb1ELb0ELb1ELb1ELb1ELb1ELb0EEENS1_21CollectiveEpilogueFwdINS6_IJSA_SC_SB_EEES9_NS_10bfloat16_tESG_Li256ELb1ELb1ELb1ELb1EEENS1_36VarlenDynamicPersistentTileSchedulerILi128ELi64ELi256ELi128ELb1ELb1ELb1ELb1ELb0ELb1EEEEEEEEEvNT_6ParamsE)
        /*011c*/ 	.word	0x000000b0


	//----- nvinfo : EIATTR_MIN_STACK_SIZE
	.align		4
.L_72:
        /*0120*/ 	.byte	0x04, 0x12
        /*0122*/ 	.short	(.L_74 - .L_73)
	.align		4
.L_73:
        /*0124*/ 	.word	index@(_ZN7cutlass13device_kernelIN5flash11enable_sm90INS1_16FlashAttnFwdSm90INS1_25CollectiveMainloopFwdSm90ILi2EN4cute5tupleIJNS5_1CILi1EEES8_S8_EEENS6_IJNS7_ILi128EEESA_NS7_ILi256EEEEEELi256ENS_12float_e4m3_tEfNS_4arch4Sm90ELb1ELb0ELb0ELb0ELb0ELb0ELb0ELb1ELb1ELb1ELb1ELb0EEENS1_21CollectiveEpilogueFwdINS6_IJSA_SB_SA_EEES9_NS_10bfloat16_tESF_Li256ELb0ELb1ELb1ELb1EEENS1_19SingleTileSchedulerILb0ELb1ELb1ELi128EEEEEEEEEvNT_6ParamsE)
        /*0128*/ 	.word	0x00000030


	//----- nvinfo : EIATTR_MIN_STACK_SIZE
	.align		4
.L_74:
        /*012c*/ 	.byte	0x04, 0x12
        /*012e*/ 	.short	(.L_76 - .L_75)
	.align		4
.L_75:
        /*0130*/ 	.word	index@(_ZN7cutlass13device_kernelIN5flash11enable_sm90INS1_16FlashAttnFwdSm90INS1_25CollectiveMainloopFwdSm90ILi2EN4cute5tupleIJNS5_1CILi1EEES8_S8_EEENS6_IJNS7_ILi128EEESA_NS7_ILi256EEEEEELi256ENS_12float_e4m3_tEfNS_4arch4Sm90ELb1ELb0ELb0ELb1ELb0ELb0ELb0ELb1ELb1ELb1ELb1ELb0EEENS1_21CollectiveEpilogueFwdINS6_IJSA_SB_SA_EEES9_NS_10bfloat16_tESF_Li256ELb1ELb1ELb1ELb1EEENS1_36VarlenDynamicPersistentTileSchedulerILi128ELi128ELi256ELi128ELb1ELb1ELb1ELb1ELb1ELb1EEEEEEEEEvNT_6ParamsE)
        /*0134*/ 	.word	0x00000048


	//----- nvinfo : EIATTR_MIN_STACK_SIZE
	.align		4
.L_76:
        /*0138*/ 	.byte	0x04, 0x12
        /*013a*/ 	.short	(.L_78 - .L_77)
	.align		4
.L_77:
        /*013c*/ 	.word	index@(_ZN7cutlass13device_kernelIN5flash11enable_sm90INS1_16FlashAttnFwdSm90INS1_25CollectiveMainloopFwdSm90ILi2EN4cute5tupleIJNS5_1CILi1EEES8_S8_EEENS6_IJNS7_ILi128EEESA_NS7_ILi256EEEEEELi256ENS_12float_e4m3_tEfNS_4arch4Sm90ELb1ELb0ELb0ELb1ELb0ELb1ELb0ELb1ELb1ELb1ELb1ELb0EEENS1_21CollectiveEpilogueFwdINS6_IJSA_SB_SA_EEES9_NS_10bfloat16_tESF_Li256ELb1ELb1ELb1ELb1EEENS1_36VarlenDynamicPersistentTileSchedulerILi128ELi128ELi256ELi128ELb1ELb1ELb1ELb1ELb1ELb1EEEEEEEEEvNT_6ParamsE)
        /*0140*/ 	.word	0x000001e0
.L_78:


//--------------------- .nv.compat                --------------------------
	.section	.nv.compat,"",@"SHT_CUDA_COMPAT_INFO"
	.align	4
        /*0000*/ 	.byte	0x02, 0x09, 0x01, 0x00, 0x02, 0x02, 0x04, 0x00, 0x02, 0x05, 0x05, 0x00, 0x03, 0x07, 0x01, 0x01
        /*0010*/ 	.byte	0x02, 0x03, 0x01, 0x00, 0x02, 0x06, 0x01, 0x00, 0x04, 0x0b, 0x08, 0x00, 0x00, 0x00, 0x00, 0x00
        /*0020*/ 	.byte	0x00, 0x00, 0x00, 0x00


//--------------------- .nv.info._ZN7cutlass13device_kernelIN5flash11enable_sm90INS1_16FlashAttnFwdSm90INS1_25CollectiveMainloopFwdSm90ILi2EN4cute5tupleIJNS5_1CILi1EEES8_S8_EEENS6_IJNS7_ILi128EEESA_NS7_ILi256EEEEEELi256ENS_12float_e4m3_tEfNS_4arch4Sm90ELb0ELb0ELb0ELb0ELb0ELb0ELb0ELb1ELb1ELb1ELb1ELb0EEENS1_21CollectiveEpilogueFwdINS6_IJSA_SB_SA_EEES9_NS_10bfloat16_tESF_Li256ELb0ELb1ELb1ELb1EEENS1_19SingleTileSchedulerILb0ELb1ELb1ELi128EEEEEEEEEvNT_6ParamsE --------------------------
	.section	.nv.info._ZN7cutlass13device_kernelIN5flash11enable_sm90INS1_16FlashAttnFwdSm90INS1_25CollectiveMainloopFwdSm90ILi2EN4cute5tupleIJNS5_1CILi1EEES8_S8_EEENS6_IJNS7_ILi128EEESA_NS7_ILi256EEEEEELi256ENS_12float_e4m3_tEfNS_4arch4Sm90ELb0ELb0ELb0ELb0ELb0ELb0ELb0ELb1ELb1ELb1ELb1ELb0EEENS1_21CollectiveEpilogueFwdINS6_IJSA_SB_SA_EEES9_NS_10bfloat16_tESF_Li256ELb0ELb1ELb1ELb1EEENS1_19SingleTileSchedulerILb0ELb1ELb1ELi128EEEEEEEEEvNT_6ParamsE,"",@"SHT_CUDA_INFO"
	.sectionflags	@""
	.align	4


	//----- nvinfo : EIATTR_CUDA_API_VERSION
	.align		4
        /*0000*/ 	.byte	0x04, 0x37
        /*0002*/ 	.short	(.L_80 - .L_79)
.L_79:
        /*0004*/ 	.word	0x00000082


	//----- nvinfo : EIATTR_KPARAM_INFO
	.align		4
.L_80:
        /*0008*/ 	.byte	0x04, 0x17
        /*000a*/ 	.short	(.L_82 - .L_81)
.L_81:
        /*000c*/ 	.word	0x00000000
        /*0010*/ 	.short	0x0000
        /*0012*/ 	.short	0x0070
        /*0014*/ 	.byte	0x00, 0xf0, 0x01, 0x28


	//----- nvinfo : EIATTR_SPARSE_MMA_MASK
	.align		4
.L_82:
        /*0018*/ 	.byte	0x03, 0x50
        /*001a*/ 	.short	0x0000


	//----- nvinfo : EIATTR_MAXREG_COUNT
	.align		4
        /*001c*/ 	.byte	0x03, 0x1b
        /*001e*/ 	.short	0x00a8


	//----- nvinfo : EIATTR_NUM_BARRIERS
	.align		4
        /*0020*/ 	.byte	0x02, 0x4c
        /*0022*/ 	.byte	0x10
	.zero		1


	//----- nvinfo : EIATTR_EXTERNS
	.align		4
        /*0024*/ 	.byte	0x04, 0x0f
        /*0026*/ 	.short	(.L_84 - .L_83)


	//   ....[0]....
	.align		4
.L_83:
        /*0028*/ 	.word	index@(__assertfail)


	//----- nvinfo : EIATTR_ANNOTATIONS
	.align		4
.L_84:
        /*002c*/ 	.byte	0x04, 0x55
        /*002e*/ 	.short	(.L_86 - .L_85)


	//   ....[0]....
.L_85:
        /*0030*/ 	.word	0x00000001
        /*0034*/ 	.byte	0x40, 0x09, 0x00, 0x00, 0x01, 0x00, 0x00, 0x00, 0xe0, 0x16, 0x00, 0x00, 0x01, 0x00, 0x00, 0x00
        /* <DEDUP_REMOVED lines=18> */
        /*0164*/ 	.byte	0x40, 0x00, 0x01, 0x00


	//----- nvinfo : EIATTR_MERCURY_ISA_VERSION
	.align		4
.L_86:
        /*0168*/ 	.byte	0x03, 0x5f
        /*016a*/ 	.short	0x0101


	//----- nvinfo : EIATTR_INT_WARP_WIDE_INSTR_OFFSETS
	.align		4
        /*016c*/ 	.byte	0x04, 0x31
        /*016e*/ 	.short	(.L_88 - .L_87)


	//   ....[0]....
.L_87:
        /*0170*/ 	.word	0x00000120


	//   ....[1]....
        /*0174*/ 	.word	0x000001c0


	//   ....[2]....
        /*0178*/ 	.word	0x00000230


	//----- nvinfo : EIATTR_COOP_GROUP_MASK_REGIDS
	.align		4
.L_88:
        /*017c*/ 	.byte	0x04, 0x29
        /*017e*/ 	.short	(.L_90 - .L_89)


	//   ....[0]....
.L_89:
        /*0180*/ 	.word	0xffffffff


	//   ....[1]....
        /*0184*/ 	.word	0xffffffff


	//   ....[2]....
        /*0188*/ 	.word	0xffffffff


	//   ....[3]....
        /*018c*/ 	.word	0xffffffff


	//   ....[4]....
        /*0190*/ 	.word	0xffffffff


	//   ....[5]....
        /*0194*/ 	.word	0xffffffff


	//   ....[6]....
        /*0198*/ 	.word	0xffffffff


	//   ....[7]....
        /*019c*/ 	.word	0xffffffff


	//   ....[8]....
        /*01a0*/ 	.word	0xffffffff


	//   ....[9]....
        /*01a4*/ 	.word	0xffffffff


	//   ....[10]....
        /*01a8*/ 	.word	0xffffffff


	//   ....[11]....
        /*01ac*/ 	.word	0xffffffff


	//   ....[12]....
        /*01b0*/ 	.word	0xffffffff


	//   ....[13]....
        /*01b4*/ 	.word	0xffffffff


	//   ....[14]....
        /*01b8*/ 	.word	0xffffffff


	//   ....[15]....
        /*01bc*/ 	.word	0xffffffff


	//   ....[16]....
        /*01c0*/ 	.word	0xffffffff


	//   ....[17]....
        /*01c4*/ 	.word	0xffffffff


	//   ....[18]....
        /*01c8*/ 	.word	0xffffffff


	//   ....[19]....
        /*01cc*/ 	.word	0xffffffff


	//   ....[20]....
        /*01d0*/ 	.word	0xffffffff


	//   ....[21]....
        /*01d4*/ 	.word	0xffffffff


	//   ....[22]....
        /*01d8*/ 	.word	0xffffffff


	//   ....[23]....
        /*01dc*/ 	.word	0xffffffff


	//   ....[24]....
        /*01e0*/ 	.word	0xffffffff


	//   ....[25]....
        /*01e4*/ 	.word	0xffffffff


	//   ....[26]....
        /*01e8*/ 	.word	0xffffffff


	//   ....[27]....
        /*01ec*/ 	.word	0xffffffff


	//   ....[28]....
        /*01f0*/ 	.word	0xffffffff


	//   ....[29]....
        /*01f4*/ 	.word	0xffffffff


	//   ....[30]....
        /*01f8*/ 	.word	0xffffffff


	//   ....[31]....
        /*01fc*/ 	.word	0xffffffff


	//   ....[32]....
        /*0200*/ 	.word	0xffffffff


	//   ....[33]....
        /*0204*/ 	.word	0xffffffff


	//   ....[34]....
        /*0208*/ 	.word	0xffffffff


	//   ....[35]....
        /*020c*/ 	.word	0xffffffff


	//   ....[36]....
        /*0210*/ 	.word	0xffffffff


	//   ....[37]....
        /*0214*/ 	.word	0xffffffff


	//   ....[38]....
        /*0218*/ 	.word	0xffffffff


	//   ....[39]....
        /*021c*/ 	.word	0xffffffff


	//   ....[40]....
        /*0220*/ 	.word	0xffffffff


	//   ....[41]....
        /*0224*/ 	.word	0xffffffff


	//   ....[42]....
        /*0228*/ 	.word	0xffffffff


	//   ....[43]....
        /*022c*/ 	.word	0xffffffff


	//   ....[44]....
        /*0230*/ 	.word	0xffffffff


	//   ....[45]....
        /*0234*/ 	.word	0xffffffff


	//   ....[46]....
        /*0238*/ 	.word	0xffffffff


	//   ....[47]....
        /*023c*/ 	.word	0xffffffff


	//   ....[48]....
        /*0240*/ 	.word	0xffffffff


	//   ....[49]....
        /*0244*/ 	.word	0xffffffff


	//   ....[50]....
        /*0248*/ 	.word	0xffffffff


	//   ....[51]....
        /*024c*/ 	.word	0xffffffff


	//   ....[52]....
        /*0250*/ 	.word	0xffffffff


	//   ....[53]....
        /*0254*/ 	.word	0xffffffff


	//   ....[54]....
        /*0258*/ 	.word	0xffffffff


	//   ....[55]....
        /*025c*/ 	.word	0xffffffff


	//   ....[56]....
        /*0260*/ 	.word	0xffffffff


	//   ....[57]....
        /*0264*/ 	.word	0xffffffff


	//   ....[58]....
        /*0268*/ 	.word	0xffffffff


	//   ....[59]....
        /*026c*/ 	.word	0xffffffff


	//   ....[60]....
        /*0270*/ 	.word	0xffffffff


	//   ....[61]....
        /*0274*/ 	.word	0xffffffff


	//   ....[62]....
        /*0278*/ 	.word	0xffffffff


	//   ....[63]....
        /*027c*/ 	.word	0xffffffff


	//   ....[64]....
        /*0280*/ 	.word	0xffffffff


	//   ....[65]....
        /*0284*/ 	.word	0xffffffff


	//   ....[66]....
        /*0288*/ 	.word	0xffffffff


	//   ....[67]....
        /*028c*/ 	.word	0xffffffff


	//   ....[68]....
        /*0290*/ 	.word	0xffffffff


	//   ....[69]....
        /*0294*/ 	.word	0xffffffff


	//   ....[70]....
        /*0298*/ 	.word	0xffffffff


	//   ....[71]....
        /*029c*/ 	.word	0xffffffff


	//   ....[72]....
        /*02a0*/ 	.word	0xffffffff


	//   ....[73]....
        /*02a4*/ 	.word	0xffffffff


	//   ....[74]....
        /*02a8*/ 	.word	0xffffffff


	//   ....[75]....
        /*02ac*/ 	.word	0xffffffff


	//   ....[76]....
        /*02b0*/ 	.word	0xffffffff


	//   ....[77]....
        /*02b4*/ 	.word	0xffffffff


	//   ....[78]....
        /*02b8*/ 	.word	0xffffffff


	//   ....[79]....
        /*02bc*/ 	.word	0xffffffff


	//   ....[80]....
        /*02c0*/ 	.word	0xffffffff


	//   ....[81]....
        /*02c4*/ 	.word	0xffffffff


	//   ....[82]....
        /*02c8*/ 	.word	0xffffffff


	//   ....[83]....
        /*02cc*/ 	.word	0xffffffff


	//   ....[84]....
        /*02d0*/ 	.word	0xffffffff


	//   ....[85]....
        /*02d4*/ 	.word	0xffffffff


	//   ....[86]....
        /*02d8*/ 	.word	0xffffffff


	//   ....[87]....
        /*02dc*/ 	.word	0xffffffff


	//   ....[88]....
        /*02e0*/ 	.word	0xffffffff


	//   ....[89]....
        /*02e4*/ 	.word	0xffffffff


	//   ....[90]....
        /*02e8*/ 	.word	0xffffffff


	//   ....[91]....
        /*02ec*/ 	.word	0xffffffff


	//   ....[92]....
        /*02f0*/ 	.word	0xffffffff


	//   ....[93]....
        /*02f4*/ 	.word	0xffffffff


	//   ....[94]....
        /*02f8*/ 	.word	0xffffffff


	//   ....[95]....
        /*02fc*/ 	.word	0xffffffff


	//   ....[96]....
        /*0300*/ 	.word	0xffffffff


	//   ....[97]....
        /*0304*/ 	.word	0xffffffff


	//   ....[98]....
        /*0308*/ 	.word	0xffffffff


	//   ....[99]....
        /*030c*/ 	.word	0xffffffff


	//   ....[100]....
        /*0310*/ 	.word	0xffffffff


	//   ....[101]....
        /*0314*/ 	.word	0xffffffff


	//   ....[102]....
        /*0318*/ 	.word	0xffffffff


	//   ....[103]....
        /*031c*/ 	.word	0xffffffff


	//   ....[104]....
        /*0320*/ 	.word	0xffffffff


	//   ....[105]....
        /*0324*/ 	.word	0xffffffff


	//   ....[106]....
        /*0328*/ 	.word	0xffffffff


	//   ....[107]....
        /*032c*/ 	.word	0xffffffff


	//   ....[108]....
        /*0330*/ 	.word	0xffffffff


	//   ....[109]....
        /*0334*/ 	.word	0xffffffff


	//   ....[110]....
        /*0338*/ 	.word	0xffffffff


	//   ....[111]....
        /*033c*/ 	.word	0xffffffff


	//   ....[112]....
        /*0340*/ 	.word	0xffffffff


	//   ....[113]....
        /*0344*/ 	.word	0xffffffff


	//   ....[114]....
        /*0348*/ 	.word	0xffffffff


	//   ....[115]....
        /*034c*/ 	.word	0xffffffff


	//   ....[116]....
        /*0350*/ 	.word	0xffffffff


	//   ....[117]....
        /*0354*/ 	.word	0xffffffff


	//   ....[118]....
        /*0358*/ 	.word	0xffffffff


	//   ....[119]....
        /*035c*/ 	.word	0xffffffff


	//   ....[120]....
        /*0360*/ 	.word	0xffffffff


	//   ....[121]....
        /*0364*/ 	.word	0xffffffff


	//   ....[122]....
        /*0368*/ 	.word	0xffffffff


	//   ....[123]....
        /*036c*/ 	.word	0xffffffff


	//   ....[124]....
        /*0370*/ 	.word	0xffffffff


	//   ....[125]....
        /*0374*/ 	.word	0xffffffff


	//   ....[126]....
        /*0378*/ 	.word	0xffffffff


	//   ....[127]....
        /*037c*/ 	.word	0xffffffff


	//   ....[128]....
        /*0380*/ 	.word	0xffffffff


	//   ....[129]....
        /*0384*/ 	.word	0xffffffff


	//   ....[130]....
        /*0388*/ 	.word	0xffffffff


	//   ....[131]....
        /*038c*/ 	.word	0xffffffff


	//   ....[132]....
        /*0390*/ 	.word	0xffffffff


	//   ....[133]....
        /*0394*/ 	.word	0xffffffff


	//   ....[134]....
        /*0398*/ 	.word	0xffffffff


	//   ....[135]....
        /*039c*/ 	.word	0xffffffff


	//   ....[136]....
        /*03a0*/ 	.word	0xffffffff


	//   ....[137]....
        /*03a4*/ 	.word	0xffffffff


	//   ....[138]....
        /*03a8*/ 	.word	0xffffffff


	//   ....[139]....
        /*03ac*/ 	.word	0xffffffff


	//   ....[140]....
        /*03b0*/ 	.word	0xffffffff


	//   ....[141]....
        /*03b4*/ 	.word	0xffffffff


	//   ....[142]....
        /*03b8*/ 	.word	0xffffffff


	//   ....[143]....
        /*03bc*/ 	.word	0xffffffff


	//   ....[144]....
        /*03c0*/ 	.word	0xffffffff


	//   ....[145]....
        /*03c4*/ 	.word	0xffffffff


	//   ....[146]....
        /*03c8*/ 	.word	0xffffffff


	//   ....[147]....
        /*03cc*/ 	.word	0xffffffff


	//   ....[148]....
        /*03d0*/ 	.word	0xffffffff


	//   ....[149]....
        /*03d4*/ 	.word	0xffffffff


	//   ....[150]....
        /*03d8*/ 	.word	0xffffffff


	//   ....[151]....
        /*03dc*/ 	.word	0xffffffff


	//   ....[152]....
        /*03e0*/ 	.word	0xffffffff


	//   ....[153]....
        /*03e4*/ 	.word	0xffffffff


	//   ....[154]....
        /*03e8*/ 	.word	0xffffffff


	//   ....[155]....
        /*03ec*/ 	.word	0xffffffff


	//   ....[156]....
        /*03f0*/ 	.word	0xffffffff


	//   ....[157]....
        /*03f4*/ 	.word	0xffffffff


	//   ....[158]....
        /*03f8*/ 	.word	0xffffffff


	//   ....[159]....
        /*03fc*/ 	.word	0xffffffff


	//   ....[160]....
        /*0400*/ 	.word	0xffffffff


	//   ....[161]....
        /*0404*/ 	.word	0xffffffff


	//   ....[162]....
        /*0408*/ 	.word	0xffffffff


	//   ....[163]....
        /*040c*/ 	.word	0xffffffff


	//   ....[164]....
        /*0410*/ 	.word	0xffffffff


	//   ....[165]....
        /*0414*/ 	.word	0xffffffff


	//   ....[166]....
        /*0418*/ 	.word	0xffffffff


	//   ....[167]....
        /*041c*/ 	.word	0xffffffff


	//   ....[168]....
        /*0420*/ 	.word	0xffffffff


	//   ....[169]....
        /*0424*/ 	.word	0xffffffff


	//   ....[170]....
        /*0428*/ 	.word	0xffffffff


	//   ....[171]....
        /*042c*/ 	.word	0xffffffff


	//   ....[172]....
        /*0430*/ 	.word	0xffffffff


	//   ....[173]....
        /*0434*/ 	.word	0xffffffff


	//   ....[174]....
        /*0438*/ 	.word	0xffffffff


	//   ....[175]....
        /*043c*/ 	.word	0x0500000f


	//   ....[176]....
        /*0440*/ 	.word	0x0500000f


	//   ....[177]....
        /*0444*/ 	.word	0x0500000f


	//   ....[178]....
        /*0448*/ 	.word	0x0500000f


	//   ....[179]....
        /*044c*/ 	.word	0x0500000f


	//   ....[180]....
        /*0450*/ 	.word	0x0500000f


	//   ....[181]....
        /*0454*/ 	.word	0x0500000f


	//   ....[182]....
        /*0458*/ 	.word	0x0500000f


	//   ....[183]....
        /*045c*/ 	.word	0x0500000f


	//   ....[184]....
        /*0460*/ 	.word	0x0500000f


	//   ....[185]....
        /*0464*/ 	.word	0x0500000f


	//   ....[186]....
        /*0468*/ 	.word	0x0500000f


	//   ....[187]....
        /*046c*/ 	.word	0x0500000f


	//   ....[188]....
        /*0470*/ 	.word	0x0500000f


	//   ....[189]....
        /*0474*/ 	.word	0x0500000f


	//   ....[190]....
        /*0478*/ 	.word	0x0500000f


	//   ....[191]....
        /*047c*/ 	.word	0x0500000f


	//----- nvinfo : EIATTR_COOP_GROUP_INSTR_OFFSETS
	.align		4
.L_90:
        /*0480*/ 	.byte	0x04, 0x28
        /*0482*/ 	.short	(.L_92 - .L_91)


	//   ....[0]....
.L_91:
        /*0484*/ 	.word	0x00000060


	//   ....[1]....
        /*0488*/ 	.word	0x00000130


	//   ....[2]....
        /*048c*/ 	.word	0x000001e0


	//   ....[3]....
        /*0490*/ 	.word	0x000003a0


	//   ....[4]....
        /*0494*/ 	.word	0x00000500


	//   ....[5]....
        /*0498*/ 	.word	0x00000620


	//   ....[6]....
        /*049c*/ 	.word	0x00000780


	//   ....[7]....
        /*04a0*/ 	.word	0x00001510


	//   ....[8]....
        /*04a4*/ 	.word	0x000026a0


	//   ....[9]....
        /*04a8*/ 	.word	0x000027e0


	//   ....[10]....
        /*04ac*/ 	.word	0x00002e00


	//   ....[11]....
        /*04b0*/ 	.word	0x00002e80


	//   ....[12]....
        /*04b4*/ 	.word	0x00004c60


	//   ....[13]....
        /*04b8*/ 	.word	0x00004c70


	//   ....[14]....
        /*04bc*/ 	.word	0x00004ca0


	//   ....[15]....
        /*04c0*/ 	.word	0x00004cb0


	//   ....[16]....
        /*04c4*/ 	.word	0x000068a0


	//   ....[17]....
        /*04c8*/ 	.word	0x000068b0


	//   ....[18]....
        /*04cc*/ 	.word	0x00006940


	//   ....[19]....
        /*04d0*/ 	.word	0x00006950


	//   ....[20]....
        /*04d4*/ 	.word	0x00007f00


	//   ....[21]....
        /*04d8*/ 	.word	0x00007f30


	//   ....[22]....
        /*04dc*/ 	.word	0x00007f50


	//   ....[23]....
        /*04e0*/ 	.word	0x00007f70


	//   ....[24]....
        /*04e4*/ 	.word	0x00007f80


	//   ....[25]....
        /*04e8*/ 	.word	0x00007f90


	//   ....[26]....
        /*04ec*/ 	.word	0x00007fa0


	//   ....[27]....
        /*04f0*/ 	.word	0x00007fb0


	//   ....[28]....
        /*04f4*/ 	.word	0x00007fc0


	//   ....[29]....
        /*04f8*/ 	.word	0x00007fd0


	//   ....[30]....
        /*04fc*/ 	.word	0x00007fe0


	//   ....[31]....
        /*0500*/ 	.word	0x00007ff0


	//   ....[32]....
        /*0504*/ 	.word	0x00008000


	//   ....[33]....
        /*0508*/ 	.word	0x00008010


	//   ....[34]....
        /*050c*/ 	.word	0x00008020


	//   ....[35]....
        /*0510*/ 	.word	0x00008030


	//   ....[36]....
        /*0514*/ 	.word	0x00008040


	//   ....[37]....
        /*0518*/ 	.word	0x00008050


	//   ....[38]....
        /*051c*/ 	.word	0x00008060


	//   ....[39]....
        /*0520*/ 	.word	0x00008070


	//   ....[40]....
        /*0524*/ 	.word	0x00008080


	//   ....[41]....
        /*0528*/ 	.word	0x00008090


	//   ....[42]....
        /*052c*/ 	.word	0x000080a0


	//   ....[43]....
        /*0530*/ 	.word	0x000080c0


	//   ....[44]....
        /*0534*/ 	.word	0x000080f0


	//   ....[45]....
        /*0538*/ 	.word	0x00008100


	//   ....[46]....
        /*053c*/ 	.word	0x00008110


	//   ....[47]....
        /*0540*/ 	.word	0x00008120


	//   ....[48]....
        /*0544*/ 	.word	0x00008130


	//   ....[49]....
        /*0548*/ 	.word	0x00008140


	//   ....[50]....
        /*054c*/ 	.word	0x00008160


	//   ....[51]....
        /*0550*/ 	.word	0x00008180


	//   ....[52]....
        /*0554*/ 	.word	0x00008190


	//   ....[53]....
        /*0558*/ 	.word	0x000081a0


	//   ....[54]....
        /*055c*/ 	.word	0x000081c0


	//   ....[55]....
        /*0560*/ 	.word	0x000081d0


	//   ....[56]....
        /*0564*/ 	.word	0x000081f0


	//   ....[57]....
        /*0568*/ 	.word	0x00008200


	//   ....[58]....
        /*056c*/ 	.word	0x00008210


	//   ....[59]....
        /*0570*/ 	.word	0x00008220


	//   ....[60]....
        /*0574*/ 	.word	0x00008240


	//   ....[61]....
        /*0578*/ 	.word	0x00008250


	//   ....[62]....
        /*057c*/ 	.word	0x00008270


	//   ....[63]....
        /*0580*/ 	.word	0x00008280


	//   ....[64]....
        /*0584*/ 	.word	0x00008290


	//   ....[65]....
        /*0588*/ 	.word	0x000082b0


	//   ....[66]....
        /*058c*/ 	.word	0x000082c0


	//   ....[67]....
        /*0590*/ 	.word	0x000082e0


	//   ....[68]....
        /*0594*/ 	.word	0x00008310


	//   ....[69]....
        /*0598*/ 	.word	0x00008320


	//   ....[70]....
        /*059c*/ 	.word	0x00008330


	//   ....[71]....
        /*05a0*/ 	.word	0x00008340


	//   ....[72]....
        /*05a4*/ 	.word	0x00008350


	//   ....[73]....
        /*05a8*/ 	.word	0x00008360


	//   ....[74]....
        /*05ac*/ 	.word	0x00008370


	//   ....[75]....
        /*05b0*/ 	.word	0x00008390


	//   ....[76]....
        /*05b4*/ 	.word	0x000083c0


	//   ....[77]....
        /*05b8*/ 	.word	0x000083f0


	//   ....[78]....
        /*05bc*/ 	.word	0x00008420


	//   ....[79]....
        /*05c0*/ 	.word	0x00008450


	//   ....[80]....
        /*05c4*/ 	.word	0x00008470


	//   ....[81]....
        /*05c8*/ 	.word	0x00008480


	//   ....[82]....
        /*05cc*/ 	.word	0x000084a0


	//   ....[83]....
        /*05d0*/ 	.word	0x000084d0


	//   ....[84]....
        /*05d4*/ 	.word	0x000084e0


	//   ....[85]....
        /*05d8*/ 	.word	0x000084f0


	//   ....[86]....
        /*05dc*/ 	.word	0x00008500


	//   ....[87]....
        /*05e0*/ 	.word	0x00008510


	//   ....[88]....
        /*05e4*/ 	.word	0x00008530


	//   ....[89]....
        /*05e8*/ 	.word	0x00008550


	//   ....[90]....
        /*05ec*/ 	.word	0x00008560


	//   ....[91]....
        /*05f0*/ 	.word	0x00008590


	//   ....[92]....
        /*05f4*/ 	.word	0x000085b0


	//   ....[93]....
        /*05f8*/ 	.word	0x000085c0


	//   ....[94]....
        /*05fc*/ 	.word	0x000085d0


	//   ....[95]....
        /*0600*/ 	.word	0x000085e0


	//   ....[96]....
        /*0604*/ 	.word	0x000085f0


	//   ....[97]....
        /*0608*/ 	.word	0x00008600


	//   ....[98]....
        /*060c*/ 	.word	0x00008610


	//   ....[99]....
        /*0610*/ 	.word	0x00008620


	//   ....[100]....
        /*0614*/ 	.word	0x00008630


	//   ....[101]....
        /*0618*/ 	.word	0x00008640


	//   ....[102]....
        /*061c*/ 	.word	0x00008650


	//   ....[103]....
        /*0620*/ 	.word	0x00008660


	//   ....[104]....
        /*0624*/ 	.word	0x00008670


	//   ....[105]....
        /*0628*/ 	.word	0x00008680


	//   ....[106]....
        /*062c*/ 	.word	0x00008690


	//   ....[107]....
        /*0630*/ 	.word	0x000086a0


	//   ....[108]....
        /*0634*/ 	.word	0x000086b0


	//   ....[109]....
        /*0638*/ 	.word	0x000086c0


	//   ....[110]....
        /*063c*/ 	.word	0x000086d0


	//   ....[111]....
        /*0640*/ 	.word	0x000086e0


	//   ....[112]....
        /*0644*/ 	.word	0x000086f0


	//   ....[113]....
        /*0648*/ 	.word	0x00008700


	//   ....[114]....
        /*064c*/ 	.word	0x00008710


	//   ....[115]....
        /*0650*/ 	.word	0x00008720


	//   ....[116]....
        /*0654*/ 	.word	0x00008730


	//   ....[117]....
        /*0658*/ 	.word	0x00008750


	//   ....[118]....
        /*065c*/ 	.word	0x00008780


	//   ....[119]....
        /*0660*/ 	.word	0x000087a0


	//   ....[120]....
        /*0664*/ 	.word	0x000087c0


	//   ....[121]....
        /*0668*/ 	.word	0x000087f0


	//   ....[122]....
        /*066c*/ 	.word	0x00008820


	//   ....[123]....
        /*0670*/ 	.word	0x00008850


	//   ....[124]....
        /*0674*/ 	.word	0x00008890


	//   ....[125]....
        /*0678*/ 	.word	0x000088d0


	//   ....[126]....
        /*067c*/ 	.word	0x00008900


	//   ....[127]....
        /*0680*/ 	.word	0x00008930


	//   ....[128]....
        /*0684*/ 	.word	0x00008970


	//   ....[129]....
        /*0688*/ 	.word	0x000089a0


	//   ....[130]....
        /*068c*/ 	.word	0x000089d0


	//   ....[131]....
        /*0690*/ 	.word	0x00008a00


	//   ....[132]....
        /*0694*/ 	.word	0x00008a40


	//   ....[133]....
        /*0698*/ 	.word	0x00008a70


	//   ....[134]....
        /*069c*/ 	.word	0x00008ad0


	//   ....[135]....
        /*06a0*/ 	.word	0x00008b30


	//   ....[136]....
        /*06a4*/ 	.word	0x00008b70


	//   ....[137]....
        /*06a8*/ 	.word	0x00008bf0


	//   ....[138]....
        /*06ac*/ 	.word	0x00008c30


	//   ....[139]....
        /*06b0*/ 	.word	0x00008ca0


	//   ....[140]....
        /*06b4*/ 	.word	0x00008d70


	//   ....[141]....
        /*06b8*/ 	.word	0x00008db0


	//   ....[142]....
        /*06bc*/ 	.word	0x00008e30


	//   ....[143]....
        /*06c0*/ 	.word	0x00008e70


	//   ....[144]....
        /*06c4*/ 	.word	0x00008ee0


	//   ....[145]....
        /*06c8*/ 	.word	0x00008f20


	//   ....[146]....
        /*06cc*/ 	.word	0x00008f80


	//   ....[147]....
        /*06d0*/ 	.word	0x00008fc0


	//   ....[148]....
        /*06d4*/ 	.word	0x00009000


	//   ....[149]....
        /*06d8*/ 	.word	0x00009040


	//   ....[150]....
        /*06dc*/ 	.word	0x00009070


	//   ....[151]....
        /*06e0*/ 	.word	0x000090b0


	//   ....[152]....
        /*06e4*/ 	.word	0x000090e0


	//   ....[153]....
        /*06e8*/ 	.word	0x00009110


	//   ....[154]....
        /*06ec*/ 	.word	0x00009f50


	//   ....[155]....
        /*06f0*/ 	.word	0x00009f80


	//   ....[156]....
        /*06f4*/ 	.word	0x0000b0a0


	//   ....[157]....
        /*06f8*/ 	.word	0x0000bd90


	//   ....[158]....
        /*06fc*/ 	.word	0x0000c830


	//   ....[159]....
        /*0700*/ 	.word	0x0000c860


	//   ....[160]....
        /*0704*/ 	.word	0x0000c890


	//   ....[161]....
        /*0708*/ 	.word	0x0000c950


	//   ....[162]....
        /*070c*/ 	.word	0x0000c970


	//   ....[163]....
        /*0710*/ 	.word	0x0000ca10


	//   ....[164]....
        /*0714*/ 	.word	0x0000ca30


	//   ....[165]....
        /*0718*/ 	.word	0x0000cad0


	//   ....[166]....
        /*071c*/ 	.word	0x0000caf0


	//   ....[167]....
        /*0720*/ 	.word	0x0000cb90


	//   ....[168]....
        /*0724*/ 	.word	0x0000cbb0


	//   ....[169]....
        /*0728*/ 	.word	0x0000cc50


	//   ....[170]....
        /*072c*/ 	.word	0x0000cc70


	//   ....[171]....
        /*0730*/ 	.word	0x0000cd00


	//   ....[172]....
        /*0734*/ 	.word	0x0000cd20


	//   ....[173]....
        /*0738*/ 	.word	0x0000cd30


	//   ....[174]....
        /*073c*/ 	.word	0x0000ec70


	//   ....[175]....
        /*0740*/ 	.word	0x0000f160


	//   ....[176]....
        /*0744*/ 	.word	0x0000f330


	//   ....[177]....
        /*0748*/ 	.word	0x0000f390


	//   ....[178]....
        /*074c*/ 	.word	0x0000f430


	//   ....[179]....
        /*0750*/ 	.word	0x0000f540


	//   ....[180]....
        /*0754*/ 	.word	0x0000f5b0


	//   ....[181]....
        /*0758*/ 	.word	0x0000f6c0


	//   ....[182]....
        /*075c*/ 	.word	0x0000f730


	//   ....[183]....
        /*0760*/ 	.word	0x0000f840


	//   ....[184]....
        /*0764*/ 	.word	0x0000f8b0


	//   ....[185]....
        /*0768*/ 	.word	0x0000f9c0


	//   ....[186]....
        /*076c*/ 	.word	0x0000fa30


	//   ....[187]....
        /*0770*/ 	.word	0x0000fb40


	//   ....[188]....
        /*0774*/ 	.word	0x0000fbb0


	//   ....[189]....
        /*0778*/ 	.word	0x0000fcb0


	//   ....[190]....
        /*077c*/ 	.word	0x0000fd20


	//   ....[191]....
        /*0780*/ 	.word	0x0000fe10


	//----- nvinfo : EIATTR_REG_RECONFIG
	.align		4
.L_92:
        /*0784*/ 	.byte	0x01, 0x54
	.zero		2


	//----- nvinfo : EIATTR_SYSCALL_OFFSETS
	.align		4
        /*0788*/ 	.byte	0x04, 0x46
        /*078a*/ 	.short	(.L_94 - .L_93)


	//   ....[0]....
.L_93:
        /*078c*/ 	.word	0x000016d0


	//   ....[1]....
        /*0790*/ 	.word	0x0000b710


	//   ....[2]....
        /*0794*/ 	.word	0x0000b850


	//   ....[3]....
        /*0798*/ 	.word	0x0000b990


	//   ....[4]....
        /*079c*/ 	.word	0x0000bab0


	//   ....[5]....
        /*07a0*/ 	.word	0x0000c4c0


	//----- nvinfo : EIATTR_MBARRIER_INSTR_OFFSETS
	.align		4
.L_94:
        /*07a4*/ 	.byte	0x04, 0x39
        /*07a6*/ 	.short	(.L_96 - .L_95)


	//   ....[0]....
.L_95:
        /*07a8*/ 	.word	0x00000250
        /*07ac*/ 	.word	0x000000ff
        /*07b0*/ 	.word	0x00038800
        /*07b4*/ 	.short	0x0100
        /*07b6*/ 	.byte	0x08
	.zero		1


	//   ....[1]....
        /*07b8*/ 	.word	0x00000260
        /*07bc*/ 	.word	0x000000ff
        /*07c0*/ 	.word	0x00038820
        /*07c4*/ 	.short	0x0100
        /*07c6*/ 	.byte	0x08
	.zero		1


	//   ....[2]....
        /*07c8*/ 	.word	0x00000350
        /*07cc*/ 	.word	0x000000ff
        /*07d0*/ 	.word	0x00038830
        /*07d4*/ 	.short	0x0100
        /*07d6*/ 	.byte	0x08
	.zero		1


	//   ....[3]....
        /*07d8*/ 	.word	0x00000360
        /*07dc*/ 	.word	0x000000ff
        /*07e0*/ 	.word	0x00038840
        /*07e4*/ 	.short	0x0100
        /*07e6*/ 	.byte	0x08
	.zero		1


	//   ....[4]....
        /*07e8*/ 	.word	0x00000370
        /*07ec*/ 	.word	0x000000ff
        /*07f0*/ 	.word	0x00038838
        /*07f4*/ 	.short	0x0100
        /*07f6*/ 	.byte	0x08
	.zero		1


	//   ....[5]....
        /*07f8*/ 	.word	0x00000380
        /*07fc*/ 	.word	0x000000ff
        /*0800*/ 	.word	0x00038848
        /*0804*/ 	.short	0x0100
        /*0806*/ 	.byte	0x08
	.zero		1


	//   ....[6]....
        /*0808*/ 	.word	0x000004b0
        /*080c*/ 	.word	0x000000ff
        /*0810*/ 	.word	0x00038850
        /*0814*/ 	.short	0x0100
        /*0816*/ 	.byte	0x08
	.zero		1


	//   ....[7]....
        /*0818*/ 	.word	0x000004c0
        /*081c*/ 	.word	0x000000ff
        /*0820*/ 	.word	0x00038860
        /*0824*/ 	.short	0x0100
        /*0826*/ 	.byte	0x08
	.zero		1


	//   ....[8]....
        /*0828*/ 	.word	0x000004d0
        /*082c*/ 	.word	0x000000ff
        /*0830*/ 	.word	0x00038858
        /*0834*/ 	.short	0x0100
        /*0836*/ 	.byte	0x08
	.zero		1


	//   ....[9]....
        /*0838*/ 	.word	0x000004e0
        /*083c*/ 	.word	0x000000ff
        /*0840*/ 	.word	0x00038868
        /*0844*/ 	.short	0x0100
        /*0846*/ 	.byte	0x08
	.zero		1


	//   ....[10]....
        /*0848*/ 	.word	0x000005d0
        /*084c*/ 	.word	0x000000ff
        /*0850*/ 	.word	0x00038870
        /*0854*/ 	.short	0x0100
        /*0856*/ 	.byte	0x06
	.zero		1


	//   ....[11]....
        /*0858*/ 	.word	0x000005e0
        /*085c*/ 	.word	0x000000ff
        /*0860*/ 	.word	0x00038880
        /*0864*/ 	.short	0x0100
        /*0866*/ 	.byte	0x06
	.zero		1


	//   ....[12]....
        /*0868*/ 	.word	0x000005f0
        /*086c*/ 	.word	0x000000ff
        /*0870*/ 	.word	0x00038878
        /*0874*/ 	.short	0x0100
        /*0876*/ 	.byte	0x06
	.zero		1


	//   ....[13]....
        /*0878*/ 	.word	0x00000600
        /*087c*/ 	.word	0x000000ff
        /*0880*/ 	.word	0x00038888
        /*0884*/ 	.short	0x0100
        /*0886*/ 	.byte	0x06
	.zero		1


	//   ....[14]....
        /*0888*/ 	.word	0x00000730
        /*088c*/ 	.word	0x000000ff
        /*0890*/ 	.word	0x00038890
        /*0894*/ 	.short	0x0100
        /*0896*/ 	.byte	0x08
	.zero		1


	//   ....[15]....
        /*0898*/ 	.word	0x00000740
        /*089c*/ 	.word	0x000000ff
        /*08a0*/ 	.word	0x000388a0
        /*08a4*/ 	.short	0x0100
        /*08a6*/ 	.byte	0x08
	.zero		1


	//   ....[16]....
        /*08a8*/ 	.word	0x00000750
        /*08ac*/ 	.word	0x000000ff
        /*08b0*/ 	.word	0x00038898
        /*08b4*/ 	.short	0x0100
        /*08b6*/ 	.byte	0x08
	.zero		1


	//   ....[17]....
        /*08b8*/ 	.word	0x00000760
        /*08bc*/ 	.word	0x000000ff
        /*08c0*/ 	.word	0x000388a8
        /*08c4*/ 	.short	0x0100
        /*08c6*/ 	.byte	0x08
	.zero		1


	//   ....[18]....
        /*08c8*/ 	.word	0x00000890
        /*08cc*/ 	.word	0x000000ff
        /*08d0*/ 	.word	0x000388b0
        /*08d4*/ 	.short	0x0100
        /*08d6*/ 	.byte	0x08
	.zero		1


	//   ....[19]....
        /*08d8*/ 	.word	0x000008a0
        /*08dc*/ 	.word	0x000000ff
        /*08e0*/ 	.word	0x000388c0
        /*08e4*/ 	.short	0x0100
        /*08e6*/ 	.byte	0x08
	.zero		1


	//   ....[20]....
        /*08e8*/ 	.word	0x000008b0
        /*08ec*/ 	.word	0x000000ff
        /*08f0*/ 	.word	0x000388b8
        /*08f4*/ 	.short	0x0100
        /*08f6*/ 	.byte	0x08
	.zero		1


	//   ....[21]....
        /*08f8*/ 	.word	0x000008c0
        /*08fc*/ 	.word	0x000000ff
        /*0900*/ 	.word	0x000388c8
        /*0904*/ 	.short	0x0100
        /*0906*/ 	.byte	0x08
	.zero		1


	//   ....[22]....
        /*0908*/ 	.word	0x00001700
        /*090c*/ 	.word	0x000000ff
        /*0910*/ 	.word	0x00038800
        /*0914*/ 	.short	0x010a
        /*0916*/ 	.byte	0x24
	.zero		1


	//   ....[23]....
        /*0918*/ 	.word	0x00001760
        /*091c*/ 	.word	0x000000ff
        /*0920*/ 	.word	0x00038830
        /*0924*/ 	.short	0x010a
        /*0926*/ 	.byte	0x24
	.zero		1


	//   ....[24]....
        /*0928*/ 	.word	0x000017e0
        /*092c*/ 	.word	0x000000ff
        /*0930*/ 	.word	0x00038830
        /*0934*/ 	.short	0x010a
        /*0936*/ 	.byte	0x24
	.zero		1


	//   ....[25]....
        /*0938*/ 	.word	0x00003160
        /*093c*/ 	.word	0x00000009
        /*0940*/ 	.word	0x00000000
        /*0944*/ 	.short	0x0101
        /*0946*/ 	.byte	0x3f
	.zero		1


	//   ....[26]....
        /*0948*/ 	.word	0x000043b0
        /*094c*/ 	.word	0x000000ff
        /*0950*/ 	.word	0x00038830
        /*0954*/ 	.short	0x010a
        /*0956*/ 	.byte	0x07
	.zero		1


	//   ....[27]....
        /*0958*/ 	.word	0x000043f0
        /*095c*/ 	.word	0x000000ff
        /*0960*/ 	.word	0x00038830
        /*0964*/ 	.short	0x010a
        /*0966*/ 	.byte	0x07
	.zero		1


	//   ....[28]....
        /*0968*/ 	.word	0x00004750
        /*096c*/ 	.word	0x000000ff
        /*0970*/ 	.word	0x00038850
        /*0974*/ 	.short	0x010a
        /*0976*/ 	.byte	0x0a
	.zero		1


	//   ....[29]....
        /*0978*/ 	.word	0x00004790
        /*097c*/ 	.word	0x000000ff
        /*0980*/ 	.word	0x00038850
        /*0984*/ 	.short	0x010a
        /*0986*/ 	.byte	0x0a
	.zero		1


	//   ....[30]....
        /*0988*/ 	.word	0x00005a50
        /*098c*/ 	.word	0x00000000
        /*0990*/ 	.word	0x00000000
        /*0994*/ 	.short	0x0101
        /*0996*/ 	.byte	0x3f
	.zero		1


	//   ....[31]....
        /*0998*/ 	.word	0x00005be0
        /*099c*/ 	.word	0x000000ff
        /*09a0*/ 	.word	0x00000000
        /*09a4*/ 	.short	0x0101
        /*09a6*/ 	.byte	0x04
	.zero		1


	//   ....[32]....
        /*09a8*/ 	.word	0x000065e0
        /*09ac*/ 	.word	0x000000ff
        /*09b0*/ 	.word	0x00038850
        /*09b4*/ 	.short	0x010a
        /*09b6*/ 	.byte	0x07
	.zero		1


	//   ....[33]....
        /*09b8*/ 	.word	0x00006620
        /*09bc*/ 	.word	0x000000ff
        /*09c0*/ 	.word	0x00038850
        /*09c4*/ 	.short	0x010a
        /*09c6*/ 	.byte	0x07
	.zero		1


	//   ....[34]....
        /*09c8*/ 	.word	0x00006c10
        /*09cc*/ 	.word	0x000000ff
        /*09d0*/ 	.word	0x00000000
        /*09d4*/ 	.short	0x0101
        /*09d6*/ 	.byte	0x04
	.zero		1


	//   ....[35]....
        /*09d8*/ 	.word	0x00009090
        /*09dc*/ 	.word	0x000000ff
        /*09e0*/ 	.word	0x00000000
        /*09e4*/ 	.short	0x0101
        /*09e6*/ 	.byte	0x04
	.zero		1


	//   ....[36]....
        /*09e8*/ 	.word	0x0000bfc0
        /*09ec*/ 	.word	0x000000ff
        /*09f0*/ 	.word	0x00038880
        /*09f4*/ 	.short	0x010a
        /*09f6*/ 	.byte	0x26
	.zero		1


	//   ....[37]....
        /*09f8*/ 	.word	0x0000c170
        /*09fc*/ 	.word	0x000000ff
        /*0a00*/ 	.word	0x00038840
        /*0a04*/ 	.short	0x010a
        /*0a06*/ 	.byte	0x26
	.zero		1


	//   ....[38]....
        /*0a08*/ 	.word	0x0000ce80
        /*0a0c*/ 	.word	0x000000ff
        /*0a10*/ 	.word	0x00038800
        /*0a14*/ 	.short	0x0107
        /*0a16*/ 	.byte	0x26
	.zero		1


	//   ....[39]....
        /*0a18*/ 	.word	0x0000cef0
        /*0a1c*/ 	.word	0x000000ff
        /*0a20*/ 	.word	0x00038800
        /*0a24*/ 	.short	0x0101
        /*0a26*/ 	.byte	0x26
	.zero		1


	//   ....[40]....
        /*0a28*/ 	.word	0x0000cf10
        /*0a2c*/ 	.word	0x000000ff
        /*0a30*/ 	.word	0x00038820
        /*0a34*/ 	.short	0x010a
        /*0a36*/ 	.byte	0x26
	.zero		1


	//   ....[41]....
        /*0a38*/ 	.word	0x0000d200
        /*0a3c*/ 	.word	0x00000004
        /*0a40*/ 	.word	0x00038880
        /*0a44*/ 	.short	0x010a
        /*0a46*/ 	.byte	0x3f
	.zero		1


	//   ....[42]....
        /*0a48*/ 	.word	0x0000d520
        /*0a4c*/ 	.word	0x00000004
        /*0a50*/ 	.word	0x00038840
        /*0a54*/ 	.short	0x010a
        /*0a56*/ 	.byte	0x3f
	.zero		1


	//   ....[43]....
        /*0a58*/ 	.word	0x0000d890
        /*0a5c*/ 	.word	0x00000013
        /*0a60*/ 	.word	0x00038870
        /*0a64*/ 	.short	0x010a
        /*0a66*/ 	.byte	0x3f
	.zero		1


	//   ....[44]....
        /*0a68*/ 	.word	0x0000d900
        /*0a6c*/ 	.word	0x00000013
        /*0a70*/ 	.word	0x00038860
        /*0a74*/ 	.short	0x010a
        /*0a76*/ 	.byte	0x3f
	.zero		1


	//   ....[45]....
        /*0a78*/ 	.word	0x0000e100
        /*0a7c*/ 	.word	0x00000013
        /*0a80*/ 	.word	0x00038850
        /*0a84*/ 	.short	0x0101
        /*0a86*/ 	.byte	0x3f
	.zero		1


	//   ....[46]....
        /*0a88*/ 	.word	0x0000e170
        /*0a8c*/ 	.word	0x00000013
        /*0a90*/ 	.word	0x00000000
        /*0a94*/ 	.short	0x0101
        /*0a96*/ 	.byte	0x3f
	.zero		1


	//   ....[47]....
        /*0a98*/ 	.word	0x0000e2a0
        /*0a9c*/ 	.word	0x00000003
        /*0aa0*/ 	.word	0x00038870
        /*0aa4*/ 	.short	0x010a
        /*0aa6*/ 	.byte	0x3f
	.zero		1


	//   ....[48]....
        /*0aa8*/ 	.word	0x0000e320
        /*0aac*/ 	.word	0x00000002
        /*0ab0*/ 	.word	0x00038860
        /*0ab4*/ 	.short	0x010a
        /*0ab6*/ 	.byte	0x3f
	.zero		1


	//   ....[49]....
        /*0ab8*/ 	.word	0x0000eb30
        /*0abc*/ 	.word	0x00000002
        /*0ac0*/ 	.word	0x00038850
        /*0ac4*/ 	.short	0x0101
        /*0ac6*/ 	.byte	0x3f
	.zero		1


	//   ....[50]....
        /*0ac8*/ 	.word	0x0000eb70
        /*0acc*/ 	.word	0x00000000
        /*0ad0*/ 	.word	0x00000000
        /*0ad4*/ 	.short	0x0101
        /*0ad6*/ 	.byte	0x3f
	.zero		1


	//   ....[51]....
        /*0ad8*/ 	.word	0x0000ec20
        /*0adc*/ 	.word	0x00000007
        /*0ae0*/ 	.word	0x00038820
        /*0ae4*/ 	.short	0x010a
        /*0ae6*/ 	.byte	0x3f
	.zero		1


	//   ....[52]....
        /*0ae8*/ 	.word	0x0000ed60
        /*0aec*/ 	.word	0x00000006
        /*0af0*/ 	.word	0x00000000
        /*0af4*/ 	.short	0x010a
        /*0af6*/ 	.byte	0x3f
	.zero		1


	//   ....[53]....
        /*0af8*/ 	.word	0x0000edd0
        /*0afc*/ 	.word	0x00000005
        /*0b00*/ 	.word	0x00000000
        /*0b04*/ 	.short	0x010a
        /*0b06*/ 	.byte	0x3f
	.zero		1


	//   ....[54]....
        /*0b08*/ 	.word	0x0000ee20
        /*0b0c*/ 	.word	0x00000000
        /*0b10*/ 	.word	0x00038860
        /*0b14*/ 	.short	0x010a
        /*0b16*/ 	.byte	0x3f
	.zero		1


	//   ....[55]....
        /*0b18*/ 	.word	0x0000ee70
        /*0b1c*/ 	.word	0x00000005
        /*0b20*/ 	.word	0x00038860
        /*0b24*/ 	.short	0x010a
        /*0b26*/ 	.byte	0x3f
	.zero		1


	//   ....[56]....
        /*0b28*/ 	.word	0x0000eeb0
        /*0b2c*/ 	.word	0x00000000
        /*0b30*/ 	.word	0x00038880
        /*0b34*/ 	.short	0x010a
        /*0b36*/ 	.byte	0x3f
	.zero		1


	//   ....[57]....
        /*0b38*/ 	.word	0x0000eed0
        /*0b3c*/ 	.word	0x00000005
        /*0b40*/ 	.word	0x00038880
        /*0b44*/ 	.short	0x010a
        /*0b46*/ 	.byte	0x3f
	.zero		1


	//   ....[58]....
        /*0b48*/ 	.word	0x0000ef40
        /*0b4c*/ 	.word	0x00000000
        /*0b50*/ 	.word	0x00038800
        /*0b54*/ 	.short	0x010a
        /*0b56*/ 	.byte	0x3f
	.zero		1


	//   ....[59]....
        /*0b58*/ 	.word	0x0000efa0
        /*0b5c*/ 	.word	0x00000000
        /*0b60*/ 	.word	0x00038830
        /*0b64*/ 	.short	0x010a
        /*0b66*/ 	.byte	0x3f
	.zero		1


	//   ....[60]....
        /*0b68*/ 	.word	0x0000f000
        /*0b6c*/ 	.word	0x0000000e
        /*0b70*/ 	.word	0x00038830
        /*0b74*/ 	.short	0x010a
        /*0b76*/ 	.byte	0x3f
	.zero		1


	//   ....[61]....
        /*0b78*/ 	.word	0x0000f060
        /*0b7c*/ 	.word	0x0000000c
        /*0b80*/ 	.word	0x00038850
        /*0b84*/ 	.short	0x010a
        /*0b86*/ 	.byte	0x3f
	.zero		1


	//   ....[62]....
        /*0b88*/ 	.word	0x0000f0c0
        /*0b8c*/ 	.word	0x00000004
        /*0b90*/ 	.word	0x00038850
        /*0b94*/ 	.short	0x010a
        /*0b96*/ 	.byte	0x3f
	.zero		1


	//   ....[63]....
        /*0b98*/ 	.word	0x0000f220
        /*0b9c*/ 	.word	0x00000003
        /*0ba0*/ 	.word	0x00038880
        /*0ba4*/ 	.short	0x010a
        /*0ba6*/ 	.byte	0x3f
	.zero		1


	//   ....[64]....
        /*0ba8*/ 	.word	0x0000f280
        /*0bac*/ 	.word	0x00000003
        /*0bb0*/ 	.word	0x00038840
        /*0bb4*/ 	.short	0x010a
        /*0bb6*/ 	.byte	0x3f
	.zero		1


	//   ....[65]....
        /*0bb8*/ 	.word	0x0000fe50
        /*0bbc*/ 	.word	0x00000003
        /*0bc0*/ 	.word	0x00038820
        /*0bc4*/ 	.short	0x010a
        /*0bc6*/ 	.byte	0x3f
	.zero		1


	//   ....[66]....
        /*0bc8*/ 	.word	0x0000fea0
        /*0bcc*/ 	.word	0x00000004
        /*0bd0*/ 	.word	0x00038880
        /*0bd4*/ 	.short	0x010a
        /*0bd6*/ 	.byte	0x3f
	.zero		1


	//   ....[67]....
        /*0bd8*/ 	.word	0x0000fef0
        /*0bdc*/ 	.word	0x00000004
        /*0be0*/ 	.word	0x00038840
        /*0be4*/ 	.short	0x010a
        /*0be6*/ 	.byte	0x3f
	.zero		1


	//   ....[68]....
        /*0be8*/ 	.word	0x0000ff40
        /*0bec*/ 	.word	0x00000013
        /*0bf0*/ 	.word	0x00038870
        /*0bf4*/ 	.short	0x010a
        /*0bf6*/ 	.byte	0x3f
	.zero		1


	//   ....[69]....
        /*0bf8*/ 	.word	0x0000ff90
        /*0bfc*/ 	.word	0x00000013
        /*0c00*/ 	.word	0x00038860
        /*0c04*/ 	.short	0x010a
        /*0c06*/ 	.byte	0x3f
	.zero		1


	//   ....[70]....
        /*0c08*/ 	.word	0x0000fff0
        /*0c0c*/ 	.word	0x00000002
        /*0c10*/ 	.word	0x00038870
        /*0c14*/ 	.short	0x010a
        /*0c16*/ 	.byte	0x3f
	.zero		1


	//   ....[71]....
        /*0c18*/ 	.word	0x00010050
        /*0c1c*/ 	.word	0x00000002
        /*0c20*/ 	.word	0x00038860
        /*0c24*/ 	.short	0x010a
        /*0c26*/ 	.byte	0x3f
	.zero		1


	//   ....[72]....
        /*0c28*/ 	.word	0x000100a0
        /*0c2c*/ 	.word	0x00000007
        /*0c30*/ 	.word	0x00038820
        /*0c34*/ 	.short	0x010a
        /*0c36*/ 	.byte	0x3f
	.zero		1


	//   ....[73]....
        /*0c38*/ 	.word	0x000100f0
        /*0c3c*/ 	.word	0x00000006
        /*0c40*/ 	.word	0x00000000
        /*0c44*/ 	.short	0x010a
        /*0c46*/ 	.byte	0x3f
	.zero		1


	//   ....[74]....
        /*0c48*/ 	.word	0x00010140
        /*0c4c*/ 	.word	0x00000005
        /*0c50*/ 	.word	0x00000000
        /*0c54*/ 	.short	0x010a
        /*0c56*/ 	.byte	0x3f
	.zero		1


	//   ....[75]....
        /*0c58*/ 	.word	0x00010190
        /*0c5c*/ 	.word	0x00000000
        /*0c60*/ 	.word	0x00038860
        /*0c64*/ 	.short	0x010a
        /*0c66*/ 	.byte	0x3f
	.zero		1


	//   ....[76]....
        /*0c68*/ 	.word	0x000101e0
        /*0c6c*/ 	.word	0x00000005
        /*0c70*/ 	.word	0x00038860
        /*0c74*/ 	.short	0x010a
        /*0c76*/ 	.byte	0x3f
	.zero		1


	//   ....[77]....
        /*0c78*/ 	.word	0x00010230
        /*0c7c*/ 	.word	0x00000000
        /*0c80*/ 	.word	0x00038880
        /*0c84*/ 	.short	0x010a
        /*0c86*/ 	.byte	0x3f
	.zero		1


	//----- nvinfo : EIATTR_NUM_MBARRIERS
	.align		4
.L_96:
        /*0c88*/ 	.byte	0x03, 0x38
        /*0c8a*/ 	.short	0x0016


	//----- nvinfo : EIATTR_EXIT_INSTR_OFFSETS
	.align		4
        /*0c8c*/ 	.byte	0x04, 0x1c
        /*0c8e*/ 	.short	(.L_98 - .L_97)


	//   ....[0]....
.L_97:
        /*0c90*/ 	.word	0x0000ef20


	//----- nvinfo : EIATTR_MAX_THREADS
	.align		4
.L_98:
        /*0c94*/ 	.byte	0x04, 0x05
        /*0c96*/ 	.short	(.L_100 - .L_99)
.L_99:
        /*0c98*/ 	.word	0x00000180
        /*0c9c*/ 	.word	0x00000001
        /*0ca0*/ 	.word	0x00000001


	//----- nvinfo : EIATTR_CRS_STACK_SIZE
	.align		4
.L_100:
        /*0ca4*/ 	.byte	0x04, 0x1e
        /*0ca6*/ 	.short	(.L_102 - .L_101)
.L_101:
        /*0ca8*/ 	.word	0x00000000


	//----- nvinfo : EIATTR_CBANK_PARAM_SIZE
	.align		4
.L_102:
        /*0cac*/ 	.byte	0x03, 0x19
        /*0cae*/ 	.short	0x0a70


	//----- nvinfo : EIATTR_PARAM_CBANK
	.align		4
        /*0cb0*/ 	.byte	0x04, 0x0a
        /*0cb2*/ 	.short	(.L_104 - .L_103)
	.align		4
.L_103:
        /*0cb4*/ 	.word	index@(.nv.constant0._ZN7cutlass13device_kernelIN5flash11enable_sm90INS1_16FlashAttnFwdSm90INS1_25CollectiveMainloopFwdSm90ILi2EN4cute5tupleIJNS5_1CILi1EEES8_S8_EEENS6_IJNS7_ILi128EEESA_NS7_ILi256EEEEEELi256ENS_12float_e4m3_tEfNS_4arch4Sm90ELb0ELb0ELb0ELb0ELb0ELb0ELb0ELb1ELb1ELb1ELb1ELb0EEENS1_21CollectiveEpilogueFwdINS6_IJSA_SB_SA_EEES9_NS_10bfloat16_tESF_Li256ELb0ELb1ELb1ELb1EEENS1_19SingleTileSchedulerILb0ELb1ELb1ELi128EEEEEEEEEvNT_6ParamsE)
        /*0cb8*/ 	.short	0x0210
        /*0cba*/ 	.short	0x0a70


	//----- nvinfo : EIATTR_SW_WAR
	.align		4
.L_104:
        /*0cbc*/ 	.byte	0x04, 0x36
        /*0cbe*/ 	.short	(.L_106 - .L_105)
.L_105:
        /*0cc0*/ 	.word	0x00000008
.L_106:


//--------------------- .nv.info._ZN7cutlass13device_kernelIN5flash11enable_sm90INS1_16FlashAttnFwdSm90INS1_25CollectiveMainloopFwdSm90ILi2EN4cute5tupleIJNS5_1CILi1EEES8_S8_EEENS6_IJNS7_ILi128EEESA_NS7_ILi256EEEEEELi256ENS_12float_e4m3_tEfNS_4arch4Sm90ELb0ELb0ELb0ELb1ELb0ELb0ELb0ELb1ELb1ELb1ELb1ELb0EEENS1_21CollectiveEpilogueFwdINS6_IJSA_SB_SA_EEES9_NS_10bfloat16_tESF_Li256ELb1ELb1ELb1ELb1EEENS1_36VarlenDynamicPersistentTileSchedulerILi128ELi128ELi256ELi128ELb1ELb1ELb1ELb0ELb1ELb1EEEEEEEEEvNT_6ParamsE --------------------------
	.section	.nv.info._ZN7cutlass13device_kernelIN5flash11enable_sm90INS1_16FlashAttnFwdSm90INS1_25CollectiveMainloopFwdSm90ILi2EN4cute5tupleIJNS5_1CILi1EEES8_S8_EEENS6_IJNS7_ILi128EEESA_NS7_ILi256EEEEEELi256ENS_12float_e4m3_tEfNS_4arch4Sm90ELb0ELb0ELb0ELb1ELb0ELb0ELb0ELb1ELb1ELb1ELb1ELb0EEENS1_21CollectiveEpilogueFwdINS6_IJSA_SB_SA_EEES9_NS_10bfloat16_tESF_Li256ELb1ELb1ELb1ELb1EEENS1_36VarlenDynamicPersistentTileSchedulerILi128ELi128ELi256ELi128ELb1ELb1ELb1ELb0ELb1ELb1EEEEEEEEEvNT_6ParamsE,"",@"SHT_CUDA_INFO"
	.sectionflags	@""
	.align	4


	//----- nvinfo : EIATTR_CUDA_API_VERSION
	.align		4
        /*0000*/ 	.byte	0x04, 0x37
        /*0002*/ 	.short	(.L_108 - .L_107)
.L_107:
        /*0004*/ 	.word	0x00000082


	//----- nvinfo : EIATTR_KPARAM_INFO
	.align		4
.L_108:
        /*0008*/ 	.byte	0x04, 0x17
        /*000a*/ 	.short	(.L_110 - .L_109)
.L_109:
        /*000c*/ 	.word	0x00000000
        /*0010*/ 	.short	0x0000
        /*0012*/ 	.short	0x0070
        /*0014*/ 	.byte	0x00, 0xf0, 0x01, 0x2a


	//----- nvinfo : EIATTR_SPARSE_MMA_MASK
	.align		4
.L_110:
        /*0018*/ 	.byte	0x03, 0x50
        /*001a*/ 	.short	0x0000


	//----- nvinfo : EIATTR_MAXREG_COUNT
	.align		4
        /*001c*/ 	.byte	0x03, 0x1b
        /*001e*/ 	.short	0x00a8


	//----- nvinfo : EIATTR_NUM_BARRIERS
	.align		4
        /*0020*/ 	.byte	0x02, 0x4c
        /*0022*/ 	.byte	0x10
	.zero		1


	//----- nvinfo : EIATTR_EXTERNS
	.align		4
        /*0024*/ 	.byte	0x04, 0x0f
        /*0026*/ 	.short	(.L_112 - .L_111)


	//   ....[0]....
	.align		4
.L_111:
        /*0028*/ 	.word	index@(__assertfail)


	//----- nvinfo : EIATTR_ANNOTATIONS
	.align		4
.L_112:
        /*002c*/ 	.byte	0x04, 0x55
        /*002e*/ 	.short	(.L_114 - .L_113)


	//   ....[0]....
.L_113:
        /* <DEDUP_REMOVED lines=50> */


	//----- nvinfo : EIATTR_MERCURY_ISA_VERSION
	.align		4
.L_114:
        /*0338*/ 	.byte	0x03, 0x5f
        /*033a*/ 	.short	0x0101


	//----- nvinfo : EIATTR_UNUSED_LOAD_BYTE_OFFSET
	.align		4
        /*033c*/ 	.byte	0x04, 0x44
        /*033e*/ 	.short	(.L_116 - .L_115)


	//   ....[0]....
.L_115:
        /*0340*/ 	.word	0x00000a40
        /*0344*/ 	.word	0x0000fff0


	//   ....[1]....
        /*0348*/ 	.word	0x000080d0
        /*034c*/ 	.word	0x0000fff0


	//----- nvinfo : EIATTR_INT_WARP_WIDE_INSTR_OFFSETS
	.align		4
.L_116:
        /*0350*/ 	.byte	0x04, 0x31
        /*0352*/ 	.short	(.L_118 - .L_117)


	//   ....[0]....
.L_117:
        /*0354*/ 	.word	0x00000130


	//   ....[1]....
        /*0358*/ 	.word	0x00000170


	//   ....[2]....
        /*035c*/ 	.word	0x000001e0


	//   ....[3]....
        /*0360*/ 	.word	0x0000fb90


	//   ....[4]....
        /*0364*/ 	.word	0x0000fc20


	//   ....[5]....
        /*0368*/ 	.word	0x000129b0


	//   ....[6]....
        /*036c*/ 	.word	0x00012a40


	//----- nvinfo : EIATTR_COOP_GROUP_MASK_REGIDS
	.align		4
.L_118:
        /*0370*/ 	.byte	0x04, 0x29
        /*0372*/ 	.short	(.L_120 - .L_119)


	//   ....[0]....
.L_119:
        /*0374*/ 	.word	0xffffffff


	//   ....[1]....
        /*0378*/ 	.word	0xffffffff


	//   ....[2]....
        /*037c*/ 	.word	0xffffffff


	//   ....[3]....
        /*0380*/ 	.word	0xffffffff


	//   ....[4]....
        /*0384*/ 	.word	0xffffffff


	//   ....[5]....
        /*0388*/ 	.word	0xffffffff


	//   ....[6]....
        /*038c*/ 	.word	0xffffffff


	//   ....[7]....
        /*0390*/ 	.word	0xffffffff


	//   ....[8]....
        /*0394*/ 	.word	0xffffffff


	//   ....[9]....
        /*0398*/ 	.word	0xffffffff


	//   ....[10]....
        /*039c*/ 	.word	0xffffffff


	//   ....[11]....
        /*03a0*/ 	.word	0xffffffff


	//   ....[12]....
        /*03a4*/ 	.word	0xffffffff


	//   ....[13]....
        /*03a8*/ 	.word	0xffffffff


	//   ....[14]....
        /*03ac*/ 	.word	0xffffffff


	//   ....[15]....
        /*03b0*/ 	.word	0xffffffff


	//   ....[16]....
        /*03b4*/ 	.word	0xffffffff


	//   ....[17]....
        /*03b8*/ 	.word	0xffffffff


	//   ....[18]....
        /*03bc*/ 	.word	0xffffffff


	//   ....[19]....
        /*03c0*/ 	.word	0xffffffff


	//   ....[20]....
        /*03c4*/ 	.word	0xffffffff


	//   ....[21]....
        /*03c8*/ 	.word	0xffffffff


	//   ....[22]....
        /*03cc*/ 	.word	0xffffffff


	//   ....[23]....
        /*03d0*/ 	.word	0xffffffff


	//   ....[24]....
        /*03d4*/ 	.word	0xffffffff


	//   ....[25]....
        /*03d8*/ 	.word	0xffffffff


	//   ....[26]....
        /*03dc*/ 	.word	0xffffffff


	//   ....[27]....
        /*03e0*/ 	.word	0xffffffff


	//   ....[28]....
        /*03e4*/ 	.word	0xffffffff


	//   ....[29]....
        /*03e8*/ 	.word	0xffffffff


	//   ....[30]....
        /*03ec*/ 	.word	0xffffffff


	//   ....[31]....
        /*03f0*/ 	.word	0xffffffff


	//   ....[32]....
        /*03f4*/ 	.word	0xffffffff


	//   ....[33]....
        /*03f8*/ 	.word	0xffffffff


	//   ....[34]....
        /*03fc*/ 	.word	0xffffffff


	//   ....[35]....
        /*0400*/ 	.word	0xffffffff


	//   ....[36]....
        /*0404*/ 	.word	0xffffffff


	//   ....[37]....
        /*0408*/ 	.word	0xffffffff


	//   ....[38]....
        /*040c*/ 	.word	0xffffffff


	//   ....[39]....
        /*0410*/ 	.word	0xffffffff


	//   ....[40]....
        /*0414*/ 	.word	0xffffffff


	//   ....[41]....
        /*0418*/ 	.word	0xffffffff


	//   ....[42]....
        /*041c*/ 	.word	0xffffffff


	//   ....[43]....
        /*0420*/ 	.word	0xffffffff


	//   ....[44]....
        /*0424*/ 	.word	0xffffffff


	//   ....[45]....
        /*0428*/ 	.word	0xffffffff


	//   ....[46]....
        /*042c*/ 	.word	0xffffffff


	//   ....[47]....
        /*0430*/ 	.word	0xffffffff


	//   ....[48]....
        /*0434*/ 	.word	0xffffffff


	//   ....[49]....
        /*0438*/ 	.word	0xffffffff


	//   ....[50]....
        /*043c*/ 	.word	0xffffffff


	//   ....[51]....
        /*0440*/ 	.word	0xffffffff


	//   ....[52]....
        /*0444*/ 	.word	0xffffffff


	//   ....[53]....
        /*0448*/ 	.word	0xffffffff


	//   ....[54]....
        /*044c*/ 	.word	0xffffffff


	//   ....[55]....
        /*0450*/ 	.word	0xffffffff


	//   ....[56]....
        /*0454*/ 	.word	0xffffffff


	//   ....[57]....
        /*0458*/ 	.word	0xffffffff


	//   ....[58]....
        /*045c*/ 	.word	0xffffffff


	//   ....[59]....
        /*0460*/ 	.word	0xffffffff


	//   ....[60]....
        /*0464*/ 	.word	0xffffffff


	//   ....[61]....
        /*0468*/ 	.word	0xffffffff


	//   ....[62]....
        /*046c*/ 	.word	0xffffffff


	//   ....[63]....
        /*0470*/ 	.word	0xffffffff


	//   ....[64]....
        /*0474*/ 	.word	0xffffffff


	//   ....[65]....
        /*0478*/ 	.word	0xffffffff


	//   ....[66]....
        /*047c*/ 	.word	0xffffffff


	//   ....[67]....
        /*0480*/ 	.word	0xffffffff


	//   ....[68]....
        /*0484*/ 	.word	0xffffffff


	//   ....[69]....
        /*0488*/ 	.word	0xffffffff


	//   ....[70]....
        /*048c*/ 	.word	0xffffffff


	//   ....[71]....
        /*0490*/ 	.word	0xffffffff


	//   ....[72]....
        /*0494*/ 	.word	0xffffffff


	//   ....[73]....
        /*0498*/ 	.word	0xffffffff


	//   ....[74]....
        /*049c*/ 	.word	0xffffffff


	//   ....[75]....
        /*04a0*/ 	.word	0xffffffff


	//   ....[76]....
        /*04a4*/ 	.word	0xffffffff


	//   ....[77]....
        /*04a8*/ 	.word	0xffffffff


	//   ....[78]....
        /*04ac*/ 	.word	0xffffffff


	//   ....[79]....
        /*04b0*/ 	.word	0xffffffff


	//   ....[80]....
        /*04b4*/ 	.word	0xffffffff


	//   ....[81]....
        /*04b8*/ 	.word	0xffffffff


	//   ....[82]....
        /*04bc*/ 	.word	0xffffffff


	//   ....[83]....
        /*04c0*/ 	.word	0xffffffff


	//   ....[84]....
        /*04c4*/ 	.word	0xffffffff


	//   ....[85]....
        /*04c8*/ 	.word	0xffffffff


	//   ....[86]....
        /*04cc*/ 	.word	0xffffffff


	//   ....[87]....
        /*04d0*/ 	.word	0xffffffff


	//   ....[88]....
        /*04d4*/ 	.word	0xffffffff


	//   ....[89]....
        /*04d8*/ 	.word	0xffffffff


	//   ....[90]....
        /*04dc*/ 	.word	0xffffffff


	//   ....[91]....
        /*04e0*/ 	.word	0xffffffff


	//   ....[92]....
        /*04e4*/ 	.word	0xffffffff


	//   ....[93]....
        /*04e8*/ 	.word	0xffffffff


	//   ....[94]....
        /*04ec*/ 	.word	0xffffffff


	//   ....[95]....
        /*04f0*/ 	.word	0xffffffff


	//   ....[96]....
        /*04f4*/ 	.word	0xffffffff


	//   ....[97]....
        /*04f8*/ 	.word	0xffffffff


	//   ....[98]....
        /*04fc*/ 	.word	0xffffffff


	//   ....[99]....
        /*0500*/ 	.word	0xffffffff


	//   ....[100]....
        /*0504*/ 	.word	0xffffffff


	//   ....[101]....
        /*0508*/ 	.word	0xffffffff


	//   ....[102]....
        /*050c*/ 	.word	0xffffffff


	//   ....[103]....
        /*0510*/ 	.word	0xffffffff


	//   ....[104]....
        /*0514*/ 	.word	0xffffffff


	//   ....[105]....
        /*0518*/ 	.word	0xffffffff


	//   ....[106]....
        /*051c*/ 	.word	0xffffffff


	//   ....[107]....
        /*0520*/ 	.word	0xffffffff


	//   ....[108]....
        /*0524*/ 	.word	0xffffffff


	//   ....[109]....
        /*0528*/ 	.word	0xffffffff


	//   ....[110]....
        /*052c*/ 	.word	0xffffffff


	//   ....[111]....
        /*0530*/ 	.word	0xffffffff


	//   ....[112]....
        /*0534*/ 	.word	0xffffffff


	//   ....[113]....
        /*0538*/ 	.word	0xffffffff


	//   ....[114]....
        /*053c*/ 	.word	0xffffffff


	//   ....[115]....
        /*0540*/ 	.word	0xffffffff


	//   ....[116]....
        /*0544*/ 	.word	0xffffffff


	//   ....[117]....
        /*0548*/ 	.word	0xffffffff


	//   ....[118]....
        /*054c*/ 	.word	0xffffffff


	//   ....[119]....
        /*0550*/ 	.word	0xffffffff


	//   ....[120]....
        /*0554*/ 	.word	0xffffffff


	//   ....[121]....
        /*0558*/ 	.word	0xffffffff


	//   ....[122]....
        /*055c*/ 	.word	0xffffffff


	//   ....[123]....
        /*0560*/ 	.word	0xffffffff


	//   ....[124]....
        /*0564*/ 	.word	0xffffffff


	//   ....[125]....
        /*0568*/ 	.word	0xffffffff


	//   ....[126]....
        /*056c*/ 	.word	0xffffffff


	//   ....[127]....
        /*0570*/ 	.word	0xffffffff


	//   ....[128]....
        /*0574*/ 	.word	0xffffffff


	//   ....[129]....
        /*0578*/ 	.word	0xffffffff


	//   ....[130]....
        /*057c*/ 	.word	0xffffffff


	//   ....[131]....
        /*0580*/ 	.word	0xffffffff


	//   ....[132]....
        /*0584*/ 	.word	0xffffffff


	//   ....[133]....
        /*0588*/ 	.word	0xffffffff


	//   ....[134]....
        /*058c*/ 	.word	0xffffffff


	//   ....[135]....
        /*0590*/ 	.word	0xffffffff


	//   ....[136]....
        /*0594*/ 	.word	0xffffffff


	//   ....[137]....
        /*0598*/ 	.word	0xffffffff


	//   ....[138]....
        /*059c*/ 	.word	0xffffffff


	//   ....[139]....
        /*05a0*/ 	.word	0xffffffff


	//   ....[140]....
        /*05a4*/ 	.word	0xffffffff


	//   ....[141]....
        /*05a8*/ 	.word	0xffffffff


	//   ....[142]....
        /*05ac*/ 	.word	0xffffffff


	//   ....[143]....
        /*05b0*/ 	.word	0xffffffff


	//   ....[144]....
        /*05b4*/ 	.word	0xffffffff


	//   ....[145]....
        /*05b8*/ 	.word	0xffffffff


	//   ....[146]....
        /*05bc*/ 	.word	0xffffffff


	//   ....[147]....
        /*05c0*/ 	.word	0xffffffff


	//   ....[148]....
        /*05c4*/ 	.word	0xffffffff


	//   ....[149]....
        /*05c8*/ 	.word	0xffffffff


	//   ....[150]....
        /*05cc*/ 	.word	0xffffffff


	//   ....[151]....
        /*05d0*/ 	.word	0xffffffff


	//   ....[152]....
        /*05d4*/ 	.word	0xffffffff


	//   ....[153]....
        /*05d8*/ 	.word	0xffffffff


	//   ....[154]....
        /*05dc*/ 	.word	0xffffffff


	//   ....[155]....
        /*05e0*/ 	.word	0xffffffff


	//   ....[156]....
        /*05e4*/ 	.word	0xffffffff


	//   ....[157]....
        /*05e8*/ 	.word	0xffffffff


	//   ....[158]....
        /*05ec*/ 	.word	0xffffffff


	//   ....[159]....
        /*05f0*/ 	.word	0xffffffff


	//   ....[160]....
        /*05f4*/ 	.word	0xffffffff


	//   ....[161]....
        /*05f8*/ 	.word	0xffffffff


	//   ....[162]....
        /*05fc*/ 	.word	0xffffffff


	//   ....[163]....
        /*0600*/ 	.word	0xffffffff


	//   ....[164]....
        /*0604*/ 	.word	0xffffffff


	//   ....[165]....
        /*0608*/ 	.word	0xffffffff


	//   ....[166]....
        /*060c*/ 	.word	0xffffffff


	//   ....[167]....
        /*0610*/ 	.word	0xffffffff


	//   ....[168]....
        /*0614*/ 	.word	0xffffffff


	//   ....[169]....
        /*0618*/ 	.word	0xffffffff


	//   ....[170]....
        /*061c*/ 	.word	0xffffffff


	//   ....[171]....
        /*0620*/ 	.word	0xffffffff


	//   ....[172]....
        /*0624*/ 	.word	0xffffffff


	//   ....[173]....
        /*0628*/ 	.word	0xffffffff


	//   ....[174]....
        /*062c*/ 	.word	0xffffffff


	//   ....[175]....
        /*0630*/ 	.word	0xffffffff


	//   ....[176]....
        /*0634*/ 	.word	0xffffffff


	//   ....[177]....
        /*0638*/ 	.word	0xffffffff


	//   ....[178]....
        /*063c*/ 	.word	0xffffffff


	//   ....[179]....
        /*0640*/ 	.word	0xffffffff


	//   ....[180]....
        /*0644*/ 	.word	0xffffffff


	//   ....[181]....
        /*0648*/ 	.word	0xffffffff


	//   ....[182]....
        /*064c*/ 	.word	0xffffffff


	//   ....[183]....
        /*0650*/ 	.word	0xffffffff


	//   ....[184]....
        /*0654*/ 	.word	0xffffffff


	//   ....[185]....
        /*0658*/ 	.word	0xffffffff


	//   ....[186]....
        /*065c*/ 	.word	0xffffffff


	//   ....[187]....
        /*0660*/ 	.word	0xffffffff


	//   ....[188]....
        /*0664*/ 	.word	0xffffffff


	//   ....[189]....
        /*0668*/ 	.word	0xffffffff


	//   ....[190]....
        /*066c*/ 	.word	0xffffffff


	//   ....[191]....
        /*0670*/ 	.word	0xffffffff


	//   ....[192]....
        /*0674*/ 	.word	0xffffffff


	//   ....[193]....
        /*0678*/ 	.word	0xffffffff


	//   ....[194]....
        /*067c*/ 	.word	0xffffffff


	//   ....[195]....
        /*0680*/ 	.word	0xffffffff


	//   ....[196]....
        /*0684*/ 	.word	0xffffffff


	//   ....[197]....
        /*0688*/ 	.word	0xffffffff


	//   ....[198]....
        /*068c*/ 	.word	0xffffffff


	//   ....[199]....
        /*0690*/ 	.word	0xffffffff


	//   ....[200]....
        /*0694*/ 	.word	0xffffffff


	//   ....[201]....
        /*0698*/ 	.word	0xffffffff


	//   ....[202]....
        /*069c*/ 	.word	0xffffffff


	//   ....[203]....
        /*06a0*/ 	.word	0xffffffff


	//   ....[204]....
        /*06a4*/ 	.word	0xffffffff


	//   ....[205]....
        /*06a8*/ 	.word	0xffffffff


	//   ....[206]....
        /*06ac*/ 	.word	0xffffffff


	//   ....[207]....
        /*06b0*/ 	.word	0xffffffff


	//   ....[208]....
        /*06b4*/ 	.word	0xffffffff


	//   ....[209]....
        /*06b8*/ 	.word	0xffffffff


	//   ....[210]....
        /*06bc*/ 	.word	0xffffffff


	//   ....[211]....
        /*06c0*/ 	.word	0xffffffff


	//   ....[212]....
        /*06c4*/ 	.word	0xffffffff


	//   ....[213]....
        /*06c8*/ 	.word	0xffffffff


	//   ....[214]....
        /*06cc*/ 	.word	0xffffffff


	//   ....[215]....
        /*06d0*/ 	.word	0xffffffff


	//   ....[216]....
        /*06d4*/ 	.word	0xffffffff


	//   ....[217]....
        /*06d8*/ 	.word	0xffffffff


	//   ....[218]....
        /*06dc*/ 	.word	0xffffffff


	//   ....[219]....
        /*06e0*/ 	.word	0xffffffff


	//   ....[220]....
        /*06e4*/ 	.word	0xffffffff


	//   ....[221]....
        /*06e8*/ 	.word	0xffffffff


	//   ....[222]....
        /*06ec*/ 	.word	0xffffffff


	//   ....[223]....
        /*06f0*/ 	.word	0xffffffff


	//   ....[224]....
        /*06f4*/ 	.word	0xffffffff


	//   ....[225]....
        /*06f8*/ 	.word	0x0500000f


	//   ....[226]....
        /*06fc*/ 	.word	0x0500000f


	//   ....[227]....
        /*0700*/ 	.word	0x0500000f


	//   ....[228]....
        /*0704*/ 	.word	0x0500000f


	//   ....[229]....
        /*0708*/ 	.word	0x0500000f


	//   ....[230]....
        /*070c*/ 	.word	0x0500000f


	//   ....[231]....
        /*0710*/ 	.word	0x0500000f


	//   ....[232]....
        /*0714*/ 	.word	0x0500000f


	//   ....[233]....
        /*0718*/ 	.word	0x0500000f


	//   ....[234]....
        /*071c*/ 	.word	0x0500000f


	//   ....[235]....
        /*0720*/ 	.word	0x0500000f


	//   ....[236]....
        /*0724*/ 	.word	0x0500000f


	//   ....[237]....
        /*0728*/ 	.word	0x0500000f


	//   ....[238]....
        /*072c*/ 	.word	0x0500000f


	//   ....[239]....
        /*0730*/ 	.word	0x0500000f


	//   ....[240]....
        /*0734*/ 	.word	0x0500000f


	//   ....[241]....
        /*0738*/ 	.word	0x0500000f


	//   ....[242]....
        /*073c*/ 	.word	0x0500000f


	//----- nvinfo : EIATTR_COOP_GROUP_INSTR_OFFSETS
	.align		4
.L_120:
        /*0740*/ 	.byte	0x04, 0x28
        /*0742*/ 	.short	(.L_122 - .L_121)


	//   ....[0]....
.L_121:
        /*0744*/ 	.word	0x00000070


	//   ....[1]....
        /*0748*/ 	.word	0x00000140


	//   ....[2]....
        /*074c*/ 	.word	0x00000190


	//   ....[3]....
        /*0750*/ 	.word	0x000003c0


	//   ....[4]....
        /*0754*/ 	.word	0x00000520


	//   ....[5]....
        /*0758*/ 	.word	0x00000640


	//   ....[6]....
        /*075c*/ 	.word	0x000007a0


	//   ....[7]....
        /*0760*/ 	.word	0x00001fb0


	//   ....[8]....
        /*0764*/ 	.word	0x000032b0


	//   ....[9]....
        /*0768*/ 	.word	0x000033a0


	//   ....[10]....
        /*076c*/ 	.word	0x00003970


	//   ....[11]....
        /*0770*/ 	.word	0x000039e0


	//   ....[12]....
        /*0774*/ 	.word	0x00005780


	//   ....[13]....
        /*0778*/ 	.word	0x00005790


	//   ....[14]....
        /*077c*/ 	.word	0x000057c0


	//   ....[15]....
        /*0780*/ 	.word	0x000057d0


	//   ....[16]....
        /*0784*/ 	.word	0x00007510


	//   ....[17]....
        /*0788*/ 	.word	0x00007520


	//   ....[18]....
        /*078c*/ 	.word	0x000075a0


	//   ....[19]....
        /*0790*/ 	.word	0x000075b0


	//   ....[20]....
        /*0794*/ 	.word	0x00008c50


	//   ....[21]....
        /*0798*/ 	.word	0x00008d50


	//   ....[22]....
        /*079c*/ 	.word	0x00008d80


	//   ....[23]....
        /*07a0*/ 	.word	0x00008db0


	//   ....[24]....
        /*07a4*/ 	.word	0x00008df0


	//   ....[25]....
        /*07a8*/ 	.word	0x00008e20


	//   ....[26]....
        /*07ac*/ 	.word	0x00008e60


	//   ....[27]....
        /*07b0*/ 	.word	0x00008e90


	//   ....[28]....
        /*07b4*/ 	.word	0x00008ec0


	//   ....[29]....
        /*07b8*/ 	.word	0x00008ef0


	//   ....[30]....
        /*07bc*/ 	.word	0x00008f20


	//   ....[31]....
        /*07c0*/ 	.word	0x00008f50


	//   ....[32]....
        /*07c4*/ 	.word	0x00008f70


	//   ....[33]....
        /*07c8*/ 	.word	0x00008fa0


	//   ....[34]....
        /*07cc*/ 	.word	0x00008fd0


	//   ....[35]....
        /*07d0*/ 	.word	0x00009010


	//   ....[36]....
        /*07d4*/ 	.word	0x00009030


	//   ....[37]....
        /*07d8*/ 	.word	0x00009050


	//   ....[38]....
        /*07dc*/ 	.word	0x00009070


	//   ....[39]....
        /*07e0*/ 	.word	0x00009090


	//   ....[40]....
        /*07e4*/ 	.word	0x000090b0


	//   ....[41]....
        /*07e8*/ 	.word	0x000090e0


	//   ....[42]....
        /*07ec*/ 	.word	0x00009120


	//   ....[43]....
        /*07f0*/ 	.word	0x00009150


	//   ....[44]....
        /*07f4*/ 	.word	0x00009180


	//   ....[45]....
        /*07f8*/ 	.word	0x000091a0


	//   ....[46]....
        /*07fc*/ 	.word	0x000091c0


	//   ....[47]....
        /*0800*/ 	.word	0x000091d0


	//   ....[48]....
        /*0804*/ 	.word	0x000091e0


	//   ....[49]....
        /*0808*/ 	.word	0x000091f0


	//   ....[50]....
        /*080c*/ 	.word	0x00009210


	//   ....[51]....
        /*0810*/ 	.word	0x00009230


	//   ....[52]....
        /*0814*/ 	.word	0x00009240


	//   ....[53]....
        /*0818*/ 	.word	0x00009250


	//   ....[54]....
        /*081c*/ 	.word	0x00009260


	//   ....[55]....
        /*0820*/ 	.word	0x00009280


	//   ....[56]....
        /*0824*/ 	.word	0x00009290


	//   ....[57]....
        /*0828*/ 	.word	0x000092a0


	//   ....[58]....
        /*082c*/ 	.word	0x000092b0


	//   ....[59]....
        /*0830*/ 	.word	0x000092c0


	//   ....[60]....
        /*0834*/ 	.word	0x000092d0


	//   ....[61]....
        /*0838*/ 	.word	0x000092e0


	//   ....[62]....
        /*083c*/ 	.word	0x000092f0


	//   ....[63]....
        /*0840*/ 	.word	0x00009300


	//   ....[64]....
        /*0844*/ 	.word	0x00009310


	//   ....[65]....
        /*0848*/ 	.word	0x00009320


	//   ....[66]....
        /*084c*/ 	.word	0x00009330


	//   ....[67]....
        /*0850*/ 	.word	0x00009340


	//   ....[68]....
        /*0854*/ 	.word	0x00009350


	//   ....[69]....
        /*0858*/ 	.word	0x00009360


	//   ....[70]....
        /*085c*/ 	.word	0x00009370


	//   ....[71]....
        /*0860*/ 	.word	0x00009380


	//   ....[72]....
        /*0864*/ 	.word	0x00009390


	//   ....[73]....
        /*0868*/ 	.word	0x000093b0


	//   ....[74]....
        /*086c*/ 	.word	0x000093c0


	//   ....[75]....
        /*0870*/ 	.word	0x000093d0


	//   ....[76]....
        /*0874*/ 	.word	0x000093e0


	//   ....[77]....
        /*0878*/ 	.word	0x000093f0


	//   ....[78]....
        /*087c*/ 	.word	0x00009400


	//   ....[79]....
        /*0880*/ 	.word	0x00009410


	//   ....[80]....
        /*0884*/ 	.word	0x00009420


	//   ....[81]....
        /*0888*/ 	.word	0x00009430


	//   ....[82]....
        /*088c*/ 	.word	0x00009440


	//   ....[83]....
        /*0890*/ 	.word	0x00009450


	//   ....[84]....
        /*0894*/ 	.word	0x00009460


	//   ....[85]....
        /*0898*/ 	.word	0x00009470


	//   ....[86]....
        /*089c*/ 	.word	0x00009480


	//   ....[87]....
        /*08a0*/ 	.word	0x00009490


	//   ....[88]....
        /*08a4*/ 	.word	0x000094a0


	//   ....[89]....
        /*08a8*/ 	.word	0x000094b0


	//   ....[90]....
        /*08ac*/ 	.word	0x000094c0


	//   ....[91]....
        /*08b0*/ 	.word	0x000094d0


	//   ....[92]....
        /*08b4*/ 	.word	0x000094e0


	//   ....[93]....
        /*08b8*/ 	.word	0x000094f0


	//   ....[94]....
        /*08bc*/ 	.word	0x00009500


	//   ....[95]....
        /*08c0*/ 	.word	0x00009510


	//   ....[96]....
        /*08c4*/ 	.word	0x00009520


	//   ....[97]....
        /*08c8*/ 	.word	0x00009530


	//   ....[98]....
        /*08cc*/ 	.word	0x00009540


	//   ....[99]....
        /*08d0*/ 	.word	0x00009550


	//   ....[100]....
        /*08d4*/ 	.word	0x00009560


	//   ....[101]....
        /*08d8*/ 	.word	0x00009570


	//   ....[102]....
        /*08dc*/ 	.word	0x00009580


	//   ....[103]....
        /*08e0*/ 	.word	0x00009590


	//   ....[104]....
        /*08e4*/ 	.word	0x000095a0


	//   ....[105]....
        /*08e8*/ 	.word	0x000095b0


	//   ....[106]....
        /*08ec*/ 	.word	0x000095c0


	//   ....[107]....
        /*08f0*/ 	.word	0x000095d0


	//   ....[108]....
        /*08f4*/ 	.word	0x000095e0


	//   ....[109]....
        /*08f8*/ 	.word	0x000095f0


	//   ....[110]....
        /*08fc*/ 	.word	0x00009600


	//   ....[111]....
        /*0900*/ 	.word	0x00009610


	//   ....[112]....
        /*0904*/ 	.word	0x00009620


	//   ....[113]....
        /*0908*/ 	.word	0x00009630


	//   ....[114]....
        /*090c*/ 	.word	0x00009640


	//   ....[115]....
        /*0910*/ 	.word	0x00009650


	//   ....[116]....
        /*0914*/ 	.word	0x00009660


	//   ....[117]....
        /*0918*/ 	.word	0x00009670


	//   ....[118]....
        /*091c*/ 	.word	0x00009680


	//   ....[119]....
        /*0920*/ 	.word	0x00009690


	//   ....[120]....
        /*0924*/ 	.word	0x000096a0


	//   ....[121]....
        /*0928*/ 	.word	0x000096b0


	//   ....[122]....
        /*092c*/ 	.word	0x000096c0


	//   ....[123]....
        /*0930*/ 	.word	0x000096d0


	//   ....[124]....
        /*0934*/ 	.word	0x000096f0


	//   ....[125]....
        /*0938*/ 	.word	0x00009700


	//   ....[126]....
        /*093c*/ 	.word	0x00009710


	//   ....[127]....
        /*0940*/ 	.word	0x00009720


	//   ....[128]....
        /*0944*/ 	.word	0x00009730


	//   ....[129]....
        /*0948*/ 	.word	0x00009750


	//   ....[130]....
        /*094c*/ 	.word	0x00009760


	//   ....[131]....
        /*0950*/ 	.word	0x00009770


	//   ....[132]....
        /*0954*/ 	.word	0x00009780


	//   ....[133]....
        /*0958*/ 	.word	0x00009790


	//   ....[134]....
        /*095c*/ 	.word	0x000097a0


	//   ....[135]....
        /*0960*/ 	.word	0x000097b0


	//   ....[136]....
        /*0964*/ 	.word	0x000097c0


	//   ....[137]....
        /*0968*/ 	.word	0x000097d0


	//   ....[138]....
        /*096c*/ 	.word	0x000097f0


	//   ....[139]....
        /*0970*/ 	.word	0x00009810


	//   ....[140]....
        /*0974*/ 	.word	0x00009820


	//   ....[141]....
        /*0978*/ 	.word	0x00009840


	//   ....[142]....
        /*097c*/ 	.word	0x00009850


	//   ....[143]....
        /*0980*/ 	.word	0x00009860


	//   ....[144]....
        /*0984*/ 	.word	0x00009870


	//   ....[145]....
        /*0988*/ 	.word	0x00009880


	//   ....[146]....
        /*098c*/ 	.word	0x00009890


	//   ....[147]....
        /*0990*/ 	.word	0x000098a0


	//   ....[148]....
        /*0994*/ 	.word	0x0000aab0


	//   ....[149]....
        /*0998*/ 	.word	0x0000aac0


	//   ....[150]....
        /*099c*/ 	.word	0x0000aad0


	//   ....[151]....
        /*09a0*/ 	.word	0x0000aae0


	//   ....[152]....
        /*09a4*/ 	.word	0x0000b5b0


	//   ....[153]....
        /*09a8*/ 	.word	0x0000b5d0


	//   ....[154]....
        /*09ac*/ 	.word	0x0000b770


	//   ....[155]....
        /*09b0*/ 	.word	0x0000b790


	//   ....[156]....
        /*09b4*/ 	.word	0x0000b8d0


	//   ....[157]....
        /*09b8*/ 	.word	0x0000b8f0


	//   ....[158]....
        /*09bc*/ 	.word	0x0000ba40


	//   ....[159]....
        /*09c0*/ 	.word	0x0000ba60


	//   ....[160]....
        /*09c4*/ 	.word	0x0000c050


	//   ....[161]....
        /*09c8*/ 	.word	0x0000c090


	//   ....[162]....
        /*09cc*/ 	.word	0x0000cb50


	//   ....[163]....
        /*09d0*/ 	.word	0x0000cb60


	//   ....[164]....
        /*09d4*/ 	.word	0x0000dd70


	//   ....[165]....
        /*09d8*/ 	.word	0x0000dda0


	//   ....[166]....
        /*09dc*/ 	.word	0x0000df10


	//   ....[167]....
        /*09e0*/ 	.word	0x0000df30


	//   ....[168]....
        /*09e4*/ 	.word	0x0000e070


	//   ....[169]....
        /*09e8*/ 	.word	0x0000e090


	//   ....[170]....
        /*09ec*/ 	.word	0x0000e1e0


	//   ....[171]....
        /*09f0*/ 	.word	0x0000e200


	//   ....[172]....
        /*09f4*/ 	.word	0x0000e3e0


	//   ....[173]....
        /*09f8*/ 	.word	0x0000e620


	//   ....[174]....
        /*09fc*/ 	.word	0x0000e650


	//   ....[175]....
        /*0a00*/ 	.word	0x0000e690


	//   ....[176]....
        /*0a04*/ 	.word	0x0000e6c0


	//   ....[177]....
        /*0a08*/ 	.word	0x0000e6f0


	//   ....[178]....
        /*0a0c*/ 	.word	0x0000e730


	//   ....[179]....
        /*0a10*/ 	.word	0x0000e8c0


	//   ....[180]....
        /*0a14*/ 	.word	0x0000e8f0


	//   ....[181]....
        /*0a18*/ 	.word	0x0000e920


	//   ....[182]....
        /*0a1c*/ 	.word	0x0000e950


	//   ....[183]....
        /*0a20*/ 	.word	0x0000e980


	//   ....[184]....
        /*0a24*/ 	.word	0x0000e9c0


	//   ....[185]....
        /*0a28*/ 	.word	0x0000ea50


	//   ....[186]....
        /*0a2c*/ 	.word	0x0000eaa0


	//   ....[187]....
        /*0a30*/ 	.word	0x0000eab0


	//   ....[188]....
        /*0a34*/ 	.word	0x0000eb40


	//   ....[189]....
        /*0a38*/ 	.word	0x00010340


	//   ....[190]....
        /*0a3c*/ 	.word	0x00010fb0


	//   ....[191]....
        /*0a40*/ 	.word	0x00010fc0


	//   ....[192]....
        /*0a44*/ 	.word	0x00011000


	//   ....[193]....
        /*0a48*/ 	.word	0x00011040


	//   ....[194]....
        /*0a4c*/ 	.word	0x00011140


	//   ....[195]....
        /*0a50*/ 	.word	0x00011150


	//   ....[196]....
        /*0a54*/ 	.word	0x000111d0


	//   ....[197]....
        /*0a58*/ 	.word	0x000111e0


	//   ....[198]....
        /*0a5c*/ 	.word	0x00011260


	//   ....[199]....
        /*0a60*/ 	.word	0x00011270


	//   ....[200]....
        /*0a64*/ 	.word	0x000112f0


	//   ....[201]....
        /*0a68*/ 	.word	0x00011300


	//   ....[202]....
        /*0a6c*/ 	.word	0x00011380


	//   ....[203]....
        /*0a70*/ 	.word	0x00011390


	//   ....[204]....
        /*0a74*/ 	.word	0x000113a0


	//   ....[205]....
        /*0a78*/ 	.word	0x000113e0


	//   ....[206]....
        /*0a7c*/ 	.word	0x00013700


	//   ....[207]....
        /*0a80*/ 	.word	0x00013720


	//   ....[208]....
        /*0a84*/ 	.word	0x00013750


	//   ....[209]....
        /*0a88*/ 	.word	0x00013780


	//   ....[210]....
        /*0a8c*/ 	.word	0x000137b0


	//   ....[211]....
        /*0a90*/ 	.word	0x000137e0


	//   ....[212]....
        /*0a94*/ 	.word	0x00013810


	//   ....[213]....
        /*0a98*/ 	.word	0x00013820


	//   ....[214]....
        /*0a9c*/ 	.word	0x00013980


	//   ....[215]....
        /*0aa0*/ 	.word	0x000139b0


	//   ....[216]....
        /*0aa4*/ 	.word	0x000139e0


	//   ....[217]....
        /*0aa8*/ 	.word	0x00013a10


	//   ....[218]....
        /*0aac*/ 	.word	0x00013a40


	//   ....[219]....
        /*0ab0*/ 	.word	0x00013a80


	//   ....[220]....
        /*0ab4*/ 	.word	0x00013b00


	//   ....[221]....
        /*0ab8*/ 	.word	0x00013b40


	//   ....[222]....
        /*0abc*/ 	.word	0x00013b50


	//   ....[223]....
        /*0ac0*/ 	.word	0x00013b90


	//   ....[224]....
        /*0ac4*/ 	.word	0x00014210


	//   ....[225]....
        /*0ac8*/ 	.word	0x00014730


	//   ....[226]....
        /*0acc*/ 	.word	0x00014910


	//   ....[227]....
        /*0ad0*/ 	.word	0x00014980


	//   ....[228]....
        /*0ad4*/ 	.word	0x000149e0


	//   ....[229]....
        /*0ad8*/ 	.word	0x00014a80


	//   ....[230]....
        /*0adc*/ 	.word	0x00014b40


	//   ....[231]....
        /*0ae0*/ 	.word	0x00014c40


	//   ....[232]....
        /*0ae4*/ 	.word	0x00014ca0


	//   ....[233]....
        /*0ae8*/ 	.word	0x00014d90


	//   ....[234]....
        /*0aec*/ 	.word	0x00014df0


	//   ....[235]....
        /*0af0*/ 	.word	0x00014ee0


	//   ....[236]....
        /*0af4*/ 	.word	0x00014f40


	//   ....[237]....
        /*0af8*/ 	.word	0x00015030


	//   ....[238]....
        /*0afc*/ 	.word	0x00015090


	//   ....[239]....
        /*0b00*/ 	.word	0x00015160


	//   ....[240]....
        /*0b04*/ 	.word	0x000151e0


	//   ....[241]....
        /*0b08*/ 	.word	0x000152b0


	//   ....[242]....
        /*0b0c*/ 	.word	0x00015600


	//----- nvinfo : EIATTR_REG_RECONFIG
	.align		4
.L_122:
        /*0b10*/ 	.byte	0x01, 0x54
	.zero		2


	//----- nvinfo : EIATTR_SYSCALL_OFFSETS
	.align		4
        /*0b14*/ 	.byte	0x04, 0x46
        /*0b16*/ 	.short	(.L_124 - .L_123)


	//   ....[0]....
.L_123:
        /*0b18*/ 	.word	0x00002130


	//   ....[1]....
        /*0b1c*/ 	.word	0x0000fd90


	//   ....[2]....
        /*0b20*/ 	.word	0x0000ff20


	//   ....[3]....
        /*0b24*/ 	.word	0x00010070


	//   ....[4]....
        /*0b28*/ 	.word	0x000101b0


	//   ....[5]....
        /*0b2c*/ 	.word	0x00010c00


	//----- nvinfo : EIATTR_MBARRIER_INSTR_OFFSETS
	.align		4
.L_124:
        /*0b30*/ 	.byte	0x04, 0x39
        /*0b32*/ 	.short	(.L_126 - .L_125)


	//   ....[0]....
.L_125:
        /*0b34*/ 	.word	0x00000270
        /*0b38*/ 	.word	0x000000ff
        /*0b3c*/ 	.word	0x00038800
        /*0b40*/ 	.short	0x0100
        /*0b42*/ 	.byte	0x08
	.zero		1


	//   ....[1]....
        /*0b44*/ 	.word	0x00000280
        /*0b48*/ 	.word	0x000000ff
        /*0b4c*/ 	.word	0x00038820
        /*0b50*/ 	.short	0x0100
        /*0b52*/ 	.byte	0x08
	.zero		1


	//   ....[2]....
        /*0b54*/ 	.word	0x00000370
        /*0b58*/ 	.word	0x000000ff
        /*0b5c*/ 	.word	0x00038830
        /*0b60*/ 	.short	0x0100
        /*0b62*/ 	.byte	0x08
	.zero		1


	//   ....[3]....
        /*0b64*/ 	.word	0x00000380
        /*0b68*/ 	.word	0x000000ff
        /*0b6c*/ 	.word	0x00038840
        /*0b70*/ 	.short	0x0100
        /*0b72*/ 	.byte	0x08
	.zero		1


	//   ....[4]....
        /*0b74*/ 	.word	0x00000390
        /*0b78*/ 	.word	0x000000ff
        /*0b7c*/ 	.word	0x00038838
        /*0b80*/ 	.short	0x0100
        /*0b82*/ 	.byte	0x08
	.zero		1


	//   ....[5]....
        /*0b84*/ 	.word	0x000003a0
        /*0b88*/ 	.word	0x000000ff
        /*0b8c*/ 	.word	0x00038848
        /*0b90*/ 	.short	0x0100
        /*0b92*/ 	.byte	0x08
	.zero		1


	//   ....[6]....
        /*0b94*/ 	.word	0x000004d0
        /*0b98*/ 	.word	0x000000ff
        /*0b9c*/ 	.word	0x00038850
        /*0ba0*/ 	.short	0x0100
        /*0ba2*/ 	.byte	0x08
	.zero		1


	//   ....[7]....
        /*0ba4*/ 	.word	0x000004e0
        /*0ba8*/ 	.word	0x000000ff
        /*0bac*/ 	.word	0x00038860
        /*0bb0*/ 	.short	0x0100
        /*0bb2*/ 	.byte	0x08
	.zero		1


	//   ....[8]....
        /*0bb4*/ 	.word	0x000004f0
        /*0bb8*/ 	.word	0x000000ff
        /*0bbc*/ 	.word	0x00038858
        /*0bc0*/ 	.short	0x0100
        /*0bc2*/ 	.byte	0x08
	.zero		1


	//   ....[9]....
        /*0bc4*/ 	.word	0x00000500
        /*0bc8*/ 	.word	0x000000ff
        /*0bcc*/ 	.word	0x00038868
        /*0bd0*/ 	.short	0x0100
        /*0bd2*/ 	.byte	0x08
	.zero		1


	//   ....[10]....
        /*0bd4*/ 	.word	0x000005f0
        /*0bd8*/ 	.word	0x000000ff
        /*0bdc*/ 	.word	0x00038870
        /*0be0*/ 	.short	0x0100
        /*0be2*/ 	.byte	0x06
	.zero		1


	//   ....[11]....
        /*0be4*/ 	.word	0x00000600
        /*0be8*/ 	.word	0x000000ff
        /*0bec*/ 	.word	0x00038880
        /*0bf0*/ 	.short	0x0100
        /*0bf2*/ 	.byte	0x06
	.zero		1


	//   ....[12]....
        /*0bf4*/ 	.word	0x00000610
        /*0bf8*/ 	.word	0x000000ff
        /*0bfc*/ 	.word	0x00038878
        /*0c00*/ 	.short	0x0100
        /*0c02*/ 	.byte	0x06
	.zero		1


	//   ....[13]....
        /*0c04*/ 	.word	0x00000620
        /*0c08*/ 	.word	0x000000ff
        /*0c0c*/ 	.word	0x00038888
        /*0c10*/ 	.short	0x0100
        /*0c12*/ 	.byte	0x06
	.zero		1


	//   ....[14]....
        /*0c14*/ 	.word	0x00000750
        /*0c18*/ 	.word	0x000000ff
        /*0c1c*/ 	.word	0x00038890
        /*0c20*/ 	.short	0x0100
        /*0c22*/ 	.byte	0x08
	.zero		1


	//   ....[15]....
        /*0c24*/ 	.word	0x00000760
        /*0c28*/ 	.word	0x000000ff
        /*0c2c*/ 	.word	0x000388a0
        /*0c30*/ 	.short	0x0100
        /*0c32*/ 	.byte	0x08
	.zero		1


	//   ....[16]....
        /*0c34*/ 	.word	0x00000770
        /*0c38*/ 	.word	0x000000ff
        /*0c3c*/ 	.word	0x00038898
        /*0c40*/ 	.short	0x0100
        /*0c42*/ 	.byte	0x08
	.zero		1


	//   ....[17]....
        /*0c44*/ 	.word	0x00000780
        /*0c48*/ 	.word	0x000000ff
        /*0c4c*/ 	.word	0x000388a8
        /*0c50*/ 	.short	0x0100
        /*0c52*/ 	.byte	0x08
	.zero		1


	//   ....[18]....
        /*0c54*/ 	.word	0x000008b0
        /*0c58*/ 	.word	0x000000ff
        /*0c5c*/ 	.word	0x000388b0
        /*0c60*/ 	.short	0x0100
        /*0c62*/ 	.byte	0x08
	.zero		1


	//   ....[19]....
        /*0c64*/ 	.word	0x000008c0
        /*0c68*/ 	.word	0x000000ff
        /*0c6c*/ 	.word	0x000388c0
        /*0c70*/ 	.short	0x0100
        /*0c72*/ 	.byte	0x08
	.zero		1


	//   ....[20]....
        /*0c74*/ 	.word	0x000008d0
        /*0c78*/ 	.word	0x000000ff
        /*0c7c*/ 	.word	0x000388b8
        /*0c80*/ 	.short	0x0100
        /*0c82*/ 	.byte	0x08
	.zero		1


	//   ....[21]....
        /*0c84*/ 	.word	0x000008e0
        /*0c88*/ 	.word	0x000000ff
        /*0c8c*/ 	.word	0x000388c8
        /*0c90*/ 	.short	0x0100
        /*0c92*/ 	.byte	0x08
	.zero		1


	//   ....[22]....
        /*0c94*/ 	.word	0x000021e0
        /*0c98*/ 	.word	0x00000000
        /*0c9c*/ 	.word	0x00038800
        /*0ca0*/ 	.short	0x010a
        /*0ca2*/ 	.byte	0x3f
	.zero		1


	//   ....[23]....
        /*0ca4*/ 	.word	0x00002270
        /*0ca8*/ 	.word	0x00000005
        /*0cac*/ 	.word	0x00038830
        /*0cb0*/ 	.short	0x010a
        /*0cb2*/ 	.byte	0x3f
	.zero		1


	//   ....[24]....
        /*0cb4*/ 	.word	0x000022e0
        /*0cb8*/ 	.word	0x00000005
        /*0cbc*/ 	.word	0x00038830
        /*0cc0*/ 	.short	0x010a
        /*0cc2*/ 	.byte	0x3f
	.zero		1


	//   ....[25]....
        /*0cc4*/ 	.word	0x00003e10
        /*0cc8*/ 	.word	0x00000023
        /*0ccc*/ 	.word	0x00000000
        /*0cd0*/ 	.short	0x0101
        /*0cd2*/ 	.byte	0x3f
	.zero		1


	//   ....[26]....
        /*0cd4*/ 	.word	0x00004e40
        /*0cd8*/ 	.word	0x000000ff
        /*0cdc*/ 	.word	0x00038830
        /*0ce0*/ 	.short	0x010a
        /*0ce2*/ 	.byte	0x06
	.zero		1


	//   ....[27]....
        /*0ce4*/ 	.word	0x00004e80
        /*0ce8*/ 	.word	0x000000ff
        /*0cec*/ 	.word	0x00038830
        /*0cf0*/ 	.short	0x010a
        /*0cf2*/ 	.byte	0x06
	.zero		1


	//   ....[28]....
        /*0cf4*/ 	.word	0x00005220
        /*0cf8*/ 	.word	0x000000ff
        /*0cfc*/ 	.word	0x00038850
        /*0d00*/ 	.short	0x010a
        /*0d02*/ 	.byte	0x06
	.zero		1


	//   ....[29]....
        /*0d04*/ 	.word	0x00005260
        /*0d08*/ 	.word	0x000000ff
        /*0d0c*/ 	.word	0x00038850
        /*0d10*/ 	.short	0x010a
        /*0d12*/ 	.byte	0x06
	.zero		1


	//   ....[30]....
        /*0d14*/ 	.word	0x00006610
        /*0d18*/ 	.word	0x000000c8
        /*0d1c*/ 	.word	0x00000000
        /*0d20*/ 	.short	0x0101
        /*0d22*/ 	.byte	0x3f
	.zero		1


	//   ....[31]....
        /*0d24*/ 	.word	0x00006830
        /*0d28*/ 	.word	0x0000000b
        /*0d2c*/ 	.word	0x00000000
        /*0d30*/ 	.short	0x0101
        /*0d32*/ 	.byte	0x3f
	.zero		1


	//   ....[32]....
        /*0d34*/ 	.word	0x00007230
        /*0d38*/ 	.word	0x00000007
        /*0d3c*/ 	.word	0x00038850
        /*0d40*/ 	.short	0x010a
        /*0d42*/ 	.byte	0x3f
	.zero		1


	//   ....[33]....
        /*0d44*/ 	.word	0x000072c0
        /*0d48*/ 	.word	0x00000007
        /*0d4c*/ 	.word	0x00038850
        /*0d50*/ 	.short	0x010a
        /*0d52*/ 	.byte	0x3f
	.zero		1


	//   ....[34]....
        /*0d54*/ 	.word	0x00007850
        /*0d58*/ 	.word	0x00000099
        /*0d5c*/ 	.word	0x00000000
        /*0d60*/ 	.short	0x0101
        /*0d62*/ 	.byte	0x3f
	.zero		1


	//   ....[35]....
        /*0d64*/ 	.word	0x0000b5a0
        /*0d68*/ 	.word	0x000000ff
        /*0d6c*/ 	.word	0x00000000
        /*0d70*/ 	.short	0x0101
        /*0d72*/ 	.byte	0x08
	.zero		1


	//   ....[36]....
        /*0d74*/ 	.word	0x0000be60
        /*0d78*/ 	.word	0x000000ff
        /*0d7c*/ 	.word	0x00000000
        /*0d80*/ 	.short	0x0101
        /*0d82*/ 	.byte	0x08
	.zero		1


	//   ....[37]....
        /*0d84*/ 	.word	0x000105c0
        /*0d88*/ 	.word	0x00000004
        /*0d8c*/ 	.word	0x00038880
        /*0d90*/ 	.short	0x010a
        /*0d92*/ 	.byte	0x3f
	.zero		1


	//   ....[38]....
        /*0d94*/ 	.word	0x000107c0
        /*0d98*/ 	.word	0x00000004
        /*0d9c*/ 	.word	0x00038840
        /*0da0*/ 	.short	0x010a
        /*0da2*/ 	.byte	0x3f
	.zero		1


	//   ....[39]....
        /*0da4*/ 	.word	0x000114d0
        /*0da8*/ 	.word	0x00000013
        /*0dac*/ 	.word	0x00038800
        /*0db0*/ 	.short	0x0107
        /*0db2*/ 	.byte	0x3f
	.zero		1


	//   ....[40]....
        /*0db4*/ 	.word	0x000115d0
        /*0db8*/ 	.word	0x00000013
        /*0dbc*/ 	.word	0x00038800
        /*0dc0*/ 	.short	0x0101
        /*0dc2*/ 	.byte	0x3f
	.zero		1


	//   ....[41]....
        /*0dc4*/ 	.word	0x000115f0
        /*0dc8*/ 	.word	0x00000013
        /*0dcc*/ 	.word	0x00038820
        /*0dd0*/ 	.short	0x010a
        /*0dd2*/ 	.byte	0x3f
	.zero		1


	//   ....[42]....
        /*0dd4*/ 	.word	0x00011900
        /*0dd8*/ 	.word	0x00000004
        /*0ddc*/ 	.word	0x00038880
        /*0de0*/ 	.short	0x010a
        /*0de2*/ 	.byte	0x3f
	.zero		1


	//   ....[43]....
        /*0de4*/ 	.word	0x00011c50
        /*0de8*/ 	.word	0x00000004
        /*0dec*/ 	.word	0x00038840
        /*0df0*/ 	.short	0x010a
        /*0df2*/ 	.byte	0x3f
	.zero		1


	//   ....[44]....
        /*0df4*/ 	.word	0x00012010
        /*0df8*/ 	.word	0x00000014
        /*0dfc*/ 	.word	0x00038870
        /*0e00*/ 	.short	0x010a
        /*0e02*/ 	.byte	0x3f
	.zero		1


	//   ....[45]....
        /*0e04*/ 	.word	0x00012080
        /*0e08*/ 	.word	0x00000014
        /*0e0c*/ 	.word	0x00038860
        /*0e10*/ 	.short	0x010a
        /*0e12*/ 	.byte	0x3f
	.zero		1


	//   ....[46]....
        /*0e14*/ 	.word	0x00012880
        /*0e18*/ 	.word	0x00000014
        /*0e1c*/ 	.word	0x00038850
        /*0e20*/ 	.short	0x0101
        /*0e22*/ 	.byte	0x3f
	.zero		1


	//   ....[47]....
        /*0e24*/ 	.word	0x00012900
        /*0e28*/ 	.word	0x00000014
        /*0e2c*/ 	.word	0x00000000
        /*0e30*/ 	.short	0x0101
        /*0e32*/ 	.byte	0x3f
	.zero		1


	//   ....[48]....
        /*0e34*/ 	.word	0x00012b40
        /*0e38*/ 	.word	0x00000011
        /*0e3c*/ 	.word	0x00038870
        /*0e40*/ 	.short	0x010a
        /*0e42*/ 	.byte	0x3f
	.zero		1


	//   ....[49]....
        /*0e44*/ 	.word	0x00012bb0
        /*0e48*/ 	.word	0x00000011
        /*0e4c*/ 	.word	0x00038860
        /*0e50*/ 	.short	0x010a
        /*0e52*/ 	.byte	0x3f
	.zero		1


	//   ....[50]....
        /*0e54*/ 	.word	0x000133d0
        /*0e58*/ 	.word	0x00000011
        /*0e5c*/ 	.word	0x00038850
        /*0e60*/ 	.short	0x0101
        /*0e62*/ 	.byte	0x3f
	.zero		1


	//   ....[51]....
        /*0e64*/ 	.word	0x00013420
        /*0e68*/ 	.word	0x00000011
        /*0e6c*/ 	.word	0x00000000
        /*0e70*/ 	.short	0x0101
        /*0e72*/ 	.byte	0x3f
	.zero		1


	//   ....[52]....
        /*0e74*/ 	.word	0x00014190
        /*0e78*/ 	.word	0x00000000
        /*0e7c*/ 	.word	0x00038820
        /*0e80*/ 	.short	0x010a
        /*0e82*/ 	.byte	0x3f
	.zero		1


	//   ....[53]....
        /*0e84*/ 	.word	0x00014350
        /*0e88*/ 	.word	0x00000006
        /*0e8c*/ 	.word	0x00000000
        /*0e90*/ 	.short	0x010a
        /*0e92*/ 	.byte	0x3f
	.zero		1


	//   ....[54]....
        /*0e94*/ 	.word	0x000143c0
        /*0e98*/ 	.word	0x00000007
        /*0e9c*/ 	.word	0x00000000
        /*0ea0*/ 	.short	0x010a
        /*0ea2*/ 	.byte	0x3f
	.zero		1


	//   ....[55]....
        /*0ea4*/ 	.word	0x00014420
        /*0ea8*/ 	.word	0x00000004
        /*0eac*/ 	.word	0x00038860
        /*0eb0*/ 	.short	0x010a
        /*0eb2*/ 	.byte	0x3f
	.zero		1


	//   ....[56]....
        /*0eb4*/ 	.word	0x00014470
        /*0eb8*/ 	.word	0x00000003
        /*0ebc*/ 	.word	0x00038860
        /*0ec0*/ 	.short	0x010a
        /*0ec2*/ 	.byte	0x3f
	.zero		1


	//   ....[57]....
        /*0ec4*/ 	.word	0x000144b0
        /*0ec8*/ 	.word	0x00000004
        /*0ecc*/ 	.word	0x00038880
        /*0ed0*/ 	.short	0x010a
        /*0ed2*/ 	.byte	0x3f
	.zero		1


	//   ....[58]....
        /*0ed4*/ 	.word	0x000144d0
        /*0ed8*/ 	.word	0x00000003
        /*0edc*/ 	.word	0x00038880
        /*0ee0*/ 	.short	0x010a
        /*0ee2*/ 	.byte	0x3f
	.zero		1


	//   ....[59]....
        /*0ee4*/ 	.word	0x00014530
        /*0ee8*/ 	.word	0x00000000
        /*0eec*/ 	.word	0x00038800
        /*0ef0*/ 	.short	0x010a
        /*0ef2*/ 	.byte	0x3f
	.zero		1


	//   ....[60]....
        /*0ef4*/ 	.word	0x00014580
        /*0ef8*/ 	.word	0x00000005
        /*0efc*/ 	.word	0x00038830
        /*0f00*/ 	.short	0x010a
        /*0f02*/ 	.byte	0x3f
	.zero		1


	//   ....[61]....
        /*0f04*/ 	.word	0x000145e0
        /*0f08*/ 	.word	0x00000003
        /*0f0c*/ 	.word	0x00038830
        /*0f10*/ 	.short	0x010a
        /*0f12*/ 	.byte	0x3f
	.zero		1


	//   ....[62]....
        /*0f14*/ 	.word	0x00014640
        /*0f18*/ 	.word	0x00000002
        /*0f1c*/ 	.word	0x00038850
        /*0f20*/ 	.short	0x010a
        /*0f22*/ 	.byte	0x3f
	.zero		1


	//   ....[63]....
        /*0f24*/ 	.word	0x00014690
        /*0f28*/ 	.word	0x00000007
        /*0f2c*/ 	.word	0x00038850
        /*0f30*/ 	.short	0x010a
        /*0f32*/ 	.byte	0x3f
	.zero		1


	//   ....[64]....
        /*0f34*/ 	.word	0x000147e0
        /*0f38*/ 	.word	0x00000004
        /*0f3c*/ 	.word	0x00038880
        /*0f40*/ 	.short	0x010a
        /*0f42*/ 	.byte	0x3f
	.zero		1


	//   ....[65]....
        /*0f44*/ 	.word	0x00014830
        /*0f48*/ 	.word	0x00000004
        /*0f4c*/ 	.word	0x00038840
        /*0f50*/ 	.short	0x010a
        /*0f52*/ 	.byte	0x3f
	.zero		1


	//   ....[66]....
        /*0f54*/ 	.word	0x000152f0
        /*0f58*/ 	.word	0x00000013
        /*0f5c*/ 	.word	0x00038820
        /*0f60*/ 	.short	0x010a
        /*0f62*/ 	.byte	0x3f
	.zero		1


	//   ....[67]....
        /*0f64*/ 	.word	0x00015340
        /*0f68*/ 	.word	0x00000004
        /*0f6c*/ 	.word	0x00038880
        /*0f70*/ 	.short	0x010a
        /*0f72*/ 	.byte	0x3f
	.zero		1


	//   ....[68]....
        /*0f74*/ 	.word	0x00015390
        /*0f78*/ 	.word	0x00000004
        /*0f7c*/ 	.word	0x00038840
        /*0f80*/ 	.short	0x010a
        /*0f82*/ 	.byte	0x3f
	.zero		1


	//   ....[69]....
        /*0f84*/ 	.word	0x000153e0
        /*0f88*/ 	.word	0x00000014
        /*0f8c*/ 	.word	0x00038870
        /*0f90*/ 	.short	0x010a
        /*0f92*/ 	.byte	0x3f
	.zero		1


	//   ....[70]....
        /*0f94*/ 	.word	0x00015430
        /*0f98*/ 	.word	0x00000014
        /*0f9c*/ 	.word	0x00038860
        /*0fa0*/ 	.short	0x010a
        /*0fa2*/ 	.byte	0x3f
	.zero		1


	//   ....[71]....
        /*0fa4*/ 	.word	0x00015480
        /*0fa8*/ 	.word	0x00000011
        /*0fac*/ 	.word	0x00038870
        /*0fb0*/ 	.short	0x010a
        /*0fb2*/ 	.byte	0x3f
	.zero		1


	//   ....[72]....
        /*0fb4*/ 	.word	0x000154d0
        /*0fb8*/ 	.word	0x00000011
        /*0fbc*/ 	.word	0x00038860
        /*0fc0*/ 	.short	0x010a
        /*0fc2*/ 	.byte	0x3f
	.zero		1


	//   ....[73]....
        /*0fc4*/ 	.word	0x00015520
        /*0fc8*/ 	.word	0x00000000
        /*0fcc*/ 	.word	0x00038820
        /*0fd0*/ 	.short	0x010a
        /*0fd2*/ 	.byte	0x3f
	.zero		1


	//   ....[74]....
        /*0fd4*/ 	.word	0x000156c0
        /*0fd8*/ 	.word	0x00000006
        /*0fdc*/ 	.word	0x00000000
        /*0fe0*/ 	.short	0x010a
        /*0fe2*/ 	.byte	0x3f
	.zero		1


	//   ....[75]....
        /*0fe4*/ 	.word	0x00015710
        /*0fe8*/ 	.word	0x00000007
        /*0fec*/ 	.word	0x00000000
        /*0ff0*/ 	.short	0x010a
        /*0ff2*/ 	.byte	0x3f
	.zero		1


	//   ....[76]....
        /*0ff4*/ 	.word	0x00015760
        /*0ff8*/ 	.word	0x00000004
        /*0ffc*/ 	.word	0x00038860
        /*1000*/ 	.short	0x010a
        /*1002*/ 	.byte	0x3f
	.zero		1


	//   ....[77]....
        /*1004*/ 	.word	0x000157b0
        /*1008*/ 	.word	0x00000003
        /*100c*/ 	.word	0x00038860
        /*1010*/ 	.short	0x010a
        /*1012*/ 	.byte	0x3f
	.zero		1


	//   ....[78]....
        /*1014*/ 	.word	0x00015800
        /*1018*/ 	.word	0x00000004
        /*101c*/ 	.word	0x00038880
        /*1020*/ 	.short	0x010a
        /*1022*/ 	.byte	0x3f
	.zero		1


	//----- nvinfo : EIATTR_NUM_MBARRIERS
	.align		4
.L_126:
        /*1024*/ 	.byte	0x03, 0x38
        /*1026*/ 	.short	0x0016


	//----- nvinfo : EIATTR_EXIT_INSTR_OFFSETS
	.align		4
        /*1028*/ 	.byte	0x04, 0x1c
        /*102a*/ 	.short	(.L_128 - .L_127)


	//   ....[0]....
.L_127:
        /*102c*/ 	.word	0x00000a80


	//   ....[1]....
        /*1030*/ 	.word	0x0000e380


	//   ....[2]....
        /*1034*/ 	.word	0x00014520


	//----- nvinfo : EIATTR_MAX_THREADS
	.align		4
.L_128:
        /*1038*/ 	.byte	0x04, 0x05
        /*103a*/ 	.short	(.L_130 - .L_129)
.L_129:
        /*103c*/ 	.word	0x00000180
        /*1040*/ 	.word	0x00000001
        /*1044*/ 	.word	0x00000001


	//----- nvinfo : EIATTR_CRS_STACK_SIZE
	.align		4
.L_130:
        /*1048*/ 	.byte	0x04, 0x1e
        /*104a*/ 	.short	(.L_132 - .L_131)
.L_131:
        /*104c*/ 	.word	0x00000000


	//----- nvinfo : EIATTR_CBANK_PARAM_SIZE
	.align		4
.L_132:
        /*1050*/ 	.byte	0x03, 0x19
        /*1052*/ 	.short	0x0af0


	//----- nvinfo : EIATTR_PARAM_CBANK
	.align		4
        /*1054*/ 	.byte	0x04, 0x0a
        /*1056*/ 	.short	(.L_134 - .L_133)
	.align		4
.L_133:
        /*1058*/ 	.word	index@(.nv.constant0._ZN7cutlass13device_kernelIN5flash11enable_sm90INS1_16FlashAttnFwdSm90INS1_25CollectiveMainloopFwdSm90ILi2EN4cute5tupleIJNS5_1CILi1EEES8_S8_EEENS6_IJNS7_ILi128EEESA_NS7_ILi256EEEEEELi256ENS_12float_e4m3_tEfNS_4arch4Sm90ELb0ELb0ELb0ELb1ELb0ELb0ELb0ELb1ELb1ELb1ELb1ELb0EEENS1_21CollectiveEpilogueFwdINS6_IJSA_SB_SA_EEES9_NS_10bfloat16_tESF_Li256ELb1ELb1ELb1ELb1EEENS1_36VarlenDynamicPersistentTileSchedulerILi128ELi128ELi256ELi128ELb1ELb1ELb1ELb0ELb1ELb1EEEEEEEEEvNT_6ParamsE)
        /*105c*/ 	.short	0x0210
        /*105e*/ 	.short	0x0af0


	//----- nvinfo : EIATTR_SW_WAR
	.align		4
.L_134:
        /*1060*/ 	.byte	0x04, 0x36
        /*1062*/ 	.short	(.L_136 - .L_135)
.L_135:
        /*1064*/ 	.word	0x00000008
.L_136:


//--------------------- .nv.info._ZN7cutlass13device_kernelIN5flash11enable_sm90INS1_16FlashAttnFwdSm90INS1_25CollectiveMainloopFwdSm90ILi2EN4cute5tupleIJNS5_1CILi1EEES8_S8_EEENS6_IJNS7_ILi128EEESA_NS7_ILi256EEEEEELi256ENS_12float_e4m3_tEfNS_4arch4Sm90ELb0ELb0ELb0ELb1ELb0ELb1ELb0ELb1ELb1ELb1ELb1ELb0EEENS1_21CollectiveEpilogueFwdINS6_IJSA_SB_SA_EEES9_NS_10bfloat16_tESF_Li256ELb1ELb1ELb1ELb1EEENS1_36VarlenDynamicPersistentTileSchedulerILi128ELi128ELi256ELi128ELb1ELb1ELb1ELb0ELb1ELb1EEEEEEEEEvNT_6ParamsE --------------------------
	.section	.nv.info._ZN7cutlass13device_kernelIN5flash11enable_sm90INS1_16FlashAttnFwdSm90INS1_25CollectiveMainloopFwdSm90ILi2EN4cute5tupleIJNS5_1CILi1EEES8_S8_EEENS6_IJNS7_ILi128EEESA_NS7_ILi256EEEEEELi256ENS_12float_e4m3_tEfNS_4arch4Sm90ELb0ELb0ELb0ELb1ELb0ELb1ELb0ELb1ELb1ELb1ELb1ELb0EEENS1_21CollectiveEpilogueFwdINS6_IJSA_SB_SA_EEES9_NS_10bfloat16_tESF_Li256ELb1ELb1ELb1ELb1EEENS1_36VarlenDynamicPersistentTileSchedulerILi128ELi128ELi256ELi128ELb1ELb1ELb1ELb0ELb1ELb1EEEEEEEEEvNT_6ParamsE,"",@"SHT_CUDA_INFO"
	.sectionflags	@""
	.align	4


	//----- nvinfo : EIATTR_CUDA_API_VERSION
	.align		4
        /*0000*/ 	.byte	0x04, 0x37
        /*0002*/ 	.short	(.L_138 - .L_137)
.L_137:
        /*0004*/ 	.word	0x00000082


	//----- nvinfo : EIATTR_KPARAM_INFO
	.align		4
.L_138:
        /*0008*/ 	.byte	0x04, 0x17
        /*000a*/ 	.short	(.L_140 - .L_139)
.L_139:
        /*000c*/ 	.word	0x00000000
        /*0010*/ 	.short	0x0000
        /*0012*/ 	.short	0x0070
        /*0014*/ 	.byte	0x00, 0xf0, 0x01, 0x2a


	//----- nvinfo : EIATTR_SPARSE_MMA_MASK
	.align		4
.L_140:
        /*0018*/ 	.byte	0x03, 0x50
        /*001a*/ 	.short	0x0000


	//----- nvinfo : EIATTR_MAXREG_COUNT
	.align		4
        /*001c*/ 	.byte	0x03, 0x1b
        /*001e*/ 	.short	0x00a8


	//----- nvinfo : EIATTR_NUM_BARRIERS
	.align		4
        /*0020*/ 	.byte	0x02, 0x4c
        /*0022*/ 	.byte	0x10
	.zero		1


	//----- nvinfo : EIATTR_EXTERNS
	.align		4
        /*0024*/ 	.byte	0x04, 0x0f
        /*0026*/ 	.short	(.L_142 - .L_141)


	//   ....[0]....
	.align		4
.L_141:
        /*0028*/ 	.word	index@(__assertfail)


	//----- nvinfo : EIATTR_ANNOTATIONS
	.align		4
.L_142:
        /*002c*/ 	.byte	0x04, 0x55
        /*002e*/ 	.short	(.L_144 - .L_143)


	//   ....[0]....
.L_143:
        /* <DEDUP_REMOVED lines=244> */


	//----- nvinfo : EIATTR_MERCURY_ISA_VERSION
	.align		4
.L_144:
        /*0f58*/ 	.byte	0x03, 0x5f
        /*0f5a*/ 	.short	0x0101


	//----- nvinfo : EIATTR_UNUSED_LOAD_BYTE_OFFSET
	.align		4
        /*0f5c*/ 	.byte	0x04, 0x44
        /*0f5e*/ 	.short	(.L_146 - .L_145)


	//   ....[0]....
.L_145:
        /*0f60*/ 	.word	0x00000ae0
        /*0f64*/ 	.word	0x0000fff0


	//   ....[1]....
        /*0f68*/ 	.word	0x0001b260
        /*0f6c*/ 	.word	0x0000fff0


	//----- nvinfo : EIATTR_INT_WARP_WIDE_INSTR_OFFSETS
	.align		4
.L_146:
        /*0f70*/ 	.byte	0x04, 0x31
        /*0f72*/ 	.short	(.L_148 - .L_147)


	//   ....[0]....
.L_147:
        /*0f74*/ 	.word	0x00000190


	//   ....[1]....
        /*0f78*/ 	.word	0x000001d0


	//   ....[2]....
        /*0f7c*/ 	.word	0x00000240


	//   ....[3]....
        /*0f80*/ 	.word	0x00025690


	//   ....[4]....
        /*0f84*/ 	.word	0x000256f0


	//   ....[5]....
        /*0f88*/ 	.word	0x000285e0


	//   ....[6]....
        /*0f8c*/ 	.word	0x00028640


	//----- nvinfo : EIATTR_COOP_GROUP_MASK_REGIDS
	.align		4
.L_148:
        /*0f90*/ 	.byte	0x04, 0x29
        /*0f92*/ 	.short	(.L_150 - .L_149)


	//   ....[0]....
.L_149:
        /*0f94*/ 	.word	0xffffffff


	//   ....[1]....
        /*0f98*/ 	.word	0xffffffff


	//   ....[2]....
        /*0f9c*/ 	.word	0xffffffff


	//   ....[3]....
        /*0fa0*/ 	.word	0xffffffff


	//   ....[4]....
        /*0fa4*/ 	.word	0xffffffff


	//   ....[5]....
        /*0fa8*/ 	.word	0xffffffff


	//   ....[6]....
        /*0fac*/ 	.word	0xffffffff


	//   ....[7]....
        /*0fb0*/ 	.word	0xffffffff


	//   ....[8]....
        /*0fb4*/ 	.word	0xffffffff


	//   ....[9]....
        /*0fb8*/ 	.word	0xffffffff


	//   ....[10]....
        /*0fbc*/ 	.word	0xffffffff


	//   ....[11]....
        /*0fc0*/ 	.word	0xffffffff


	//   ....[12]....
        /*0fc4*/ 	.word	0xffffffff


	//   ....[13]....
        /*0fc8*/ 	.word	0xffffffff


	//   ....[14]....
        /*0fcc*/ 	.word	0xffffffff


	//   ....[15]....
        /*0fd0*/ 	.word	0xffffffff


	//   ....[16]....
        /*0fd4*/ 	.word	0xffffffff


	//   ....[17]....
        /*0fd8*/ 	.word	0xffffffff


	//   ....[18]....
        /*0fdc*/ 	.word	0xffffffff


	//   ....[19]....
        /*0fe0*/ 	.word	0xffffffff


	//   ....[20]....
        /*0fe4*/ 	.word	0xffffffff


	//   ....[21]....
        /*0fe8*/ 	.word	0xffffffff


	//   ....[22]....
        /*0fec*/ 	.word	0xffffffff


	//   ....[23]....
        /*0ff0*/ 	.word	0xffffffff


	//   ....[24]....
        /*0ff4*/ 	.word	0xffffffff


	//   ....[25]....
        /*0ff8*/ 	.word	0xffffffff


	//   ....[26]....
        /*0ffc*/ 	.word	0xffffffff


	//   ....[27]....
        /*1000*/ 	.word	0xffffffff


	//   ....[28]....
        /*1004*/ 	.word	0xffffffff


	//   ....[29]....
        /*1008*/ 	.word	0xffffffff


	//   ....[30]....
        /*100c*/ 	.word	0xffffffff


	//   ....[31]....
        /*1010*/ 	.word	0xffffffff


	//   ....[32]....
        /*1014*/ 	.word	0xffffffff


	//   ....[33]....
        /*1018*/ 	.word	0xffffffff


	//   ....[34]....
        /*101c*/ 	.word	0xffffffff


	//   ....[35]....
        /*1020*/ 	.word	0xffffffff


	//   ....[36]....
        /*1024*/ 	.word	0xffffffff


	//   ....[37]....
        /*1028*/ 	.word	0xffffffff


	//   ....[38]....
        /*102c*/ 	.word	0xffffffff


	//   ....[39]....
        /*1030*/ 	.word	0xffffffff


	//   ....[40]....
        /*1034*/ 	.word	0xffffffff


	//   ....[41]....
        /*1038*/ 	.word	0xffffffff


	//   ....[42]....
        /*103c*/ 	.word	0xffffffff


	//   ....[43]....
        /*1040*/ 	.word	0xffffffff


	//   ....[44]....
        /*1044*/ 	.word	0xffffffff


	//   ....[45]....
        /*1048*/ 	.word	0xffffffff


	//   ....[46]....
        /*104c*/ 	.word	0xffffffff


	//   ....[47]....
        /*1050*/ 	.word	0xffffffff


	//   ....[48]....
        /*1054*/ 	.word	0xffffffff


	//   ....[49]....
        /*1058*/ 	.word	0xffffffff


	//   ....[50]....
        /*105c*/ 	.word	0xffffffff


	//   ....[51]....
        /*1060*/ 	.word	0xffffffff


	//   ....[52]....
        /*1064*/ 	.word	0xffffffff


	//   ....[53]....
        /*1068*/ 	.word	0xffffffff


	//   ....[54]....
        /*106c*/ 	.word	0xffffffff


	//   ....[55]....
        /*1070*/ 	.word	0xffffffff


	//   ....[56]....
        /*1074*/ 	.word	0xffffffff


	//   ....[57]....
        /*1078*/ 	.word	0xffffffff


	//   ....[58]....
        /*107c*/ 	.word	0xffffffff


	//   ....[59]....
        /*1080*/ 	.word	0xffffffff


	//   ....[60]....
        /*1084*/ 	.word	0xffffffff


	//   ....[61]....
        /*1088*/ 	.word	0xffffffff


	//   ....[62]....
        /*108c*/ 	.word	0xffffffff


	//   ....[63]....
        /*1090*/ 	.word	0xffffffff


	//   ....[64]....
        /*1094*/ 	.word	0xffffffff


	//   ....[65]....
        /*1098*/ 	.word	0xffffffff


	//   ....[66]....
        /*109c*/ 	.word	0xffffffff


	//   ....[67]....
        /*10a0*/ 	.word	0xffffffff


	//   ....[68]....
        /*10a4*/ 	.word	0xffffffff


	//   ....[69]....
        /*10a8*/ 	.word	0xffffffff


	//   ....[70]....
        /*10ac*/ 	.word	0xffffffff


	//   ....[71]....
        /*10b0*/ 	.word	0xffffffff


	//   ....[72]....
        /*10b4*/ 	.word	0xffffffff


	//   ....[73]....
        /*10b8*/ 	.word	0xffffffff


	//   ....[74]....
        /*10bc*/ 	.word	0xffffffff


	//   ....[75]....
        /*10c0*/ 	.word	0xffffffff


	//   ....[76]....
        /*10c4*/ 	.word	0xffffffff


	//   ....[77]....
        /*10c8*/ 	.word	0xffffffff


	//   ....[78]....
        /*10cc*/ 	.word	0xffffffff


	//   ....[79]....
        /*10d0*/ 	.word	0xffffffff


	//   ....[80]....
        /*10d4*/ 	.word	0xffffffff


	//   ....[81]....
        /*10d8*/ 	.word	0xffffffff


	//   ....[82]....
        /*10dc*/ 	.word	0xffffffff


	//   ....[83]....
        /*10e0*/ 	.word	0xffffffff


	//   ....[84]....
        /*10e4*/ 	.word	0xffffffff


	//   ....[85]....
        /*10e8*/ 	.word	0xffffffff


	//   ....[86]....
        /*10ec*/ 	.word	0xffffffff


	//   ....[87]....
        /*10f0*/ 	.word	0xffffffff


	//   ....[88]....
        /*10f4*/ 	.word	0xffffffff


	//   ....[89]....
        /*10f8*/ 	.word	0xffffffff


	//   ....[90]....
        /*10fc*/ 	.word	0xffffffff


	//   ....[91]....
        /*1100*/ 	.word	0xffffffff


	//   ....[92]....
        /*1104*/ 	.word	0xffffffff


	//   ....[93]....
        /*1108*/ 	.word	0xffffffff


	//   ....[94]....
        /*110c*/ 	.word	0xffffffff


	//   ....[95]....
        /*1110*/ 	.word	0xffffffff


	//   ....[96]....
        /*1114*/ 	.word	0xffffffff


	//   ....[97]....
        /*1118*/ 	.word	0xffffffff


	//   ....[98]....
        /*111c*/ 	.word	0xffffffff


	//   ....[99]....
        /*1120*/ 	.word	0xffffffff


	//   ....[100]....
        /*1124*/ 	.word	0xffffffff


	//   ....[101]....
        /*1128*/ 	.word	0xffffffff


	//   ....[102]....
        /*112c*/ 	.word	0xffffffff


	//   ....[103]....
        /*1130*/ 	.word	0xffffffff


	//   ....[104]....
        /*1134*/ 	.word	0xffffffff


	//   ....[105]....
        /*1138*/ 	.word	0xffffffff


	//   ....[106]....
        /*113c*/ 	.word	0xffffffff


	//   ....[107]....
        /*1140*/ 	.word	0xffffffff


	//   ....[108]....
        /*1144*/ 	.word	0xffffffff


	//   ....[109]....
        /*1148*/ 	.word	0xffffffff


	//   ....[110]....
        /*114c*/ 	.word	0xffffffff


	//   ....[111]....
        /*1150*/ 	.word	0xffffffff


	//   ....[112]....
        /*1154*/ 	.word	0xffffffff


	//   ....[113]....
        /*1158*/ 	.word	0xffffffff


	//   ....[114]....
        /*115c*/ 	.word	0xffffffff


	//   ....[115]....
        /*1160*/ 	.word	0xffffffff


	//   ....[116]....
        /*1164*/ 	.word	0xffffffff


	//   ....[117]....
        /*1168*/ 	.word	0xffffffff


	//   ....[118]....
        /*116c*/ 	.word	0xffffffff


	//   ....[119]....
        /*1170*/ 	.word	0xffffffff


	//   ....[120]....
        /*1174*/ 	.word	0xffffffff


	//   ....[121]....
        /*1178*/ 	.word	0xffffffff


	//   ....[122]....
        /*117c*/ 	.word	0xffffffff


	//   ....[123]....
        /*1180*/ 	.word	0xffffffff


	//   ....[124]....
        /*1184*/ 	.word	0xffffffff


	//   ....[125]....
        /*1188*/ 	.word	0xffffffff


	//   ....[126]....
        /*118c*/ 	.word	0xffffffff


	//   ....[127]....
        /*1190*/ 	.word	0xffffffff


	//   ....[128]....
        /*1194*/ 	.word	0xffffffff


	//   ....[129]....
        /*1198*/ 	.word	0xffffffff


	//   ....[130]....
        /*119c*/ 	.word	0xffffffff


	//   ....[131]....
        /*11a0*/ 	.word	0xffffffff


	//   ....[132]....
        /*11a4*/ 	.word	0xffffffff


	//   ....[133]....
        /*11a8*/ 	.word	0xffffffff


	//   ....[134]....
        /*11ac*/ 	.word	0xffffffff


	//   ....[135]....
        /*11b0*/ 	.word	0xffffffff


	//   ....[136]....
        /*11b4*/ 	.word	0xffffffff


	//   ....[137]....
        /*11b8*/ 	.word	0xffffffff


	//   ....[138]....
        /*11bc*/ 	.word	0xffffffff


	//   ....[139]....
        /*11c0*/ 	.word	0xffffffff


	//   ....[140]....
        /*11c4*/ 	.word	0xffffffff


	//   ....[141]....
        /*11c8*/ 	.word	0xffffffff


	//   ....[142]....
        /*11cc*/ 	.word	0xffffffff


	//   ....[143]....
        /*11d0*/ 	.word	0xffffffff


	//   ....[144]....
        /*11d4*/ 	.word	0xffffffff


	//   ....[145]....
        /*11d8*/ 	.word	0xffffffff


	//   ....[146]....
        /*11dc*/ 	.word	0xffffffff


	//   ....[147]....
        /*11e0*/ 	.word	0xffffffff


	//   ....[148]....
        /*11e4*/ 	.word	0xffffffff


	//   ....[149]....
        /*11e8*/ 	.word	0xffffffff


	//   ....[150]....
        /*11ec*/ 	.word	0xffffffff


	//   ....[151]....
        /*11f0*/ 	.word	0xffffffff


	//   ....[152]....
        /*11f4*/ 	.word	0xffffffff


	//   ....[153]....
        /*11f8*/ 	.word	0xffffffff


	//   ....[154]....
        /*11fc*/ 	.word	0xffffffff


	//   ....[155]....
        /*1200*/ 	.word	0xffffffff


	//   ....[156]....
        /*1204*/ 	.word	0xffffffff


	//   ....[157]....
        /*1208*/ 	.word	0xffffffff


	//   ....[158]....
        /*120c*/ 	.word	0xffffffff


	//   ....[159]....
        /*1210*/ 	.word	0xffffffff


	//   ....[160]....
        /*1214*/ 	.word	0xffffffff


	//   ....[161]....
        /*1218*/ 	.word	0xffffffff


	//   ....[162]....
        /*121c*/ 	.word	0xffffffff


	//   ....[163]....
        /*1220*/ 	.word	0xffffffff


	//   ....[164]....
        /*1224*/ 	.word	0xffffffff


	//   ....[165]....
        /*1228*/ 	.word	0xffffffff


	//   ....[166]....
        /*122c*/ 	.word	0xffffffff


	//   ....[167]....
        /*1230*/ 	.word	0xffffffff


	//   ....[168]....
        /*1234*/ 	.word	0xffffffff


	//   ....[169]....
        /*1238*/ 	.word	0xffffffff


	//   ....[170]....
        /*123c*/ 	.word	0xffffffff


	//   ....[171]....
        /*1240*/ 	.word	0xffffffff


	//   ....[172]....
        /*1244*/ 	.word	0xffffffff


	//   ....[173]....
        /*1248*/ 	.word	0xffffffff


	//   ....[174]....
        /*124c*/ 	.word	0xffffffff


	//   ....[175]....
        /*1250*/ 	.word	0xffffffff


	//   ....[176]....
        /*1254*/ 	.word	0xffffffff


	//   ....[177]....
        /*1258*/ 	.word	0xffffffff


	//   ....[178]....
        /*125c*/ 	.word	0xffffffff


	//   ....[179]....
        /*1260*/ 	.word	0xffffffff


	//   ....[180]....
        /*1264*/ 	.word	0xffffffff


	//   ....[181]....
        /*1268*/ 	.word	0xffffffff


	//   ....[182]....
        /*126c*/ 	.word	0xffffffff


	//   ....[183]....
        /*1270*/ 	.word	0xffffffff


	//   ....[184]....
        /*1274*/ 	.word	0xffffffff


	//   ....[185]....
        /*1278*/ 	.word	0xffffffff


	//   ....[186]....
        /*127c*/ 	.word	0xffffffff


	//   ....[187]....
        /*1280*/ 	.word	0xffffffff


	//   ....[188]....
        /*1284*/ 	.word	0xffffffff


	//   ....[189]....
        /*1288*/ 	.word	0xffffffff


	//   ....[190]....
        /*128c*/ 	.word	0xffffffff


	//   ....[191]....
        /*1290*/ 	.word	0xffffffff


	//   ....[192]....
        /*1294*/ 	.word	0xffffffff


	//   ....[193]....
        /*1298*/ 	.word	0xffffffff


	//   ....[194]....
        /*129c*/ 	.word	0xffffffff


	//   ....[195]....
        /*12a0*/ 	.word	0xffffffff


	//   ....[196]....
        /*12a4*/ 	.word	0xffffffff


	//   ....[197]....
        /*12a8*/ 	.word	0xffffffff


	//   ....[198]....
        /*12ac*/ 	.word	0xffffffff


	//   ....[199]....
        /*12b0*/ 	.word	0xffffffff


	//   ....[200]....
        /*12b4*/ 	.word	0xffffffff


	//   ....[201]....
        /*12b8*/ 	.word	0xffffffff


	//   ....[202]....
        /*12bc*/ 	.word	0xffffffff


	//   ....[203]....
        /*12c0*/ 	.word	0xffffffff


	//   ....[204]....
        /*12c4*/ 	.word	0xffffffff


	//   ....[205]....
        /*12c8*/ 	.word	0xffffffff


	//   ....[206]....
        /*12cc*/ 	.word	0xffffffff


	//   ....[207]....
        /*12d0*/ 	.word	0xffffffff


	//   ....[208]....
        /*12d4*/ 	.word	0xffffffff


	//   ....[209]....
        /*12d8*/ 	.word	0xffffffff


	//   ....[210]....
        /*12dc*/ 	.word	0xffffffff


	//   ....[211]....
        /*12e0*/ 	.word	0xffffffff


	//   ....[212]....
        /*12e4*/ 	.word	0xffffffff


	//   ....[213]....
        /*12e8*/ 	.word	0xffffffff


	//   ....[214]....
        /*12ec*/ 	.word	0xffffffff


	//   ....[215]....
        /*12f0*/ 	.word	0xffffffff


	//   ....[216]....
        /*12f4*/ 	.word	0xffffffff


	//   ....[217]....
        /*12f8*/ 	.word	0xffffffff


	//   ....[218]....
        /*12fc*/ 	.word	0xffffffff


	//   ....[219]....
        /*1300*/ 	.word	0xffffffff


	//   ....[220]....
        /*1304*/ 	.word	0xffffffff


	//   ....[221]....
        /*1308*/ 	.word	0xffffffff


	//   ....[222]....
        /*130c*/ 	.word	0xffffffff


	//   ....[223]....
        /*1310*/ 	.word	0xffffffff


	//   ....[224]....
        /*1314*/ 	.word	0xffffffff


	//   ....[225]....
        /*1318*/ 	.word	0xffffffff


	//   ....[226]....
        /*131c*/ 	.word	0xffffffff


	//   ....[227]....
        /*1320*/ 	.word	0xffffffff


	//   ....[228]....
        /*1324*/ 	.word	0xffffffff


	//   ....[229]....
        /*1328*/ 	.word	0xffffffff


	//   ....[230]....
        /*132c*/ 	.word	0xffffffff


	//   ....[231]....
        /*1330*/ 	.word	0xffffffff


	//   ....[232]....
        /*1334*/ 	.word	0xffffffff


	//   ....[233]....
        /*1338*/ 	.word	0xffffffff


	//   ....[234]....
        /*133c*/ 	.word	0x0500000f


	//   ....[235]....
        /*1340*/ 	.word	0x0500000f


	//   ....[236]....
        /*1344*/ 	.word	0x0500000f


	//   ....[237]....
        /*1348*/ 	.word	0x0500000f


	//   ....[238]....
        /*134c*/ 	.word	0x0500000f


	//   ....[239]....
        /*1350*/ 	.word	0x0500000f


	//   ....[240]....
        /*1354*/ 	.word	0x0500000f


	//   ....[241]....
        /*1358*/ 	.word	0x0500000f


	//   ....[242]....
        /*135c*/ 	.word	0x0500000f


	//   ....[243]....
        /*1360*/ 	.word	0x0500000f


	//   ....[244]....
        /*1364*/ 	.word	0x0500000f


	//   ....[245]....
        /*1368*/ 	.word	0x0500000f


	//   ....[246]....
        /*136c*/ 	.word	0x0500000f


	//   ....[247]....
        /*1370*/ 	.word	0x0500000f


	//   ....[248]....
        /*1374*/ 	.word	0x0500000f


	//   ....[249]....
        /*1378*/ 	.word	0x0500000f


	//   ....[250]....
        /*137c*/ 	.word	0x0500000f


	//   ....[251]....
        /*1380*/ 	.word	0x0500000f


	//   ....[252]....
        /*1384*/ 	.word	0x0500000f


	//   ....[253]....
        /*1388*/ 	.word	0x0500000f


	//   ....[254]....
        /*138c*/ 	.word	0x0500000f


	//   ....[255]....
        /*1390*/ 	.word	0x0500000f


	//   ....[0]....
        /*1394*/ 	.word	0x0500000f


	//   ....[1]....
        /*1398*/ 	.word	0x0500000f


	//   ....[2]....
        /*139c*/ 	.word	0x0500000f


	//   ....[3]....
        /*13a0*/ 	.word	0x0500000f


	//   ....[4]....
        /*13a4*/ 	.word	0x0500000f


	//   ....[5]....
        /*13a8*/ 	.word	0x0500000f


	//   ....[6]....
        /*13ac*/ 	.word	0x0500000f


	//   ....[7]....
        /*13b0*/ 	.word	0x0500000f


	//   ....[8]....
        /*13b4*/ 	.word	0x0500000f


	//   ....[9]....
        /*13b8*/ 	.word	0x0500000f


	//   ....[10]....
        /*13bc*/ 	.word	0x0500000f


	//   ....[11]....
        /*13c0*/ 	.word	0x0500000f


	//   ....[12]....
        /*13c4*/ 	.word	0x0500000f


	//   ....[13]....
        /*13c8*/ 	.word	0x0500000f


	//   ....[14]....
        /*13cc*/ 	.word	0x0500000f


	//   ....[15]....
        /*13d0*/ 	.word	0x0500000f


	//   ....[16]....
        /*13d4*/ 	.word	0x0500000f


	//   ....[17]....
        /*13d8*/ 	.word	0x0500000f


	//   ....[18]....
        /*13dc*/ 	.word	0x0500000f


	//   ....[19]....
        /*13e0*/ 	.word	0x0500000f


	//   ....[20]....
        /*13e4*/ 	.word	0x0500000f


	//   ....[21]....
        /*13e8*/ 	.word	0x0500000f


	//   ....[22]....
        /*13ec*/ 	.word	0x0500000f


	//   ....[23]....
        /*13f0*/ 	.word	0x0500000f


	//   ....[24]....
        /*13f4*/ 	.word	0x0500000f


	//   ....[25]....
        /*13f8*/ 	.word	0x0500000f


	//   ....[26]....
        /*13fc*/ 	.word	0x0500000f


	//   ....[27]....
        /*1400*/ 	.word	0x0500000f


	//   ....[28]....
        /*1404*/ 	.word	0x0500000f


	//   ....[29]....
        /*1408*/ 	.word	0x0500000f


	//   ....[30]....
        /*140c*/ 	.word	0x0500000f


	//   ....[31]....
        /*1410*/ 	.word	0x0500000f


	//   ....[32]....
        /*1414*/ 	.word	0x0500000f


	//   ....[33]....
        /*1418*/ 	.word	0x0500000f


	//   ....[34]....
        /*141c*/ 	.word	0x0500000f


	//   ....[35]....
        /*1420*/ 	.word	0x0500000f


	//   ....[36]....
        /*1424*/ 	.word	0x0500000f


	//   ....[37]....
        /*1428*/ 	.word	0x0500000f


	//   ....[38]....
        /*142c*/ 	.word	0x0500000f


	//   ....[39]....
        /*1430*/ 	.word	0x0500000f


	//   ....[40]....
        /*1434*/ 	.word	0x0500000f


	//   ....[41]....
        /*1438*/ 	.word	0x0500000f


	//   ....[42]....
        /*143c*/ 	.word	0x0500000f


	//   ....[43]....
        /*1440*/ 	.word	0x0500000f


	//   ....[44]....
        /*1444*/ 	.word	0x0500000f


	//   ....[45]....
        /*1448*/ 	.word	0x0500000f


	//   ....[46]....
        /*144c*/ 	.word	0x0500000f


	//   ....[47]....
        /*1450*/ 	.word	0x0500000f


	//   ....[48]....
        /*1454*/ 	.word	0x0500000f


	//   ....[49]....
        /*1458*/ 	.word	0x0500000f


	//   ....[50]....
        /*145c*/ 	.word	0x0500000f


	//   ....[51]....
        /*1460*/ 	.word	0x0500000f


	//   ....[52]....
        /*1464*/ 	.word	0x0500000f


	//   ....[53]....
        /*1468*/ 	.word	0x0500000f


	//   ....[54]....
        /*146c*/ 	.word	0x0500000f


	//   ....[55]....
        /*1470*/ 	.word	0x0500000f


	//   ....[56]....
        /*1474*/ 	.word	0x0500000f


	//   ....[57]....
        /*1478*/ 	.word	0x0500000f


	//   ....[58]....
        /*147c*/ 	.word	0x0500000f


	//   ....[59]....
        /*1480*/ 	.word	0x0500000f


	//   ....[60]....
        /*1484*/ 	.word	0x0500000f


	//   ....[61]....
        /*1488*/ 	.word	0x0500000f


	//   ....[62]....
        /*148c*/ 	.word	0x0500000f


	//   ....[63]....
        /*1490*/ 	.word	0x0500000f


	//   ....[64]....
        /*1494*/ 	.word	0x0500000f


	//   ....[65]....
        /*1498*/ 	.word	0x0500000f


	//   ....[66]....
        /*149c*/ 	.word	0x0500000f


	//   ....[67]....
        /*14a0*/ 	.word	0x0500000f


	//   ....[68]....
        /*14a4*/ 	.word	0x0500000f


	//   ....[69]....
        /*14a8*/ 	.word	0x0500000f


	//   ....[70]....
        /*14ac*/ 	.word	0x0500000f


	//   ....[71]....
        /*14b0*/ 	.word	0x0500000f


	//   ....[72]....
        /*14b4*/ 	.word	0x0500000f


	//   ....[73]....
        /*14b8*/ 	.word	0x0500000f


	//   ....[74]....
        /*14bc*/ 	.word	0x0500000f


	//   ....[75]....
        /*14c0*/ 	.word	0x0500000f


	//   ....[76]....
        /*14c4*/ 	.word	0x0500000f


	//   ....[77]....
        /*14c8*/ 	.word	0x0500000f


	//   ....[78]....
        /*14cc*/ 	.word	0x0500000f


	//   ....[79]....
        /*14d0*/ 	.word	0x0500000f


	//   ....[80]....
        /*14d4*/ 	.word	0x0500000f


	//   ....[81]....
        /*14d8*/ 	.word	0x0500000f


	//   ....[82]....
        /*14dc*/ 	.word	0x0500000f


	//   ....[83]....
        /*14e0*/ 	.word	0x0500000f


	//   ....[84]....
        /*14e4*/ 	.word	0x0500000f


	//   ....[85]....
        /*14e8*/ 	.word	0x0500000f


	//   ....[86]....
        /*14ec*/ 	.word	0x0500000f


	//   ....[87]....
        /*14f0*/ 	.word	0x0500000f


	//   ....[88]....
        /*14f4*/ 	.word	0x0500000f


	//   ....[89]....
        /*14f8*/ 	.word	0x0500000f


	//   ....[90]....
        /*14fc*/ 	.word	0x0500000f


	//   ....[91]....
        /*1500*/ 	.word	0x0500000f


	//   ....[92]....
        /*1504*/ 	.word	0x0500000f


	//   ....[93]....
        /*1508*/ 	.word	0x0500000f


	//   ....[94]....
        /*150c*/ 	.word	0x0500000f


	//   ....[95]....
        /*1510*/ 	.word	0x0500000f


	//   ....[96]....
        /*1514*/ 	.word	0x0500000f


	//   ....[97]....
        /*1518*/ 	.word	0x0500000f


	//   ....[98]....
        /*151c*/ 	.word	0x0500000f


	//   ....[99]....
        /*1520*/ 	.word	0x0500000f


	//   ....[100]....
        /*1524*/ 	.word	0x0500000f


	//   ....[101]....
        /*1528*/ 	.word	0x0500000f


	//   ....[102]....
        /*152c*/ 	.word	0x0500000f


	//   ....[103]....
        /*1530*/ 	.word	0x0500000f


	//   ....[104]....
        /*1534*/ 	.word	0x0500000f


	//   ....[105]....
        /*1538*/ 	.word	0x0500000f


	//   ....[106]....
        /*153c*/ 	.word	0x0500000f


	//   ....[107]....
        /*1540*/ 	.word	0x0500000f


	//   ....[108]....
        /*1544*/ 	.word	0x0500000f


	//   ....[109]....
        /*1548*/ 	.word	0x0500000f


	//   ....[110]....
        /*154c*/ 	.word	0x0500000f


	//   ....[111]....
        /*1550*/ 	.word	0x0500000f


	//   ....[112]....
        /*1554*/ 	.word	0x0500000f


	//   ....[113]....
        /*1558*/ 	.word	0x0500000f


	//   ....[114]....
        /*155c*/ 	.word	0x0500000f


	//   ....[115]....
        /*1560*/ 	.word	0x0500000f


	//   ....[116]....
        /*1564*/ 	.word	0x0500000f


	//   ....[117]....
        /*1568*/ 	.word	0x0500000f


	//   ....[118]....
        /*156c*/ 	.word	0x0500000f


	//   ....[119]....
        /*1570*/ 	.word	0x0500000f


	//   ....[120]....
        /*1574*/ 	.word	0x0500000f


	//   ....[121]....
        /*1578*/ 	.word	0x0500000f


	//   ....[122]....
        /*157c*/ 	.word	0x0500000f


	//   ....[123]....
        /*1580*/ 	.word	0x0500000f


	//   ....[124]....
        /*1584*/ 	.word	0x0500000f


	//   ....[125]....
        /*1588*/ 	.word	0x0500000f


	//   ....[126]....
        /*158c*/ 	.word	0x0500000f


	//   ....[127]....
        /*1590*/ 	.word	0x0500000f


	//   ....[128]....
        /*1594*/ 	.word	0x0500000f


	//   ....[129]....
        /*1598*/ 	.word	0x0500000f


	//   ....[130]....
        /*159c*/ 	.word	0x0500000f


	//   ....[131]....
        /*15a0*/ 	.word	0x0500000f


	//   ....[132]....
        /*15a4*/ 	.word	0x0500000f


	//   ....[133]....
        /*15a8*/ 	.word	0x0500000f


	//   ....[134]....
        /*15ac*/ 	.word	0x0500000f


	//   ....[135]....
        /*15b0*/ 	.word	0x0500000f


	//   ....[136]....
        /*15b4*/ 	.word	0x0500000f


	//   ....[137]....
        /*15b8*/ 	.word	0x0500000f


	//   ....[138]....
        /*15bc*/ 	.word	0x0500000f


	//   ....[139]....
        /*15c0*/ 	.word	0x0500000f


	//   ....[140]....
        /*15c4*/ 	.word	0x0500000f


	//   ....[141]....
        /*15c8*/ 	.word	0x0500000f


	//   ....[142]....
        /*15cc*/ 	.word	0x0500000f


	//   ....[143]....
        /*15d0*/ 	.word	0x0500000f


	//   ....[144]....
        /*15d4*/ 	.word	0x0500000f


	//   ....[145]....
        /*15d8*/ 	.word	0x0500000f


	//   ....[146]....
        /*15dc*/ 	.word	0x0500000f


	//   ....[147]....
        /*15e0*/ 	.word	0x0500000f


	//   ....[148]....
        /*15e4*/ 	.word	0x0500000f


	//   ....[149]....
        /*15e8*/ 	.word	0x0500000f


	//   ....[150]....
        /*15ec*/ 	.word	0x0500000f


	//   ....[151]....
        /*15f0*/ 	.word	0x0500000f


	//   ....[152]....
        /*15f4*/ 	.word	0x0500000f


	//   ....[153]....
        /*15f8*/ 	.word	0x0500000f


	//   ....[154]....
        /*15fc*/ 	.word	0x0500000f


	//   ....[155]....
        /*1600*/ 	.word	0x0500000f


	//   ....[156]....
        /*1604*/ 	.word	0x0500000f


	//   ....[157]....
        /*1608*/ 	.word	0x0500000f


	//   ....[158]....
        /*160c*/ 	.word	0x0500000f


	//   ....[159]....
        /*1610*/ 	.word	0x0500000f


	//   ....[160]....
        /*1614*/ 	.word	0x0500000f


	//   ....[161]....
        /*1618*/ 	.word	0x0500000f


	//   ....[162]....
        /*161c*/ 	.word	0x0500000f


	//   ....[163]....
        /*1620*/ 	.word	0x0500000f


	//   ....[164]....
        /*1624*/ 	.word	0x0500000f


	//   ....[165]....
        /*1628*/ 	.word	0x0500000f


	//   ....[166]....
        /*162c*/ 	.word	0x0500000f


	//   ....[167]....
        /*1630*/ 	.word	0x0500000f


	//   ....[168]....
        /*1634*/ 	.word	0x0500000f


	//   ....[169]....
        /*1638*/ 	.word	0x0500000f


	//   ....[170]....
        /*163c*/ 	.word	0x0500000f


	//   ....[171]....
        /*1640*/ 	.word	0x0500000f


	//----- nvinfo : EIATTR_COOP_GROUP_INSTR_OFFSETS
	.align		4
.L_150:
        /*1644*/ 	.byte	0x04, 0x28
        /*1646*/ 	.short	(.L_152 - .L_151)


	//   ....[0]....
.L_151:
        /*1648*/ 	.word	0x00000070


	//   ....[1]....
        /*164c*/ 	.word	0x000001a0


	//   ....[2]....
        /*1650*/ 	.word	0x000001f0


	//   ....[3]....
        /*1654*/ 	.word	0x00000420


	//   ....[4]....
        /*1658*/ 	.word	0x00000580


	//   ....[5]....
        /*165c*/ 	.word	0x000006a0


	//   ....[6]....
        /*1660*/ 	.word	0x00000800


	//   ....[7]....
        /*1664*/ 	.word	0x0000d8a0


	//   ....[8]....
        /*1668*/ 	.word	0x0000de30


	//   ....[9]....
        /*166c*/ 	.word	0x0000de40


	//   ....[10]....
        /*1670*/ 	.word	0x0000de50


	//   ....[11]....
        /*1674*/ 	.word	0x0000de60


	//   ....[12]....
        /*1678*/ 	.word	0x000114a0


	//   ....[13]....
        /*167c*/ 	.word	0x000114b0


	//   ....[14]....
        /*1680*/ 	.word	0x000114c0


	//   ....[15]....
        /*1684*/ 	.word	0x000114d0


	//   ....[16]....
        /*1688*/ 	.word	0x00015d50


	//   ....[17]....
        /*168c*/ 	.word	0x00015e10


	//   ....[18]....
        /*1690*/ 	.word	0x00016130


	//   ....[19]....
        /*1694*/ 	.word	0x00016150


	//   ....[20]....
        /*1698*/ 	.word	0x00018690


	//   ....[21]....
        /*169c*/ 	.word	0x00018960


	//   ....[22]....
        /*16a0*/ 	.word	0x000189c0


	//   ....[23]....
        /*16a4*/ 	.word	0x000189e0


	//   ....[24]....
        /*16a8*/ 	.word	0x0001a6f0


	//   ....[25]....
        /*16ac*/ 	.word	0x0001a700


	//   ....[26]....
        /*16b0*/ 	.word	0x0001a720


	//   ....[27]....
        /*16b4*/ 	.word	0x0001a740


	//   ....[28]....
        /*16b8*/ 	.word	0x0001b9f0


	//   ....[29]....
        /*16bc*/ 	.word	0x0001ba20


	//   ....[30]....
        /*16c0*/ 	.word	0x0001ba50


	//   ....[31]....
        /*16c4*/ 	.word	0x0001ba80


	//   ....[32]....
        /*16c8*/ 	.word	0x0001bab0


	//   ....[33]....
        /*16cc*/ 	.word	0x0001bae0


	//   ....[34]....
        /*16d0*/ 	.word	0x0001bb10


	//   ....[35]....
        /*16d4*/ 	.word	0x0001bb40


	//   ....[36]....
        /*16d8*/ 	.word	0x0001bb70


	//   ....[37]....
        /*16dc*/ 	.word	0x0001bba0


	//   ....[38]....
        /*16e0*/ 	.word	0x0001bbd0


	//   ....[39]....
        /*16e4*/ 	.word	0x0001bc00


	//   ....[40]....
        /*16e8*/ 	.word	0x0001bc30


	//   ....[41]....
        /*16ec*/ 	.word	0x0001bc60


	//   ....[42]....
        /*16f0*/ 	.word	0x0001bc90


	//   ....[43]....
        /*16f4*/ 	.word	0x0001bcc0


	//   ....[44]....
        /*16f8*/ 	.word	0x0001bcf0


	//   ....[45]....
        /*16fc*/ 	.word	0x0001bd20


	//   ....[46]....
        /*1700*/ 	.word	0x0001bd50


	//   ....[47]....
        /*1704*/ 	.word	0x0001bd80


	//   ....[48]....
        /*1708*/ 	.word	0x0001bdb0


	//   ....[49]....
        /*170c*/ 	.word	0x0001bde0


	//   ....[50]....
        /*1710*/ 	.word	0x0001be10


	//   ....[51]....
        /*1714*/ 	.word	0x0001be40


	//   ....[52]....
        /*1718*/ 	.word	0x0001be70


	//   ....[53]....
        /*171c*/ 	.word	0x0001bea0


	//   ....[54]....
        /*1720*/ 	.word	0x0001bed0


	//   ....[55]....
        /*1724*/ 	.word	0x0001bf00


	//   ....[56]....
        /*1728*/ 	.word	0x0001bf30


	//   ....[57]....
        /*172c*/ 	.word	0x0001bf60


	//   ....[58]....
        /*1730*/ 	.word	0x0001bf90


	//   ....[59]....
        /*1734*/ 	.word	0x0001bfc0


	//   ....[60]....
        /*1738*/ 	.word	0x0001bff0


	//   ....[61]....
        /*173c*/ 	.word	0x0001c020


	//   ....[62]....
        /*1740*/ 	.word	0x0001c050


	//   ....[63]....
        /*1744*/ 	.word	0x0001c080


	//   ....[64]....
        /*1748*/ 	.word	0x0001c0b0


	//   ....[65]....
        /*174c*/ 	.word	0x0001c0e0


	//   ....[66]....
        /*1750*/ 	.word	0x0001c110


	//   ....[67]....
        /*1754*/ 	.word	0x0001c140


	//   ....[68]....
        /*1758*/ 	.word	0x0001c170


	//   ....[69]....
        /*175c*/ 	.word	0x0001c1a0


	//   ....[70]....
        /*1760*/ 	.word	0x0001c1d0


	//   ....[71]....
        /*1764*/ 	.word	0x0001c200


	//   ....[72]....
        /*1768*/ 	.word	0x0001c230


	//   ....[73]....
        /*176c*/ 	.word	0x0001c260


	//   ....[74]....
        /*1770*/ 	.word	0x0001c290


	//   ....[75]....
        /*1774*/ 	.word	0x0001c2c0


	//   ....[76]....
        /*1778*/ 	.word	0x0001c2f0


	//   ....[77]....
        /*177c*/ 	.word	0x0001c320


	//   ....[78]....
        /*1780*/ 	.word	0x0001c350


	//   ....[79]....
        /*1784*/ 	.word	0x0001c380


	//   ....[80]....
        /*1788*/ 	.word	0x0001c3b0


	//   ....[81]....
        /*178c*/ 	.word	0x0001c3e0


	//   ....[82]....
        /*1790*/ 	.word	0x0001c410


	//   ....[83]....
        /*1794*/ 	.word	0x0001c440


	//   ....[84]....
        /*1798*/ 	.word	0x0001c470


	//   ....[85]....
        /*179c*/ 	.word	0x0001c4a0


	//   ....[86]....
        /*17a0*/ 	.word	0x0001c4d0


	//   ....[87]....
        /*17a4*/ 	.word	0x0001c500


	//   ....[88]....
        /*17a8*/ 	.word	0x0001c530


	//   ....[89]....
        /*17ac*/ 	.word	0x0001c560


	//   ....[90]....
        /*17b0*/ 	.word	0x0001c590


	//   ....[91]....
        /*17b4*/ 	.word	0x0001c5c0


	//   ....[92]....
        /*17b8*/ 	.word	0x0001c5f0


	//   ....[93]....
        /*17bc*/ 	.word	0x0001c620


	//   ....[94]....
        /*17c0*/ 	.word	0x0001c650


	//   ....[95]....
        /*17c4*/ 	.word	0x0001c680


	//   ....[96]....
        /*17c8*/ 	.word	0x0001c6b0


	//   ....[97]....
        /*17cc*/ 	.word	0x0001c6e0


	//   ....[98]....
        /*17d0*/ 	.word	0x0001c710


	//   ....[99]....
        /*17d4*/ 	.word	0x0001c740


	//   ....[100]....
        /*17d8*/ 	.word	0x0001c770


	//   ....[101]....
        /*17dc*/ 	.word	0x0001c7a0


	//   ....[102]....
        /*17e0*/ 	.word	0x0001c7d0


	//   ....[103]....
        /*17e4*/ 	.word	0x0001c800


	//   ....[104]....
        /*17e8*/ 	.word	0x0001c830


	//   ....[105]....
        /*17ec*/ 	.word	0x0001c860


	//   ....[106]....
        /*17f0*/ 	.word	0x0001c890


	//   ....[107]....
        /*17f4*/ 	.word	0x0001c8c0


	//   ....[108]....
        /*17f8*/ 	.word	0x0001c8f0


	//   ....[109]....
        /*17fc*/ 	.word	0x0001c920


	//   ....[110]....
        /*1800*/ 	.word	0x0001c950


	//   ....[111]....
        /*1804*/ 	.word	0x0001c980


	//   ....[112]....
        /*1808*/ 	.word	0x0001c9b0


	//   ....[113]....
        /*180c*/ 	.word	0x0001c9e0


	//   ....[114]....
        /*1810*/ 	.word	0x0001ca10


	//   ....[115]....
        /*1814*/ 	.word	0x0001ca40


	//   ....[116]....
        /*1818*/ 	.word	0x0001ca70


	//   ....[117]....
        /*181c*/ 	.word	0x0001caa0


	//   ....[118]....
        /*1820*/ 	.word	0x0001cad0


	//   ....[119]....
        /*1824*/ 	.word	0x0001cb00


	//   ....[120]....
        /*1828*/ 	.word	0x0001cb30


	//   ....[121]....
        /*182c*/ 	.word	0x0001cb60


	//   ....[122]....
        /*1830*/ 	.word	0x0001cb90


	//   ....[123]....
        /*1834*/ 	.word	0x0001cbc0


	//   ....[124]....
        /*1838*/ 	.word	0x0001cbf0


	//   ....[125]....
        /*183c*/ 	.word	0x0001cc20


	//   ....[126]....
        /*1840*/ 	.word	0x0001cc50


	//   ....[127]....
        /*1844*/ 	.word	0x0001cc80


	//   ....[128]....
        /*1848*/ 	.word	0x0001ccb0


	//   ....[129]....
        /*184c*/ 	.word	0x0001cce0


	//   ....[130]....
        /*1850*/ 	.word	0x0001cd10


	//   ....[131]....
        /*1854*/ 	.word	0x0001cd40


	//   ....[132]....
        /*1858*/ 	.word	0x0001cd70


	//   ....[133]....
        /*185c*/ 	.word	0x0001cda0


	//   ....[134]....
        /*1860*/ 	.word	0x0001cdd0


	//   ....[135]....
        /*1864*/ 	.word	0x0001ce00


	//   ....[136]....
        /*1868*/ 	.word	0x0001ce30


	//   ....[137]....
        /*186c*/ 	.word	0x0001ce60


	//   ....[138]....
        /*1870*/ 	.word	0x0001ce90


	//   ....[139]....
        /*1874*/ 	.word	0x0001cec0


	//   ....[140]....
        /*1878*/ 	.word	0x0001cef0


	//   ....[141]....
        /*187c*/ 	.word	0x0001cf20


	//   ....[142]....
        /*1880*/ 	.word	0x0001cf50


	//   ....[143]....
        /*1884*/ 	.word	0x0001cf80


	//   ....[144]....
        /*1888*/ 	.word	0x0001cfb0


	//   ....[145]....
        /*188c*/ 	.word	0x0001cfe0


	//   ....[146]....
        /*1890*/ 	.word	0x0001d010


	//   ....[147]....
        /*1894*/ 	.word	0x0001d020


	//   ....[148]....
        /*1898*/ 	.word	0x0001d050


	//   ....[149]....
        /*189c*/ 	.word	0x0001d060


	//   ....[150]....
        /*18a0*/ 	.word	0x0001d090


	//   ....[151]....
        /*18a4*/ 	.word	0x0001d0a0


	//   ....[152]....
        /*18a8*/ 	.word	0x0001d0d0


	//   ....[153]....
        /*18ac*/ 	.word	0x0001d0e0


	//   ....[154]....
        /*18b0*/ 	.word	0x0001d110


	//   ....[155]....
        /*18b4*/ 	.word	0x0001d120


	//   ....[156]....
        /*18b8*/ 	.word	0x0001dbd0


	//   ....[157]....
        /*18bc*/ 	.word	0x0001dbf0


	//   ....[158]....
        /*18c0*/ 	.word	0x0001dc00


	//   ....[159]....
        /*18c4*/ 	.word	0x0001dc10


	//   ....[160]....
        /*18c8*/ 	.word	0x0001e610


	//   ....[161]....
        /*18cc*/ 	.word	0x0001e620


	//   ....[162]....
        /*18d0*/ 	.word	0x0001e7f0


	//   ....[163]....
        /*18d4*/ 	.word	0x0001e800


	//   ....[164]....
        /*18d8*/ 	.word	0x0001e9f0


	//   ....[165]....
        /*18dc*/ 	.word	0x0001ea00


	//   ....[166]....
        /*18e0*/ 	.word	0x0001ebd0


	//   ....[167]....
        /*18e4*/ 	.word	0x0001ebe0


	//   ....[168]....
        /*18e8*/ 	.word	0x0001f050


	//   ....[169]....
        /*18ec*/ 	.word	0x0001f060


	//   ....[170]....
        /*18f0*/ 	.word	0x00020000


	//   ....[171]....
        /*18f4*/ 	.word	0x00020010


	//   ....[172]....
        /*18f8*/ 	.word	0x00022250


	//   ....[173]....
        /*18fc*/ 	.word	0x00022260


	//   ....[174]....
        /*1900*/ 	.word	0x00022430


	//   ....[175]....
        /*1904*/ 	.word	0x00022440


	//   ....[176]....
        /*1908*/ 	.word	0x00022610


	//   ....[177]....
        /*190c*/ 	.word	0x00022620


	//   ....[178]....
        /*1910*/ 	.word	0x000227f0


	//   ....[179]....
        /*1914*/ 	.word	0x00022800


	//   ....[180]....
        /*1918*/ 	.word	0x00022a30


	//   ....[181]....
        /*191c*/ 	.word	0x00022c70


	//   ....[182]....
        /*1920*/ 	.word	0x00022ca0


	//   ....[183]....
        /*1924*/ 	.word	0x00022cd0


	//   ....[184]....
        /*1928*/ 	.word	0x00022d00


	//   ....[185]....
        /*192c*/ 	.word	0x00022d30


	//   ....[186]....
        /*1930*/ 	.word	0x00022d60


	//   ....[187]....
        /*1934*/ 	.word	0x00022f00


	//   ....[188]....
        /*1938*/ 	.word	0x00022f30


	//   ....[189]....
        /*193c*/ 	.word	0x00022f60


	//   ....[190]....
        /*1940*/ 	.word	0x00022f90


	//   ....[191]....
        /*1944*/ 	.word	0x00022fc0


	//   ....[192]....
        /*1948*/ 	.word	0x00022ff0


	//   ....[193]....
        /*194c*/ 	.word	0x00023070


	//   ....[194]....
        /*1950*/ 	.word	0x000230b0


	//   ....[195]....
        /*1954*/ 	.word	0x000230c0


	//   ....[196]....
        /*1958*/ 	.word	0x00023170


	//   ....[197]....
        /*195c*/ 	.word	0x00024310


	//   ....[198]....
        /*1960*/ 	.word	0x00025e30


	//   ....[199]....
        /*1964*/ 	.word	0x00026b10


	//   ....[200]....
        /*1968*/ 	.word	0x00026b20


	//   ....[201]....
        /*196c*/ 	.word	0x00026b60


	//   ....[202]....
        /*1970*/ 	.word	0x00026ba0


	//   ....[203]....
        /*1974*/ 	.word	0x00026cb0


	//   ....[204]....
        /*1978*/ 	.word	0x00026cc0


	//   ....[205]....
        /*197c*/ 	.word	0x00026d50


	//   ....[206]....
        /*1980*/ 	.word	0x00026d60


	//   ....[207]....
        /*1984*/ 	.word	0x00026df0


	//   ....[208]....
        /*1988*/ 	.word	0x00026e00


	//   ....[209]....
        /*198c*/ 	.word	0x00026e90


	//   ....[210]....
        /*1990*/ 	.word	0x00026ea0


	//   ....[211]....
        /*1994*/ 	.word	0x00026f30


	//   ....[212]....
        /*1998*/ 	.word	0x00026f40


	//   ....[213]....
        /*199c*/ 	.word	0x00026f90


	//   ....[214]....
        /*19a0*/ 	.word	0x00026fc0


	//   ....[215]....
        /*19a4*/ 	.word	0x00029300


	//   ....[216]....
        /*19a8*/ 	.word	0x00029330


	//   ....[217]....
        /*19ac*/ 	.word	0x00029390


	//   ....[218]....
        /*19b0*/ 	.word	0x000293c0


	//   ....[219]....
        /*19b4*/ 	.word	0x000293f0


	//   ....[220]....
        /*19b8*/ 	.word	0x00029420


	//   ....[221]....
        /*19bc*/ 	.word	0x00029450


	//   ....[222]....
        /*19c0*/ 	.word	0x00029480


	//   ....[223]....
        /*19c4*/ 	.word	0x00029650


	//   ....[224]....
        /*19c8*/ 	.word	0x00029680


	//   ....[225]....
        /*19cc*/ 	.word	0x000296b0


	//   ....[226]....
        /*19d0*/ 	.word	0x000296e0


	//   ....[227]....
        /*19d4*/ 	.word	0x00029710


	//   ....[228]....
        /*19d8*/ 	.word	0x00029740


	//   ....[229]....
        /*19dc*/ 	.word	0x00029810


	//   ....[230]....
        /*19e0*/ 	.word	0x00029830


	//   ....[231]....
        /*19e4*/ 	.word	0x00029840


	//   ....[232]....
        /*19e8*/ 	.word	0x000298a0


	//   ....[233]....
        /*19ec*/ 	.word	0x00029fc0


	//   ....[234]....
        /*19f0*/ 	.word	0x0002a460


	//   ....[235]....
        /*19f4*/ 	.word	0x0002a510


	//   ....[236]....
        /*19f8*/ 	.word	0x0002a5a0


	//   ....[237]....
        /*19fc*/ 	.word	0x0002a5f0


	//   ....[238]....
        /*1a00*/ 	.word	0x0002a640


	//   ....[239]....
        /*1a04*/ 	.word	0x0002a730


	//   ....[240]....
        /*1a08*/ 	.word	0x0002a7c0


	//   ....[241]....
        /*1a0c*/ 	.word	0x0002a810


	//   ....[242]....
        /*1a10*/ 	.word	0x0002a860


	//   ....[243]....
        /*1a14*/ 	.word	0x0002ab50


	//   ....[244]....
        /*1a18*/ 	.word	0x0002ac60


	//   ....[245]....
        /*1a1c*/ 	.word	0x0002ad90


	//   ....[246]....
        /*1a20*/ 	.word	0x0002aea0


	//   ....[247]....
        /*1a24*/ 	.word	0x0002afd0


	//   ....[248]....
        /*1a28*/ 	.word	0x0002b0e0


	//   ....[249]....
        /*1a2c*/ 	.word	0x0002b210


	//   ....[250]....
        /*1a30*/ 	.word	0x0002b320


	//   ....[251]....
        /*1a34*/ 	.word	0x0002b450


	//   ....[252]....
        /*1a38*/ 	.word	0x0002b560


	//   ....[253]....
        /*1a3c*/ 	.word	0x0002b630


	//   ....[254]....
        /*1a40*/ 	.word	0x0002b680


	//   ....[255]....
        /*1a44*/ 	.word	0x0002b700


	//   ....[0]....
        /*1a48*/ 	.word	0x0002b770


	//   ....[1]....
        /*1a4c*/ 	.word	0x0002b7d0


	//   ....[2]....
        /*1a50*/ 	.word	0x0002b820


	//   ....[3]....
        /*1a54*/ 	.word	0x0002b8a0


	//   ....[4]....
        /*1a58*/ 	.word	0x0002b910


	//   ....[5]....
        /*1a5c*/ 	.word	0x0002b970


	//   ....[6]....
        /*1a60*/ 	.word	0x0002b9c0


	//   ....[7]....
        /*1a64*/ 	.word	0x0002ba40


	//   ....[8]....
        /*1a68*/ 	.word	0x0002bab0


	//   ....[9]....
        /*1a6c*/ 	.word	0x0002bb10


	//   ....[10]....
        /*1a70*/ 	.word	0x0002bb60


	//   ....[11]....
        /*1a74*/ 	.word	0x0002bbe0


	//   ....[12]....
        /*1a78*/ 	.word	0x0002bc50


	//   ....[13]....
        /*1a7c*/ 	.word	0x0002bcb0


	//   ....[14]....
        /*1a80*/ 	.word	0x0002bd00


	//   ....[15]....
        /*1a84*/ 	.word	0x0002bd80


	//   ....[16]....
        /*1a88*/ 	.word	0x0002bdf0


	//   ....[17]....
        /*1a8c*/ 	.word	0x0002be50


	//   ....[18]....
        /*1a90*/ 	.word	0x0002bea0


	//   ....[19]....
        /*1a94*/ 	.word	0x0002bf20


	//   ....[20]....
        /*1a98*/ 	.word	0x0002bf90


	//   ....[21]....
        /*1a9c*/ 	.word	0x0002bff0


	//   ....[22]....
        /*1aa0*/ 	.word	0x0002c040


	//   ....[23]....
        /*1aa4*/ 	.word	0x0002c0c0


	//   ....[24]....
        /*1aa8*/ 	.word	0x0002c130


	//   ....[25]....
        /*1aac*/ 	.word	0x0002c190


	//   ....[26]....
        /*1ab0*/ 	.word	0x0002c1e0


	//   ....[27]....
        /*1ab4*/ 	.word	0x0002c260


	//   ....[28]....
        /*1ab8*/ 	.word	0x0002c2d0


	//   ....[29]....
        /*1abc*/ 	.word	0x0002c330


	//   ....[30]....
        /*1ac0*/ 	.word	0x0002c380


	//   ....[31]....
        /*1ac4*/ 	.word	0x0002c400


	//   ....[32]....
        /*1ac8*/ 	.word	0x0002c470


	//   ....[33]....
        /*1acc*/ 	.word	0x0002c4d0


	//   ....[34]....
        /*1ad0*/ 	.word	0x0002c520


	//   ....[35]....
        /*1ad4*/ 	.word	0x0002c5a0


	//   ....[36]....
        /*1ad8*/ 	.word	0x0002c610


	//   ....[37]....
        /*1adc*/ 	.word	0x0002c670


	//   ....[38]....
        /*1ae0*/ 	.word	0x0002c6c0


	//   ....[39]....
        /*1ae4*/ 	.word	0x0002c740


	//   ....[40]....
        /*1ae8*/ 	.word	0x0002c7b0


	//   ....[41]....
        /*1aec*/ 	.word	0x0002c810


	//   ....[42]....
        /*1af0*/ 	.word	0x0002c860


	//   ....[43]....
        /*1af4*/ 	.word	0x0002c8e0


	//   ....[44]....
        /*1af8*/ 	.word	0x0002c950


	//   ....[45]....
        /*1afc*/ 	.word	0x0002c9b0


	//   ....[46]....
        /*1b00*/ 	.word	0x0002ca00


	//   ....[47]....
        /*1b04*/ 	.word	0x0002ca80


	//   ....[48]....
        /*1b08*/ 	.word	0x0002caf0


	//   ....[49]....
        /*1b0c*/ 	.word	0x0002cb50


	//   ....[50]....
        /*1b10*/ 	.word	0x0002cba0


	//   ....[51]....
        /*1b14*/ 	.word	0x0002cc20


	//   ....[52]....
        /*1b18*/ 	.word	0x0002cc90


	//   ....[53]....
        /*1b1c*/ 	.word	0x0002ccf0


	//   ....[54]....
        /*1b20*/ 	.word	0x0002cd40


	//   ....[55]....
        /*1b24*/ 	.word	0x0002cdc0


	//   ....[56]....
        /*1b28*/ 	.word	0x0002ce30


	//   ....[57]....
        /*1b2c*/ 	.word	0x0002ce90


	//   ....[58]....
        /*1b30*/ 	.word	0x0002cee0


	//   ....[59]....
        /*1b34*/ 	.word	0x0002cf60


	//   ....[60]....
        /*1b38*/ 	.word	0x0002cfd0


	//   ....[61]....
        /*1b3c*/ 	.word	0x0002d030


	//   ....[62]....
        /*1b40*/ 	.word	0x0002d080


	//   ....[63]....
        /*1b44*/ 	.word	0x0002d100


	//   ....[64]....
        /*1b48*/ 	.word	0x0002d170


	//   ....[65]....
        /*1b4c*/ 	.word	0x0002d1d0


	//   ....[66]....
        /*1b50*/ 	.word	0x0002d220


	//   ....[67]....
        /*1b54*/ 	.word	0x0002d2a0


	//   ....[68]....
        /*1b58*/ 	.word	0x0002d310


	//   ....[69]....
        /*1b5c*/ 	.word	0x0002d370


	//   ....[70]....
        /*1b60*/ 	.word	0x0002d3c0


	//   ....[71]....
        /*1b64*/ 	.word	0x0002d440


	//   ....[72]....
        /*1b68*/ 	.word	0x0002d4b0


	//   ....[73]....
        /*1b6c*/ 	.word	0x0002d510


	//   ....[74]....
        /*1b70*/ 	.word	0x0002d560


	//   ....[75]....
        /*1b74*/ 	.word	0x0002d5e0


	//   ....[76]....
        /*1b78*/ 	.word	0x0002d650


	//   ....[77]....
        /*1b7c*/ 	.word	0x0002d6b0


	//   ....[78]....
        /*1b80*/ 	.word	0x0002d700


	//   ....[79]....
        /*1b84*/ 	.word	0x0002d780


	//   ....[80]....
        /*1b88*/ 	.word	0x0002d7f0


	//   ....[81]....
        /*1b8c*/ 	.word	0x0002d850


	//   ....[82]....
        /*1b90*/ 	.word	0x0002d8a0


	//   ....[83]....
        /*1b94*/ 	.word	0x0002d900


	//   ....[84]....
        /*1b98*/ 	.word	0x0002d990


	//   ....[85]....
        /*1b9c*/ 	.word	0x0002d9f0


	//   ....[86]....
        /*1ba0*/ 	.word	0x0002da40


	//   ....[87]....
        /*1ba4*/ 	.word	0x0002dac0


	//   ....[88]....
        /*1ba8*/ 	.word	0x0002db30


	//   ....[89]....
        /*1bac*/ 	.word	0x0002db90


	//   ....[90]....
        /*1bb0*/ 	.word	0x0002dbe0


	//   ....[91]....
        /*1bb4*/ 	.word	0x0002dc60


	//   ....[92]....
        /*1bb8*/ 	.word	0x0002dcd0


	//   ....[93]....
        /*1bbc*/ 	.word	0x0002dd30


	//   ....[94]....
        /*1bc0*/ 	.word	0x0002dd80


	//   ....[95]....
        /*1bc4*/ 	.word	0x0002de00


	//   ....[96]....
        /*1bc8*/ 	.word	0x0002de70


	//   ....[97]....
        /*1bcc*/ 	.word	0x0002ded0


	//   ....[98]....
        /*1bd0*/ 	.word	0x0002df20


	//   ....[99]....
        /*1bd4*/ 	.word	0x0002dfa0


	//   ....[100]....
        /*1bd8*/ 	.word	0x0002e010


	//   ....[101]....
        /*1bdc*/ 	.word	0x0002e070


	//   ....[102]....
        /*1be0*/ 	.word	0x0002e0c0


	//   ....[103]....
        /*1be4*/ 	.word	0x0002e140


	//   ....[104]....
        /*1be8*/ 	.word	0x0002e1b0


	//   ....[105]....
        /*1bec*/ 	.word	0x0002e210


	//   ....[106]....
        /*1bf0*/ 	.word	0x0002e260


	//   ....[107]....
        /*1bf4*/ 	.word	0x0002e2e0


	//   ....[108]....
        /*1bf8*/ 	.word	0x0002e350


	//   ....[109]....
        /*1bfc*/ 	.word	0x0002e3b0


	//   ....[110]....
        /*1c00*/ 	.word	0x0002e400


	//   ....[111]....
        /*1c04*/ 	.word	0x0002e480


	//   ....[112]....
        /*1c08*/ 	.word	0x0002e4f0


	//   ....[113]....
        /*1c0c*/ 	.word	0x0002e560


	//   ....[114]....
        /*1c10*/ 	.word	0x0002e5b0


	//   ....[115]....
        /*1c14*/ 	.word	0x0002e640


	//   ....[116]....
        /*1c18*/ 	.word	0x0002e690


	//   ....[117]....
        /*1c1c*/ 	.word	0x0002e720


	//   ....[118]....
        /*1c20*/ 	.word	0x0002e7b0


	//   ....[119]....
        /*1c24*/ 	.word	0x0002e840


	//   ....[120]....
        /*1c28*/ 	.word	0x0002e8d0


	//   ....[121]....
        /*1c2c*/ 	.word	0x0002e960


	//   ....[122]....
        /*1c30*/ 	.word	0x0002e9f0


	//   ....[123]....
        /*1c34*/ 	.word	0x0002ea70


	//   ....[124]....
        /*1c38*/ 	.word	0x0002eac0


	//   ....[125]....
        /*1c3c*/ 	.word	0x0002eb60


	//   ....[126]....
        /*1c40*/ 	.word	0x0002ebf0


	//   ....[127]....
        /*1c44*/ 	.word	0x0002ec80


	//   ....[128]....
        /*1c48*/ 	.word	0x0002ecd0


	//   ....[129]....
        /*1c4c*/ 	.word	0x0002ed60


	//   ....[130]....
        /*1c50*/ 	.word	0x0002edf0


	//   ....[131]....
        /*1c54*/ 	.word	0x0002ee80


	//   ....[132]....
        /*1c58*/ 	.word	0x0002ef10


	//   ....[133]....
        /*1c5c*/ 	.word	0x0002efa0


	//   ....[134]....
        /*1c60*/ 	.word	0x0002f030


	//   ....[135]....
        /*1c64*/ 	.word	0x0002f0f0


	//   ....[136]....
        /*1c68*/ 	.word	0x0002f3d0


	//   ....[137]....
        /*1c6c*/ 	.word	0x0002f5c0


	//   ....[138]....
        /*1c70*/ 	.word	0x0002f630


	//   ....[139]....
        /*1c74*/ 	.word	0x0002f690


	//   ....[140]....
        /*1c78*/ 	.word	0x0002f730


	//   ....[141]....
        /*1c7c*/ 	.word	0x0002f7f0


	//   ....[142]....
        /*1c80*/ 	.word	0x0002f900


	//   ....[143]....
        /*1c84*/ 	.word	0x0002f960


	//   ....[144]....
        /*1c88*/ 	.word	0x0002fa60


	//   ....[145]....
        /*1c8c*/ 	.word	0x0002fac0


	//   ....[146]....
        /*1c90*/ 	.word	0x0002fbc0


	//   ....[147]....
        /*1c94*/ 	.word	0x0002fc20


	//   ....[148]....
        /*1c98*/ 	.word	0x0002fd20


	//   ....[149]....
        /*1c9c*/ 	.word	0x0002fd80


	//   ....[150]....
        /*1ca0*/ 	.word	0x0002fe70


	//   ....[151]....
        /*1ca4*/ 	.word	0x0002fee0


	//   ....[152]....
        /*1ca8*/ 	.word	0x0002ffc0


	//   ....[153]....
        /*1cac*/ 	.word	0x000302a0


	//   ....[154]....
        /*1cb0*/ 	.word	0x00030340


	//   ....[155]....
        /*1cb4*/ 	.word	0x000304e0


	//   ....[156]....
        /*1cb8*/ 	.word	0x00030560


	//   ....[157]....
        /*1cbc*/ 	.word	0x000305e0


	//   ....[158]....
        /*1cc0*/ 	.word	0x00030660


	//   ....[159]....
        /*1cc4*/ 	.word	0x000306e0


	//   ....[160]....
        /*1cc8*/ 	.word	0x00030770


	//   ....[161]....
        /*1ccc*/ 	.word	0x00030810


	//   ....[162]....
        /*1cd0*/ 	.word	0x000308c0


	//   ....[163]....
        /*1cd4*/ 	.word	0x00030940


	//   ....[164]....
        /*1cd8*/ 	.word	0x000309c0


	//   ....[165]....
        /*1cdc*/ 	.word	0x00030a40


	//   ....[166]....
        /*1ce0*/ 	.word	0x00030ad0


	//   ....[167]....
        /*1ce4*/ 	.word	0x00030b50


	//   ....[168]....
        /*1ce8*/ 	.word	0x00030bf0


	//   ....[169]....
        /*1cec*/ 	.word	0x00030c40


	//   ....[170]....
        /*1cf0*/ 	.word	0x00030cd0


	//   ....[171]....
        /*1cf4*/ 	.word	0x00030e00


	//----- nvinfo : EIATTR_REG_RECONFIG
	.align		4
.L_152:
        /*1cf8*/ 	.byte	0x01, 0x54
	.zero		2


	//----- nvinfo : EIATTR_SYSCALL_OFFSETS
	.align		4
        /*1cfc*/ 	.byte	0x04, 0x46
        /*1cfe*/ 	.short	(.L_154 - .L_153)


	//   ....[0]....
.L_153:
        /*1d00*/ 	.word	0x00002550


	//   ....[1]....
        /*1d04*/ 	.word	0x000026a0


	//   ....[2]....
        /*1d08*/ 	.word	0x0000da60


	//   ....[3]....
        /*1d0c*/ 	.word	0x0000dda0


	//   ....[4]....
        /*1d10*/ 	.word	0x00025890


	//   ....[5]....
        /*1d14*/ 	.word	0x00025a20


	//   ....[6]....
        /*1d18*/ 	.word	0x00025b70


	//   ....[7]....
        /*1d1c*/ 	.word	0x00025cb0


	//   ....[8]....
        /*1d20*/ 	.word	0x00026740


	//----- nvinfo : EIATTR_MBARRIER_INSTR_OFFSETS
	.align		4
.L_154:
        /*1d24*/ 	.byte	0x04, 0x39
        /*1d26*/ 	.short	(.L_156 - .L_155)


	//   ....[0]....
.L_155:
        /*1d28*/ 	.word	0x000002d0
        /*1d2c*/ 	.word	0x000000ff
        /*1d30*/ 	.word	0x00038800
        /*1d34*/ 	.short	0x0100
        /*1d36*/ 	.byte	0x08
	.zero		1


	//   ....[1]....
        /*1d38*/ 	.word	0x000002e0
        /*1d3c*/ 	.word	0x000000ff
        /*1d40*/ 	.word	0x00038820
        /*1d44*/ 	.short	0x0100
        /*1d46*/ 	.byte	0x08
	.zero		1


	//   ....[2]....
        /*1d48*/ 	.word	0x000003d0
        /*1d4c*/ 	.word	0x000000ff
        /*1d50*/ 	.word	0x00038830
        /*1d54*/ 	.short	0x0100
        /*1d56*/ 	.byte	0x08
	.zero		1


	//   ....[3]....
        /*1d58*/ 	.word	0x000003e0
        /*1d5c*/ 	.word	0x000000ff
        /*1d60*/ 	.word	0x00038840
        /*1d64*/ 	.short	0x0100
        /*1d66*/ 	.byte	0x08
	.zero		1


	//   ....[4]....
        /*1d68*/ 	.word	0x000003f0
        /*1d6c*/ 	.word	0x000000ff
        /*1d70*/ 	.word	0x00038838
        /*1d74*/ 	.short	0x0100
        /*1d76*/ 	.byte	0x08
	.zero		1


	//   ....[5]....
        /*1d78*/ 	.word	0x00000400
        /*1d7c*/ 	.word	0x000000ff
        /*1d80*/ 	.word	0x00038848
        /*1d84*/ 	.short	0x0100
        /*1d86*/ 	.byte	0x08
	.zero		1


	//   ....[6]....
        /*1d88*/ 	.word	0x00000530
        /*1d8c*/ 	.word	0x000000ff
        /*1d90*/ 	.word	0x00038850
        /*1d94*/ 	.short	0x0100
        /*1d96*/ 	.byte	0x08
	.zero		1


	//   ....[7]....
        /*1d98*/ 	.word	0x00000540
        /*1d9c*/ 	.word	0x000000ff
        /*1da0*/ 	.word	0x00038860
        /*1da4*/ 	.short	0x0100
        /*1da6*/ 	.byte	0x08
	.zero		1


	//   ....[8]....
        /*1da8*/ 	.word	0x00000550
        /*1dac*/ 	.word	0x000000ff
        /*1db0*/ 	.word	0x00038858
        /*1db4*/ 	.short	0x0100
        /*1db6*/ 	.byte	0x08
	.zero		1


	//   ....[9]....
        /*1db8*/ 	.word	0x00000560
        /*1dbc*/ 	.word	0x000000ff
        /*1dc0*/ 	.word	0x00038868
        /*1dc4*/ 	.short	0x0100
        /*1dc6*/ 	.byte	0x08
	.zero		1


	//   ....[10]....
        /*1dc8*/ 	.word	0x00000650
        /*1dcc*/ 	.word	0x000000ff
        /*1dd0*/ 	.word	0x00038870
        /*1dd4*/ 	.short	0x0100
        /*1dd6*/ 	.byte	0x06
	.zero		1


	//   ....[11]....
        /*1dd8*/ 	.word	0x00000660
        /*1ddc*/ 	.word	0x000000ff
        /*1de0*/ 	.word	0x00038880
        /*1de4*/ 	.short	0x0100
        /*1de6*/ 	.byte	0x06
	.zero		1


	//   ....[12]....
        /*1de8*/ 	.word	0x00000670
        /*1dec*/ 	.word	0x000000ff
        /*1df0*/ 	.word	0x00038878
        /*1df4*/ 	.short	0x0100
        /*1df6*/ 	.byte	0x06
	.zero		1


	//   ....[13]....
        /*1df8*/ 	.word	0x00000680
        /*1dfc*/ 	.word	0x000000ff
        /*1e00*/ 	.word	0x00038888
        /*1e04*/ 	.short	0x0100
        /*1e06*/ 	.byte	0x06
	.zero		1


	//   ....[14]....
        /*1e08*/ 	.word	0x000007b0
        /*1e0c*/ 	.word	0x000000ff
        /*1e10*/ 	.word	0x00038890
        /*1e14*/ 	.short	0x0100
        /*1e16*/ 	.byte	0x08
	.zero		1


	//   ....[15]....
        /*1e18*/ 	.word	0x000007c0
        /*1e1c*/ 	.word	0x000000ff
        /*1e20*/ 	.word	0x000388a0
        /*1e24*/ 	.short	0x0100
        /*1e26*/ 	.byte	0x08
	.zero		1


	//   ....[16]....
        /*1e28*/ 	.word	0x000007d0
        /*1e2c*/ 	.word	0x000000ff
        /*1e30*/ 	.word	0x00038898
        /*1e34*/ 	.short	0x0100
        /*1e36*/ 	.byte	0x08
	.zero		1


	//   ....[17]....
        /*1e38*/ 	.word	0x000007e0
        /*1e3c*/ 	.word	0x000000ff
        /*1e40*/ 	.word	0x000388a8
        /*1e44*/ 	.short	0x0100
        /*1e46*/ 	.byte	0x08
	.zero		1


	//   ....[18]....
        /*1e48*/ 	.word	0x00000910
        /*1e4c*/ 	.word	0x000000ff
        /*1e50*/ 	.word	0x000388b0
        /*1e54*/ 	.short	0x0100
        /*1e56*/ 	.byte	0x08
	.zero		1


	//   ....[19]....
        /*1e58*/ 	.word	0x00000920
        /*1e5c*/ 	.word	0x000000ff
        /*1e60*/ 	.word	0x000388c0
        /*1e64*/ 	.short	0x0100
        /*1e66*/ 	.byte	0x08
	.zero		1


	//   ....[20]....
        /*1e68*/ 	.word	0x00000930
        /*1e6c*/ 	.word	0x000000ff
        /*1e70*/ 	.word	0x000388b8
        /*1e74*/ 	.short	0x0100
        /*1e76*/ 	.byte	0x08
	.zero		1


	//   ....[21]....
        /*1e78*/ 	.word	0x00000940
        /*1e7c*/ 	.word	0x000000ff
        /*1e80*/ 	.word	0x000388c8
        /*1e84*/ 	.short	0x0100
        /*1e86*/ 	.byte	0x08
	.zero		1


	//   ....[22]....
        /*1e88*/ 	.word	0x00003cb0
        /*1e8c*/ 	.word	0x00000070
        /*1e90*/ 	.word	0x00038890
        /*1e94*/ 	.short	0x010a
        /*1e96*/ 	.byte	0x3f
	.zero		1


	//   ....[23]....
        /*1e98*/ 	.word	0x00007f30
        /*1e9c*/ 	.word	0x00000070
        /*1ea0*/ 	.word	0x00038890
        /*1ea4*/ 	.short	0x010a
        /*1ea6*/ 	.byte	0x3f
	.zero		1


	//   ....[24]....
        /*1ea8*/ 	.word	0x0000c210
        /*1eac*/ 	.word	0x00000070
        /*1eb0*/ 	.word	0x00038890
        /*1eb4*/ 	.short	0x010a
        /*1eb6*/ 	.byte	0x3f
	.zero		1


	//   ....[25]....
        /*1eb8*/ 	.word	0x0000c7a0
        /*1ebc*/ 	.word	0x00000030
        /*1ec0*/ 	.word	0x00000000
        /*1ec4*/ 	.short	0x0101
        /*1ec6*/ 	.byte	0x3f
	.zero		1


	//   ....[26]....
        /*1ec8*/ 	.word	0x0000c7e0
        /*1ecc*/ 	.word	0x00000070
        /*1ed0*/ 	.word	0x000388b0
        /*1ed4*/ 	.short	0x010a
        /*1ed6*/ 	.byte	0x3f
	.zero		1


	//   ....[27]....
        /*1ed8*/ 	.word	0x0000cde0
        /*1edc*/ 	.word	0x00000070
        /*1ee0*/ 	.word	0x00000000
        /*1ee4*/ 	.short	0x0101
        /*1ee6*/ 	.byte	0x3f
	.zero		1


	//   ....[28]....
        /*1ee8*/ 	.word	0x0000db00
        /*1eec*/ 	.word	0x00000016
        /*1ef0*/ 	.word	0x00038800
        /*1ef4*/ 	.short	0x010a
        /*1ef6*/ 	.byte	0x3f
	.zero		1


	//   ....[29]....
        /*1ef8*/ 	.word	0x0000db50
        /*1efc*/ 	.word	0x00000016
        /*1f00*/ 	.word	0x00038800
        /*1f04*/ 	.short	0x010a
        /*1f06*/ 	.byte	0x3f
	.zero		1


	//   ....[30]....
        /*1f08*/ 	.word	0x0000e140
        /*1f0c*/ 	.word	0x00000016
        /*1f10*/ 	.word	0x00038800
        /*1f14*/ 	.short	0x010a
        /*1f16*/ 	.byte	0x3f
	.zero		1


	//   ....[31]....
        /*1f18*/ 	.word	0x00011760
        /*1f1c*/ 	.word	0x00000016
        /*1f20*/ 	.word	0x00038800
        /*1f24*/ 	.short	0x010a
        /*1f26*/ 	.byte	0x3f
	.zero		1


	//   ....[32]....
        /*1f28*/ 	.word	0x00014ed0
        /*1f2c*/ 	.word	0x00000003
        /*1f30*/ 	.word	0x00038830
        /*1f34*/ 	.short	0x010a
        /*1f36*/ 	.byte	0x3f
	.zero		1


	//   ....[33]....
        /*1f38*/ 	.word	0x00014f80
        /*1f3c*/ 	.word	0x00000003
        /*1f40*/ 	.word	0x00038830
        /*1f44*/ 	.short	0x010a
        /*1f46*/ 	.byte	0x3f
	.zero		1


	//   ....[34]....
        /*1f48*/ 	.word	0x000168e0
        /*1f4c*/ 	.word	0x00000003
        /*1f50*/ 	.word	0x00000000
        /*1f54*/ 	.short	0x0101
        /*1f56*/ 	.byte	0x3f
	.zero		1


	//   ....[35]....
        /*1f58*/ 	.word	0x00017ca0
        /*1f5c*/ 	.word	0x00000000
        /*1f60*/ 	.word	0x00038830
        /*1f64*/ 	.short	0x010a
        /*1f66*/ 	.byte	0x3f
	.zero		1


	//   ....[36]....
        /*1f68*/ 	.word	0x00017cf0
        /*1f6c*/ 	.word	0x00000000
        /*1f70*/ 	.word	0x00038830
        /*1f74*/ 	.short	0x010a
        /*1f76*/ 	.byte	0x3f
	.zero		1


	//   ....[37]....
        /*1f78*/ 	.word	0x00018310
        /*1f7c*/ 	.word	0x00000008
        /*1f80*/ 	.word	0x00038850
        /*1f84*/ 	.short	0x010a
        /*1f86*/ 	.byte	0x3f
	.zero		1


	//   ....[38]....
        /*1f88*/ 	.word	0x00018350
        /*1f8c*/ 	.word	0x00000008
        /*1f90*/ 	.word	0x00038850
        /*1f94*/ 	.short	0x010a
        /*1f96*/ 	.byte	0x3f
	.zero		1


	//   ....[39]....
        /*1f98*/ 	.word	0x000196a0
        /*1f9c*/ 	.word	0x000000d4
        /*1fa0*/ 	.word	0x00000000
        /*1fa4*/ 	.short	0x0101
        /*1fa6*/ 	.byte	0x3f
	.zero		1


	//   ....[40]....
        /*1fa8*/ 	.word	0x000199e0
        /*1fac*/ 	.word	0x0000000e
        /*1fb0*/ 	.word	0x00000000
        /*1fb4*/ 	.short	0x0101
        /*1fb6*/ 	.byte	0x3f
	.zero		1


	//   ....[41]....
        /*1fb8*/ 	.word	0x0001a390
        /*1fbc*/ 	.word	0x00000007
        /*1fc0*/ 	.word	0x00038850
        /*1fc4*/ 	.short	0x010a
        /*1fc6*/ 	.byte	0x3f
	.zero		1


	//   ....[42]....
        /*1fc8*/ 	.word	0x0001a3d0
        /*1fcc*/ 	.word	0x00000007
        /*1fd0*/ 	.word	0x00038850
        /*1fd4*/ 	.short	0x010a
        /*1fd6*/ 	.byte	0x3f
	.zero		1


	//   ....[43]....
        /*1fd8*/ 	.word	0x0001af70
        /*1fdc*/ 	.word	0x00000000
        /*1fe0*/ 	.word	0x00000000
        /*1fe4*/ 	.short	0x0101
        /*1fe6*/ 	.byte	0x3f
	.zero		1


	//   ....[44]....
        /*1fe8*/ 	.word	0x0001e550
        /*1fec*/ 	.word	0x00000008
        /*1ff0*/ 	.word	0x00000000
        /*1ff4*/ 	.short	0x0101
        /*1ff6*/ 	.byte	0x3f
	.zero		1


	//   ....[45]....
        /*1ff8*/ 	.word	0x0001efc0
        /*1ffc*/ 	.word	0x0000000e
        /*2000*/ 	.word	0x00000000
        /*2004*/ 	.short	0x0101
        /*2006*/ 	.byte	0x3f
	.zero		1


	//   ....[46]....
        /*2008*/ 	.word	0x000243f0
        /*200c*/ 	.word	0x00000012
        /*2010*/ 	.word	0x00038820
        /*2014*/ 	.short	0x010a
        /*2016*/ 	.byte	0x3f
	.zero		1


	//   ....[47]....
        /*2018*/ 	.word	0x000244c0
        /*201c*/ 	.word	0x00000007
        /*2020*/ 	.word	0x000388a0
        /*2024*/ 	.short	0x010a
        /*2026*/ 	.byte	0x3f
	.zero		1


	//   ....[48]....
        /*2028*/ 	.word	0x00024800
        /*202c*/ 	.word	0x00000007
        /*2030*/ 	.word	0x000388c0
        /*2034*/ 	.short	0x010a
        /*2036*/ 	.byte	0x3f
	.zero		1


	//   ....[49]....
        /*2038*/ 	.word	0x00024ca0
        /*203c*/ 	.word	0x00000008
        /*2040*/ 	.word	0x000388a0
        /*2044*/ 	.short	0x010a
        /*2046*/ 	.byte	0x3f
	.zero		1


	//   ....[50]....
        /*2048*/ 	.word	0x00024fd0
        /*204c*/ 	.word	0x00000008
        /*2050*/ 	.word	0x000388c0
        /*2054*/ 	.short	0x010a
        /*2056*/ 	.byte	0x3f
	.zero		1


	//   ....[51]....
        /*2058*/ 	.word	0x000260d0
        /*205c*/ 	.word	0x00000000
        /*2060*/ 	.word	0x00038880
        /*2064*/ 	.short	0x010a
        /*2066*/ 	.byte	0x3f
	.zero		1


	//   ....[52]....
        /*2068*/ 	.word	0x000262d0
        /*206c*/ 	.word	0x00000000
        /*2070*/ 	.word	0x00038840
        /*2074*/ 	.short	0x010a
        /*2076*/ 	.byte	0x3f
	.zero		1


	//   ....[53]....
        /*2078*/ 	.word	0x00027090
        /*207c*/ 	.word	0x00000012
        /*2080*/ 	.word	0x00038800
        /*2084*/ 	.short	0x0107
        /*2086*/ 	.byte	0x3f
	.zero		1


	//   ....[54]....
        /*2088*/ 	.word	0x00027190
        /*208c*/ 	.word	0x00000012
        /*2090*/ 	.word	0x00038800
        /*2094*/ 	.short	0x0101
        /*2096*/ 	.byte	0x3f
	.zero		1


	//   ....[55]....
        /*2098*/ 	.word	0x000271b0
        /*209c*/ 	.word	0x00000012
        /*20a0*/ 	.word	0x00038820
        /*20a4*/ 	.short	0x010a
        /*20a6*/ 	.byte	0x3f
	.zero		1


	//   ....[56]....
        /*20a8*/ 	.word	0x000274d0
        /*20ac*/ 	.word	0x00000006
        /*20b0*/ 	.word	0x00038880
        /*20b4*/ 	.short	0x010a
        /*20b6*/ 	.byte	0x3f
	.zero		1


	//   ....[57]....
        /*20b8*/ 	.word	0x00027830
        /*20bc*/ 	.word	0x00000006
        /*20c0*/ 	.word	0x00038840
        /*20c4*/ 	.short	0x010a
        /*20c6*/ 	.byte	0x3f
	.zero		1


	//   ....[58]....
        /*20c8*/ 	.word	0x00027bf0
        /*20cc*/ 	.word	0x00000014
        /*20d0*/ 	.word	0x00038870
        /*20d4*/ 	.short	0x010a
        /*20d6*/ 	.byte	0x3f
	.zero		1


	//   ....[59]....
        /*20d8*/ 	.word	0x00027c60
        /*20dc*/ 	.word	0x00000014
        /*20e0*/ 	.word	0x00038860
        /*20e4*/ 	.short	0x010a
        /*20e6*/ 	.byte	0x3f
	.zero		1


	//   ....[60]....
        /*20e8*/ 	.word	0x000284b0
        /*20ec*/ 	.word	0x00000014
        /*20f0*/ 	.word	0x00038850
        /*20f4*/ 	.short	0x0101
        /*20f6*/ 	.byte	0x3f
	.zero		1


	//   ....[61]....
        /*20f8*/ 	.word	0x00028530
        /*20fc*/ 	.word	0x00000014
        /*2100*/ 	.word	0x00000000
        /*2104*/ 	.short	0x0101
        /*2106*/ 	.byte	0x3f
	.zero		1


	//   ....[62]....
        /*2108*/ 	.word	0x00028770
        /*210c*/ 	.word	0x00000011
        /*2110*/ 	.word	0x00038870
        /*2114*/ 	.short	0x010a
        /*2116*/ 	.byte	0x3f
	.zero		1


	//   ....[63]....
        /*2118*/ 	.word	0x000287e0
        /*211c*/ 	.word	0x00000011
        /*2120*/ 	.word	0x00038860
        /*2124*/ 	.short	0x010a
        /*2126*/ 	.byte	0x3f
	.zero		1


	//   ....[64]....
        /*2128*/ 	.word	0x00029010
        /*212c*/ 	.word	0x00000011
        /*2130*/ 	.word	0x00038850
        /*2134*/ 	.short	0x0101
        /*2136*/ 	.byte	0x3f
	.zero		1


	//   ....[65]....
        /*2138*/ 	.word	0x00029060
        /*213c*/ 	.word	0x00000011
        /*2140*/ 	.word	0x00000000
        /*2144*/ 	.short	0x0101
        /*2146*/ 	.byte	0x3f
	.zero		1


	//   ....[66]....
        /*2148*/ 	.word	0x00029f40
        /*214c*/ 	.word	0x00000000
        /*2150*/ 	.word	0x00038820
        /*2154*/ 	.short	0x010a
        /*2156*/ 	.byte	0x3f
	.zero		1


	//   ....[67]....
        /*2158*/ 	.word	0x0002a0f0
        /*215c*/ 	.word	0x00000006
        /*2160*/ 	.word	0x00000000
        /*2164*/ 	.short	0x010a
        /*2166*/ 	.byte	0x3f
	.zero		1


	//   ....[68]....
        /*2168*/ 	.word	0x0002a160
        /*216c*/ 	.word	0x00000007
        /*2170*/ 	.word	0x00000000
        /*2174*/ 	.short	0x010a
        /*2176*/ 	.byte	0x3f
	.zero		1


	//   ....[69]....
        /*2178*/ 	.word	0x0002a1c0
        /*217c*/ 	.word	0x00000004
        /*2180*/ 	.word	0x00038860
        /*2184*/ 	.short	0x010a
        /*2186*/ 	.byte	0x3f
	.zero		1


	//   ....[70]....
        /*2188*/ 	.word	0x0002a210
        /*218c*/ 	.word	0x00000003
        /*2190*/ 	.word	0x00038860
        /*2194*/ 	.short	0x010a
        /*2196*/ 	.byte	0x3f
	.zero		1


	//   ....[71]....
        /*2198*/ 	.word	0x0002a250
        /*219c*/ 	.word	0x00000004
        /*21a0*/ 	.word	0x00038880
        /*21a4*/ 	.short	0x010a
        /*21a6*/ 	.byte	0x3f
	.zero		1


	//   ....[72]....
        /*21a8*/ 	.word	0x0002a270
        /*21ac*/ 	.word	0x00000003
        /*21b0*/ 	.word	0x00038880
        /*21b4*/ 	.short	0x010a
        /*21b6*/ 	.byte	0x3f
	.zero		1


	//   ....[73]....
        /*21b8*/ 	.word	0x0002a2d0
        /*21bc*/ 	.word	0x00000070
        /*21c0*/ 	.word	0x00038890
        /*21c4*/ 	.short	0x010a
        /*21c6*/ 	.byte	0x3f
	.zero		1


	//   ....[74]....
        /*21c8*/ 	.word	0x0002a320
        /*21cc*/ 	.word	0x00000070
        /*21d0*/ 	.word	0x00038890
        /*21d4*/ 	.short	0x010a
        /*21d6*/ 	.byte	0x3f
	.zero		1


	//   ....[75]....
        /*21d8*/ 	.word	0x0002a370
        /*21dc*/ 	.word	0x00000070
        /*21e0*/ 	.word	0x00038890
        /*21e4*/ 	.short	0x010a
        /*21e6*/ 	.byte	0x3f
	.zero		1


	//   ....[76]....
        /*21e8*/ 	.word	0x0002a3c0
        /*21ec*/ 	.word	0x00000070
        /*21f0*/ 	.word	0x000388b0
        /*21f4*/ 	.short	0x010a
        /*21f6*/ 	.byte	0x3f
	.zero		1


	//   ....[77]....
        /*21f8*/ 	.word	0x0002a680
        /*21fc*/ 	.word	0x00000016
        /*2200*/ 	.word	0x00038800
        /*2204*/ 	.short	0x010a
        /*2206*/ 	.byte	0x3f
	.zero		1


	//   ....[78]....
        /*2208*/ 	.word	0x0002a890
        /*220c*/ 	.word	0x00000016
        /*2210*/ 	.word	0x00038800
        /*2214*/ 	.short	0x010a
        /*2216*/ 	.byte	0x3f
	.zero		1


	//   ....[79]....
        /*2218*/ 	.word	0x0002a8e0
        /*221c*/ 	.word	0x00000003
        /*2220*/ 	.word	0x00038830
        /*2224*/ 	.short	0x010a
        /*2226*/ 	.byte	0x3f
	.zero		1


	//   ....[80]....
        /*2228*/ 	.word	0x0002a930
        /*222c*/ 	.word	0x00000000
        /*2230*/ 	.word	0x00038830
        /*2234*/ 	.short	0x010a
        /*2236*/ 	.byte	0x3f
	.zero		1


	//   ....[81]....
        /*2238*/ 	.word	0x0002a980
        /*223c*/ 	.word	0x00000008
        /*2240*/ 	.word	0x00038850
        /*2244*/ 	.short	0x010a
        /*2246*/ 	.byte	0x3f
	.zero		1


	//   ....[82]....
        /*2248*/ 	.word	0x0002a9d0
        /*224c*/ 	.word	0x00000007
        /*2250*/ 	.word	0x00038850
        /*2254*/ 	.short	0x010a
        /*2256*/ 	.byte	0x3f
	.zero		1


	//   ....[83]....
        /*2258*/ 	.word	0x0002f1b0
        /*225c*/ 	.word	0x00000012
        /*2260*/ 	.word	0x00038820
        /*2264*/ 	.short	0x010a
        /*2266*/ 	.byte	0x3f
	.zero		1


	//   ....[84]....
        /*2268*/ 	.word	0x0002f200
        /*226c*/ 	.word	0x00000007
        /*2270*/ 	.word	0x000388a0
        /*2274*/ 	.short	0x010a
        /*2276*/ 	.byte	0x3f
	.zero		1


	//   ....[85]....
        /*2278*/ 	.word	0x0002f250
        /*227c*/ 	.word	0x00000007
        /*2280*/ 	.word	0x000388c0
        /*2284*/ 	.short	0x010a
        /*2286*/ 	.byte	0x3f
	.zero		1


	//   ....[86]....
        /*2288*/ 	.word	0x0002f2a0
        /*228c*/ 	.word	0x00000008
        /*2290*/ 	.word	0x000388a0
        /*2294*/ 	.short	0x010a
        /*2296*/ 	.byte	0x3f
	.zero		1


	//   ....[87]....
        /*2298*/ 	.word	0x0002f2f0
        /*229c*/ 	.word	0x00000008
        /*22a0*/ 	.word	0x000388c0
        /*22a4*/ 	.short	0x010a
        /*22a6*/ 	.byte	0x3f
	.zero		1


	//   ....[88]....
        /*22a8*/ 	.word	0x0002f490
        /*22ac*/ 	.word	0x00000000
        /*22b0*/ 	.word	0x00038880
        /*22b4*/ 	.short	0x010a
        /*22b6*/ 	.byte	0x3f
	.zero		1


	//   ....[89]....
        /*22b8*/ 	.word	0x0002f4e0
        /*22bc*/ 	.word	0x00000000
        /*22c0*/ 	.word	0x00038840
        /*22c4*/ 	.short	0x010a
        /*22c6*/ 	.byte	0x3f
	.zero		1


	//   ....[90]....
        /*22c8*/ 	.word	0x00030000
        /*22cc*/ 	.word	0x00000012
        /*22d0*/ 	.word	0x00038820
        /*22d4*/ 	.short	0x010a
        /*22d6*/ 	.byte	0x3f
	.zero		1


	//   ....[91]....
        /*22d8*/ 	.word	0x00030050
        /*22dc*/ 	.word	0x00000006
        /*22e0*/ 	.word	0x00038880
        /*22e4*/ 	.short	0x010a
        /*22e6*/ 	.byte	0x3f
	.zero		1


	//   ....[92]....
        /*22e8*/ 	.word	0x000300a0
        /*22ec*/ 	.word	0x00000006
        /*22f0*/ 	.word	0x00038840
        /*22f4*/ 	.short	0x010a
        /*22f6*/ 	.byte	0x3f
	.zero		1


	//   ....[93]....
        /*22f8*/ 	.word	0x000300f0
        /*22fc*/ 	.word	0x00000014
        /*2300*/ 	.word	0x00038870
        /*2304*/ 	.short	0x010a
        /*2306*/ 	.byte	0x3f
	.zero		1


	//   ....[94]....
        /*2308*/ 	.word	0x00030140
        /*230c*/ 	.word	0x00000014
        /*2310*/ 	.word	0x00038860
        /*2314*/ 	.short	0x010a
        /*2316*/ 	.byte	0x3f
	.zero		1


	//   ....[95]....
        /*2318*/ 	.word	0x00030190
        /*231c*/ 	.word	0x00000011
        /*2320*/ 	.word	0x00038870
        /*2324*/ 	.short	0x010a
        /*2326*/ 	.byte	0x3f
	.zero		1


	//   ....[96]....
        /*2328*/ 	.word	0x000301e0
        /*232c*/ 	.word	0x00000011
        /*2330*/ 	.word	0x00038860
        /*2334*/ 	.short	0x010a
        /*2336*/ 	.byte	0x3f
	.zero		1


	//   ....[97]....
        /*2338*/ 	.word	0x00030d20
        /*233c*/ 	.word	0x00000000
        /*2340*/ 	.word	0x00038820
        /*2344*/ 	.short	0x010a
        /*2346*/ 	.byte	0x3f
	.zero		1


	//   ....[98]....
        /*2348*/ 	.word	0x00030ec0
        /*234c*/ 	.word	0x00000006
        /*2350*/ 	.word	0x00000000
        /*2354*/ 	.short	0x010a
        /*2356*/ 	.byte	0x3f
	.zero		1


	//   ....[99]....
        /*2358*/ 	.word	0x00030f10
        /*235c*/ 	.word	0x00000007
        /*2360*/ 	.word	0x00000000
        /*2364*/ 	.short	0x010a
        /*2366*/ 	.byte	0x3f
	.zero		1


	//   ....[100]....
        /*2368*/ 	.word	0x00030f60
        /*236c*/ 	.word	0x00000004
        /*2370*/ 	.word	0x00038860
        /*2374*/ 	.short	0x010a
        /*2376*/ 	.byte	0x3f
	.zero		1


	//   ....[101]....
        /*2378*/ 	.word	0x00030fb0
        /*237c*/ 	.word	0x00000003
        /*2380*/ 	.word	0x00038860
        /*2384*/ 	.short	0x010a
        /*2386*/ 	.byte	0x3f
	.zero		1


	//   ....[102]....
        /*2388*/ 	.word	0x00031000
        /*238c*/ 	.word	0x00000004
        /*2390*/ 	.word	0x00038880
        /*2394*/ 	.short	0x010a
        /*2396*/ 	.byte	0x3f
	.zero		1


	//----- nvinfo : EIATTR_NUM_MBARRIERS
	.align		4
.L_156:
        /*2398*/ 	.byte	0x03, 0x38
        /*239a*/ 	.short	0x0016


	//----- nvinfo : EIATTR_EXIT_INSTR_OFFSETS
	.align		4
        /*239c*/ 	.byte	0x04, 0x1c
        /*239e*/ 	.short	(.L_158 - .L_157)


	//   ....[0]....
.L_157:
        /*23a0*/ 	.word	0x0002a2c0


	//----- nvinfo : EIATTR_MAX_THREADS
	.align		4
.L_158:
        /*23a4*/ 	.byte	0x04, 0x05
        /*23a6*/ 	.short	(.L_160 - .L_159)
.L_159:
        /*23a8*/ 	.word	0x00000180
        /*23ac*/ 	.word	0x00000001
        /*23b0*/ 	.word	0x00000001


	//----- nvinfo : EIATTR_CRS_STACK_SIZE
	.align		4
.L_160:
        /*23b4*/ 	.byte	0x04, 0x1e
        /*23b6*/ 	.short	(.L_162 - .L_161)
.L_161:
        /*23b8*/ 	.word	0x00000000


	//----- nvinfo : EIATTR_CBANK_PARAM_SIZE
	.align		4
.L_162:
        /*23bc*/ 	.byte	0x03, 0x19
        /*23be*/ 	.short	0x0af0


	//----- nvinfo : EIATTR_PARAM_CBANK
	.align		4
        /*23c0*/ 	.byte	0x04, 0x0a
        /*23c2*/ 	.short	(.L_164 - .L_163)
	.align		4
.L_163:
        /*23c4*/ 	.word	index@(.nv.constant0._ZN7cutlass13device_kernelIN5flash11enable_sm90INS1_16FlashAttnFwdSm90INS1_25CollectiveMainloopFwdSm90ILi2EN4cute5tupleIJNS5_1CILi1EEES8_S8_EEENS6_IJNS7_ILi128EEESA_NS7_ILi256EEEEEELi256ENS_12float_e4m3_tEfNS_4arch4Sm90ELb0ELb0ELb0ELb1ELb0ELb1ELb0ELb1ELb1ELb1ELb1ELb0EEENS1_21CollectiveEpilogueFwdINS6_IJSA_SB_SA_EEES9_NS_10bfloat16_tESF_Li256ELb1ELb1ELb1ELb1EEENS1_36VarlenDynamicPersistentTileSchedulerILi128ELi128ELi256ELi128ELb1ELb1ELb1ELb0ELb1ELb1EEEEEEEEEvNT_6ParamsE)
        /*23c8*/ 	.short	0x0210
        /*23ca*/ 	.short	0x0af0


	//----- nvinfo : EIATTR_SW_WAR
	.align		4
.L_164:
        /*23cc*/ 	.byte	0x04, 0x36
        /*23ce*/ 	.short	(.L_166 - .L_165)
.L_165:
        /*23d0*/ 	.word	0x00000008
.L_166:


//--------------------- .nv.info._ZN7cutlass13device_kernelIN5flash11enable_sm90INS1_16FlashAttnFwdSm90INS1_25CollectiveMainloopFwdSm90ILi2EN4cute5tupleIJNS5_1CILi1EEES8_S8_EEENS6_IJNS7_ILi128EEENS7_ILi64EEENS7_ILi256EEEEEELi256ENS_12float_e4m3_tEfNS_4arch4Sm90ELb0ELb1ELb0ELb0ELb0ELb0ELb0ELb1ELb1ELb1ELb1ELb0EEENS1_21CollectiveEpilogueFwdINS6_IJSA_SC_SB_EEES9_NS_10bfloat16_tESG_Li256ELb0ELb1ELb1ELb1EEENS1_19SingleTileSchedulerILb0ELb1ELb1ELi128EEEEEEEEEvNT_6ParamsE --------------------------
	.section	.nv.info._ZN7cutlass13device_kernelIN5flash11enable_sm90INS1_16FlashAttnFwdSm90INS1_25CollectiveMainloopFwdSm90ILi2EN4cute5tupleIJNS5_1CILi1EEES8_S8_EEENS6_IJNS7_ILi128EEENS7_ILi64EEENS7_ILi256EEEEEELi256ENS_12float_e4m3_tEfNS_4arch4Sm90ELb0ELb1ELb0ELb0ELb0ELb0ELb0ELb1ELb1ELb1ELb1ELb0EEENS1_21CollectiveEpilogueFwdINS6_IJSA_SC_SB_EEES9_NS_10bfloat16_tESG_Li256ELb0ELb1ELb1ELb1EEENS1_19SingleTileSchedulerILb0ELb1ELb1ELi128EEEEEEEEEvNT_6ParamsE,"",@"SHT_CUDA_INFO"
	.sectionflags	@""
	.align	4


	//----- nvinfo : EIATTR_CUDA_API_VERSION
	.align		4
        /*0000*/ 	.byte	0x04, 0x37
        /*0002*/ 	.short	(.L_168 - .L_167)
.L_167:
        /*0004*/ 	.word	0x00000082


	//----- nvinfo : EIATTR_KPARAM_INFO
	.align		4
.L_168:
        /*0008*/ 	.byte	0x04, 0x17
        /*000a*/ 	.short	(.L_170 - .L_169)
.L_169:
        /*000c*/ 	.word	0x00000000
        /*0010*/ 	.short	0x0000
        /*0012*/ 	.short	0x0070
        /*0014*/ 	.byte	0x00, 0xf0, 0x01, 0x28


	//----- nvinfo : EIATTR_SPARSE_MMA_MASK
	.align		4
.L_170:
        /*0018*/ 	.byte	0x03, 0x50
        /*001a*/ 	.short	0x0000


	//----- nvinfo : EIATTR_MAXREG_COUNT
	.align		4
        /*001c*/ 	.byte	0x03, 0x1b
        /*001e*/ 	.short	0x00a8


	//----- nvinfo : EIATTR_NUM_BARRIERS
	.align		4
        /*0020*/ 	.byte	0x02, 0x4c
        /*0022*/ 	.byte	0x10
	.zero		1


	//----- nvinfo : EIATTR_EXTERNS
	.align		4
        /*0024*/ 	.byte	0x04, 0x0f
        /*0026*/ 	.short	(.L_172 - .L_171)


	//   ....[0]....
	.align		4
.L_171:
        /*0028*/ 	.word	index@(__assertfail)


	//----- nvinfo : EIATTR_ANNOTATIONS
	.align		4
.L_172:
        /*002c*/ 	.byte	0x04, 0x55
        /*002e*/ 	.short	(.L_174 - .L_173)


	//   ....[0]....
.L_173:
        /* <DEDUP_REMOVED lines=9> */


	//----- nvinfo : EIATTR_MERCURY_ISA_VERSION
	.align		4
.L_174:
        /*00a8*/ 	.byte	0x03, 0x5f
        /*00aa*/ 	.short	0x0101


	//----- nvinfo : EIATTR_INT_WARP_WIDE_INSTR_OFFSETS
	.align		4
        /*00ac*/ 	.byte	0x04, 0x31
        /*00ae*/ 	.short	(.L_176 - .L_175)


	//   ....[0]....
.L_175:
        /*00b0*/ 	.word	0x00000130


	//   ....[1]....
        /*00b4*/ 	.word	0x00000170


	//   ....[2]....
        /*00b8*/ 	.word	0x000001e0


	//----- nvinfo : EIATTR_COOP_GROUP_MASK_REGIDS
	.align		4
.L_176:
        /*00bc*/ 	.byte	0x04, 0x29
        /*00be*/ 	.short	(.L_178 - .L_177)


	//   ....[0]....
.L_177:
        /*00c0*/ 	.word	0xffffffff


	//   ....[1]....
        /*00c4*/ 	.word	0xffffffff


	//   ....[2]....
        /*00c8*/ 	.word	0xffffffff


	//   ....[3]....
        /*00cc*/ 	.word	0xffffffff


	//   ....[4]....
        /*00d0*/ 	.word	0xffffffff


	//   ....[5]....
        /*00d4*/ 	.word	0xffffffff


	//   ....[6]....
        /*00d8*/ 	.word	0xffffffff


	//   ....[7]....
        /*00dc*/ 	.word	0xffffffff


	//   ....[8]....
        /*00e0*/ 	.word	0xffffffff


	//   ....[9]....
        /*00e4*/ 	.word	0xffffffff


	//   ....[10]....
        /*00e8*/ 	.word	0xffffffff


	//   ....[11]....
        /*00ec*/ 	.word	0xffffffff


	//   ....[12]....
        /*00f0*/ 	.word	0xffffffff


	//   ....[13]....
        /*00f4*/ 	.word	0xffffffff


	//   ....[14]....
        /*00f8*/ 	.word	0xffffffff


	//   ....[15]....
        /*00fc*/ 	.word	0xffffffff


	//   ....[16]....
        /*0100*/ 	.word	0xffffffff


	//   ....[17]....
        /*0104*/ 	.word	0xffffffff


	//   ....[18]....
        /*0108*/ 	.word	0xffffffff


	//   ....[19]....
        /*010c*/ 	.word	0xffffffff


	//   ....[20]....
        /*0110*/ 	.word	0xffffffff


	//   ....[21]....
        /*0114*/ 	.word	0xffffffff


	//   ....[22]....
        /*0118*/ 	.word	0xffffffff


	//   ....[23]....
        /*011c*/ 	.word	0xffffffff


	//   ....[24]....
        /*0120*/ 	.word	0xffffffff


	//   ....[25]....
        /*0124*/ 	.word	0xffffffff


	//   ....[26]....
        /*0128*/ 	.word	0xffffffff


	//   ....[27]....
        /*012c*/ 	.word	0xffffffff


	//   ....[28]....
        /*0130*/ 	.word	0xffffffff


	//   ....[29]....
        /*0134*/ 	.word	0xffffffff


	//   ....[30]....
        /*0138*/ 	.word	0xffffffff


	//   ....[31]....
        /*013c*/ 	.word	0xffffffff


	//   ....[32]....
        /*0140*/ 	.word	0xffffffff


	//   ....[33]....
        /*0144*/ 	.word	0xffffffff


	//   ....[34]....
        /*0148*/ 	.word	0xffffffff


	//   ....[35]....
        /*014c*/ 	.word	0xffffffff


	//   ....[36]....
        /*0150*/ 	.word	0xffffffff


	//   ....[37]....
        /*0154*/ 	.word	0xffffffff


	//   ....[38]....
        /*0158*/ 	.word	0xffffffff


	//   ....[39]....
        /*015c*/ 	.word	0xffffffff


	//   ....[40]....
        /*0160*/ 	.word	0xffffffff


	//   ....[41]....
        /*0164*/ 	.word	0xffffffff


	//   ....[42]....
        /*0168*/ 	.word	0xffffffff


	//   ....[43]....
        /*016c*/ 	.word	0xffffffff


	//   ....[44]....
        /*0170*/ 	.word	0xffffffff


	//   ....[45]....
        /*0174*/ 	.word	0xffffffff


	//   ....[46]....
        /*0178*/ 	.word	0xffffffff


	//   ....[47]....
        /*017c*/ 	.word	0xffffffff


	//   ....[48]....
        /*0180*/ 	.word	0xffffffff


	//   ....[49]....
        /*0184*/ 	.word	0xffffffff


	//   ....[50]....
        /*0188*/ 	.word	0xffffffff


	//   ....[51]....
        /*018c*/ 	.word	0xffffffff


	//   ....[52]....
        /*0190*/ 	.word	0xffffffff


	//   ....[53]....
        /*0194*/ 	.word	0xffffffff


	//   ....[54]....
        /*0198*/ 	.word	0xffffffff


	//   ....[55]....
        /*019c*/ 	.word	0xffffffff


	//   ....[56]....
        /*01a0*/ 	.word	0xffffffff


	//   ....[57]....
        /*01a4*/ 	.word	0xffffffff


	//   ....[58]....
        /*01a8*/ 	.word	0xffffffff


	//   ....[59]....
        /*01ac*/ 	.word	0xffffffff


	//   ....[60]....
        /*01b0*/ 	.word	0xffffffff


	//   ....[61]....
        /*01b4*/ 	.word	0xffffffff


	//   ....[62]....
        /*01b8*/ 	.word	0xffffffff


	//   ....[63]....
        /*01bc*/ 	.word	0xffffffff


	//   ....[64]....
        /*01c0*/ 	.word	0xffffffff


	//   ....[65]....
        /*01c4*/ 	.word	0xffffffff


	//   ....[66]....
        /*01c8*/ 	.word	0xffffffff


	//   ....[67]....
        /*01cc*/ 	.word	0xffffffff


	//   ....[68]....
        /*01d0*/ 	.word	0xffffffff


	//   ....[69]....
        /*01d4*/ 	.word	0xffffffff


	//   ....[70]....
        /*01d8*/ 	.word	0xffffffff


	//   ....[71]....
        /*01dc*/ 	.word	0xffffffff


	//   ....[72]....
        /*01e0*/ 	.word	0xffffffff


	//   ....[73]....
        /*01e4*/ 	.word	0xffffffff


	//   ....[74]....
        /*01e8*/ 	.word	0xffffffff


	//   ....[75]....
        /*01ec*/ 	.word	0xffffffff


	//   ....[76]....
        /*01f0*/ 	.word	0xffffffff


	//   ....[77]....
        /*01f4*/ 	.word	0xffffffff


	//   ....[78]....
        /*01f8*/ 	.word	0xffffffff


	//   ....[79]....
        /*01fc*/ 	.word	0xffffffff


	//   ....[80]....
        /*0200*/ 	.word	0xffffffff


	//   ....[81]....
        /*0204*/ 	.word	0xffffffff


	//   ....[82]....
        /*0208*/ 	.word	0xffffffff


	//   ....[83]....
        /*020c*/ 	.word	0xffffffff


	//   ....[84]....
        /*0210*/ 	.word	0xffffffff


	//   ....[85]....
        /*0214*/ 	.word	0xffffffff


	//   ....[86]....
        /*0218*/ 	.word	0xffffffff


	//   ....[87]....
        /*021c*/ 	.word	0xffffffff


	//   ....[88]....
        /*0220*/ 	.word	0xffffffff


	//   ....[89]....
        /*0224*/ 	.word	0xffffffff


	//   ....[90]....
        /*0228*/ 	.word	0xffffffff


	//   ....[91]....
        /*022c*/ 	.word	0xffffffff


	//   ....[92]....
        /*0230*/ 	.word	0xffffffff


	//   ....[93]....
        /*0234*/ 	.word	0xffffffff


	//   ....[94]....
        /*0238*/ 	.word	0xffffffff


	//   ....[95]....
        /*023c*/ 	.word	0xffffffff


	//   ....[96]....
        /*0240*/ 	.word	0xffffffff


	//   ....[97]....
        /*0244*/ 	.word	0xffffffff


	//   ....[98]....
        /*0248*/ 	.word	0xffffffff


	//   ....[99]....
        /*024c*/ 	.word	0xffffffff


	//   ....[100]....
        /*0250*/ 	.word	0xffffffff


	//   ....[101]....
        /*0254*/ 	.word	0xffffffff


	//   ....[102]....
        /*0258*/ 	.word	0xffffffff


	//   ....[103]....
        /*025c*/ 	.word	0xffffffff


	//   ....[104]....
        /*0260*/ 	.word	0xffffffff


	//   ....[105]....
        /*0264*/ 	.word	0xffffffff


	//   ....[106]....
        /*0268*/ 	.word	0xffffffff


	//   ....[107]....
        /*026c*/ 	.word	0xffffffff


	//   ....[108]....
        /*0270*/ 	.word	0xffffffff


	//   ....[109]....
        /*0274*/ 	.word	0xffffffff


	//   ....[110]....
        /*0278*/ 	.word	0xffffffff


	//   ....[111]....
        /*027c*/ 	.word	0xffffffff


	//   ....[112]....
        /*0280*/ 	.word	0xffffffff


	//   ....[113]....
        /*0284*/ 	.word	0xffffffff


	//   ....[114]....
        /*0288*/ 	.word	0xffffffff


	//   ....[115]....
        /*028c*/ 	.word	0xffffffff


	//   ....[116]....
        /*0290*/ 	.word	0xffffffff


	//   ....[117]....
        /*0294*/ 	.word	0xffffffff


	//   ....[118]....
        /*0298*/ 	.word	0xffffffff


	//   ....[119]....
        /*029c*/ 	.word	0xffffffff


	//   ....[120]....
        /*02a0*/ 	.word	0xffffffff


	//   ....[121]....
        /*02a4*/ 	.word	0xffffffff


	//   ....[122]....
        /*02a8*/ 	.word	0xffffffff


	//   ....[123]....
        /*02ac*/ 	.word	0xffffffff


	//   ....[124]....
        /*02b0*/ 	.word	0xffffffff


	//   ....[125]....
        /*02b4*/ 	.word	0xffffffff


	//   ....[126]....
        /*02b8*/ 	.word	0xffffffff


	//   ....[127]....
        /*02bc*/ 	.word	0xffffffff


	//   ....[128]....
        /*02c0*/ 	.word	0xffffffff


	//   ....[129]....
        /*02c4*/ 	.word	0xffffffff


	//   ....[130]....
        /*02c8*/ 	.word	0xffffffff


	//   ....[131]....
        /*02cc*/ 	.word	0xffffffff


	//   ....[132]....
        /*02d0*/ 	.word	0xffffffff


	//   ....[133]....
        /*02d4*/ 	.word	0xffffffff


	//   ....[134]....
        /*02d8*/ 	.word	0xffffffff


	//   ....[135]....
        /*02dc*/ 	.word	0xffffffff


	//   ....[136]....
        /*02e0*/ 	.word	0xffffffff


	//   ....[137]....
        /*02e4*/ 	.word	0xffffffff


	//   ....[138]....
        /*02e8*/ 	.word	0xffffffff


	//   ....[139]....
        /*02ec*/ 	.word	0xffffffff


	//   ....[140]....
        /*02f0*/ 	.word	0xffffffff


	//   ....[141]....
        /*02f4*/ 	.word	0xffffffff


	//   ....[142]....
        /*02f8*/ 	.word	0xffffffff


	//   ....[143]....
        /*02fc*/ 	.word	0xffffffff


	//   ....[144]....
        /*0300*/ 	.word	0xffffffff


	//   ....[145]....
        /*0304*/ 	.word	0xffffffff


	//   ....[146]....
        /*0308*/ 	.word	0xffffffff


	//   ....[147]....
        /*030c*/ 	.word	0xffffffff


	//   ....[148]....
        /*0310*/ 	.word	0xffffffff


	//   ....[149]....
        /*0314*/ 	.word	0xffffffff


	//   ....[150]....
        /*0318*/ 	.word	0xffffffff


	//   ....[151]....
        /*031c*/ 	.word	0xffffffff


	//   ....[152]....
        /*0320*/ 	.word	0xffffffff


	//   ....[153]....
        /*0324*/ 	.word	0xffffffff


	//   ....[154]....
        /*0328*/ 	.word	0xffffffff


	//   ....[155]....
        /*032c*/ 	.word	0xffffffff


	//   ....[156]....
        /*0330*/ 	.word	0xffffffff


	//   ....[157]....
        /*0334*/ 	.word	0xffffffff


	//   ....[158]....
        /*0338*/ 	.word	0xffffffff


	//   ....[159]....
        /*033c*/ 	.word	0xffffffff


	//   ....[160]....
        /*0340*/ 	.word	0xffffffff


	//   ....[161]....
        /*0344*/ 	.word	0xffffffff


	//   ....[162]....
        /*0348*/ 	.word	0xffffffff


	//   ....[163]....
        /*034c*/ 	.word	0xffffffff


	//   ....[164]....
        /*0350*/ 	.word	0xffffffff


	//   ....[165]....
        /*0354*/ 	.word	0xffffffff


	//   ....[166]....
        /*0358*/ 	.word	0xffffffff


	//   ....[167]....
        /*035c*/ 	.word	0xffffffff


	//   ....[168]....
        /*0360*/ 	.word	0xffffffff


	//   ....[169]....
        /*0364*/ 	.word	0xffffffff


	//   ....[170]....
        /*0368*/ 	.word	0xffffffff


	//   ....[171]....
        /*036c*/ 	.word	0xffffffff


	//   ....[172]....
        /*0370*/ 	.word	0xffffffff


	//   ....[173]....
        /*0374*/ 	.word	0xffffffff


	//   ....[174]....
        /*0378*/ 	.word	0xffffffff


	//   ....[175]....
        /*037c*/ 	.word	0xffffffff


	//   ....[176]....
        /*0380*/ 	.word	0xffffffff


	//   ....[177]....
        /*0384*/ 	.word	0xffffffff


	//   ....[178]....
        /*0388*/ 	.word	0xffffffff


	//   ....[179]....
        /*038c*/ 	.word	0xffffffff


	//   ....[180]....
        /*0390*/ 	.word	0xffffffff


	//   ....[181]....
        /*0394*/ 	.word	0xffffffff


	//   ....[182]....
        /*0398*/ 	.word	0xffffffff


	//   ....[183]....
        /*039c*/ 	.word	0xffffffff


	//   ....[184]....
        /*03a0*/ 	.word	0xffffffff


	//   ....[185]....
        /*03a4*/ 	.word	0xffffffff


	//   ....[186]....
        /*03a8*/ 	.word	0xffffffff


	//   ....[187]....
        /*03ac*/ 	.word	0xffffffff


	//   ....[188]....
        /*03b0*/ 	.word	0xffffffff


	//   ....[189]....
        /*03b4*/ 	.word	0x0500000f


	//   ....[190]....
        /*03b8*/ 	.word	0x0500000f


	//   ....[191]....
        /*03bc*/ 	.word	0x0500000f


	//   ....[192]....
        /*03c0*/ 	.word	0x0500000f


	//   ....[193]....
        /*03c4*/ 	.word	0x0500000f


	//   ....[194]....
        /*03c8*/ 	.word	0x0500000f


	//   ....[195]....
        /*03cc*/ 	.word	0x0500000f


	//   ....[196]....
        /*03d0*/ 	.word	0x0500000f


	//   ....[197]....
        /*03d4*/ 	.word	0x0500000f


	//   ....[198]....
        /*03d8*/ 	.word	0x0500000f


	//   ....[199]....
        /*03dc*/ 	.word	0x0500000f


	//   ....[200]....
        /*03e0*/ 	.word	0x0500000f


	//   ....[201]....
        /*03e4*/ 	.word	0x0500000f


	//   ....[202]....
        /*03e8*/ 	.word	0x0500000f


	//   ....[203]....
        /*03ec*/ 	.word	0x0500000f


	//   ....[204]....
        /*03f0*/ 	.word	0x0500000f


	//   ....[205]....
        /*03f4*/ 	.word	0x0500000f


	//----- nvinfo : EIATTR_COOP_GROUP_INSTR_OFFSETS
	.align		4
.L_178:
        /*03f8*/ 	.byte	0x04, 0x28
        /*03fa*/ 	.short	(.L_180 - .L_179)


	//   ....[0]....
.L_179:
        /*03fc*/ 	.word	0x00000070


	//   ....[1]....
        /*0400*/ 	.word	0x00000140


	//   ....[2]....
        /*0404*/ 	.word	0x00000190


	//   ....[3]....
        /*0408*/ 	.word	0x000003c0


	//   ....[4]....
        /*040c*/ 	.word	0x00000520


	//   ....[5]....
        /*0410*/ 	.word	0x00000640


	//   ....[6]....
        /*0414*/ 	.word	0x000007a0


	//   ....[7]....
        /*0418*/ 	.word	0x00001a20


	//   ....[8]....
        /*041c*/ 	.word	0x00002320


	//   ....[9]....
        /*0420*/ 	.word	0x00002660


	//   ....[10]....
        /*0424*/ 	.word	0x00003060


	//   ....[11]....
        /*0428*/ 	.word	0x00003190


	//   ....[12]....
        /*042c*/ 	.word	0x000036e0


	//   ....[13]....
        /*0430*/ 	.word	0x00003760


	//   ....[14]....
        /*0434*/ 	.word	0x00004d70


	//   ....[15]....
        /*0438*/ 	.word	0x00004fc0


	//   ....[16]....
        /*043c*/ 	.word	0x00005690


	//   ....[17]....
        /*0440*/ 	.word	0x000056d0


	//   ....[18]....
        /*0444*/ 	.word	0x00005b30


	//   ....[19]....
        /*0448*/ 	.word	0x00005ba0


	//   ....[20]....
        /*044c*/ 	.word	0x00007530


	//   ....[21]....
        /*0450*/ 	.word	0x00007540


	//   ....[22]....
        /*0454*/ 	.word	0x00007570


	//   ....[23]....
        /*0458*/ 	.word	0x00007580


	//   ....[24]....
        /*045c*/ 	.word	0x00008d50


	//   ....[25]....
        /*0460*/ 	.word	0x00009000


	//   ....[26]....
        /*0464*/ 	.word	0x000096d0


	//   ....[27]....
        /*0468*/ 	.word	0x000097d0


	//   ....[28]....
        /*046c*/ 	.word	0x00009b70


	//   ....[29]....
        /*0470*/ 	.word	0x00009bf0


	//   ....[30]....
        /*0474*/ 	.word	0x0000add0


	//   ....[31]....
        /*0478*/ 	.word	0x0000ade0


	//   ....[32]....
        /*047c*/ 	.word	0x0000ae10


	//   ....[33]....
        /*0480*/ 	.word	0x0000ae20


	//   ....[34]....
        /*0484*/ 	.word	0x0000c3a0


	//   ....[35]....
        /*0488*/ 	.word	0x0000c3e0


	//   ....[36]....
        /*048c*/ 	.word	0x0000c410


	//   ....[37]....
        /*0490*/ 	.word	0x0000c450


	//   ....[38]....
        /*0494*/ 	.word	0x0000c480


	//   ....[39]....
        /*0498*/ 	.word	0x0000c4c0


	//   ....[40]....
        /*049c*/ 	.word	0x0000c4e0


	//   ....[41]....
        /*04a0*/ 	.word	0x0000c4f0


	//   ....[42]....
        /*04a4*/ 	.word	0x0000c500


	//   ....[43]....
        /*04a8*/ 	.word	0x0000c510


	//   ....[44]....
        /*04ac*/ 	.word	0x0000c520


	//   ....[45]....
        /*04b0*/ 	.word	0x0000c550


	//   ....[46]....
        /*04b4*/ 	.word	0x0000c560


	//   ....[47]....
        /*04b8*/ 	.word	0x0000c570


	//   ....[48]....
        /*04bc*/ 	.word	0x0000c580


	//   ....[49]....
        /*04c0*/ 	.word	0x0000c5a0


	//   ....[50]....
        /*04c4*/ 	.word	0x0000c5b0


	//   ....[51]....
        /*04c8*/ 	.word	0x0000c5c0


	//   ....[52]....
        /*04cc*/ 	.word	0x0000c5d0


	//   ....[53]....
        /*04d0*/ 	.word	0x0000c5e0


	//   ....[54]....
        /*04d4*/ 	.word	0x0000c5f0


	//   ....[55]....
        /*04d8*/ 	.word	0x0000c610


	//   ....[56]....
        /*04dc*/ 	.word	0x0000c620


	//   ....[57]....
        /*04e0*/ 	.word	0x0000c630


	//   ....[58]....
        /*04e4*/ 	.word	0x0000c640


	//   ....[59]....
        /*04e8*/ 	.word	0x0000c650


	//   ....[60]....
        /*04ec*/ 	.word	0x0000c660


	//   ....[61]....
        /*04f0*/ 	.word	0x0000c680


	//   ....[62]....
        /*04f4*/ 	.word	0x0000c690


	//   ....[63]....
        /*04f8*/ 	.word	0x0000c6b0


	//   ....[64]....
        /*04fc*/ 	.word	0x0000c6c0


	//   ....[65]....
        /*0500*/ 	.word	0x0000c6e0


	//   ....[66]....
        /*0504*/ 	.word	0x0000c6f0


	//   ....[67]....
        /*0508*/ 	.word	0x0000c700


	//   ....[68]....
        /*050c*/ 	.word	0x0000c710


	//   ....[69]....
        /*0510*/ 	.word	0x0000c720


	//   ....[70]....
        /*0514*/ 	.word	0x0000c730


	//   ....[71]....
        /*0518*/ 	.word	0x0000c740


	//   ....[72]....
        /*051c*/ 	.word	0x0000c750


	//   ....[73]....
        /*0520*/ 	.word	0x0000c760


	//   ....[74]....
        /*0524*/ 	.word	0x0000c770


	//   ....[75]....
        /*0528*/ 	.word	0x0000c780


	//   ....[76]....
        /*052c*/ 	.word	0x0000c7a0


	//   ....[77]....
        /*0530*/ 	.word	0x0000c7b0


	//   ....[78]....
        /*0534*/ 	.word	0x0000c7c0


	//   ....[79]....
        /*0538*/ 	.word	0x0000c7e0


	//   ....[80]....
        /*053c*/ 	.word	0x0000c7f0


	//   ....[81]....
        /*0540*/ 	.word	0x0000c810


	//   ....[82]....
        /*0544*/ 	.word	0x0000c820


	//   ....[83]....
        /*0548*/ 	.word	0x0000c830


	//   ....[84]....
        /*054c*/ 	.word	0x0000c840


	//   ....[85]....
        /*0550*/ 	.word	0x0000c870


	//   ....[86]....
        /*0554*/ 	.word	0x0000c8a0


	//   ....[87]....
        /*0558*/ 	.word	0x0000c8c0


	//   ....[88]....
        /*055c*/ 	.word	0x0000c8f0


	//   ....[89]....
        /*0560*/ 	.word	0x0000c900


	//   ....[90]....
        /*0564*/ 	.word	0x0000c910


	//   ....[91]....
        /*0568*/ 	.word	0x0000c920


	//   ....[92]....
        /*056c*/ 	.word	0x0000c930


	//   ....[93]....
        /*0570*/ 	.word	0x0000c950


	//   ....[94]....
        /*0574*/ 	.word	0x0000c980


	//   ....[95]....
        /*0578*/ 	.word	0x0000c9b0


	//   ....[96]....
        /*057c*/ 	.word	0x0000c9c0


	//   ....[97]....
        /*0580*/ 	.word	0x0000c9e0


	//   ....[98]....
        /*0584*/ 	.word	0x0000ca00


	//   ....[99]....
        /*0588*/ 	.word	0x0000ca30


	//   ....[100]....
        /*058c*/ 	.word	0x0000ca50


	//   ....[101]....
        /*0590*/ 	.word	0x0000ca60


	//   ....[102]....
        /*0594*/ 	.word	0x0000ca70


	//   ....[103]....
        /*0598*/ 	.word	0x0000ca80


	//   ....[104]....
        /*059c*/ 	.word	0x0000ca90


	//   ....[105]....
        /*05a0*/ 	.word	0x0000caa0


	//   ....[106]....
        /*05a4*/ 	.word	0x0000cab0


	//   ....[107]....
        /*05a8*/ 	.word	0x0000cac0


	//   ....[108]....
        /*05ac*/ 	.word	0x0000cad0


	//   ....[109]....
        /*05b0*/ 	.word	0x0000caf0


	//   ....[110]....
        /*05b4*/ 	.word	0x0000cb00


	//   ....[111]....
        /*05b8*/ 	.word	0x0000cb30


	//   ....[112]....
        /*05bc*/ 	.word	0x0000cb60


	//   ....[113]....
        /*05c0*/ 	.word	0x0000cb90


	//   ....[114]....
        /*05c4*/ 	.word	0x0000cbc0


	//   ....[115]....
        /*05c8*/ 	.word	0x0000cc20


	//   ....[116]....
        /*05cc*/ 	.word	0x0000cc60


	//   ....[117]....
        /*05d0*/ 	.word	0x0000cc90


	//   ....[118]....
        /*05d4*/ 	.word	0x0000ccc0


	//   ....[119]....
        /*05d8*/ 	.word	0x0000ccf0


	//   ....[120]....
        /*05dc*/ 	.word	0x0000cd10


	//   ....[121]....
        /*05e0*/ 	.word	0x0000cd30


	//   ....[122]....
        /*05e4*/ 	.word	0x0000cd40


	//   ....[123]....
        /*05e8*/ 	.word	0x0000cd60


	//   ....[124]....
        /*05ec*/ 	.word	0x0000cd70


	//   ....[125]....
        /*05f0*/ 	.word	0x0000cd80


	//   ....[126]....
        /*05f4*/ 	.word	0x0000cd90


	//   ....[127]....
        /*05f8*/ 	.word	0x0000cda0


	//   ....[128]....
        /*05fc*/ 	.word	0x0000cdb0


	//   ....[129]....
        /*0600*/ 	.word	0x0000cdc0


	//   ....[130]....
        /*0604*/ 	.word	0x0000cdd0


	//   ....[131]....
        /*0608*/ 	.word	0x0000cde0


	//   ....[132]....
        /*060c*/ 	.word	0x0000cdf0


	//   ....[133]....
        /*0610*/ 	.word	0x0000ce00


	//   ....[134]....
        /*0614*/ 	.word	0x0000ce10


	//   ....[135]....
        /*0618*/ 	.word	0x0000ce20


	//   ....[136]....
        /*061c*/ 	.word	0x0000ce30


	//   ....[137]....
        /*0620*/ 	.word	0x0000ce40


	//   ....[138]....
        /*0624*/ 	.word	0x0000ce50


	//   ....[139]....
        /*0628*/ 	.word	0x0000ce60


	//   ....[140]....
        /*062c*/ 	.word	0x0000ce70


	//   ....[141]....
        /*0630*/ 	.word	0x0000ce80


	//   ....[142]....
        /*0634*/ 	.word	0x0000ce90


	//   ....[143]....
        /*0638*/ 	.word	0x0000cea0


	//   ....[144]....
        /*063c*/ 	.word	0x0000cec0


	//   ....[145]....
        /*0640*/ 	.word	0x0000ced0


	//   ....[146]....
        /*0644*/ 	.word	0x0000cee0


	//   ....[147]....
        /*0648*/ 	.word	0x0000cef0


	//   ....[148]....
        /*064c*/ 	.word	0x0000cf00


	//   ....[149]....
        /*0650*/ 	.word	0x0000cf30


	//   ....[150]....
        /*0654*/ 	.word	0x0000cf60


	//   ....[151]....
        /*0658*/ 	.word	0x0000cf90


	//   ....[152]....
        /*065c*/ 	.word	0x0000cfc0


	//   ....[153]....
        /*0660*/ 	.word	0x0000cff0


	//   ....[154]....
        /*0664*/ 	.word	0x0000d020


	//   ....[155]....
        /*0668*/ 	.word	0x0000d060


	//   ....[156]....
        /*066c*/ 	.word	0x0000d0a0


	//   ....[157]....
        /*0670*/ 	.word	0x0000d0d0


	//   ....[158]....
        /*0674*/ 	.word	0x0000d110


	//   ....[159]....
        /*0678*/ 	.word	0x0000d140


	//   ....[160]....
        /*067c*/ 	.word	0x0000d170


	//   ....[161]....
        /*0680*/ 	.word	0x0000d1a0


	//   ....[162]....
        /*0684*/ 	.word	0x0000d660


	//   ....[163]....
        /*0688*/ 	.word	0x0000d6a0


	//   ....[164]....
        /*068c*/ 	.word	0x0000d6e0


	//   ....[165]....
        /*0690*/ 	.word	0x0000d720


	//   ....[166]....
        /*0694*/ 	.word	0x0000d770


	//   ....[167]....
        /*0698*/ 	.word	0x0000d7a0


	//   ....[168]....
        /*069c*/ 	.word	0x0000e480


	//   ....[169]....
        /*06a0*/ 	.word	0x0000e4b0


	//   ....[170]....
        /*06a4*/ 	.word	0x0000f600


	//   ....[171]....
        /*06a8*/ 	.word	0x000107d0


	//   ....[172]....
        /*06ac*/ 	.word	0x00011210


	//   ....[173]....
        /*06b0*/ 	.word	0x00011250


	//   ....[174]....
        /*06b4*/ 	.word	0x00011280


	//   ....[175]....
        /*06b8*/ 	.word	0x00011330


	//   ....[176]....
        /*06bc*/ 	.word	0x00011360


	//   ....[177]....
        /*06c0*/ 	.word	0x000113f0


	//   ....[178]....
        /*06c4*/ 	.word	0x00011420


	//   ....[179]....
        /*06c8*/ 	.word	0x000114b0


	//   ....[180]....
        /*06cc*/ 	.word	0x000114e0


	//   ....[181]....
        /*06d0*/ 	.word	0x00011570


	//   ....[182]....
        /*06d4*/ 	.word	0x000115a0


	//   ....[183]....
        /*06d8*/ 	.word	0x00011630


	//   ....[184]....
        /*06dc*/ 	.word	0x00011660


	//   ....[185]....
        /*06e0*/ 	.word	0x000116e0


	//   ....[186]....
        /*06e4*/ 	.word	0x00011700


	//   ....[187]....
        /*06e8*/ 	.word	0x00011710


	//   ....[188]....
        /*06ec*/ 	.word	0x00012f50


	//   ....[189]....
        /*06f0*/ 	.word	0x000135c0


	//   ....[190]....
        /*06f4*/ 	.word	0x000137a0


	//   ....[191]....
        /*06f8*/ 	.word	0x000137f0


	//   ....[192]....
        /*06fc*/ 	.word	0x00013890


	//   ....[193]....
        /*0700*/ 	.word	0x000139a0


	//   ....[194]....
        /*0704*/ 	.word	0x00013a10


	//   ....[195]....
        /*0708*/ 	.word	0x00013b10


	//   ....[196]....
        /*070c*/ 	.word	0x00013b80


	//   ....[197]....
        /*0710*/ 	.word	0x00013c80


	//   ....[198]....
        /*0714*/ 	.word	0x00013cf0


	//   ....[199]....
        /*0718*/ 	.word	0x00013df0


	//   ....[200]....
        /*071c*/ 	.word	0x00013e60


	//   ....[201]....
        /*0720*/ 	.word	0x00013f50


	//   ....[202]....
        /*0724*/ 	.word	0x00013fc0


	//   ....[203]....
        /*0728*/ 	.word	0x000140a0


	//   ....[204]....
        /*072c*/ 	.word	0x00014130


	//   ....[205]....
        /*0730*/ 	.word	0x00014220


	//----- nvinfo : EIATTR_REG_RECONFIG
	.align		4
.L_180:
        /*0734*/ 	.byte	0x01, 0x54
	.zero		2


	//----- nvinfo : EIATTR_SYSCALL_OFFSETS
	.align		4
        /*0738*/ 	.byte	0x04, 0x46
        /*073a*/ 	.short	(.L_182 - .L_181)


	//   ....[0]....
.L_181:
        /*073c*/ 	.word	0x00001be0


	//   ....[1]....
        /*0740*/ 	.word	0x00010150


	//   ....[2]....
        /*0744*/ 	.word	0x00010290


	//   ....[3]....
        /*0748*/ 	.word	0x000103d0


	//   ....[4]....
        /*074c*/ 	.word	0x000104f0


	//   ....[5]....
        /*0750*/ 	.word	0x00010ec0


	//----- nvinfo : EIATTR_MBARRIER_INSTR_OFFSETS
	.align		4
.L_182:
        /*0754*/ 	.byte	0x04, 0x39
        /*0756*/ 	.short	(.L_184 - .L_183)


	//   ....[0]....
.L_183:
        /*0758*/ 	.word	0x00000270
        /*075c*/ 	.word	0x000000ff
        /*0760*/ 	.word	0x00020800
        /*0764*/ 	.short	0x0100
        /*0766*/ 	.byte	0x08
	.zero		1


	//   ....[1]....
        /*0768*/ 	.word	0x00000280
        /*076c*/ 	.word	0x000000ff
        /*0770*/ 	.word	0x00020820
        /*0774*/ 	.short	0x0100
        /*0776*/ 	.byte	0x08
	.zero		1


	//   ....[2]....
        /*0778*/ 	.word	0x00000370
        /*077c*/ 	.word	0x000000ff
        /*0780*/ 	.word	0x00020830
        /*0784*/ 	.short	0x0100
        /*0786*/ 	.byte	0x08
	.zero		1


	//   ....[3]....
        /*0788*/ 	.word	0x00000380
        /*078c*/ 	.word	0x000000ff
        /*0790*/ 	.word	0x00020840
        /*0794*/ 	.short	0x0100
        /*0796*/ 	.byte	0x08
	.zero		1


	//   ....[4]....
        /*0798*/ 	.word	0x00000390
        /*079c*/ 	.word	0x000000ff
        /*07a0*/ 	.word	0x00020838
        /*07a4*/ 	.short	0x0100
        /*07a6*/ 	.byte	0x08
	.zero		1


	//   ....[5]....
        /*07a8*/ 	.word	0x000003a0
        /*07ac*/ 	.word	0x000000ff
        /*07b0*/ 	.word	0x00020848
        /*07b4*/ 	.short	0x0100
        /*07b6*/ 	.byte	0x08
	.zero		1


	//   ....[6]....
        /*07b8*/ 	.word	0x000004d0
        /*07bc*/ 	.word	0x000000ff
        /*07c0*/ 	.word	0x00020850
        /*07c4*/ 	.short	0x0100
        /*07c6*/ 	.byte	0x08
	.zero		1


	//   ....[7]....
        /*07c8*/ 	.word	0x000004e0
        /*07cc*/ 	.word	0x000000ff
        /*07d0*/ 	.word	0x00020860
        /*07d4*/ 	.short	0x0100
        /*07d6*/ 	.byte	0x08
	.zero		1


	//   ....[8]....
        /*07d8*/ 	.word	0x000004f0
        /*07dc*/ 	.word	0x000000ff
        /*07e0*/ 	.word	0x00020858
        /*07e4*/ 	.short	0x0100
        /*07e6*/ 	.byte	0x08
	.zero		1


	//   ....[9]....
        /*07e8*/ 	.word	0x00000500
        /*07ec*/ 	.word	0x000000ff
        /*07f0*/ 	.word	0x00020868
        /*07f4*/ 	.short	0x0100
        /*07f6*/ 	.byte	0x08
	.zero		1


	//   ....[10]....
        /*07f8*/ 	.word	0x000005f0
        /*07fc*/ 	.word	0x000000ff
        /*0800*/ 	.word	0x00020870
        /*0804*/ 	.short	0x0100
        /*0806*/ 	.byte	0x06
	.zero		1


	//   ....[11]....
        /*0808*/ 	.word	0x00000600
        /*080c*/ 	.word	0x000000ff
        /*0810*/ 	.word	0x00020880
        /*0814*/ 	.short	0x0100
        /*0816*/ 	.byte	0x06
	.zero		1


	//   ....[12]....
        /*0818*/ 	.word	0x00000610
        /*081c*/ 	.word	0x000000ff
        /*0820*/ 	.word	0x00020878
        /*0824*/ 	.short	0x0100
        /*0826*/ 	.byte	0x06
	.zero		1


	//   ....[13]....
        /*0828*/ 	.word	0x00000620
        /*082c*/ 	.word	0x000000ff
        /*0830*/ 	.word	0x00020888
        /*0834*/ 	.short	0x0100
        /*0836*/ 	.byte	0x06
	.zero		1


	//   ....[14]....
        /*0838*/ 	.word	0x00000750
        /*083c*/ 	.word	0x000000ff
        /*0840*/ 	.word	0x00020890
        /*0844*/ 	.short	0x0100
        /*0846*/ 	.byte	0x08
	.zero		1


	//   ....[15]....
        /*0848*/ 	.word	0x00000760
        /*084c*/ 	.word	0x000000ff
        /*0850*/ 	.word	0x000208a0
        /*0854*/ 	.short	0x0100
        /*0856*/ 	.byte	0x08
	.zero		1


	//   ....[16]....
        /*0858*/ 	.word	0x00000770
        /*085c*/ 	.word	0x000000ff
        /*0860*/ 	.word	0x00020898
        /*0864*/ 	.short	0x0100
        /*0866*/ 	.byte	0x08
	.zero		1


	//   ....[17]....
        /*0868*/ 	.word	0x00000780
        /*086c*/ 	.word	0x000000ff
        /*0870*/ 	.word	0x000208a8
        /*0874*/ 	.short	0x0100
        /*0876*/ 	.byte	0x08
	.zero		1


	//   ....[18]....
        /*0878*/ 	.word	0x000008b0
        /*087c*/ 	.word	0x000000ff
        /*0880*/ 	.word	0x000208b0
        /*0884*/ 	.short	0x0100
        /*0886*/ 	.byte	0x08
	.zero		1


	//   ....[19]....
        /*0888*/ 	.word	0x000008c0
        /*088c*/ 	.word	0x000000ff
        /*0890*/ 	.word	0x000208c0
        /*0894*/ 	.short	0x0100
        /*0896*/ 	.byte	0x08
	.zero		1


	//   ....[20]....
        /*0898*/ 	.word	0x000008d0
        /*089c*/ 	.word	0x000000ff
        /*08a0*/ 	.word	0x000208b8
        /*08a4*/ 	.short	0x0100
        /*08a6*/ 	.byte	0x08
	.zero		1


	//   ....[21]....
        /*08a8*/ 	.word	0x000008e0
        /*08ac*/ 	.word	0x000000ff
        /*08b0*/ 	.word	0x000208c8
        /*08b4*/ 	.short	0x0100
        /*08b6*/ 	.byte	0x08
	.zero		1


	//   ....[22]....
        /*08b8*/ 	.word	0x00001c00
        /*08bc*/ 	.word	0x000000ff
        /*08c0*/ 	.word	0x00020800
        /*08c4*/ 	.short	0x010a
        /*08c6*/ 	.byte	0x29
	.zero		1


	//   ....[23]....
        /*08c8*/ 	.word	0x00001c70
        /*08cc*/ 	.word	0x000000ff
        /*08d0*/ 	.word	0x00020830
        /*08d4*/ 	.short	0x010a
        /*08d6*/ 	.byte	0x29
	.zero		1


	//   ....[24]....
        /*08d8*/ 	.word	0x00001d00
        /*08dc*/ 	.word	0x000000ff
        /*08e0*/ 	.word	0x00020830
        /*08e4*/ 	.short	0x010a
        /*08e6*/ 	.byte	0x29
	.zero		1


	//   ....[25]....
        /*08e8*/ 	.word	0x000024c0
        /*08ec*/ 	.word	0x00000000
        /*08f0*/ 	.word	0x00000000
        /*08f4*/ 	.short	0x0101
        /*08f6*/ 	.byte	0x3f
	.zero		1


	//   ....[26]....
        /*08f8*/ 	.word	0x000047b0
        /*08fc*/ 	.word	0x000000ff
        /*0900*/ 	.word	0x00020830
        /*0904*/ 	.short	0x010a
        /*0906*/ 	.byte	0x06
	.zero		1


	//   ....[27]....
        /*0908*/ 	.word	0x000047f0
        /*090c*/ 	.word	0x000000ff
        /*0910*/ 	.word	0x00020830
        /*0914*/ 	.short	0x010a
        /*0916*/ 	.byte	0x06
	.zero		1


	//   ....[28]....
        /*0918*/ 	.word	0x00004b30
        /*091c*/ 	.word	0x000000ff
        /*0920*/ 	.word	0x00020850
        /*0924*/ 	.short	0x010a
        /*0926*/ 	.byte	0x06
	.zero		1


	//   ....[29]....
        /*0928*/ 	.word	0x00004b70
        /*092c*/ 	.word	0x000000ff
        /*0930*/ 	.word	0x00020850
        /*0934*/ 	.short	0x010a
        /*0936*/ 	.byte	0x06
	.zero		1


	//   ....[30]....
        /*0938*/ 	.word	0x00004e00
        /*093c*/ 	.word	0x0000000c
        /*0940*/ 	.word	0x00000000
        /*0944*/ 	.short	0x0101
        /*0946*/ 	.byte	0x3f
	.zero		1


	//   ....[31]....
        /*0948*/ 	.word	0x00006220
        /*094c*/ 	.word	0x000000ff
        /*0950*/ 	.word	0x00000000
        /*0954*/ 	.short	0x0101
        /*0956*/ 	.byte	0x06
	.zero		1


	//   ....[32]....
        /*0958*/ 	.word	0x00006e80
        /*095c*/ 	.word	0x000000ff
        /*0960*/ 	.word	0x00020830
        /*0964*/ 	.short	0x010a
        /*0966*/ 	.byte	0x06
	.zero		1


	//   ....[33]....
        /*0968*/ 	.word	0x00006ec0
        /*096c*/ 	.word	0x000000ff
        /*0970*/ 	.word	0x00020830
        /*0974*/ 	.short	0x010a
        /*0976*/ 	.byte	0x06
	.zero		1


	//   ....[34]....
        /*0978*/ 	.word	0x00007230
        /*097c*/ 	.word	0x000000ff
        /*0980*/ 	.word	0x00020850
        /*0984*/ 	.short	0x010a
        /*0986*/ 	.byte	0x06
	.zero		1


	//   ....[35]....
        /*0988*/ 	.word	0x00007270
        /*098c*/ 	.word	0x000000ff
        /*0990*/ 	.word	0x00020850
        /*0994*/ 	.short	0x010a
        /*0996*/ 	.byte	0x06
	.zero		1


	//   ....[36]....
        /*0998*/ 	.word	0x00007c80
        /*099c*/ 	.word	0x00000000
        /*09a0*/ 	.word	0x00000000
        /*09a4*/ 	.short	0x0101
        /*09a6*/ 	.byte	0x3f
	.zero		1


	//   ....[37]....
        /*09a8*/ 	.word	0x00007e10
        /*09ac*/ 	.word	0x000000ff
        /*09b0*/ 	.word	0x00000000
        /*09b4*/ 	.short	0x0101
        /*09b6*/ 	.byte	0x06
	.zero		1


	//   ....[38]....
        /*09b8*/ 	.word	0x00008850
        /*09bc*/ 	.word	0x000000ff
        /*09c0*/ 	.word	0x00020830
        /*09c4*/ 	.short	0x010a
        /*09c6*/ 	.byte	0x06
	.zero		1


	//   ....[39]....
        /*09c8*/ 	.word	0x00008890
        /*09cc*/ 	.word	0x000000ff
        /*09d0*/ 	.word	0x00020830
        /*09d4*/ 	.short	0x010a
        /*09d6*/ 	.byte	0x06
	.zero		1


	//   ....[40]....
        /*09d8*/ 	.word	0x00008bc0
        /*09dc*/ 	.word	0x000000ff
        /*09e0*/ 	.word	0x00020850
        /*09e4*/ 	.short	0x010a
        /*09e6*/ 	.byte	0x06
	.zero		1


	//   ....[41]....
        /*09e8*/ 	.word	0x00008c00
        /*09ec*/ 	.word	0x000000ff
        /*09f0*/ 	.word	0x00020850
        /*09f4*/ 	.short	0x010a
        /*09f6*/ 	.byte	0x06
	.zero		1


	//   ....[42]....
        /*09f8*/ 	.word	0x00008e10
        /*09fc*/ 	.word	0x0000000e
        /*0a00*/ 	.word	0x00000000
        /*0a04*/ 	.short	0x0101
        /*0a06*/ 	.byte	0x3f
	.zero		1


	//   ....[43]....
        /*0a08*/ 	.word	0x0000a250
        /*0a0c*/ 	.word	0x000000ff
        /*0a10*/ 	.word	0x00000000
        /*0a14*/ 	.short	0x0101
        /*0a16*/ 	.byte	0x06
	.zero		1


	//   ....[44]....
        /*0a18*/ 	.word	0x0000ab60
        /*0a1c*/ 	.word	0x000000ff
        /*0a20*/ 	.word	0x00020850
        /*0a24*/ 	.short	0x010a
        /*0a26*/ 	.byte	0x0e
	.zero		1


	//   ....[45]....
        /*0a28*/ 	.word	0x0000aba0
        /*0a2c*/ 	.word	0x000000ff
        /*0a30*/ 	.word	0x00020850
        /*0a34*/ 	.short	0x010a
        /*0a36*/ 	.byte	0x0e
	.zero		1


	//   ....[46]....
        /*0a38*/ 	.word	0x0000b0e0
        /*0a3c*/ 	.word	0x000000ff
        /*0a40*/ 	.word	0x00000000
        /*0a44*/ 	.short	0x0101
        /*0a46*/ 	.byte	0x04
	.zero		1


	//   ....[47]....
        /*0a48*/ 	.word	0x0000d760
        /*0a4c*/ 	.word	0x000000ff
        /*0a50*/ 	.word	0x00000000
        /*0a54*/ 	.short	0x0101
        /*0a56*/ 	.byte	0x04
	.zero		1


	//   ....[48]....
        /*0a58*/ 	.word	0x000109e0
        /*0a5c*/ 	.word	0x000000ff
        /*0a60*/ 	.word	0x00020880
        /*0a64*/ 	.short	0x010a
        /*0a66*/ 	.byte	0x27
	.zero		1


	//   ....[49]....
        /*0a68*/ 	.word	0x00010b90
        /*0a6c*/ 	.word	0x000000ff
        /*0a70*/ 	.word	0x00020840
        /*0a74*/ 	.short	0x010a
        /*0a76*/ 	.byte	0x27
	.zero		1


	//   ....[50]....
        /*0a78*/ 	.word	0x00011860
        /*0a7c*/ 	.word	0x000000ff
        /*0a80*/ 	.word	0x00020800
        /*0a84*/ 	.short	0x0107
        /*0a86*/ 	.byte	0x27
	.zero		1


	//   ....[51]....
        /*0a88*/ 	.word	0x000118c0
        /*0a8c*/ 	.word	0x000000ff
        /*0a90*/ 	.word	0x00020800
        /*0a94*/ 	.short	0x0101
        /*0a96*/ 	.byte	0x27
	.zero		1


	//   ....[52]....
        /*0a98*/ 	.word	0x000118f0
        /*0a9c*/ 	.word	0x000000ff
        /*0aa0*/ 	.word	0x00020820
        /*0aa4*/ 	.short	0x010a
        /*0aa6*/ 	.byte	0x27
	.zero		1


	//   ....[53]....
        /*0aa8*/ 	.word	0x00011ba0
        /*0aac*/ 	.word	0x00000008
        /*0ab0*/ 	.word	0x00020880
        /*0ab4*/ 	.short	0x010a
        /*0ab6*/ 	.byte	0x3f
	.zero		1


	//   ....[54]....
        /*0ab8*/ 	.word	0x00011ea0
        /*0abc*/ 	.word	0x00000008
        /*0ac0*/ 	.word	0x00020840
        /*0ac4*/ 	.short	0x010a
        /*0ac6*/ 	.byte	0x3f
	.zero		1


	//   ....[55]....
        /*0ac8*/ 	.word	0x00012210
        /*0acc*/ 	.word	0x00000012
        /*0ad0*/ 	.word	0x00020870
        /*0ad4*/ 	.short	0x010a
        /*0ad6*/ 	.byte	0x3f
	.zero		1


	//   ....[56]....
        /*0ad8*/ 	.word	0x00012280
        /*0adc*/ 	.word	0x00000012
        /*0ae0*/ 	.word	0x00020860
        /*0ae4*/ 	.short	0x010a
        /*0ae6*/ 	.byte	0x3f
	.zero		1


	//   ....[57]....
        /*0ae8*/ 	.word	0x00012730
        /*0aec*/ 	.word	0x00000012
        /*0af0*/ 	.word	0x00020850
        /*0af4*/ 	.short	0x0101
        /*0af6*/ 	.byte	0x3f
	.zero		1


	//   ....[58]....
        /*0af8*/ 	.word	0x000127b0
        /*0afc*/ 	.word	0x00000002
        /*0b00*/ 	.word	0x00000000
        /*0b04*/ 	.short	0x0101
        /*0b06*/ 	.byte	0x3f
	.zero		1


	//   ....[59]....
        /*0b08*/ 	.word	0x000128a0
        /*0b0c*/ 	.word	0x00000010
        /*0b10*/ 	.word	0x00020870
        /*0b14*/ 	.short	0x010a
        /*0b16*/ 	.byte	0x3f
	.zero		1


	//   ....[60]....
        /*0b18*/ 	.word	0x00012950
        /*0b1c*/ 	.word	0x00000010
        /*0b20*/ 	.word	0x00020860
        /*0b24*/ 	.short	0x010a
        /*0b26*/ 	.byte	0x3f
	.zero		1


	//   ....[61]....
        /*0b28*/ 	.word	0x00012df0
        /*0b2c*/ 	.word	0x00000010
        /*0b30*/ 	.word	0x00020850
        /*0b34*/ 	.short	0x0101
        /*0b36*/ 	.byte	0x3f
	.zero		1


	//   ....[62]....
        /*0b38*/ 	.word	0x00012e60
        /*0b3c*/ 	.word	0x00000000
        /*0b40*/ 	.word	0x00000000
        /*0b44*/ 	.short	0x0101
        /*0b46*/ 	.byte	0x3f
	.zero		1


	//   ....[63]....
        /*0b48*/ 	.word	0x00012f00
        /*0b4c*/ 	.word	0x00000009
        /*0b50*/ 	.word	0x00020820
        /*0b54*/ 	.short	0x010a
        /*0b56*/ 	.byte	0x3f
	.zero		1


	//   ....[64]....
        /*0b58*/ 	.word	0x00013040
        /*0b5c*/ 	.word	0x00000005
        /*0b60*/ 	.word	0x00000000
        /*0b64*/ 	.short	0x010a
        /*0b66*/ 	.byte	0x3f
	.zero		1


	//   ....[65]....
        /*0b68*/ 	.word	0x000130b0
        /*0b6c*/ 	.word	0x00000007
        /*0b70*/ 	.word	0x00000000
        /*0b74*/ 	.short	0x010a
        /*0b76*/ 	.byte	0x3f
	.zero		1


	//   ....[66]....
        /*0b78*/ 	.word	0x00013100
        /*0b7c*/ 	.word	0x00000005
        /*0b80*/ 	.word	0x00020860
        /*0b84*/ 	.short	0x010a
        /*0b86*/ 	.byte	0x3f
	.zero		1


	//   ....[67]....
        /*0b88*/ 	.word	0x00013150
        /*0b8c*/ 	.word	0x00000003
        /*0b90*/ 	.word	0x00020860
        /*0b94*/ 	.short	0x010a
        /*0b96*/ 	.byte	0x3f
	.zero		1


	//   ....[68]....
        /*0b98*/ 	.word	0x00013190
        /*0b9c*/ 	.word	0x00000005
        /*0ba0*/ 	.word	0x00020880
        /*0ba4*/ 	.short	0x010a
        /*0ba6*/ 	.byte	0x3f
	.zero		1


	//   ....[69]....
        /*0ba8*/ 	.word	0x000131b0
        /*0bac*/ 	.word	0x00000003
        /*0bb0*/ 	.word	0x00020880
        /*0bb4*/ 	.short	0x010a
        /*0bb6*/ 	.byte	0x3f
	.zero		1


	//   ....[70]....
        /*0bb8*/ 	.word	0x00013220
        /*0bbc*/ 	.word	0x00000003
        /*0bc0*/ 	.word	0x00020800
        /*0bc4*/ 	.short	0x010a
        /*0bc6*/ 	.byte	0x3f
	.zero		1


	//   ....[71]....
        /*0bc8*/ 	.word	0x00013280
        /*0bcc*/ 	.word	0x00000003
        /*0bd0*/ 	.word	0x00020830
        /*0bd4*/ 	.short	0x010a
        /*0bd6*/ 	.byte	0x3f
	.zero		1


	//   ....[72]....
        /*0bd8*/ 	.word	0x000132e0
        /*0bdc*/ 	.word	0x0000000d
        /*0be0*/ 	.word	0x00020830
        /*0be4*/ 	.short	0x010a
        /*0be6*/ 	.byte	0x3f
	.zero		1


	//   ....[73]....
        /*0be8*/ 	.word	0x00013340
        /*0bec*/ 	.word	0x0000000d
        /*0bf0*/ 	.word	0x00020850
        /*0bf4*/ 	.short	0x010a
        /*0bf6*/ 	.byte	0x3f
	.zero		1


	//   ....[74]....
        /*0bf8*/ 	.word	0x000133a0
        /*0bfc*/ 	.word	0x0000000e
        /*0c00*/ 	.word	0x00020830
        /*0c04*/ 	.short	0x010a
        /*0c06*/ 	.byte	0x3f
	.zero		1


	//   ....[75]....
        /*0c08*/ 	.word	0x00013400
        /*0c0c*/ 	.word	0x0000000e
        /*0c10*/ 	.word	0x00020850
        /*0c14*/ 	.short	0x010a
        /*0c16*/ 	.byte	0x3f
	.zero		1


	//   ....[76]....
        /*0c18*/ 	.word	0x00013460
        /*0c1c*/ 	.word	0x0000000e
        /*0c20*/ 	.word	0x00020830
        /*0c24*/ 	.short	0x010a
        /*0c26*/ 	.byte	0x3f
	.zero		1


	//   ....[77]....
        /*0c28*/ 	.word	0x000134c0
        /*0c2c*/ 	.word	0x0000000e
        /*0c30*/ 	.word	0x00020850
        /*0c34*/ 	.short	0x010a
        /*0c36*/ 	.byte	0x3f
	.zero		1


	//   ....[78]....
        /*0c38*/ 	.word	0x00013520
        /*0c3c*/ 	.word	0x00000005
        /*0c40*/ 	.word	0x00020850
        /*0c44*/ 	.short	0x010a
        /*0c46*/ 	.byte	0x3f
	.zero		1


	//   ....[79]....
        /*0c48*/ 	.word	0x00013680
        /*0c4c*/ 	.word	0x00000003
        /*0c50*/ 	.word	0x00020880
        /*0c54*/ 	.short	0x010a
        /*0c56*/ 	.byte	0x3f
	.zero		1


	//   ....[80]....
        /*0c58*/ 	.word	0x000136e0
        /*0c5c*/ 	.word	0x00000003
        /*0c60*/ 	.word	0x00020840
        /*0c64*/ 	.short	0x010a
        /*0c66*/ 	.byte	0x3f
	.zero		1


	//   ....[81]....
        /*0c68*/ 	.word	0x00014260
        /*0c6c*/ 	.word	0x00000003
        /*0c70*/ 	.word	0x00020820
        /*0c74*/ 	.short	0x010a
        /*0c76*/ 	.byte	0x3f
	.zero		1


	//   ....[82]....
        /*0c78*/ 	.word	0x000142b0
        /*0c7c*/ 	.word	0x00000008
        /*0c80*/ 	.word	0x00020880
        /*0c84*/ 	.short	0x010a
        /*0c86*/ 	.byte	0x3f
	.zero		1


	//   ....[83]....
        /*0c88*/ 	.word	0x00014300
        /*0c8c*/ 	.word	0x00000008
        /*0c90*/ 	.word	0x00020840
        /*0c94*/ 	.short	0x010a
        /*0c96*/ 	.byte	0x3f
	.zero		1


	//   ....[84]....
        /*0c98*/ 	.word	0x00014350
        /*0c9c*/ 	.word	0x00000012
        /*0ca0*/ 	.word	0x00020870
        /*0ca4*/ 	.short	0x010a
        /*0ca6*/ 	.byte	0x3f
	.zero		1


	//   ....[85]....
        /*0ca8*/ 	.word	0x000143a0
        /*0cac*/ 	.word	0x00000012
        /*0cb0*/ 	.word	0x00020860
        /*0cb4*/ 	.short	0x010a
        /*0cb6*/ 	.byte	0x3f
	.zero		1


	//   ....[86]....
        /*0cb8*/ 	.word	0x000143f0
        /*0cbc*/ 	.word	0x00000010
        /*0cc0*/ 	.word	0x00020870
        /*0cc4*/ 	.short	0x010a
        /*0cc6*/ 	.byte	0x3f
	.zero		1


	//   ....[87]....
        /*0cc8*/ 	.word	0x00014440
        /*0ccc*/ 	.word	0x00000010
        /*0cd0*/ 	.word	0x00020860
        /*0cd4*/ 	.short	0x010a
        /*0cd6*/ 	.byte	0x3f
	.zero		1


	//   ....[88]....
        /*0cd8*/ 	.word	0x00014490
        /*0cdc*/ 	.word	0x00000009
        /*0ce0*/ 	.word	0x00020820
        /*0ce4*/ 	.short	0x010a
        /*0ce6*/ 	.byte	0x3f
	.zero		1


	//   ....[89]....
        /*0ce8*/ 	.word	0x000144e0
        /*0cec*/ 	.word	0x00000005
        /*0cf0*/ 	.word	0x00000000
        /*0cf4*/ 	.short	0x010a
        /*0cf6*/ 	.byte	0x3f
	.zero		1


	//   ....[90]....
        /*0cf8*/ 	.word	0x00014530
        /*0cfc*/ 	.word	0x00000007
        /*0d00*/ 	.word	0x00000000
        /*0d04*/ 	.short	0x010a
        /*0d06*/ 	.byte	0x3f
	.zero		1


	//   ....[91]....
        /*0d08*/ 	.word	0x00014580
        /*0d0c*/ 	.word	0x00000005
        /*0d10*/ 	.word	0x00020860
        /*0d14*/ 	.short	0x010a
        /*0d16*/ 	.byte	0x3f
	.zero		1


	//   ....[92]....
        /*0d18*/ 	.word	0x000145d0
        /*0d1c*/ 	.word	0x00000003
        /*0d20*/ 	.word	0x00020860
        /*0d24*/ 	.short	0x010a
        /*0d26*/ 	.byte	0x3f
	.zero		1


	//   ....[93]....
        /*0d28*/ 	.word	0x00014620
        /*0d2c*/ 	.word	0x00000005
        /*0d30*/ 	.word	0x00020880
        /*0d34*/ 	.short	0x010a
        /*0d36*/ 	.byte	0x3f
	.zero		1


	//----- nvinfo : EIATTR_NUM_MBARRIERS
	.align		4
.L_184:
        /*0d38*/ 	.byte	0x03, 0x38
        /*0d3a*/ 	.short	0x0016


	//----- nvinfo : EIATTR_EXIT_INSTR_OFFSETS
	.align		4
        /*0d3c*/ 	.byte	0x04, 0x1c
        /*0d3e*/ 	.short	(.L_186 - .L_185)


	//   ....[0]....
.L_185:
        /*0d40*/ 	.word	0x00013200


	//----- nvinfo : EIATTR_MAX_THREADS
	.align		4
.L_186:
        /*0d44*/ 	.byte	0x04, 0x05
        /*0d46*/ 	.short	(.L_188 - .L_187)
.L_187:
        /*0d48*/ 	.word	0x00000180
        /*0d4c*/ 	.word	0x00000001
        /*0d50*/ 	.word	0x00000001


	//----- nvinfo : EIATTR_CRS_STACK_SIZE
	.align		4
.L_188:
        /*0d54*/ 	.byte	0x04, 0x1e
        /*0d56*/ 	.short	(.L_190 - .L_189)
.L_189:
        /*0d58*/ 	.word	0x00000000


	//----- nvinfo : EIATTR_CBANK_PARAM_SIZE
	.align		4
.L_190:
        /*0d5c*/ 	.byte	0x03, 0x19
        /*0d5e*/ 	.short	0x0a70


	//----- nvinfo : EIATTR_PARAM_CBANK
	.align		4
        /*0d60*/ 	.byte	0x04, 0x0a
        /*0d62*/ 	.short	(.L_192 - .L_191)
	.align		4
.L_191:
        /*0d64*/ 	.word	index@(.nv.constant0._ZN7cutlass13device_kernelIN5flash11enable_sm90INS1_16FlashAttnFwdSm90INS1_25CollectiveMainloopFwdSm90ILi2EN4cute5tupleIJNS5_1CILi1EEES8_S8_EEENS6_IJNS7_ILi128EEENS7_ILi64EEENS7_ILi256EEEEEELi256ENS_12float_e4m3_tEfNS_4arch4Sm90ELb0ELb1ELb0ELb0ELb0ELb0ELb0ELb1ELb1ELb1ELb1ELb0EEENS1_21CollectiveEpilogueFwdINS6_IJSA_SC_SB_EEES9_NS_10bfloat16_tESG_Li256ELb0ELb1ELb1ELb1EEENS1_19SingleTileSchedulerILb0ELb1ELb1ELi128EEEEEEEEEvNT_6ParamsE)
        /*0d68*/ 	.short	0x0210
        /*0d6a*/ 	.short	0x0a70


	//----- nvinfo : EIATTR_SW_WAR
	.align		4
.L_192:
        /*0d6c*/ 	.byte	0x04, 0x36
        /*0d6e*/ 	.short	(.L_194 - .L_193)
.L_193:
        /*0d70*/ 	.word	0x00000008
.L_194:


//--------------------- .nv.info._ZN7cutlass13device_kernelIN5flash11enable_sm90INS1_16FlashAttnFwdSm90INS1_25CollectiveMainloopFwdSm90ILi2EN4cute5tupleIJNS5_1CILi1EEES8_S8_EEENS6_IJNS7_ILi128EEENS7_ILi64EEENS7_ILi256EEEEEELi256ENS_12float_e4m3_tEfNS_4arch4Sm90ELb0ELb1ELb0ELb1ELb0ELb0ELb0ELb1ELb1ELb1ELb1ELb0EEENS1_21CollectiveEpilogueFwdINS6_IJSA_SC_SB_EEES9_NS_10bfloat16_tESG_Li256ELb1ELb1ELb1ELb1EEENS1_36VarlenDynamicPersistentTileSchedulerILi128ELi64ELi256ELi128ELb1ELb1ELb1ELb1ELb0ELb1EEEEEEEEEvNT_6ParamsE --------------------------
	.section	.nv.info._ZN7cutlass13device_kernelIN5flash11enable_sm90INS1_16FlashAttnFwdSm90INS1_25CollectiveMainloopFwdSm90ILi2EN4cute5tupleIJNS5_1CILi1EEES8_S8_EEENS6_IJNS7_ILi128EEENS7_ILi64EEENS7_ILi256EEEEEELi256ENS_12float_e4m3_tEfNS_4arch4Sm90ELb0ELb1ELb0ELb1ELb0ELb0ELb0ELb1ELb1ELb1ELb1ELb0EEENS1_21CollectiveEpilogueFwdINS6_IJSA_SC_SB_EEES9_NS_10bfloat16_tESG_Li256ELb1ELb1ELb1ELb1EEENS1_36VarlenDynamicPersistentTileSchedulerILi128ELi64ELi256ELi128ELb1ELb1ELb1ELb1ELb0ELb1EEEEEEEEEvNT_6ParamsE,"",@"SHT_CUDA_INFO"
	.sectionflags	@""
	.align	4


	//----- nvinfo : EIATTR_CUDA_API_VERSION
	.align		4
        /*0000*/ 	.byte	0x04, 0x37
        /*0002*/ 	.short	(.L_196 - .L_195)
.L_195:
        /*0004*/ 	.word	0x00000082


	//----- nvinfo : EIATTR_KPARAM_INFO
	.align		4
.L_196:
        /*0008*/ 	.byte	0x04, 0x17
        /*000a*/ 	.short	(.L_198 - .L_197)
.L_197:
        /*000c*/ 	.word	0x00000000
        /*0010*/ 	.short	0x0000
        /*0012*/ 	.short	0x0070
        /*0014*/ 	.byte	0x00, 0xf0, 0x01, 0x2a


	//----- nvinfo : EIATTR_SPARSE_MMA_MASK
	.align		4
.L_198:
        /*0018*/ 	.byte	0x03, 0x50
        /*001a*/ 	.short	0x0000


	//----- nvinfo : EIATTR_MAXREG_COUNT
	.align		4
        /*001c*/ 	.byte	0x03, 0x1b
        /*001e*/ 	.short	0x00a8


	//----- nvinfo : EIATTR_NUM_BARRIERS
	.align		4
        /*0020*/ 	.byte	0x02, 0x4c
        /*0022*/ 	.byte	0x10
	.zero		1


	//----- nvinfo : EIATTR_EXTERNS
	.align		4
        /*0024*/ 	.byte	0x04, 0x0f
        /*0026*/ 	.short	(.L_200 - .L_199)


	//   ....[0]....
	.align		4
.L_199:
        /*0028*/ 	.word	index@(__assertfail)


	//----- nvinfo : EIATTR_ANNOTATIONS
	.align		4
.L_200:
        /*002c*/ 	.byte	0x04, 0x55
        /*002e*/ 	.short	(.L_202 - .L_201)


	//   ....[0]....
.L_201:
        /* <DEDUP_REMOVED lines=50> */


	//----- nvinfo : EIATTR_MERCURY_ISA_VERSION
	.align		4
.L_202:
        /*0338*/ 	.byte	0x03, 0x5f
        /*033a*/ 	.short	0x0101


	//----- nvinfo : EIATTR_UNUSED_LOAD_BYTE_OFFSET
	.align		4
        /*033c*/ 	.byte	0x04, 0x44
        /*033e*/ 	.short	(.L_204 - .L_203)


	//   ....[0]....
.L_203:
        /*0340*/ 	.word	0x00000a60
        /*0344*/ 	.word	0x0000fff0


	//   ....[1]....
        /*0348*/ 	.word	0x0000c110
        /*034c*/ 	.word	0x0000fff0


	//----- nvinfo : EIATTR_INT_WARP_WIDE_INSTR_OFFSETS
	.align		4
.L_204:
        /*0350*/ 	.byte	0x04, 0x31
        /*0352*/ 	.short	(.L_206 - .L_205)


	//   ....[0]....
.L_205:
        /*0354*/ 	.word	0x00000130


	//   ....[1]....
        /*0358*/ 	.word	0x00000170


	//   ....[2]....
        /*035c*/ 	.word	0x000001e0


	//   ....[3]....
        /*0360*/ 	.word	0x00014050


	//   ....[4]....
        /*0364*/ 	.word	0x000140e0


	//   ....[5]....
        /*0368*/ 	.word	0x00016c40


	//   ....[6]....
        /*036c*/ 	.word	0x00016cd0


	//----- nvinfo : EIATTR_COOP_GROUP_MASK_REGIDS
	.align		4
.L_206:
        /*0370*/ 	.byte	0x04, 0x29
        /*0372*/ 	.short	(.L_208 - .L_207)


	//   ....[0]....
.L_207:
        /*0374*/ 	.word	0xffffffff


	//   ....[1]....
        /*0378*/ 	.word	0xffffffff


	//   ....[2]....
        /*037c*/ 	.word	0xffffffff


	//   ....[3]....
        /*0380*/ 	.word	0xffffffff


	//   ....[4]....
        /*0384*/ 	.word	0xffffffff


	//   ....[5]....
        /*0388*/ 	.word	0xffffffff


	//   ....[6]....
        /*038c*/ 	.word	0xffffffff


	//   ....[7]....
        /*0390*/ 	.word	0xffffffff


	//   ....[8]....
        /*0394*/ 	.word	0xffffffff


	//   ....[9]....
        /*0398*/ 	.word	0xffffffff


	//   ....[10]....
        /*039c*/ 	.word	0xffffffff


	//   ....[11]....
        /*03a0*/ 	.word	0xffffffff


	//   ....[12]....
        /*03a4*/ 	.word	0xffffffff


	//   ....[13]....
        /*03a8*/ 	.word	0xffffffff


	//   ....[14]....
        /*03ac*/ 	.word	0xffffffff


	//   ....[15]....
        /*03b0*/ 	.word	0xffffffff


	//   ....[16]....
        /*03b4*/ 	.word	0xffffffff


	//   ....[17]....
        /*03b8*/ 	.word	0xffffffff


	//   ....[18]....
        /*03bc*/ 	.word	0xffffffff


	//   ....[19]....
        /*03c0*/ 	.word	0xffffffff


	//   ....[20]....
        /*03c4*/ 	.word	0xffffffff


	//   ....[21]....
        /*03c8*/ 	.word	0xffffffff


	//   ....[22]....
        /*03cc*/ 	.word	0xffffffff


	//   ....[23]....
        /*03d0*/ 	.word	0xffffffff


	//   ....[24]....
        /*03d4*/ 	.word	0xffffffff


	//   ....[25]....
        /*03d8*/ 	.word	0xffffffff


	//   ....[26]....
        /*03dc*/ 	.word	0xffffffff


	//   ....[27]....
        /*03e0*/ 	.word	0xffffffff


	//   ....[28]....
        /*03e4*/ 	.word	0xffffffff


	//   ....[29]....
        /*03e8*/ 	.word	0xffffffff


	//   ....[30]....
        /*03ec*/ 	.word	0xffffffff


	//   ....[31]....
        /*03f0*/ 	.word	0xffffffff


	//   ....[32]....
        /*03f4*/ 	.word	0xffffffff


	//   ....[33]....
        /*03f8*/ 	.word	0xffffffff


	//   ....[34]....
        /*03fc*/ 	.word	0xffffffff


	//   ....[35]....
        /*0400*/ 	.word	0xffffffff


	//   ....[36]....
        /*0404*/ 	.word	0xffffffff


	//   ....[37]....
        /*0408*/ 	.word	0xffffffff


	//   ....[38]....
        /*040c*/ 	.word	0xffffffff


	//   ....[39]....
        /*0410*/ 	.word	0xffffffff


	//   ....[40]....
        /*0414*/ 	.word	0xffffffff


	//   ....[41]....
        /*0418*/ 	.word	0xffffffff


	//   ....[42]....
        /*041c*/ 	.word	0xffffffff


	//   ....[43]....
        /*0420*/ 	.word	0xffffffff


	//   ....[44]....
        /*0424*/ 	.word	0xffffffff


	//   ....[45]....
        /*0428*/ 	.word	0xffffffff


	//   ....[46]....
        /*042c*/ 	.word	0xffffffff


	//   ....[47]....
        /*0430*/ 	.word	0xffffffff


	//   ....[48]....
        /*0434*/ 	.word	0xffffffff


	//   ....[49]....
        /*0438*/ 	.word	0xffffffff


	//   ....[50]....
        /*043c*/ 	.word	0xffffffff


	//   ....[51]....
        /*0440*/ 	.word	0xffffffff


	//   ....[52]....
        /*0444*/ 	.word	0xffffffff


	//   ....[53]....
        /*0448*/ 	.word	0xffffffff


	//   ....[54]....
        /*044c*/ 	.word	0xffffffff


	//   ....[55]....
        /*0450*/ 	.word	0xffffffff


	//   ....[56]....
        /*0454*/ 	.word	0xffffffff


	//   ....[57]....
        /*0458*/ 	.word	0xffffffff


	//   ....[58]....
        /*045c*/ 	.word	0xffffffff


	//   ....[59]....
        /*0460*/ 	.word	0xffffffff


	//   ....[60]....
        /*0464*/ 	.word	0xffffffff


	//   ....[61]....
        /*0468*/ 	.word	0xffffffff


	//   ....[62]....
        /*046c*/ 	.word	0xffffffff


	//   ....[63]....
        /*0470*/ 	.word	0xffffffff


	//   ....[64]....
        /*0474*/ 	.word	0xffffffff


	//   ....[65]....
        /*0478*/ 	.word	0xffffffff


	//   ....[66]....
        /*047c*/ 	.word	0xffffffff


	//   ....[67]....
        /*0480*/ 	.word	0xffffffff


	//   ....[68]....
        /*0484*/ 	.word	0xffffffff


	//   ....[69]....
        /*0488*/ 	.word	0xffffffff


	//   ....[70]....
        /*048c*/ 	.word	0xffffffff


	//   ....[71]....
        /*0490*/ 	.word	0xffffffff


	//   ....[72]....
        /*0494*/ 	.word	0xffffffff


	//   ....[73]....
        /*0498*/ 	.word	0xffffffff


	//   ....[74]....
        /*049c*/ 	.word	0xffffffff


	//   ....[75]....
        /*04a0*/ 	.word	0xffffffff


	//   ....[76]....
        /*04a4*/ 	.word	0xffffffff


	//   ....[77]....
        /*04a8*/ 	.word	0xffffffff


	//   ....[78]....
        /*04ac*/ 	.word	0xffffffff


	//   ....[79]....
        /*04b0*/ 	.word	0xffffffff


	//   ....[80]....
        /*04b4*/ 	.word	0xffffffff


	//   ....[81]....
        /*04b8*/ 	.word	0xffffffff


	//   ....[82]....
        /*04bc*/ 	.word	0xffffffff


	//   ....[83]....
        /*04c0*/ 	.word	0xffffffff


	//   ....[84]....
        /*04c4*/ 	.word	0xffffffff


	//   ....[85]....
        /*04c8*/ 	.word	0xffffffff


	//   ....[86]....
        /*04cc*/ 	.word	0xffffffff


	//   ....[87]....
        /*04d0*/ 	.word	0xffffffff


	//   ....[88]....
        /*04d4*/ 	.word	0xffffffff


	//   ....[89]....
        /*04d8*/ 	.word	0xffffffff


	//   ....[90]....
        /*04dc*/ 	.word	0xffffffff


	//   ....[91]....
        /*04e0*/ 	.word	0xffffffff


	//   ....[92]....
        /*04e4*/ 	.word	0xffffffff


	//   ....[93]....
        /*04e8*/ 	.word	0xffffffff


	//   ....[94]....
        /*04ec*/ 	.word	0xffffffff


	//   ....[95]....
        /*04f0*/ 	.word	0xffffffff


	//   ....[96]....
        /*04f4*/ 	.word	0xffffffff


	//   ....[97]....
        /*04f8*/ 	.word	0xffffffff


	//   ....[98]....
        /*04fc*/ 	.word	0xffffffff


	//   ....[99]....
        /*0500*/ 	.word	0xffffffff


	//   ....[100]....
        /*0504*/ 	.word	0xffffffff


	//   ....[101]....
        /*0508*/ 	.word	0xffffffff


	//   ....[102]....
        /*050c*/ 	.word	0xffffffff


	//   ....[103]....
        /*0510*/ 	.word	0xffffffff


	//   ....[104]....
        /*0514*/ 	.word	0xffffffff


	//   ....[105]....
        /*0518*/ 	.word	0xffffffff


	//   ....[106]....
        /*051c*/ 	.word	0xffffffff


	//   ....[107]....
        /*0520*/ 	.word	0xffffffff


	//   ....[108]....
        /*0524*/ 	.word	0xffffffff


	//   ....[109]....
        /*0528*/ 	.word	0xffffffff


	//   ....[110]....
        /*052c*/ 	.word	0xffffffff


	//   ....[111]....
        /*0530*/ 	.word	0xffffffff


	//   ....[112]....
        /*0534*/ 	.word	0xffffffff


	//   ....[113]....
        /*0538*/ 	.word	0xffffffff


	//   ....[114]....
        /*053c*/ 	.word	0xffffffff


	//   ....[115]....
        /*0540*/ 	.word	0xffffffff


	//   ....[116]....
        /*0544*/ 	.word	0xffffffff


	//   ....[117]....
        /*0548*/ 	.word	0xffffffff


	//   ....[118]....
        /*054c*/ 	.word	0xffffffff


	//   ....[119]....
        /*0550*/ 	.word	0xffffffff


	//   ....[120]....
        /*0554*/ 	.word	0xffffffff


	//   ....[121]....
        /*0558*/ 	.word	0xffffffff


	//   ....[122]....
        /*055c*/ 	.word	0xffffffff


	//   ....[123]....
        /*0560*/ 	.word	0xffffffff


	//   ....[124]....
        /*0564*/ 	.word	0xffffffff


	//   ....[125]....
        /*0568*/ 	.word	0xffffffff


	//   ....[126]....
        /*056c*/ 	.word	0xffffffff


	//   ....[127]....
        /*0570*/ 	.word	0xffffffff


	//   ....[128]....
        /*0574*/ 	.word	0xffffffff


	//   ....[129]....
        /*0578*/ 	.word	0xffffffff


	//   ....[130]....
        /*057c*/ 	.word	0xffffffff


	//   ....[131]....
        /*0580*/ 	.word	0xffffffff


	//   ....[132]....
        /*0584*/ 	.word	0xffffffff


	//   ....[133]....
        /*0588*/ 	.word	0xffffffff


	//   ....[134]....
        /*058c*/ 	.word	0xffffffff


	//   ....[135]....
        /*0590*/ 	.word	0xffffffff


	//   ....[136]....
        /*0594*/ 	.word	0xffffffff


	//   ....[137]....
        /*0598*/ 	.word	0xffffffff


	//   ....[138]....
        /*059c*/ 	.word	0xffffffff


	//   ....[139]....
        /*05a0*/ 	.word	0xffffffff


	//   ....[140]....
        /*05a4*/ 	.word	0xffffffff


	//   ....[141]....
        /*05a8*/ 	.word	0xffffffff


	//   ....[142]....
        /*05ac*/ 	.word	0xffffffff


	//   ....[143]....
        /*05b0*/ 	.word	0xffffffff


	//   ....[144]....
        /*05b4*/ 	.word	0xffffffff


	//   ....[145]....
        /*05b8*/ 	.word	0xffffffff


	//   ....[146]....
        /*05bc*/ 	.word	0xffffffff


	//   ....[147]....
        /*05c0*/ 	.word	0xffffffff


	//   ....[148]....
        /*05c4*/ 	.word	0xffffffff


	//   ....[149]....
        /*05c8*/ 	.word	0xffffffff


	//   ....[150]....
        /*05cc*/ 	.word	0xffffffff


	//   ....[151]....
        /*05d0*/ 	.word	0xffffffff


	//   ....[152]....
        /*05d4*/ 	.word	0xffffffff


	//   ....[153]....
        /*05d8*/ 	.word	0xffffffff


	//   ....[154]....
        /*05dc*/ 	.word	0xffffffff


	//   ....[155]....
        /*05e0*/ 	.word	0xffffffff


	//   ....[156]....
        /*05e4*/ 	.word	0xffffffff


	//   ....[157]....
        /*05e8*/ 	.word	0xffffffff


	//   ....[158]....
        /*05ec*/ 	.word	0xffffffff


	//   ....[159]....
        /*05f0*/ 	.word	0xffffffff


	//   ....[160]....
        /*05f4*/ 	.word	0xffffffff


	//   ....[161]....
        /*05f8*/ 	.word	0xffffffff


	//   ....[162]....
        /*05fc*/ 	.word	0xffffffff


	//   ....[163]....
        /*0600*/ 	.word	0xffffffff


	//   ....[164]....
        /*0604*/ 	.word	0xffffffff


	//   ....[165]....
        /*0608*/ 	.word	0xffffffff


	//   ....[166]....
        /*060c*/ 	.word	0xffffffff


	//   ....[167]....
        /*0610*/ 	.word	0xffffffff


	//   ....[168]....
        /*0614*/ 	.word	0xffffffff


	//   ....[169]....
        /*0618*/ 	.word	0xffffffff


	//   ....[170]....
        /*061c*/ 	.word	0xffffffff


	//   ....[171]....
        /*0620*/ 	.word	0xffffffff


	//   ....[172]....
        /*0624*/ 	.word	0xffffffff


	//   ....[173]....
        /*0628*/ 	.word	0xffffffff


	//   ....[174]....
        /*062c*/ 	.word	0xffffffff


	//   ....[175]....
        /*0630*/ 	.word	0xffffffff


	//   ....[176]....
        /*0634*/ 	.word	0xffffffff


	//   ....[177]....
        /*0638*/ 	.word	0xffffffff


	//   ....[178]....
        /*063c*/ 	.word	0xffffffff


	//   ....[179]....
        /*0640*/ 	.word	0xffffffff


	//   ....[180]....
        /*0644*/ 	.word	0xffffffff


	//   ....[181]....
        /*0648*/ 	.word	0xffffffff


	//   ....[182]....
        /*064c*/ 	.word	0xffffffff


	//   ....[183]....
        /*0650*/ 	.word	0xffffffff


	//   ....[184]....
        /*0654*/ 	.word	0xffffffff


	//   ....[185]....
        /*0658*/ 	.word	0xffffffff


	//   ....[186]....
        /*065c*/ 	.word	0xffffffff


	//   ....[187]....
        /*0660*/ 	.word	0xffffffff


	//   ....[188]....
        /*0664*/ 	.word	0xffffffff


	//   ....[189]....
        /*0668*/ 	.word	0xffffffff


	//   ....[190]....
        /*066c*/ 	.word	0xffffffff


	//   ....[191]....
        /*0670*/ 	.word	0xffffffff


	//   ....[192]....
        /*0674*/ 	.word	0xffffffff


	//   ....[193]....
        /*0678*/ 	.word	0xffffffff


	//   ....[194]....
        /*067c*/ 	.word	0xffffffff


	//   ....[195]....
        /*0680*/ 	.word	0xffffffff


	//   ....[196]....
        /*0684*/ 	.word	0xffffffff


	//   ....[197]....
        /*0688*/ 	.word	0xffffffff


	//   ....[198]....
        /*068c*/ 	.word	0xffffffff


	//   ....[199]....
        /*0690*/ 	.word	0xffffffff


	//   ....[200]....
        /*0694*/ 	.word	0xffffffff


	//   ....[201]....
        /*0698*/ 	.word	0xffffffff


	//   ....[202]....
        /*069c*/ 	.word	0xffffffff


	//   ....[203]....
        /*06a0*/ 	.word	0xffffffff


	//   ....[204]....
        /*06a4*/ 	.word	0xffffffff


	//   ....[205]....
        /*06a8*/ 	.word	0xffffffff


	//   ....[206]....
        /*06ac*/ 	.word	0xffffffff


	//   ....[207]....
        /*06b0*/ 	.word	0xffffffff


	//   ....[208]....
        /*06b4*/ 	.word	0xffffffff


	//   ....[209]....
        /*06b8*/ 	.word	0xffffffff


	//   ....[210]....
        /*06bc*/ 	.word	0xffffffff


	//   ....[211]....
        /*06c0*/ 	.word	0xffffffff


	//   ....[212]....
        /*06c4*/ 	.word	0xffffffff


	//   ....[213]....
        /*06c8*/ 	.word	0xffffffff


	//   ....[214]....
        /*06cc*/ 	.word	0xffffffff


	//   ....[215]....
        /*06d0*/ 	.word	0xffffffff


	//   ....[216]....
        /*06d4*/ 	.word	0xffffffff


	//   ....[217]....
        /*06d8*/ 	.word	0xffffffff


	//   ....[218]....
        /*06dc*/ 	.word	0xffffffff


	//   ....[219]....
        /*06e0*/ 	.word	0xffffffff


	//   ....[220]....
        /*06e4*/ 	.word	0xffffffff


	//   ....[221]....
        /*06e8*/ 	.word	0xffffffff


	//   ....[222]....
        /*06ec*/ 	.word	0xffffffff


	//   ....[223]....
        /*06f0*/ 	.word	0xffffffff


	//   ....[224]....
        /*06f4*/ 	.word	0xffffffff


	//   ....[225]....
        /*06f8*/ 	.word	0xffffffff


	//   ....[226]....
        /*06fc*/ 	.word	0xffffffff


	//   ....[227]....
        /*0700*/ 	.word	0xffffffff


	//   ....[228]....
        /*0704*/ 	.word	0xffffffff


	//   ....[229]....
        /*0708*/ 	.word	0xffffffff


	//   ....[230]....
        /*070c*/ 	.word	0xffffffff


	//   ....[231]....
        /*0710*/ 	.word	0xffffffff


	//   ....[232]....
        /*0714*/ 	.word	0xffffffff


	//   ....[233]....
        /*0718*/ 	.word	0xffffffff


	//   ....[234]....
        /*071c*/ 	.word	0xffffffff


	//   ....[235]....
        /*0720*/ 	.word	0xffffffff


	//   ....[236]....
        /*0724*/ 	.word	0xffffffff


	//   ....[237]....
        /*0728*/ 	.word	0xffffffff


	//   ....[238]....
        /*072c*/ 	.word	0xffffffff


	//   ....[239]....
        /*0730*/ 	.word	0x0500000f


	//   ....[240]....
        /*0734*/ 	.word	0x0500000f


	//   ....[241]....
        /*0738*/ 	.word	0x0500000f


	//   ....[242]....
        /*073c*/ 	.word	0x0500000f


	//   ....[243]....
        /*0740*/ 	.word	0x0500000f


	//   ....[244]....
        /*0744*/ 	.word	0x0500000f


	//   ....[245]....
        /*0748*/ 	.word	0x0500000f


	//   ....[246]....
        /*074c*/ 	.word	0x0500000f


	//   ....[247]....
        /*0750*/ 	.word	0x0500000f


	//   ....[248]....
        /*0754*/ 	.word	0x0500000f


	//   ....[249]....
        /*0758*/ 	.word	0x0500000f


	//   ....[250]....
        /*075c*/ 	.word	0x0500000f


	//   ....[251]....
        /*0760*/ 	.word	0x0500000f


	//   ....[252]....
        /*0764*/ 	.word	0x0500000f


	//   ....[253]....
        /*0768*/ 	.word	0x0500000f


	//   ....[254]....
        /*076c*/ 	.word	0x0500000f


	//   ....[255]....
        /*0770*/ 	.word	0x0500000f


	//   ....[0]....
        /*0774*/ 	.word	0x0500000f


	//----- nvinfo : EIATTR_COOP_GROUP_INSTR_OFFSETS
	.align		4
.L_208:
        /*0778*/ 	.byte	0x04, 0x28
        /*077a*/ 	.short	(.L_210 - .L_209)


	//   ....[0]....
.L_209:
        /*077c*/ 	.word	0x00000070


	//   ....[1]....
        /*0780*/ 	.word	0x00000140


	//   ....[2]....
        /*0784*/ 	.word	0x00000190


	//   ....[3]....
        /*0788*/ 	.word	0x000003c0


	//   ....[4]....
        /*078c*/ 	.word	0x00000520


	//   ....[5]....
        /*0790*/ 	.word	0x00000640


	//   ....[6]....
        /*0794*/ 	.word	0x000007a0


	//   ....[7]....
        /*0798*/ 	.word	0x00002580


	//   ....[8]....
        /*079c*/ 	.word	0x00002c10


	//   ....[9]....
        /*07a0*/ 	.word	0x00002fc0


	//   ....[10]....
        /*07a4*/ 	.word	0x00003960


	//   ....[11]....
        /*07a8*/ 	.word	0x00003af0


	//   ....[12]....
        /*07ac*/ 	.word	0x00003db0


	//   ....[13]....
        /*07b0*/ 	.word	0x00003e60


	//   ....[14]....
        /*07b4*/ 	.word	0x000054d0


	//   ....[15]....
        /*07b8*/ 	.word	0x00005710


	//   ....[16]....
        /*07bc*/ 	.word	0x00005de0


	//   ....[17]....
        /*07c0*/ 	.word	0x00005ef0


	//   ....[18]....
        /*07c4*/ 	.word	0x000062c0


	//   ....[19]....
        /*07c8*/ 	.word	0x00006320


	//   ....[20]....
        /*07cc*/ 	.word	0x00007cc0


	//   ....[21]....
        /*07d0*/ 	.word	0x00007cd0


	//   ....[22]....
        /*07d4*/ 	.word	0x00007d10


	//   ....[23]....
        /*07d8*/ 	.word	0x00007d20


	//   ....[24]....
        /*07dc*/ 	.word	0x000095c0


	//   ....[25]....
        /*07e0*/ 	.word	0x000097f0


	//   ....[26]....
        /*07e4*/ 	.word	0x00009eb0


	//   ....[27]....
        /*07e8*/ 	.word	0x00009fc0


	//   ....[28]....
        /*07ec*/ 	.word	0x0000a390


	//   ....[29]....
        /*07f0*/ 	.word	0x0000a400


	//   ....[30]....
        /*07f4*/ 	.word	0x0000b5a0


	//   ....[31]....
        /*07f8*/ 	.word	0x0000b5b0


	//   ....[32]....
        /*07fc*/ 	.word	0x0000b5e0


	//   ....[33]....
        /*0800*/ 	.word	0x0000b5f0


	//   ....[34]....
        /*0804*/ 	.word	0x0000cac0


	//   ....[35]....
        /*0808*/ 	.word	0x0000cad0


	//   ....[36]....
        /*080c*/ 	.word	0x0000cae0


	//   ....[37]....
        /*0810*/ 	.word	0x0000cb00


	//   ....[38]....
        /*0814*/ 	.word	0x0000cb20


	//   ....[39]....
        /*0818*/ 	.word	0x0000cb50


	//   ....[40]....
        /*081c*/ 	.word	0x0000cb80


	//   ....[41]....
        /*0820*/ 	.word	0x0000cbd0


	//   ....[42]....
        /*0824*/ 	.word	0x0000cc00


	//   ....[43]....
        /*0828*/ 	.word	0x0000cc50


	//   ....[44]....
        /*082c*/ 	.word	0x0000cc80


	//   ....[45]....
        /*0830*/ 	.word	0x0000ccc0


	//   ....[46]....
        /*0834*/ 	.word	0x0000ccf0


	//   ....[47]....
        /*0838*/ 	.word	0x0000cd40


	//   ....[48]....
        /*083c*/ 	.word	0x0000cd70


	//   ....[49]....
        /*0840*/ 	.word	0x0000cda0


	//   ....[50]....
        /*0844*/ 	.word	0x0000cdd0


	//   ....[51]....
        /*0848*/ 	.word	0x0000ce00


	//   ....[52]....
        /*084c*/ 	.word	0x0000ce30


	//   ....[53]....
        /*0850*/ 	.word	0x0000ce70


	//   ....[54]....
        /*0854*/ 	.word	0x0000cea0


	//   ....[55]....
        /*0858*/ 	.word	0x0000cf40


	//   ....[56]....
        /*085c*/ 	.word	0x0000cf70


	//   ....[57]....
        /*0860*/ 	.word	0x0000cfa0


	//   ....[58]....
        /*0864*/ 	.word	0x0000d0d0


	//   ....[59]....
        /*0868*/ 	.word	0x0000d180


	//   ....[60]....
        /*086c*/ 	.word	0x0000d1b0


	//   ....[61]....
        /*0870*/ 	.word	0x0000d1e0


	//   ....[62]....
        /*0874*/ 	.word	0x0000d210


	//   ....[63]....
        /*0878*/ 	.word	0x0000d240


	//   ....[64]....
        /*087c*/ 	.word	0x0000d270


	//   ....[65]....
        /*0880*/ 	.word	0x0000d2a0


	//   ....[66]....
        /*0884*/ 	.word	0x0000d2c0


	//   ....[67]....
        /*0888*/ 	.word	0x0000d2d0


	//   ....[68]....
        /*088c*/ 	.word	0x0000d2e0


	//   ....[69]....
        /*0890*/ 	.word	0x0000d2f0


	//   ....[70]....
        /*0894*/ 	.word	0x0000d300


	//   ....[71]....
        /*0898*/ 	.word	0x0000d310


	//   ....[72]....
        /*089c*/ 	.word	0x0000d320


	//   ....[73]....
        /*08a0*/ 	.word	0x0000d330


	//   ....[74]....
        /*08a4*/ 	.word	0x0000d340


	//   ....[75]....
        /*08a8*/ 	.word	0x0000d350


	//   ....[76]....
        /*08ac*/ 	.word	0x0000d360


	//   ....[77]....
        /*08b0*/ 	.word	0x0000d370


	//   ....[78]....
        /*08b4*/ 	.word	0x0000d380


	//   ....[79]....
        /*08b8*/ 	.word	0x0000d390


	//   ....[80]....
        /*08bc*/ 	.word	0x0000d3a0


	//   ....[81]....
        /*08c0*/ 	.word	0x0000d3b0


	//   ....[82]....
        /*08c4*/ 	.word	0x0000d3c0


	//   ....[83]....
        /*08c8*/ 	.word	0x0000d3d0


	//   ....[84]....
        /*08cc*/ 	.word	0x0000d3e0


	//   ....[85]....
        /*08d0*/ 	.word	0x0000d3f0


	//   ....[86]....
        /*08d4*/ 	.word	0x0000d400


	//   ....[87]....
        /*08d8*/ 	.word	0x0000d410


	//   ....[88]....
        /*08dc*/ 	.word	0x0000d420


	//   ....[89]....
        /*08e0*/ 	.word	0x0000d430


	//   ....[90]....
        /*08e4*/ 	.word	0x0000d440


	//   ....[91]....
        /*08e8*/ 	.word	0x0000d450


	//   ....[92]....
        /*08ec*/ 	.word	0x0000d460


	//   ....[93]....
        /*08f0*/ 	.word	0x0000d470


	//   ....[94]....
        /*08f4*/ 	.word	0x0000d490


	//   ....[95]....
        /*08f8*/ 	.word	0x0000d4b0


	//   ....[96]....
        /*08fc*/ 	.word	0x0000d4c0


	//   ....[97]....
        /*0900*/ 	.word	0x0000d4d0


	//   ....[98]....
        /*0904*/ 	.word	0x0000d4e0


	//   ....[99]....
        /*0908*/ 	.word	0x0000d4f0


	//   ....[100]....
        /*090c*/ 	.word	0x0000d500


	//   ....[101]....
        /*0910*/ 	.word	0x0000d510


	//   ....[102]....
        /*0914*/ 	.word	0x0000d520


	//   ....[103]....
        /*0918*/ 	.word	0x0000d530


	//   ....[104]....
        /*091c*/ 	.word	0x0000d540


	//   ....[105]....
        /*0920*/ 	.word	0x0000d550


	//   ....[106]....
        /*0924*/ 	.word	0x0000d560


	//   ....[107]....
        /*0928*/ 	.word	0x0000d570


	//   ....[108]....
        /*092c*/ 	.word	0x0000d580


	//   ....[109]....
        /*0930*/ 	.word	0x0000d590


	//   ....[110]....
        /*0934*/ 	.word	0x0000d5a0


	//   ....[111]....
        /*0938*/ 	.word	0x0000d5b0


	//   ....[112]....
        /*093c*/ 	.word	0x0000d5c0


	//   ....[113]....
        /*0940*/ 	.word	0x0000d5d0


	//   ....[114]....
        /*0944*/ 	.word	0x0000d5e0


	//   ....[115]....
        /*0948*/ 	.word	0x0000d5f0


	//   ....[116]....
        /*094c*/ 	.word	0x0000d600


	//   ....[117]....
        /*0950*/ 	.word	0x0000d630


	//   ....[118]....
        /*0954*/ 	.word	0x0000d640


	//   ....[119]....
        /*0958*/ 	.word	0x0000d660


	//   ....[120]....
        /*095c*/ 	.word	0x0000d670


	//   ....[121]....
        /*0960*/ 	.word	0x0000d6a0


	//   ....[122]....
        /*0964*/ 	.word	0x0000d6b0


	//   ....[123]....
        /*0968*/ 	.word	0x0000d6e0


	//   ....[124]....
        /*096c*/ 	.word	0x0000d710


	//   ....[125]....
        /*0970*/ 	.word	0x0000d740


	//   ....[126]....
        /*0974*/ 	.word	0x0000d770


	//   ....[127]....
        /*0978*/ 	.word	0x0000d7a0


	//   ....[128]....
        /*097c*/ 	.word	0x0000d7d0


	//   ....[129]....
        /*0980*/ 	.word	0x0000d800


	//   ....[130]....
        /*0984*/ 	.word	0x0000d830


	//   ....[131]....
        /*0988*/ 	.word	0x0000d860


	//   ....[132]....
        /*098c*/ 	.word	0x0000d890


	//   ....[133]....
        /*0990*/ 	.word	0x0000d8b0


	//   ....[134]....
        /*0994*/ 	.word	0x0000d8d0


	//   ....[135]....
        /*0998*/ 	.word	0x0000d8f0


	//   ....[136]....
        /*099c*/ 	.word	0x0000d920


	//   ....[137]....
        /*09a0*/ 	.word	0x0000d950


	//   ....[138]....
        /*09a4*/ 	.word	0x0000d980


	//   ....[139]....
        /*09a8*/ 	.word	0x0000d9b0


	//   ....[140]....
        /*09ac*/ 	.word	0x0000d9e0


	//   ....[141]....
        /*09b0*/ 	.word	0x0000da10


	//   ....[142]....
        /*09b4*/ 	.word	0x0000da40


	//   ....[143]....
        /*09b8*/ 	.word	0x0000da70


	//   ....[144]....
        /*09bc*/ 	.word	0x0000daa0


	//   ....[145]....
        /*09c0*/ 	.word	0x0000dad0


	//   ....[146]....
        /*09c4*/ 	.word	0x0000db00


	//   ....[147]....
        /*09c8*/ 	.word	0x0000db30


	//   ....[148]....
        /*09cc*/ 	.word	0x0000db60


	//   ....[149]....
        /*09d0*/ 	.word	0x0000db90


	//   ....[150]....
        /*09d4*/ 	.word	0x0000dbc0


	//   ....[151]....
        /*09d8*/ 	.word	0x0000dbf0


	//   ....[152]....
        /*09dc*/ 	.word	0x0000dc20


	//   ....[153]....
        /*09e0*/ 	.word	0x0000dc50


	//   ....[154]....
        /*09e4*/ 	.word	0x0000dc80


	//   ....[155]....
        /*09e8*/ 	.word	0x0000dcb0


	//   ....[156]....
        /*09ec*/ 	.word	0x0000dce0


	//   ....[157]....
        /*09f0*/ 	.word	0x0000dd10


	//   ....[158]....
        /*09f4*/ 	.word	0x0000dd40


	//   ....[159]....
        /*09f8*/ 	.word	0x0000dd70


	//   ....[160]....
        /*09fc*/ 	.word	0x0000dda0


	//   ....[161]....
        /*0a00*/ 	.word	0x0000ddd0


	//   ....[162]....
        /*0a04*/ 	.word	0x0000eae0


	//   ....[163]....
        /*0a08*/ 	.word	0x0000eaf0


	//   ....[164]....
        /*0a0c*/ 	.word	0x0000eb00


	//   ....[165]....
        /*0a10*/ 	.word	0x0000eb10


	//   ....[166]....
        /*0a14*/ 	.word	0x0000f5b0


	//   ....[167]....
        /*0a18*/ 	.word	0x0000f5d0


	//   ....[168]....
        /*0a1c*/ 	.word	0x0000f780


	//   ....[169]....
        /*0a20*/ 	.word	0x0000f7a0


	//   ....[170]....
        /*0a24*/ 	.word	0x0000f8e0


	//   ....[171]....
        /*0a28*/ 	.word	0x0000f900


	//   ....[172]....
        /*0a2c*/ 	.word	0x0000fa50


	//   ....[173]....
        /*0a30*/ 	.word	0x0000fa70


	//   ....[174]....
        /*0a34*/ 	.word	0x0000ff50


	//   ....[175]....
        /*0a38*/ 	.word	0x0000ff60


	//   ....[176]....
        /*0a3c*/ 	.word	0x00010800


	//   ....[177]....
        /*0a40*/ 	.word	0x00010810


	//   ....[178]....
        /*0a44*/ 	.word	0x00011a10


	//   ....[179]....
        /*0a48*/ 	.word	0x00011a40


	//   ....[180]....
        /*0a4c*/ 	.word	0x00011bb0


	//   ....[181]....
        /*0a50*/ 	.word	0x00011bd0


	//   ....[182]....
        /*0a54*/ 	.word	0x00011d10


	//   ....[183]....
        /*0a58*/ 	.word	0x00011d30


	//   ....[184]....
        /*0a5c*/ 	.word	0x00011e80


	//   ....[185]....
        /*0a60*/ 	.word	0x00011ea0


	//   ....[186]....
        /*0a64*/ 	.word	0x00012080


	//   ....[187]....
        /*0a68*/ 	.word	0x000122c0


	//   ....[188]....
        /*0a6c*/ 	.word	0x00012300


	//   ....[189]....
        /*0a70*/ 	.word	0x00012340


	//   ....[190]....
        /*0a74*/ 	.word	0x00012370


	//   ....[191]....
        /*0a78*/ 	.word	0x000123a0


	//   ....[192]....
        /*0a7c*/ 	.word	0x000123d0


	//   ....[193]....
        /*0a80*/ 	.word	0x00012560


	//   ....[194]....
        /*0a84*/ 	.word	0x00012590


	//   ....[195]....
        /*0a88*/ 	.word	0x000125d0


	//   ....[196]....
        /*0a8c*/ 	.word	0x00012600


	//   ....[197]....
        /*0a90*/ 	.word	0x00012630


	//   ....[198]....
        /*0a94*/ 	.word	0x00012660


	//   ....[199]....
        /*0a98*/ 	.word	0x00012700


	//   ....[200]....
        /*0a9c*/ 	.word	0x00012750


	//   ....[201]....
        /*0aa0*/ 	.word	0x00012760


	//   ....[202]....
        /*0aa4*/ 	.word	0x000127a0


	//   ....[203]....
        /*0aa8*/ 	.word	0x00014800


	//   ....[204]....
        /*0aac*/ 	.word	0x000154c0


	//   ....[205]....
        /*0ab0*/ 	.word	0x000154d0


	//   ....[206]....
        /*0ab4*/ 	.word	0x000154e0


	//   ....[207]....
        /*0ab8*/ 	.word	0x00015550


	//   ....[208]....
        /*0abc*/ 	.word	0x00015670


	//   ....[209]....
        /*0ac0*/ 	.word	0x00015680


	//   ....[210]....
        /*0ac4*/ 	.word	0x00015720


	//   ....[211]....
        /*0ac8*/ 	.word	0x00015730


	//   ....[212]....
        /*0acc*/ 	.word	0x000157d0


	//   ....[213]....
        /*0ad0*/ 	.word	0x000157e0


	//   ....[214]....
        /*0ad4*/ 	.word	0x00015880


	//   ....[215]....
        /*0ad8*/ 	.word	0x00015890


	//   ....[216]....
        /*0adc*/ 	.word	0x00015920


	//   ....[217]....
        /*0ae0*/ 	.word	0x00015930


	//   ....[218]....
        /*0ae4*/ 	.word	0x00015940


	//   ....[219]....
        /*0ae8*/ 	.word	0x00015950


	//   ....[220]....
        /*0aec*/ 	.word	0x00017620


	//   ....[221]....
        /*0af0*/ 	.word	0x00017650


	//   ....[222]....
        /*0af4*/ 	.word	0x00017680


	//   ....[223]....
        /*0af8*/ 	.word	0x000176b0


	//   ....[224]....
        /*0afc*/ 	.word	0x000176e0


	//   ....[225]....
        /*0b00*/ 	.word	0x00017710


	//   ....[226]....
        /*0b04*/ 	.word	0x00017740


	//   ....[227]....
        /*0b08*/ 	.word	0x00017770


	//   ....[228]....
        /*0b0c*/ 	.word	0x000178e0


	//   ....[229]....
        /*0b10*/ 	.word	0x00017910


	//   ....[230]....
        /*0b14*/ 	.word	0x00017940


	//   ....[231]....
        /*0b18*/ 	.word	0x00017970


	//   ....[232]....
        /*0b1c*/ 	.word	0x000179a0


	//   ....[233]....
        /*0b20*/ 	.word	0x000179d0


	//   ....[234]....
        /*0b24*/ 	.word	0x00017a50


	//   ....[235]....
        /*0b28*/ 	.word	0x00017a90


	//   ....[236]....
        /*0b2c*/ 	.word	0x00017aa0


	//   ....[237]....
        /*0b30*/ 	.word	0x00017ae0


	//   ....[238]....
        /*0b34*/ 	.word	0x000185c0


	//   ....[239]....
        /*0b38*/ 	.word	0x00018ca0


	//   ....[240]....
        /*0b3c*/ 	.word	0x00018e80


	//   ....[241]....
        /*0b40*/ 	.word	0x00018ef0


	//   ....[242]....
        /*0b44*/ 	.word	0x00018f50


	//   ....[243]....
        /*0b48*/ 	.word	0x00018ff0


	//   ....[244]....
        /*0b4c*/ 	.word	0x000190b0


	//   ....[245]....
        /*0b50*/ 	.word	0x000191d0


	//   ....[246]....
        /*0b54*/ 	.word	0x00019230


	//   ....[247]....
        /*0b58*/ 	.word	0x00019340


	//   ....[248]....
        /*0b5c*/ 	.word	0x000193a0


	//   ....[249]....
        /*0b60*/ 	.word	0x000194b0


	//   ....[250]....
        /*0b64*/ 	.word	0x00019510


	//   ....[251]....
        /*0b68*/ 	.word	0x00019620


	//   ....[252]....
        /*0b6c*/ 	.word	0x00019680


	//   ....[253]....
        /*0b70*/ 	.word	0x00019780


	//   ....[254]....
        /*0b74*/ 	.word	0x000197e0


	//   ....[255]....
        /*0b78*/ 	.word	0x00019880


	//   ....[0]....
        /*0b7c*/ 	.word	0x00019c20


	//----- nvinfo : EIATTR_REG_RECONFIG
	.align		4
.L_210:
        /*0b80*/ 	.byte	0x01, 0x54
	.zero		2


	//----- nvinfo : EIATTR_SYSCALL_OFFSETS
	.align		4
        /*0b84*/ 	.byte	0x04, 0x46
        /*0b86*/ 	.short	(.L_212 - .L_211)


	//   ....[0]....
.L_211:
        /*0b88*/ 	.word	0x00002700


	//   ....[1]....
        /*0b8c*/ 	.word	0x00014250


	//   ....[2]....
        /*0b90*/ 	.word	0x000143e0


	//   ....[3]....
        /*0b94*/ 	.word	0x00014530


	//   ....[4]....
        /*0b98*/ 	.word	0x00014670


	//   ....[5]....
        /*0b9c*/ 	.word	0x00015090


	//----- nvinfo : EIATTR_MBARRIER_INSTR_OFFSETS
	.align		4
.L_212:
        /*0ba0*/ 	.byte	0x04, 0x39
        /*0ba2*/ 	.short	(.L_214 - .L_213)


	//   ....[0]....
.L_213:
        /*0ba4*/ 	.word	0x00000270
        /*0ba8*/ 	.word	0x000000ff
        /*0bac*/ 	.word	0x00028400
        /*0bb0*/ 	.short	0x0100
        /*0bb2*/ 	.byte	0x08
	.zero		1


	//   ....[1]....
        /*0bb4*/ 	.word	0x00000280
        /*0bb8*/ 	.word	0x000000ff
        /*0bbc*/ 	.word	0x00028420
        /*0bc0*/ 	.short	0x0100
        /*0bc2*/ 	.byte	0x08
	.zero		1


	//   ....[2]....
        /*0bc4*/ 	.word	0x00000370
        /*0bc8*/ 	.word	0x000000ff
        /*0bcc*/ 	.word	0x00028430
        /*0bd0*/ 	.short	0x0100
        /*0bd2*/ 	.byte	0x08
	.zero		1


	//   ....[3]....
        /*0bd4*/ 	.word	0x00000380
        /*0bd8*/ 	.word	0x000000ff
        /*0bdc*/ 	.word	0x00028440
        /*0be0*/ 	.short	0x0100
        /*0be2*/ 	.byte	0x08
	.zero		1


	//   ....[4]....
        /*0be4*/ 	.word	0x00000390
        /*0be8*/ 	.word	0x000000ff
        /*0bec*/ 	.word	0x00028438
        /*0bf0*/ 	.short	0x0100
        /*0bf2*/ 	.byte	0x08
	.zero		1


	//   ....[5]....
        /*0bf4*/ 	.word	0x000003a0
        /*0bf8*/ 	.word	0x000000ff
        /*0bfc*/ 	.word	0x00028448
        /*0c00*/ 	.short	0x0100
        /*0c02*/ 	.byte	0x08
	.zero		1


	//   ....[6]....
        /*0c04*/ 	.word	0x000004d0
        /*0c08*/ 	.word	0x000000ff
        /*0c0c*/ 	.word	0x00028450
        /*0c10*/ 	.short	0x0100
        /*0c12*/ 	.byte	0x08
	.zero		1


	//   ....[7]....
        /*0c14*/ 	.word	0x000004e0
        /*0c18*/ 	.word	0x000000ff
        /*0c1c*/ 	.word	0x00028460
        /*0c20*/ 	.short	0x0100
        /*0c22*/ 	.byte	0x08
	.zero		1


	//   ....[8]....
        /*0c24*/ 	.word	0x000004f0
        /*0c28*/ 	.word	0x000000ff
        /*0c2c*/ 	.word	0x00028458
        /*0c30*/ 	.short	0x0100
        /*0c32*/ 	.byte	0x08
	.zero		1


	//   ....[9]....
        /*0c34*/ 	.word	0x00000500
        /*0c38*/ 	.word	0x000000ff
        /*0c3c*/ 	.word	0x00028468
        /*0c40*/ 	.short	0x0100
        /*0c42*/ 	.byte	0x08
	.zero		1


	//   ....[10]....
        /*0c44*/ 	.word	0x000005f0
        /*0c48*/ 	.word	0x000000ff
        /*0c4c*/ 	.word	0x00028470
        /*0c50*/ 	.short	0x0100
        /*0c52*/ 	.byte	0x06
	.zero		1


	//   ....[11]....
        /*0c54*/ 	.word	0x00000600
        /*0c58*/ 	.word	0x000000ff
        /*0c5c*/ 	.word	0x00028480
        /*0c60*/ 	.short	0x0100
        /*0c62*/ 	.byte	0x06
	.zero		1


	//   ....[12]....
        /*0c64*/ 	.word	0x00000610
        /*0c68*/ 	.word	0x000000ff
        /*0c6c*/ 	.word	0x00028478
        /*0c70*/ 	.short	0x0100
        /*0c72*/ 	.byte	0x06
	.zero		1


	//   ....[13]....
        /*0c74*/ 	.word	0x00000620
        /*0c78*/ 	.word	0x000000ff
        /*0c7c*/ 	.word	0x00028488
        /*0c80*/ 	.short	0x0100
        /*0c82*/ 	.byte	0x06
	.zero		1


	//   ....[14]....
        /*0c84*/ 	.word	0x00000750
        /*0c88*/ 	.word	0x000000ff
        /*0c8c*/ 	.word	0x00028490
        /*0c90*/ 	.short	0x0100
        /*0c92*/ 	.byte	0x08
	.zero		1


	//   ....[15]....
        /*0c94*/ 	.word	0x00000760
        /*0c98*/ 	.word	0x000000ff
        /*0c9c*/ 	.word	0x000284a0
        /*0ca0*/ 	.short	0x0100
        /*0ca2*/ 	.byte	0x08
	.zero		1


	//   ....[16]....
        /*0ca4*/ 	.word	0x00000770
        /*0ca8*/ 	.word	0x000000ff
        /*0cac*/ 	.word	0x00028498
        /*0cb0*/ 	.short	0x0100
        /*0cb2*/ 	.byte	0x08
	.zero		1


	//   ....[17]....
        /*0cb4*/ 	.word	0x00000780
        /*0cb8*/ 	.word	0x000000ff
        /*0cbc*/ 	.word	0x000284a8
        /*0cc0*/ 	.short	0x0100
        /*0cc2*/ 	.byte	0x08
	.zero		1


	//   ....[18]....
        /*0cc4*/ 	.word	0x000008b0
        /*0cc8*/ 	.word	0x000000ff
        /*0ccc*/ 	.word	0x000284b0
        /*0cd0*/ 	.short	0x0100
        /*0cd2*/ 	.byte	0x08
	.zero		1


	//   ....[19]....
        /*0cd4*/ 	.word	0x000008c0
        /*0cd8*/ 	.word	0x000000ff
        /*0cdc*/ 	.word	0x000284c0
        /*0ce0*/ 	.short	0x0100
        /*0ce2*/ 	.byte	0x08
	.zero		1


	//   ....[20]....
        /*0ce4*/ 	.word	0x000008d0
        /*0ce8*/ 	.word	0x000000ff
        /*0cec*/ 	.word	0x000284b8
        /*0cf0*/ 	.short	0x0100
        /*0cf2*/ 	.byte	0x08
	.zero		1


	//   ....[21]....
        /*0cf4*/ 	.word	0x000008e0
        /*0cf8*/ 	.word	0x000000ff
        /*0cfc*/ 	.word	0x000284c8
        /*0d00*/ 	.short	0x0100
        /*0d02*/ 	.byte	0x08
	.zero		1


	//   ....[22]....
        /*0d04*/ 	.word	0x00002780
        /*0d08*/ 	.word	0x000000ff
        /*0d0c*/ 	.word	0x00028400
        /*0d10*/ 	.short	0x010a
        /*0d12*/ 	.byte	0x29
	.zero		1


	//   ....[23]....
        /*0d14*/ 	.word	0x00002800
        /*0d18*/ 	.word	0x00000005
        /*0d1c*/ 	.word	0x00028430
        /*0d20*/ 	.short	0x010a
        /*0d22*/ 	.byte	0x3f
	.zero		1


	//   ....[24]....
        /*0d24*/ 	.word	0x00002860
        /*0d28*/ 	.word	0x00000005
        /*0d2c*/ 	.word	0x00028430
        /*0d30*/ 	.short	0x010a
        /*0d32*/ 	.byte	0x3f
	.zero		1


	//   ....[25]....
        /*0d34*/ 	.word	0x00002dc0
        /*0d38*/ 	.word	0x00000000
        /*0d3c*/ 	.word	0x00000000
        /*0d40*/ 	.short	0x0101
        /*0d42*/ 	.byte	0x3f
	.zero		1


	//   ....[26]....
        /*0d44*/ 	.word	0x00004ee0
        /*0d48*/ 	.word	0x000000ff
        /*0d4c*/ 	.word	0x00028430
        /*0d50*/ 	.short	0x010a
        /*0d52*/ 	.byte	0x06
	.zero		1


	//   ....[27]....
        /*0d54*/ 	.word	0x00004f20
        /*0d58*/ 	.word	0x000000ff
        /*0d5c*/ 	.word	0x00028430
        /*0d60*/ 	.short	0x010a
        /*0d62*/ 	.byte	0x06
	.zero		1


	//   ....[28]....
        /*0d64*/ 	.word	0x00005270
        /*0d68*/ 	.word	0x000000ff
        /*0d6c*/ 	.word	0x00028450
        /*0d70*/ 	.short	0x010a
        /*0d72*/ 	.byte	0x06
	.zero		1


	//   ....[29]....
        /*0d74*/ 	.word	0x000052b0
        /*0d78*/ 	.word	0x000000ff
        /*0d7c*/ 	.word	0x00028450
        /*0d80*/ 	.short	0x010a
        /*0d82*/ 	.byte	0x06
	.zero		1


	//   ....[30]....
        /*0d84*/ 	.word	0x00005500
        /*0d88*/ 	.word	0x00000007
        /*0d8c*/ 	.word	0x00000000
        /*0d90*/ 	.short	0x0101
        /*0d92*/ 	.byte	0x3f
	.zero		1


	//   ....[31]....
        /*0d94*/ 	.word	0x00006990
        /*0d98*/ 	.word	0x000000ff
        /*0d9c*/ 	.word	0x00000000
        /*0da0*/ 	.short	0x0101
        /*0da2*/ 	.byte	0x07
	.zero		1


	//   ....[32]....
        /*0da4*/ 	.word	0x000075e0
        /*0da8*/ 	.word	0x000000ff
        /*0dac*/ 	.word	0x00028430
        /*0db0*/ 	.short	0x010a
        /*0db2*/ 	.byte	0x06
	.zero		1


	//   ....[33]....
        /*0db4*/ 	.word	0x00007620
        /*0db8*/ 	.word	0x000000ff
        /*0dbc*/ 	.word	0x00028430
        /*0dc0*/ 	.short	0x010a
        /*0dc2*/ 	.byte	0x06
	.zero		1


	//   ....[34]....
        /*0dc4*/ 	.word	0x000079a0
        /*0dc8*/ 	.word	0x000000ff
        /*0dcc*/ 	.word	0x00028450
        /*0dd0*/ 	.short	0x010a
        /*0dd2*/ 	.byte	0x06
	.zero		1


	//   ....[35]....
        /*0dd4*/ 	.word	0x000079e0
        /*0dd8*/ 	.word	0x000000ff
        /*0ddc*/ 	.word	0x00028450
        /*0de0*/ 	.short	0x010a
        /*0de2*/ 	.byte	0x06
	.zero		1


	//   ....[36]....
        /*0de4*/ 	.word	0x00008260
        /*0de8*/ 	.word	0x000000a8
        /*0dec*/ 	.word	0x00000000
        /*0df0*/ 	.short	0x0101
        /*0df2*/ 	.byte	0x3f
	.zero		1


	//   ....[37]....
        /*0df4*/ 	.word	0x000085d0
        /*0df8*/ 	.word	0x000000ff
        /*0dfc*/ 	.word	0x00000000
        /*0e00*/ 	.short	0x0101
        /*0e02*/ 	.byte	0x06
	.zero		1


	//   ....[38]....
        /*0e04*/ 	.word	0x00008fc0
        /*0e08*/ 	.word	0x000000ff
        /*0e0c*/ 	.word	0x00028430
        /*0e10*/ 	.short	0x010a
        /*0e12*/ 	.byte	0x06
	.zero		1


	//   ....[39]....
        /*0e14*/ 	.word	0x00009000
        /*0e18*/ 	.word	0x000000ff
        /*0e1c*/ 	.word	0x00028430
        /*0e20*/ 	.short	0x010a
        /*0e22*/ 	.byte	0x06
	.zero		1


	//   ....[40]....
        /*0e24*/ 	.word	0x00009380
        /*0e28*/ 	.word	0x000000ff
        /*0e2c*/ 	.word	0x00028450
        /*0e30*/ 	.short	0x010a
        /*0e32*/ 	.byte	0x06
	.zero		1


	//   ....[41]....
        /*0e34*/ 	.word	0x000093c0
        /*0e38*/ 	.word	0x000000ff
        /*0e3c*/ 	.word	0x00028450
        /*0e40*/ 	.short	0x010a
        /*0e42*/ 	.byte	0x06
	.zero		1


	//   ....[42]....
        /*0e44*/ 	.word	0x000095f0
        /*0e48*/ 	.word	0x00000004
        /*0e4c*/ 	.word	0x00000000
        /*0e50*/ 	.short	0x0101
        /*0e52*/ 	.byte	0x3f
	.zero		1


	//   ....[43]....
        /*0e54*/ 	.word	0x0000aa60
        /*0e58*/ 	.word	0x000000ff
        /*0e5c*/ 	.word	0x00000000
        /*0e60*/ 	.short	0x0101
        /*0e62*/ 	.byte	0x06
	.zero		1


	//   ....[44]....
        /*0e64*/ 	.word	0x0000b360
        /*0e68*/ 	.word	0x000000ff
        /*0e6c*/ 	.word	0x00028450
        /*0e70*/ 	.short	0x010a
        /*0e72*/ 	.byte	0x0e
	.zero		1


	//   ....[45]....
        /*0e74*/ 	.word	0x0000b3a0
        /*0e78*/ 	.word	0x000000ff
        /*0e7c*/ 	.word	0x00028450
        /*0e80*/ 	.short	0x010a
        /*0e82*/ 	.byte	0x0e
	.zero		1


	//   ....[46]....
        /*0e84*/ 	.word	0x0000b8d0
        /*0e88*/ 	.word	0x000000ff
        /*0e8c*/ 	.word	0x00000000
        /*0e90*/ 	.short	0x0101
        /*0e92*/ 	.byte	0x04
	.zero		1


	//   ....[47]....
        /*0e94*/ 	.word	0x0000f5e0
        /*0e98*/ 	.word	0x000000ff
        /*0e9c*/ 	.word	0x00000000
        /*0ea0*/ 	.short	0x0101
        /*0ea2*/ 	.byte	0x07
	.zero		1


	//   ....[48]....
        /*0ea4*/ 	.word	0x0000fec0
        /*0ea8*/ 	.word	0x000000ff
        /*0eac*/ 	.word	0x00000000
        /*0eb0*/ 	.short	0x0101
        /*0eb2*/ 	.byte	0x07
	.zero		1


	//   ....[49]....
        /*0eb4*/ 	.word	0x00014a90
        /*0eb8*/ 	.word	0x00000003
        /*0ebc*/ 	.word	0x00028480
        /*0ec0*/ 	.short	0x010a
        /*0ec2*/ 	.byte	0x3f
	.zero		1


	//   ....[50]....
        /*0ec4*/ 	.word	0x00014ca0
        /*0ec8*/ 	.word	0x00000003
        /*0ecc*/ 	.word	0x00028440
        /*0ed0*/ 	.short	0x010a
        /*0ed2*/ 	.byte	0x3f
	.zero		1


	//   ....[51]....
        /*0ed4*/ 	.word	0x00015a90
        /*0ed8*/ 	.word	0x00000011
        /*0edc*/ 	.word	0x00028400
        /*0ee0*/ 	.short	0x0107
        /*0ee2*/ 	.byte	0x3f
	.zero		1


	//   ....[52]....
        /*0ee4*/ 	.word	0x00015b90
        /*0ee8*/ 	.word	0x00000011
        /*0eec*/ 	.word	0x00028400
        /*0ef0*/ 	.short	0x0101
        /*0ef2*/ 	.byte	0x3f
	.zero		1


	//   ....[53]....
        /*0ef4*/ 	.word	0x00015bb0
        /*0ef8*/ 	.word	0x00000011
        /*0efc*/ 	.word	0x00028420
        /*0f00*/ 	.short	0x010a
        /*0f02*/ 	.byte	0x3f
	.zero		1


	//   ....[54]....
        /*0f04*/ 	.word	0x00015ed0
        /*0f08*/ 	.word	0x00000004
        /*0f0c*/ 	.word	0x00028480
        /*0f10*/ 	.short	0x010a
        /*0f12*/ 	.byte	0x3f
	.zero		1


	//   ....[55]....
        /*0f14*/ 	.word	0x00016230
        /*0f18*/ 	.word	0x00000004
        /*0f1c*/ 	.word	0x00028440
        /*0f20*/ 	.short	0x010a
        /*0f22*/ 	.byte	0x3f
	.zero		1


	//   ....[56]....
        /*0f24*/ 	.word	0x000165f0
        /*0f28*/ 	.word	0x00000013
        /*0f2c*/ 	.word	0x00028470
        /*0f30*/ 	.short	0x010a
        /*0f32*/ 	.byte	0x3f
	.zero		1


	//   ....[57]....
        /*0f34*/ 	.word	0x00016660
        /*0f38*/ 	.word	0x00000013
        /*0f3c*/ 	.word	0x00028460
        /*0f40*/ 	.short	0x010a
        /*0f42*/ 	.byte	0x3f
	.zero		1


	//   ....[58]....
        /*0f44*/ 	.word	0x00016b10
        /*0f48*/ 	.word	0x00000013
        /*0f4c*/ 	.word	0x00028450
        /*0f50*/ 	.short	0x0101
        /*0f52*/ 	.byte	0x3f
	.zero		1


	//   ....[59]....
        /*0f54*/ 	.word	0x00016ba0
        /*0f58*/ 	.word	0x00000013
        /*0f5c*/ 	.word	0x00000000
        /*0f60*/ 	.short	0x0101
        /*0f62*/ 	.byte	0x3f
	.zero		1


	//   ....[60]....
        /*0f64*/ 	.word	0x00016dd0
        /*0f68*/ 	.word	0x00000010
        /*0f6c*/ 	.word	0x00028470
        /*0f70*/ 	.short	0x010a
        /*0f72*/ 	.byte	0x3f
	.zero		1


	//   ....[61]....
        /*0f74*/ 	.word	0x00016e40
        /*0f78*/ 	.word	0x00000010
        /*0f7c*/ 	.word	0x00028460
        /*0f80*/ 	.short	0x010a
        /*0f82*/ 	.byte	0x3f
	.zero		1


	//   ....[62]....
        /*0f84*/ 	.word	0x00017310
        /*0f88*/ 	.word	0x00000010
        /*0f8c*/ 	.word	0x00028450
        /*0f90*/ 	.short	0x0101
        /*0f92*/ 	.byte	0x3f
	.zero		1


	//   ....[63]....
        /*0f94*/ 	.word	0x00017360
        /*0f98*/ 	.word	0x00000010
        /*0f9c*/ 	.word	0x00000000
        /*0fa0*/ 	.short	0x0101
        /*0fa2*/ 	.byte	0x3f
	.zero		1


	//   ....[64]....
        /*0fa4*/ 	.word	0x00018540
        /*0fa8*/ 	.word	0x00000000
        /*0fac*/ 	.word	0x00028420
        /*0fb0*/ 	.short	0x010a
        /*0fb2*/ 	.byte	0x3f
	.zero		1


	//   ....[65]....
        /*0fb4*/ 	.word	0x00018720
        /*0fb8*/ 	.word	0x00000006
        /*0fbc*/ 	.word	0x00000000
        /*0fc0*/ 	.short	0x010a
        /*0fc2*/ 	.byte	0x3f
	.zero		1


	//   ....[66]....
        /*0fc4*/ 	.word	0x00018790
        /*0fc8*/ 	.word	0x00000007
        /*0fcc*/ 	.word	0x00000000
        /*0fd0*/ 	.short	0x010a
        /*0fd2*/ 	.byte	0x3f
	.zero		1


	//   ....[67]....
        /*0fd4*/ 	.word	0x000187f0
        /*0fd8*/ 	.word	0x00000004
        /*0fdc*/ 	.word	0x00028460
        /*0fe0*/ 	.short	0x010a
        /*0fe2*/ 	.byte	0x3f
	.zero		1


	//   ....[68]....
        /*0fe4*/ 	.word	0x00018840
        /*0fe8*/ 	.word	0x00000003
        /*0fec*/ 	.word	0x00028460
        /*0ff0*/ 	.short	0x010a
        /*0ff2*/ 	.byte	0x3f
	.zero		1


	//   ....[69]....
        /*0ff4*/ 	.word	0x00018880
        /*0ff8*/ 	.word	0x00000004
        /*0ffc*/ 	.word	0x00028480
        /*1000*/ 	.short	0x010a
        /*1002*/ 	.byte	0x3f
	.zero		1


	//   ....[70]....
        /*1004*/ 	.word	0x000188a0
        /*1008*/ 	.word	0x00000003
        /*100c*/ 	.word	0x00028480
        /*1010*/ 	.short	0x010a
        /*1012*/ 	.byte	0x3f
	.zero		1


	//   ....[71]....
        /*1014*/ 	.word	0x00018910
        /*1018*/ 	.word	0x00000003
        /*101c*/ 	.word	0x00028400
        /*1020*/ 	.short	0x010a
        /*1022*/ 	.byte	0x3f
	.zero		1


	//   ....[72]....
        /*1024*/ 	.word	0x00018960
        /*1028*/ 	.word	0x00000005
        /*102c*/ 	.word	0x00028430
        /*1030*/ 	.short	0x010a
        /*1032*/ 	.byte	0x3f
	.zero		1


	//   ....[73]....
        /*1034*/ 	.word	0x000189c0
        /*1038*/ 	.word	0x00000008
        /*103c*/ 	.word	0x00028430
        /*1040*/ 	.short	0x010a
        /*1042*/ 	.byte	0x3f
	.zero		1


	//   ....[74]....
        /*1044*/ 	.word	0x00018a20
        /*1048*/ 	.word	0x00000008
        /*104c*/ 	.word	0x00028450
        /*1050*/ 	.short	0x010a
        /*1052*/ 	.byte	0x3f
	.zero		1


	//   ....[75]....
        /*1054*/ 	.word	0x00018a80
        /*1058*/ 	.word	0x00000005
        /*105c*/ 	.word	0x00028430
        /*1060*/ 	.short	0x010a
        /*1062*/ 	.byte	0x3f
	.zero		1


	//   ....[76]....
        /*1064*/ 	.word	0x00018ae0
        /*1068*/ 	.word	0x00000005
        /*106c*/ 	.word	0x00028450
        /*1070*/ 	.short	0x010a
        /*1072*/ 	.byte	0x3f
	.zero		1


	//   ....[77]....
        /*1074*/ 	.word	0x00018b40
        /*1078*/ 	.word	0x00000005
        /*107c*/ 	.word	0x00028430
        /*1080*/ 	.short	0x010a
        /*1082*/ 	.byte	0x3f
	.zero		1


	//   ....[78]....
        /*1084*/ 	.word	0x00018ba0
        /*1088*/ 	.word	0x00000005
        /*108c*/ 	.word	0x00028450
        /*1090*/ 	.short	0x010a
        /*1092*/ 	.byte	0x3f
	.zero		1


	//   ....[79]....
        /*1094*/ 	.word	0x00018c00
        /*1098*/ 	.word	0x00000007
        /*109c*/ 	.word	0x00028450
        /*10a0*/ 	.short	0x010a
        /*10a2*/ 	.byte	0x3f
	.zero		1


	//   ....[80]....
        /*10a4*/ 	.word	0x00018d50
        /*10a8*/ 	.word	0x00000003
        /*10ac*/ 	.word	0x00028480
        /*10b0*/ 	.short	0x010a
        /*10b2*/ 	.byte	0x3f
	.zero		1


	//   ....[81]....
        /*10b4*/ 	.word	0x00018da0
        /*10b8*/ 	.word	0x00000003
        /*10bc*/ 	.word	0x00028440
        /*10c0*/ 	.short	0x010a
        /*10c2*/ 	.byte	0x3f
	.zero		1


	//   ....[82]....
        /*10c4*/ 	.word	0x00019910
        /*10c8*/ 	.word	0x00000011
        /*10cc*/ 	.word	0x00028420
        /*10d0*/ 	.short	0x010a
        /*10d2*/ 	.byte	0x3f
	.zero		1


	//   ....[83]....
        /*10d4*/ 	.word	0x00019960
        /*10d8*/ 	.word	0x00000004
        /*10dc*/ 	.word	0x00028480
        /*10e0*/ 	.short	0x010a
        /*10e2*/ 	.byte	0x3f
	.zero		1


	//   ....[84]....
        /*10e4*/ 	.word	0x000199b0
        /*10e8*/ 	.word	0x00000004
        /*10ec*/ 	.word	0x00028440
        /*10f0*/ 	.short	0x010a
        /*10f2*/ 	.byte	0x3f
	.zero		1


	//   ....[85]....
        /*10f4*/ 	.word	0x00019a00
        /*10f8*/ 	.word	0x00000013
        /*10fc*/ 	.word	0x00028470
        /*1100*/ 	.short	0x010a
        /*1102*/ 	.byte	0x3f
	.zero		1


	//   ....[86]....
        /*1104*/ 	.word	0x00019a50
        /*1108*/ 	.word	0x00000013
        /*110c*/ 	.word	0x00028460
        /*1110*/ 	.short	0x010a
        /*1112*/ 	.byte	0x3f
	.zero		1


	//   ....[87]....
        /*1114*/ 	.word	0x00019aa0
        /*1118*/ 	.word	0x00000010
        /*111c*/ 	.word	0x00028470
        /*1120*/ 	.short	0x010a
        /*1122*/ 	.byte	0x3f
	.zero		1


	//   ....[88]....
        /*1124*/ 	.word	0x00019af0
        /*1128*/ 	.word	0x00000010
        /*112c*/ 	.word	0x00028460
        /*1130*/ 	.short	0x010a
        /*1132*/ 	.byte	0x3f
	.zero		1


	//   ....[89]....
        /*1134*/ 	.word	0x00019b40
        /*1138*/ 	.word	0x00000000
        /*113c*/ 	.word	0x00028420
        /*1140*/ 	.short	0x010a
        /*1142*/ 	.byte	0x3f
	.zero		1


	//   ....[90]....
        /*1144*/ 	.word	0x00019ce0
        /*1148*/ 	.word	0x00000006
        /*114c*/ 	.word	0x00000000
        /*1150*/ 	.short	0x010a
        /*1152*/ 	.byte	0x3f
	.zero		1


	//   ....[91]....
        /*1154*/ 	.word	0x00019d30
        /*1158*/ 	.word	0x00000007
        /*115c*/ 	.word	0x00000000
        /*1160*/ 	.short	0x010a
        /*1162*/ 	.byte	0x3f
	.zero		1


	//   ....[92]....
        /*1164*/ 	.word	0x00019d80
        /*1168*/ 	.word	0x00000004
        /*116c*/ 	.word	0x00028460
        /*1170*/ 	.short	0x010a
        /*1172*/ 	.byte	0x3f
	.zero		1


	//   ....[93]....
        /*1174*/ 	.word	0x00019dd0
        /*1178*/ 	.word	0x00000003
        /*117c*/ 	.word	0x00028460
        /*1180*/ 	.short	0x010a
        /*1182*/ 	.byte	0x3f
	.zero		1


	//   ....[94]....
        /*1184*/ 	.word	0x00019e20
        /*1188*/ 	.word	0x00000004
        /*118c*/ 	.word	0x00028480
        /*1190*/ 	.short	0x010a
        /*1192*/ 	.byte	0x3f
	.zero		1


	//----- nvinfo : EIATTR_NUM_MBARRIERS
	.align		4
.L_214:
        /*1194*/ 	.byte	0x03, 0x38
        /*1196*/ 	.short	0x0016


	//----- nvinfo : EIATTR_EXIT_INSTR_OFFSETS
	.align		4
        /*1198*/ 	.byte	0x04, 0x1c
        /*119a*/ 	.short	(.L_216 - .L_215)


	//   ....[0]....
.L_215:
        /*119c*/ 	.word	0x00000aa0


	//   ....[1]....
        /*11a0*/ 	.word	0x00012020


	//   ....[2]....
        /*11a4*/ 	.word	0x000188f0


	//----- nvinfo : EIATTR_MAX_THREADS
	.align		4
.L_216:
        /*11a8*/ 	.byte	0x04, 0x05
        /*11aa*/ 	.short	(.L_218 - .L_217)
.L_217:
        /*11ac*/ 	.word	0x00000180
        /*11b0*/ 	.word	0x00000001
        /*11b4*/ 	.word	0x00000001


	//----- nvinfo : EIATTR_CRS_STACK_SIZE
	.align		4
.L_218:
        /*11b8*/ 	.byte	0x04, 0x1e
        /*11ba*/ 	.short	(.L_220 - .L_219)
.L_219:
        /*11bc*/ 	.word	0x00000000


	//----- nvinfo : EIATTR_CBANK_PARAM_SIZE
	.align		4
.L_220:
        /*11c0*/ 	.byte	0x03, 0x19
        /*11c2*/ 	.short	0x0af0


	//----- nvinfo : EIATTR_PARAM_CBANK
	.align		4
        /*11c4*/ 	.byte	0x04, 0x0a
        /*11c6*/ 	.short	(.L_222 - .L_221)
	.align		4
.L_221:
        /*11c8*/ 	.word	index@(.nv.constant0._ZN7cutlass13device_kernelIN5flash11enable_sm90INS1_16FlashAttnFwdSm90INS1_25CollectiveMainloopFwdSm90ILi2EN4cute5tupleIJNS5_1CILi1EEES8_S8_EEENS6_IJNS7_ILi128EEENS7_ILi64EEENS7_ILi256EEEEEELi256ENS_12float_e4m3_tEfNS_4arch4Sm90ELb0ELb1ELb0ELb1ELb0ELb0ELb0ELb1ELb1ELb1ELb1ELb0EEENS1_21CollectiveEpilogueFwdINS6_IJSA_SC_SB_EEES9_NS_10bfloat16_tESG_Li256ELb1ELb1ELb1ELb1EEENS1_36VarlenDynamicPersistentTileSchedulerILi128ELi64ELi256ELi128ELb1ELb1ELb1ELb1ELb0ELb1EEEEEEEEEvNT_6ParamsE)
        /*11cc*/ 	.short	0x0210
        /*11ce*/ 	.short	0x0af0


	//----- nvinfo : EIATTR_SW_WAR
	.align		4
.L_222:
        /*11d0*/ 	.byte	0x04, 0x36
        /*11d2*/ 	.short	(.L_224 - .L_223)
.L_223:
        /*11d4*/ 	.word	0x00000008
.L_224:


//--------------------- .nv.info._ZN7cutlass13device_kernelIN5flash11enable_sm90INS1_16FlashAttnFwdSm90INS1_25CollectiveMainloopFwdSm90ILi2EN4cute5tupleIJNS5_1CILi1EEES8_S8_EEENS6_IJNS7_ILi128EEENS7_ILi64EEENS7_ILi256EEEEEELi256ENS_12float_e4m3_tEfNS_4arch4Sm90ELb0ELb1ELb0ELb1ELb0ELb1ELb0ELb1ELb1ELb1ELb1ELb0EEENS1_21CollectiveEpilogueFwdINS6_IJSA_SC_SB_EEES9_NS_10bfloat16_tESG_Li256ELb1ELb1ELb1ELb1EEENS1_36VarlenDynamicPersistentTileSchedulerILi128ELi64ELi256ELi128ELb1ELb1ELb1ELb1ELb0ELb1EEEEEEEEEvNT_6ParamsE --------------------------
	.section	.nv.info._ZN7cutlass13device_kernelIN5flash11enable_sm90INS1_16FlashAttnFwdSm90INS1_25CollectiveMainloopFwdSm90ILi2EN4cute5tupleIJNS5_1CILi1EEES8_S8_EEENS6_IJNS7_ILi128EEENS7_ILi64EEENS7_ILi256EEEEEELi256ENS_12float_e4m3_tEfNS_4arch4Sm90ELb0ELb1ELb0ELb1ELb0ELb1ELb0ELb1ELb1ELb1ELb1ELb0EEENS1_21CollectiveEpilogueFwdINS6_IJSA_SC_SB_EEES9_NS_10bfloat16_tESG_Li256ELb1ELb1ELb1ELb1EEENS1_36VarlenDynamicPersistentTileSchedulerILi128ELi64ELi256ELi128ELb1ELb1ELb1ELb1ELb0ELb1EEEEEEEEEvNT_6ParamsE,"",@"SHT_CUDA_INFO"
	.sectionflags	@""
	.align	4


	//----- nvinfo : EIATTR_CUDA_API_VERSION
	.align		4
        /*0000*/ 	.byte	0x04, 0x37
        /*0002*/ 	.short	(.L_226 - .L_225)
.L_225:
        /*0004*/ 	.word	0x00000082


	//----- nvinfo : EIATTR_KPARAM_INFO
	.align		4
.L_226:
        /*0008*/ 	.byte	0x04, 0x17
        /*000a*/ 	.short	(.L_228 - .L_227)
.L_227:
        /*000c*/ 	.word	0x00000000
        /*0010*/ 	.short	0x0000
        /*0012*/ 	.short	0x0070
        /*0014*/ 	.byte	0x00, 0xf0, 0x01, 0x2a


	//----- nvinfo : EIATTR_SPARSE_MMA_MASK
	.align		4
.L_228:
        /*0018*/ 	.byte	0x03, 0x50
        /*001a*/ 	.short	0x0000


	//----- nvinfo : EIATTR_MAXREG_COUNT
	.align		4
        /*001c*/ 	.byte	0x03, 0x1b
        /*001e*/ 	.short	0x00a8


	//----- nvinfo : EIATTR_NUM_BARRIERS
	.align		4
        /*0020*/ 	.byte	0x02, 0x4c
        /*0022*/ 	.byte	0x10
	.zero		1


	//----- nvinfo : EIATTR_EXTERNS
	.align		4
        /*0024*/ 	.byte	0x04, 0x0f
        /*0026*/ 	.short	(.L_230 - .L_229)


	//   ....[0]....
	.align		4
.L_229:
        /*0028*/ 	.word	index@(__assertfail)


	//----- nvinfo : EIATTR_ANNOTATIONS
	.align		4
.L_230:
        /*002c*/ 	.byte	0x04, 0x55
        /*002e*/ 	.short	(.L_232 - .L_231)


	//   ....[0]....
.L_231:
        /* <DEDUP_REMOVED lines=111> */


	//----- nvinfo : EIATTR_MERCURY_ISA_VERSION
	.align		4
.L_232:
        /*0708*/ 	.byte	0x03, 0x5f
        /*070a*/ 	.short	0x0101


	//----- nvinfo : EIATTR_UNUSED_LOAD_BYTE_OFFSET
	.align		4
        /*070c*/ 	.byte	0x04, 0x44
        /*070e*/ 	.short	(.L_234 - .L_233)


	//   ....[0]....
.L_233:
        /*0710*/ 	.word	0x00000ae0
        /*0714*/ 	.word	0x0000fff0


	//   ....[1]....
        /*0718*/ 	.word	0x0001bf40
        /*071c*/ 	.word	0x0000fff0


	//----- nvinfo : EIATTR_INT_WARP_WIDE_INSTR_OFFSETS
	.align		4
.L_234:
        /*0720*/ 	.byte	0x04, 0x31
        /*0722*/ 	.short	(.L_236 - .L_235)


	//   ....[0]....
.L_235:
        /*0724*/ 	.word	0x00000190


	//   ....[1]....
        /*0728*/ 	.word	0x000001d0


	//   ....[2]....
        /*072c*/ 	.word	0x00000240


	//   ....[3]....
        /*0730*/ 	.word	0x00026640


	//   ....[4]....
        /*0734*/ 	.word	0x000266a0


	//   ....[5]....
        /*0738*/ 	.word	0x00029170


	//   ....[6]....
        /*073c*/ 	.word	0x000291d0


	//----- nvinfo : EIATTR_COOP_GROUP_MASK_REGIDS
	.align		4
.L_236:
        /*0740*/ 	.byte	0x04, 0x29
        /*0742*/ 	.short	(.L_238 - .L_237)


	//   ....[0]....
.L_237:
        /*0744*/ 	.word	0xffffffff


	//   ....[1]....
        /*0748*/ 	.word	0xffffffff


	//   ....[2]....
        /*074c*/ 	.word	0xffffffff


	//   ....[3]....
        /*0750*/ 	.word	0xffffffff


	//   ....[4]....
        /*0754*/ 	.word	0xffffffff


	//   ....[5]....
        /*0758*/ 	.word	0xffffffff


	//   ....[6]....
        /*075c*/ 	.word	0xffffffff


	//   ....[7]....
        /*0760*/ 	.word	0xffffffff


	//   ....[8]....
        /*0764*/ 	.word	0xffffffff


	//   ....[9]....
        /*0768*/ 	.word	0xffffffff


	//   ....[10]....
        /*076c*/ 	.word	0xffffffff


	//   ....[11]....
        /*0770*/ 	.word	0xffffffff


	//   ....[12]....
        /*0774*/ 	.word	0xffffffff


	//   ....[13]....
        /*0778*/ 	.word	0xffffffff


	//   ....[14]....
        /*077c*/ 	.word	0xffffffff


	//   ....[15]....
        /*0780*/ 	.word	0xffffffff


	//   ....[16]....
        /*0784*/ 	.word	0xffffffff


	//   ....[17]....
        /*0788*/ 	.word	0xffffffff


	//   ....[18]....
        /*078c*/ 	.word	0xffffffff


	//   ....[19]....
        /*0790*/ 	.word	0xffffffff


	//   ....[20]....
        /*0794*/ 	.word	0xffffffff


	//   ....[21]....
        /*0798*/ 	.word	0xffffffff


	//   ....[22]....
        /*079c*/ 	.word	0xffffffff


	//   ....[23]....
        /*07a0*/ 	.word	0xffffffff


	//   ....[24]....
        /*07a4*/ 	.word	0xffffffff


	//   ....[25]....
        /*07a8*/ 	.word	0xffffffff


	//   ....[26]....
        /*07ac*/ 	.word	0xffffffff


	//   ....[27]....
        /*07b0*/ 	.word	0xffffffff


	//   ....[28]....
        /*07b4*/ 	.word	0xffffffff


	//   ....[29]....
        /*07b8*/ 	.word	0xffffffff


	//   ....[30]....
        /*07bc*/ 	.word	0xffffffff


	//   ....[31]....
        /*07c0*/ 	.word	0xffffffff


	//   ....[32]....
        /*07c4*/ 	.word	0xffffffff


	//   ....[33]....
        /*07c8*/ 	.word	0xffffffff


	//   ....[34]....
        /*07cc*/ 	.word	0xffffffff


	//   ....[35]....
        /*07d0*/ 	.word	0xffffffff


	//   ....[36]....
        /*07d4*/ 	.word	0xffffffff


	//   ....[37]....
        /*07d8*/ 	.word	0xffffffff


	//   ....[38]....
        /*07dc*/ 	.word	0xffffffff


	//   ....[39]....
        /*07e0*/ 	.word	0xffffffff


	//   ....[40]....
        /*07e4*/ 	.word	0xffffffff


	//   ....[41]....
        /*07e8*/ 	.word	0xffffffff


	//   ....[42]....
        /*07ec*/ 	.word	0xffffffff


	//   ....[43]....
        /*07f0*/ 	.word	0xffffffff


	//   ....[44]....
        /*07f4*/ 	.word	0xffffffff


	//   ....[45]....
        /*07f8*/ 	.word	0xffffffff


	//   ....[46]....
        /*07fc*/ 	.word	0xffffffff


	//   ....[47]....
        /*0800*/ 	.word	0xffffffff


	//   ....[48]....
        /*0804*/ 	.word	0xffffffff


	//   ....[49]....
        /*0808*/ 	.word	0xffffffff


	//   ....[50]....
        /*080c*/ 	.word	0xffffffff


	//   ....[51]....
        /*0810*/ 	.word	0xffffffff


	//   ....[52]....
        /*0814*/ 	.word	0xffffffff


	//   ....[53]....
        /*0818*/ 	.word	0xffffffff


	//   ....[54]....
        /*081c*/ 	.word	0xffffffff


	//   ....[55]....
        /*0820*/ 	.word	0xffffffff


	//   ....[56]....
        /*0824*/ 	.word	0xffffffff


	//   ....[57]....
        /*0828*/ 	.word	0xffffffff


	//   ....[58]....
        /*082c*/ 	.word	0xffffffff


	//   ....[59]....
        /*0830*/ 	.word	0xffffffff


	//   ....[60]....
        /*0834*/ 	.word	0xffffffff


	//   ....[61]....
        /*0838*/ 	.word	0xffffffff


	//   ....[62]....
        /*083c*/ 	.word	0xffffffff


	//   ....[63]....
        /*0840*/ 	.word	0xffffffff


	//   ....[64]....
        /*0844*/ 	.word	0xffffffff


	//   ....[65]....
        /*0848*/ 	.word	0xffffffff


	//   ....[66]....
        /*084c*/ 	.word	0xffffffff


	//   ....[67]....
        /*0850*/ 	.word	0xffffffff


	//   ....[68]....
        /*0854*/ 	.word	0xffffffff


	//   ....[69]....
        /*0858*/ 	.word	0xffffffff


	//   ....[70]....
        /*085c*/ 	.word	0xffffffff


	//   ....[71]....
        /*0860*/ 	.word	0xffffffff


	//   ....[72]....
        /*0864*/ 	.word	0xffffffff


	//   ....[73]....
        /*0868*/ 	.word	0xffffffff


	//   ....[74]....
        /*086c*/ 	.word	0xffffffff


	//   ....[75]....
        /*0870*/ 	.word	0xffffffff


	//   ....[76]....
        /*0874*/ 	.word	0xffffffff


	//   ....[77]....
        /*0878*/ 	.word	0xffffffff


	//   ....[78]....
        /*087c*/ 	.word	0xffffffff


	//   ....[79]....
        /*0880*/ 	.word	0xffffffff


	//   ....[80]....
        /*0884*/ 	.word	0xffffffff


	//   ....[81]....
        /*0888*/ 	.word	0xffffffff


	//   ....[82]....
        /*088c*/ 	.word	0xffffffff


	//   ....[83]....
        /*0890*/ 	.word	0xffffffff


	//   ....[84]....
        /*0894*/ 	.word	0xffffffff


	//   ....[85]....
        /*0898*/ 	.word	0xffffffff


	//   ....[86]....
        /*089c*/ 	.word	0xffffffff


	//   ....[87]....
        /*08a0*/ 	.word	0xffffffff


	//   ....[88]....
        /*08a4*/ 	.word	0xffffffff


	//   ....[89]....
        /*08a8*/ 	.word	0xffffffff


	//   ....[90]....
        /*08ac*/ 	.word	0xffffffff


	//   ....[91]....
        /*08b0*/ 	.word	0xffffffff


	//   ....[92]....
        /*08b4*/ 	.word	0xffffffff


	//   ....[93]....
        /*08b8*/ 	.word	0xffffffff


	//   ....[94]....
        /*08bc*/ 	.word	0xffffffff


	//   ....[95]....
        /*08c0*/ 	.word	0xffffffff


	//   ....[96]....
        /*08c4*/ 	.word	0xffffffff


	//   ....[97]....
        /*08c8*/ 	.word	0xffffffff


	//   ....[98]....
        /*08cc*/ 	.word	0xffffffff


	//   ....[99]....
        /*08d0*/ 	.word	0xffffffff


	//   ....[100]....
        /*08d4*/ 	.word	0xffffffff


	//   ....[101]....
        /*08d8*/ 	.word	0xffffffff


	//   ....[102]....
        /*08dc*/ 	.word	0xffffffff


	//   ....[103]....
        /*08e0*/ 	.word	0xffffffff


	//   ....[104]....
        /*08e4*/ 	.word	0xffffffff


	//   ....[105]....
        /*08e8*/ 	.word	0xffffffff


	//   ....[106]....
        /*08ec*/ 	.word	0xffffffff


	//   ....[107]....
        /*08f0*/ 	.word	0xffffffff


	//   ....[108]....
        /*08f4*/ 	.word	0xffffffff


	//   ....[109]....
        /*08f8*/ 	.word	0xffffffff


	//   ....[110]....
        /*08fc*/ 	.word	0xffffffff


	//   ....[111]....
        /*0900*/ 	.word	0xffffffff


	//   ....[112]....
        /*0904*/ 	.word	0xffffffff


	//   ....[113]....
        /*0908*/ 	.word	0xffffffff


	//   ....[114]....
        /*090c*/ 	.word	0xffffffff


	//   ....[115]....
        /*0910*/ 	.word	0xffffffff


	//   ....[116]....
        /*0914*/ 	.word	0xffffffff


	//   ....[117]....
        /*0918*/ 	.word	0xffffffff


	//   ....[118]....
        /*091c*/ 	.word	0xffffffff


	//   ....[119]....
        /*0920*/ 	.word	0xffffffff


	//   ....[120]....
        /*0924*/ 	.word	0xffffffff


	//   ....[121]....
        /*0928*/ 	.word	0xffffffff


	//   ....[122]....
        /*092c*/ 	.word	0xffffffff


	//   ....[123]....
        /*0930*/ 	.word	0xffffffff


	//   ....[124]....
        /*0934*/ 	.word	0xffffffff


	//   ....[125]....
        /*0938*/ 	.word	0xffffffff


	//   ....[126]....
        /*093c*/ 	.word	0xffffffff


	//   ....[127]....
        /*0940*/ 	.word	0xffffffff


	//   ....[128]....
        /*0944*/ 	.word	0xffffffff


	//   ....[129]....
        /*0948*/ 	.word	0xffffffff


	//   ....[130]....
        /*094c*/ 	.word	0xffffffff


	//   ....[131]....
        /*0950*/ 	.word	0xffffffff


	//   ....[132]....
        /*0954*/ 	.word	0xffffffff


	//   ....[133]....
        /*0958*/ 	.word	0xffffffff


	//   ....[134]....
        /*095c*/ 	.word	0xffffffff


	//   ....[135]....
        /*0960*/ 	.word	0xffffffff


	//   ....[136]....
        /*0964*/ 	.word	0xffffffff


	//   ....[137]....
        /*0968*/ 	.word	0xffffffff


	//   ....[138]....
        /*096c*/ 	.word	0xffffffff


	//   ....[139]....
        /*0970*/ 	.word	0xffffffff


	//   ....[140]....
        /*0974*/ 	.word	0xffffffff


	//   ....[141]....
        /*0978*/ 	.word	0xffffffff


	//   ....[142]....
        /*097c*/ 	.word	0xffffffff


	//   ....[143]....
        /*0980*/ 	.word	0xffffffff


	//   ....[144]....
        /*0984*/ 	.word	0xffffffff


	//   ....[145]....
        /*0988*/ 	.word	0xffffffff


	//   ....[146]....
        /*098c*/ 	.word	0xffffffff


	//   ....[147]....
        /*0990*/ 	.word	0xffffffff


	//   ....[148]....
        /*0994*/ 	.word	0xffffffff


	//   ....[149]....
        /*0998*/ 	.word	0xffffffff


	//   ....[150]....
        /*099c*/ 	.word	0xffffffff


	//   ....[151]....
        /*09a0*/ 	.word	0xffffffff


	//   ....[152]....
        /*09a4*/ 	.word	0xffffffff


	//   ....[153]....
        /*09a8*/ 	.word	0xffffffff


	//   ....[154]....
        /*09ac*/ 	.word	0xffffffff


	//   ....[155]....
        /*09b0*/ 	.word	0xffffffff


	//   ....[156]....
        /*09b4*/ 	.word	0xffffffff


	//   ....[157]....
        /*09b8*/ 	.word	0xffffffff


	//   ....[158]....
        /*09bc*/ 	.word	0xffffffff


	//   ....[159]....
        /*09c0*/ 	.word	0xffffffff


	//   ....[160]....
        /*09c4*/ 	.word	0xffffffff


	//   ....[161]....
        /*09c8*/ 	.word	0xffffffff


	//   ....[162]....
        /*09cc*/ 	.word	0xffffffff


	//   ....[163]....
        /*09d0*/ 	.word	0xffffffff


	//   ....[164]....
        /*09d4*/ 	.word	0xffffffff


	//   ....[165]....
        /*09d8*/ 	.word	0xffffffff


	//   ....[166]....
        /*09dc*/ 	.word	0xffffffff


	//   ....[167]....
        /*09e0*/ 	.word	0xffffffff


	//   ....[168]....
        /*09e4*/ 	.word	0xffffffff


	//   ....[169]....
        /*09e8*/ 	.word	0xffffffff


	//   ....[170]....
        /*09ec*/ 	.word	0xffffffff


	//   ....[171]....
        /*09f0*/ 	.word	0xffffffff


	//   ....[172]....
        /*09f4*/ 	.word	0xffffffff


	//   ....[173]....
        /*09f8*/ 	.word	0xffffffff


	//   ....[174]....
        /*09fc*/ 	.word	0xffffffff


	//   ....[175]....
        /*0a00*/ 	.word	0xffffffff


	//   ....[176]....
        /*0a04*/ 	.word	0xffffffff


	//   ....[177]....
        /*0a08*/ 	.word	0xffffffff


	//   ....[178]....
        /*0a0c*/ 	.word	0xffffffff


	//   ....[179]....
        /*0a10*/ 	.word	0xffffffff


	//   ....[180]....
        /*0a14*/ 	.word	0xffffffff


	//   ....[181]....
        /*0a18*/ 	.word	0xffffffff


	//   ....[182]....
        /*0a1c*/ 	.word	0xffffffff


	//   ....[183]....
        /*0a20*/ 	.word	0xffffffff


	//   ....[184]....
        /*0a24*/ 	.word	0xffffffff


	//   ....[185]....
        /*0a28*/ 	.word	0xffffffff


	//   ....[186]....
        /*0a2c*/ 	.word	0xffffffff


	//   ....[187]....
        /*0a30*/ 	.word	0xffffffff


	//   ....[188]....
        /*0a34*/ 	.word	0xffffffff


	//   ....[189]....
        /*0a38*/ 	.word	0xffffffff


	//   ....[190]....
        /*0a3c*/ 	.word	0xffffffff


	//   ....[191]....
        /*0a40*/ 	.word	0xffffffff


	//   ....[192]....
        /*0a44*/ 	.word	0xffffffff


	//   ....[193]....
        /*0a48*/ 	.word	0xffffffff


	//   ....[194]....
        /*0a4c*/ 	.word	0xffffffff


	//   ....[195]....
        /*0a50*/ 	.word	0xffffffff


	//   ....[196]....
        /*0a54*/ 	.word	0xffffffff


	//   ....[197]....
        /*0a58*/ 	.word	0xffffffff


	//   ....[198]....
        /*0a5c*/ 	.word	0xffffffff


	//   ....[199]....
        /*0a60*/ 	.word	0xffffffff


	//   ....[200]....
        /*0a64*/ 	.word	0xffffffff


	//   ....[201]....
        /*0a68*/ 	.word	0xffffffff


	//   ....[202]....
        /*0a6c*/ 	.word	0xffffffff


	//   ....[203]....
        /*0a70*/ 	.word	0xffffffff


	//   ....[204]....
        /*0a74*/ 	.word	0xffffffff


	//   ....[205]....
        /*0a78*/ 	.word	0xffffffff


	//   ....[206]....
        /*0a7c*/ 	.word	0xffffffff


	//   ....[207]....
        /*0a80*/ 	.word	0xffffffff


	//   ....[208]....
        /*0a84*/ 	.word	0xffffffff


	//   ....[209]....
        /*0a88*/ 	.word	0xffffffff


	//   ....[210]....
        /*0a8c*/ 	.word	0xffffffff


	//   ....[211]....
        /*0a90*/ 	.word	0xffffffff


	//   ....[212]....
        /*0a94*/ 	.word	0xffffffff


	//   ....[213]....
        /*0a98*/ 	.word	0xffffffff


	//   ....[214]....
        /*0a9c*/ 	.word	0xffffffff


	//   ....[215]....
        /*0aa0*/ 	.word	0xffffffff


	//   ....[216]....
        /*0aa4*/ 	.word	0xffffffff


	//   ....[217]....
        /*0aa8*/ 	.word	0xffffffff


	//   ....[218]....
        /*0aac*/ 	.word	0xffffffff


	//   ....[219]....
        /*0ab0*/ 	.word	0xffffffff


	//   ....[220]....
        /*0ab4*/ 	.word	0xffffffff


	//   ....[221]....
        /*0ab8*/ 	.word	0xffffffff


	//   ....[222]....
        /*0abc*/ 	.word	0xffffffff


	//   ....[223]....
        /*0ac0*/ 	.word	0xffffffff


	//   ....[224]....
        /*0ac4*/ 	.word	0xffffffff


	//   ....[225]....
        /*0ac8*/ 	.word	0xffffffff


	//   ....[226]....
        /*0acc*/ 	.word	0xffffffff


	//   ....[227]....
        /*0ad0*/ 	.word	0xffffffff


	//   ....[228]....
        /*0ad4*/ 	.word	0xffffffff


	//   ....[229]....
        /*0ad8*/ 	.word	0xffffffff


	//   ....[230]....
        /*0adc*/ 	.word	0xffffffff


	//   ....[231]....
        /*0ae0*/ 	.word	0xffffffff


	//   ....[232]....
        /*0ae4*/ 	.word	0xffffffff


	//   ....[233]....
        /*0ae8*/ 	.word	0xffffffff


	//   ....[234]....
        /*0aec*/ 	.word	0xffffffff


	//   ....[235]....
        /*0af0*/ 	.word	0xffffffff


	//   ....[236]....
        /*0af4*/ 	.word	0xffffffff


	//   ....[237]....
        /*0af8*/ 	.word	0xffffffff


	//   ....[238]....
        /*0afc*/ 	.word	0xffffffff


	//   ....[239]....
        /*0b00*/ 	.word	0xffffffff


	//   ....[240]....
        /*0b04*/ 	.word	0xffffffff


	//   ....[241]....
        /*0b08*/ 	.word	0xffffffff


	//   ....[242]....
        /*0b0c*/ 	.word	0xffffffff


	//   ....[243]....
        /*0b10*/ 	.word	0xffffffff


	//   ....[244]....
        /*0b14*/ 	.word	0xffffffff


	//   ....[245]....
        /*0b18*/ 	.word	0xffffffff


	//   ....[246]....
        /*0b1c*/ 	.word	0xffffffff


	//   ....[247]....
        /*0b20*/ 	.word	0xffffffff


	//   ....[248]....
        /*0b24*/ 	.word	0xffffffff


	//   ....[249]....
        /*0b28*/ 	.word	0xffffffff


	//   ....[250]....
        /*0b2c*/ 	.word	0xffffffff


	//   ....[251]....
        /*0b30*/ 	.word	0xffffffff


	//   ....[252]....
        /*0b34*/ 	.word	0xffffffff


	//   ....[253]....
        /*0b38*/ 	.word	0xffffffff


	//   ....[254]....
        /*0b3c*/ 	.word	0xffffffff


	//   ....[255]....
        /*0b40*/ 	.word	0xffffffff


	//   ....[0]....
        /*0b44*/ 	.word	0xffffffff


	//   ....[1]....
        /*0b48*/ 	.word	0xffffffff


	//   ....[2]....
        /*0b4c*/ 	.word	0xffffffff


	//   ....[3]....
        /*0b50*/ 	.word	0xffffffff


	//   ....[4]....
        /*0b54*/ 	.word	0xffffffff


	//   ....[5]....
        /*0b58*/ 	.word	0xffffffff


	//   ....[6]....
        /*0b5c*/ 	.word	0xffffffff


	//   ....[7]....
        /*0b60*/ 	.word	0xffffffff


	//   ....[8]....
        /*0b64*/ 	.word	0xffffffff


	//   ....[9]....
        /*0b68*/ 	.word	0xffffffff


	//   ....[10]....
        /*0b6c*/ 	.word	0xffffffff


	//   ....[11]....
        /*0b70*/ 	.word	0xffffffff


	//   ....[12]....
        /*0b74*/ 	.word	0xffffffff


	//   ....[13]....
        /*0b78*/ 	.word	0xffffffff


	//   ....[14]....
        /*0b7c*/ 	.word	0xffffffff


	//   ....[15]....
        /*0b80*/ 	.word	0xffffffff


	//   ....[16]....
        /*0b84*/ 	.word	0x0500000f


	//   ....[17]....
        /*0b88*/ 	.word	0x0500000f


	//   ....[18]....
        /*0b8c*/ 	.word	0x0500000f


	//   ....[19]....
        /*0b90*/ 	.word	0x0500000f


	//   ....[20]....
        /*0b94*/ 	.word	0x0500000f


	//   ....[21]....
        /*0b98*/ 	.word	0x0500000f


	//   ....[22]....
        /*0b9c*/ 	.word	0x0500000f


	//   ....[23]....
        /*0ba0*/ 	.word	0x0500000f


	//   ....[24]....
        /*0ba4*/ 	.word	0x0500000f


	//   ....[25]....
        /*0ba8*/ 	.word	0x0500000f


	//   ....[26]....
        /*0bac*/ 	.word	0x0500000f


	//   ....[27]....
        /*0bb0*/ 	.word	0x0500000f


	//   ....[28]....
        /*0bb4*/ 	.word	0x0500000f


	//   ....[29]....
        /*0bb8*/ 	.word	0x0500000f


	//   ....[30]....
        /*0bbc*/ 	.word	0x0500000f


	//   ....[31]....
        /*0bc0*/ 	.word	0x0500000f


	//   ....[32]....
        /*0bc4*/ 	.word	0x0500000f


	//   ....[33]....
        /*0bc8*/ 	.word	0x0500000f


	//   ....[34]....
        /*0bcc*/ 	.word	0x0500000f


	//   ....[35]....
        /*0bd0*/ 	.word	0x0500000f


	//   ....[36]....
        /*0bd4*/ 	.word	0x0500000f


	//   ....[37]....
        /*0bd8*/ 	.word	0x0500000f


	//   ....[38]....
        /*0bdc*/ 	.word	0x0500000f


	//   ....[39]....
        /*0be0*/ 	.word	0x0500000f


	//   ....[40]....
        /*0be4*/ 	.word	0x0500000f


	//   ....[41]....
        /*0be8*/ 	.word	0x0500000f


	//   ....[42]....
        /*0bec*/ 	.word	0x0500000f


	//   ....[43]....
        /*0bf0*/ 	.word	0x0500000f


	//   ....[44]....
        /*0bf4*/ 	.word	0x0500000f


	//   ....[45]....
        /*0bf8*/ 	.word	0x0500000f


	//   ....[46]....
        /*0bfc*/ 	.word	0x0500000f


	//   ....[47]....
        /*0c00*/ 	.word	0x0500000f


	//   ....[48]....
        /*0c04*/ 	.word	0x0500000f


	//   ....[49]....
        /*0c08*/ 	.word	0x0500000f


	//   ....[50]....
        /*0c0c*/ 	.word	0x0500000f


	//   ....[51]....
        /*0c10*/ 	.word	0x0500000f


	//   ....[52]....
        /*0c14*/ 	.word	0x0500000f


	//   ....[53]....
        /*0c18*/ 	.word	0x0500000f


	//   ....[54]....
        /*0c1c*/ 	.word	0x0500000f


	//   ....[55]....
        /*0c20*/ 	.word	0x0500000f


	//   ....[56]....
        /*0c24*/ 	.word	0x0500000f


	//   ....[57]....
        /*0c28*/ 	.word	0x0500000f


	//   ....[58]....
        /*0c2c*/ 	.word	0x0500000f


	//   ....[59]....
        /*0c30*/ 	.word	0x0500000f


	//   ....[60]....
        /*0c34*/ 	.word	0x0500000f


	//   ....[61]....
        /*0c38*/ 	.word	0x0500000f


	//   ....[62]....
        /*0c3c*/ 	.word	0x0500000f


	//   ....[63]....
        /*0c40*/ 	.word	0x0500000f


	//   ....[64]....
        /*0c44*/ 	.word	0x0500000f


	//   ....[65]....
        /*0c48*/ 	.word	0x0500000f


	//   ....[66]....
        /*0c4c*/ 	.word	0x0500000f


	//   ....[67]....
        /*0c50*/ 	.word	0x0500000f


	//   ....[68]....
        /*0c54*/ 	.word	0x0500000f


	//   ....[69]....
        /*0c58*/ 	.word	0x0500000f


	//   ....[70]....
        /*0c5c*/ 	.word	0x0500000f


	//   ....[71]....
        /*0c60*/ 	.word	0x0500000f


	//   ....[72]....
        /*0c64*/ 	.word	0x0500000f


	//   ....[73]....
        /*0c68*/ 	.word	0x0500000f


	//   ....[74]....
        /*0c6c*/ 	.word	0x0500000f


	//   ....[75]....
        /*0c70*/ 	.word	0x0500000f


	//   ....[76]....
        /*0c74*/ 	.word	0x0500000f


	//   ....[77]....
        /*0c78*/ 	.word	0x0500000f


	//   ....[78]....
        /*0c7c*/ 	.word	0x0500000f


	//   ....[79]....
        /*0c80*/ 	.word	0x0500000f


	//   ....[80]....
        /*0c84*/ 	.word	0x0500000f


	//   ....[81]....
        /*0c88*/ 	.word	0x0500000f


	//   ....[82]....
        /*0c8c*/ 	.word	0x0500000f


	//   ....[83]....
        /*0c90*/ 	.word	0x0500000f


	//   ....[84]....
        /*0c94*/ 	.word	0x0500000f


	//   ....[85]....
        /*0c98*/ 	.word	0x0500000f


	//   ....[86]....
        /*0c9c*/ 	.word	0x0500000f


	//   ....[87]....
        /*0ca0*/ 	.word	0x0500000f


	//   ....[88]....
        /*0ca4*/ 	.word	0x0500000f


	//   ....[89]....
        /*0ca8*/ 	.word	0x0500000f


	//   ....[90]....
        /*0cac*/ 	.word	0x0500000f


	//   ....[91]....
        /*0cb0*/ 	.word	0x0500000f


	//   ....[92]....
        /*0cb4*/ 	.word	0x0500000f


	//   ....[93]....
        /*0cb8*/ 	.word	0x0500000f


	//   ....[94]....
        /*0cbc*/ 	.word	0x0500000f


	//   ....[95]....
        /*0cc0*/ 	.word	0x0500000f


	//   ....[96]....
        /*0cc4*/ 	.word	0x0500000f


	//   ....[97]....
        /*0cc8*/ 	.word	0x0500000f


	//   ....[98]....
        /*0ccc*/ 	.word	0x0500000f


	//   ....[99]....
        /*0cd0*/ 	.word	0x0500000f


	//   ....[100]....
        /*0cd4*/ 	.word	0x0500000f


	//   ....[101]....
        /*0cd8*/ 	.word	0x0500000f


	//   ....[102]....
        /*0cdc*/ 	.word	0x0500000f


	//   ....[103]....
        /*0ce0*/ 	.word	0x0500000f


	//   ....[104]....
        /*0ce4*/ 	.word	0x0500000f


	//   ....[105]....
        /*0ce8*/ 	.word	0x0500000f


	//   ....[106]....
        /*0cec*/ 	.word	0x0500000f


	//   ....[107]....
        /*0cf0*/ 	.word	0x0500000f


	//   ....[108]....
        /*0cf4*/ 	.word	0x0500000f


	//   ....[109]....
        /*0cf8*/ 	.word	0x0500000f


	//   ....[110]....
        /*0cfc*/ 	.word	0x0500000f


	//   ....[111]....
        /*0d00*/ 	.word	0x0500000f


	//   ....[112]....
        /*0d04*/ 	.word	0x0500000f


	//   ....[113]....
        /*0d08*/ 	.word	0x0500000f


	//   ....[114]....
        /*0d0c*/ 	.word	0x0500000f


	//   ....[115]....
        /*0d10*/ 	.word	0x0500000f


	//   ....[116]....
        /*0d14*/ 	.word	0x0500000f


	//   ....[117]....
        /*0d18*/ 	.word	0x0500000f


	//   ....[118]....
        /*0d1c*/ 	.word	0x0500000f


	//   ....[119]....
        /*0d20*/ 	.word	0x0500000f


	//   ....[120]....
        /*0d24*/ 	.word	0x0500000f


	//   ....[121]....
        /*0d28*/ 	.word	0x0500000f


	//   ....[122]....
        /*0d2c*/ 	.word	0x0500000f


	//   ....[123]....
        /*0d30*/ 	.word	0x0500000f


	//   ....[124]....
        /*0d34*/ 	.word	0x0500000f


	//   ....[125]....
        /*0d38*/ 	.word	0x0500000f


	//   ....[126]....
        /*0d3c*/ 	.word	0x0500000f


	//   ....[127]....
        /*0d40*/ 	.word	0x0500000f


	//   ....[128]....
        /*0d44*/ 	.word	0x0500000f


	//   ....[129]....
        /*0d48*/ 	.word	0x0500000f


	//   ....[130]....
        /*0d4c*/ 	.word	0x0500000f


	//   ....[131]....
        /*0d50*/ 	.word	0x0500000f


	//   ....[132]....
        /*0d54*/ 	.word	0x0500000f


	//   ....[133]....
        /*0d58*/ 	.word	0x0500000f


	//   ....[134]....
        /*0d5c*/ 	.word	0x0500000f


	//   ....[135]....
        /*0d60*/ 	.word	0x0500000f


	//   ....[136]....
        /*0d64*/ 	.word	0x0500000f


	//   ....[137]....
        /*0d68*/ 	.word	0x0500000f


	//   ....[138]....
        /*0d6c*/ 	.word	0x0500000f


	//   ....[139]....
        /*0d70*/ 	.word	0x0500000f


	//   ....[140]....
        /*0d74*/ 	.word	0x0500000f


	//   ....[141]....
        /*0d78*/ 	.word	0x0500000f


	//   ....[142]....
        /*0d7c*/ 	.word	0x0500000f


	//   ....[143]....
        /*0d80*/ 	.word	0x0500000f


	//   ....[144]....
        /*0d84*/ 	.word	0x0500000f


	//   ....[145]....
        /*0d88*/ 	.word	0x0500000f


	//   ....[146]....
        /*0d8c*/ 	.word	0x0500000f


	//   ....[147]....
        /*0d90*/ 	.word	0x0500000f


	//   ....[148]....
        /*0d94*/ 	.word	0x0500000f


	//   ....[149]....
        /*0d98*/ 	.word	0x0500000f


	//   ....[150]....
        /*0d9c*/ 	.word	0x0500000f


	//   ....[151]....
        /*0da0*/ 	.word	0x0500000f


	//   ....[152]....
        /*0da4*/ 	.word	0x0500000f


	//   ....[153]....
        /*0da8*/ 	.word	0x0500000f


	//   ....[154]....
        /*0dac*/ 	.word	0x0500000f


	//   ....[155]....
        /*0db0*/ 	.word	0x0500000f


	//   ....[156]....
        /*0db4*/ 	.word	0x0500000f


	//   ....[157]....
        /*0db8*/ 	.word	0x0500000f


	//   ....[158]....
        /*0dbc*/ 	.word	0x0500000f


	//   ....[159]....
        /*0dc0*/ 	.word	0x0500000f


	//   ....[160]....
        /*0dc4*/ 	.word	0x0500000f


	//   ....[161]....
        /*0dc8*/ 	.word	0x0500000f


	//   ....[162]....
        /*0dcc*/ 	.word	0x0500000f


	//   ....[163]....
        /*0dd0*/ 	.word	0x0500000f


	//   ....[164]....
        /*0dd4*/ 	.word	0x0500000f


	//   ....[165]....
        /*0dd8*/ 	.word	0x0500000f


	//   ....[166]....
        /*0ddc*/ 	.word	0x0500000f


	//   ....[167]....
        /*0de0*/ 	.word	0x0500000f


	//   ....[168]....
        /*0de4*/ 	.word	0x0500000f


	//   ....[169]....
        /*0de8*/ 	.word	0x0500000f


	//   ....[170]....
        /*0dec*/ 	.word	0x0500000f


	//   ....[171]....
        /*0df0*/ 	.word	0x0500000f


	//   ....[172]....
        /*0df4*/ 	.word	0x0500000f


	//   ....[173]....
        /*0df8*/ 	.word	0x0500000f


	//   ....[174]....
        /*0dfc*/ 	.word	0x0500000f


	//   ....[175]....
        /*0e00*/ 	.word	0x0500000f


	//   ....[176]....
        /*0e04*/ 	.word	0x0500000f


	//   ....[177]....
        /*0e08*/ 	.word	0x0500000f


	//   ....[178]....
        /*0e0c*/ 	.word	0x0500000f


	//   ....[179]....
        /*0e10*/ 	.word	0x0500000f


	//   ....[180]....
        /*0e14*/ 	.word	0x0500000f


	//   ....[181]....
        /*0e18*/ 	.word	0x0500000f


	//   ....[182]....
        /*0e1c*/ 	.word	0x0500000f


	//   ....[183]....
        /*0e20*/ 	.word	0x0500000f


	//   ....[184]....
        /*0e24*/ 	.word	0x0500000f


	//   ....[185]....
        /*0e28*/ 	.word	0x0500000f


	//   ....[186]....
        /*0e2c*/ 	.word	0x0500000f


	//   ....[187]....
        /*0e30*/ 	.word	0x0500000f


	//   ....[188]....
        /*0e34*/ 	.word	0x0500000f


	//   ....[189]....
        /*0e38*/ 	.word	0x0500000f


	//   ....[190]....
        /*0e3c*/ 	.word	0x0500000f


	//   ....[191]....
        /*0e40*/ 	.word	0x0500000f


	//   ....[192]....
        /*0e44*/ 	.word	0x0500000f


	//   ....[193]....
        /*0e48*/ 	.word	0x0500000f


	//   ....[194]....
        /*0e4c*/ 	.word	0x0500000f


	//   ....[195]....
        /*0e50*/ 	.word	0x0500000f


	//   ....[196]....
        /*0e54*/ 	.word	0x0500000f


	//   ....[197]....
        /*0e58*/ 	.word	0x0500000f


	//   ....[198]....
        /*0e5c*/ 	.word	0x0500000f


	//   ....[199]....
        /*0e60*/ 	.word	0x0500000f


	//   ....[200]....
        /*0e64*/ 	.word	0x0500000f


	//   ....[201]....
        /*0e68*/ 	.word	0x0500000f


	//   ....[202]....
        /*0e6c*/ 	.word	0x0500000f


	//   ....[203]....
        /*0e70*/ 	.word	0x0500000f


	//   ....[204]....
        /*0e74*/ 	.word	0x0500000f


	//   ....[205]....
        /*0e78*/ 	.word	0x0500000f


	//   ....[206]....
        /*0e7c*/ 	.word	0x0500000f


	//   ....[207]....
        /*0e80*/ 	.word	0x0500000f


	//   ....[208]....
        /*0e84*/ 	.word	0x0500000f


	//   ....[209]....
        /*0e88*/ 	.word	0x0500000f


	//   ....[210]....
        /*0e8c*/ 	.word	0x0500000f


	//   ....[211]....
        /*0e90*/ 	.word	0x0500000f


	//   ....[212]....
        /*0e94*/ 	.word	0x0500000f


	//   ....[213]....
        /*0e98*/ 	.word	0x0500000f


	//   ....[214]....
        /*0e9c*/ 	.word	0x0500000f


	//   ....[215]....
        /*0ea0*/ 	.word	0x0500000f


	//   ....[216]....
        /*0ea4*/ 	.word	0x0500000f


	//   ....[217]....
        /*0ea8*/ 	.word	0x0500000f


	//   ....[218]....
        /*0eac*/ 	.word	0x0500000f


	//   ....[219]....
        /*0eb0*/ 	.word	0x0500000f


	//   ....[220]....
        /*0eb4*/ 	.word	0x0500000f


	//   ....[221]....
        /*0eb8*/ 	.word	0x0500000f


	//   ....[222]....
        /*0ebc*/ 	.word	0x0500000f


	//   ....[223]....
        /*0ec0*/ 	.word	0x0500000f


	//   ....[224]....
        /*0ec4*/ 	.word	0x0500000f


	//   ....[225]....
        /*0ec8*/ 	.word	0x0500000f


	//   ....[226]....
        /*0ecc*/ 	.word	0x0500000f


	//   ....[227]....
        /*0ed0*/ 	.word	0x0500000f


	//   ....[228]....
        /*0ed4*/ 	.word	0x0500000f


	//   ....[229]....
        /*0ed8*/ 	.word	0x0500000f


	//   ....[230]....
        /*0edc*/ 	.word	0x0500000f


	//   ....[231]....
        /*0ee0*/ 	.word	0x0500000f


	//   ....[232]....
        /*0ee4*/ 	.word	0x0500000f


	//   ....[233]....
        /*0ee8*/ 	.word	0x0500000f


	//----- nvinfo : EIATTR_COOP_GROUP_INSTR_OFFSETS
	.align		4
.L_238:
        /*0eec*/ 	.byte	0x04, 0x28
        /*0eee*/ 	.short	(.L_240 - .L_239)


	//   ....[0]....
.L_239:
        /*0ef0*/ 	.word	0x00000070


	//   ....[1]....
        /*0ef4*/ 	.word	0x000001a0


	//   ....[2]....
        /*0ef8*/ 	.word	0x000001f0


	//   ....[3]....
        /*0efc*/ 	.word	0x00000420


	//   ....[4]....
        /*0f00*/ 	.word	0x00000580


	//   ....[5]....
        /*0f04*/ 	.word	0x000006a0


	//   ....[6]....
        /*0f08*/ 	.word	0x00000800


	//   ....[7]....
        /*0f0c*/ 	.word	0x00008710


	//   ....[8]....
        /*0f10*/ 	.word	0x00008df0


	//   ....[9]....
        /*0f14*/ 	.word	0x00008e00


	//   ....[10]....
        /*0f18*/ 	.word	0x00008e10


	//   ....[11]....
        /*0f1c*/ 	.word	0x00008e20


	//   ....[12]....
        /*0f20*/ 	.word	0x00009020


	//   ....[13]....
        /*0f24*/ 	.word	0x00009030


	//   ....[14]....
        /*0f28*/ 	.word	0x00009040


	//   ....[15]....
        /*0f2c*/ 	.word	0x00009050


	//   ....[16]....
        /*0f30*/ 	.word	0x00009230


	//   ....[17]....
        /*0f34*/ 	.word	0x00009240


	//   ....[18]....
        /*0f38*/ 	.word	0x00009250


	//   ....[19]....
        /*0f3c*/ 	.word	0x00009260


	//   ....[20]....
        /*0f40*/ 	.word	0x00009460


	//   ....[21]....
        /*0f44*/ 	.word	0x00009470


	//   ....[22]....
        /*0f48*/ 	.word	0x00009480


	//   ....[23]....
        /*0f4c*/ 	.word	0x00009490


	//   ....[24]....
        /*0f50*/ 	.word	0x0000d790


	//   ....[25]....
        /*0f54*/ 	.word	0x0000d7b0


	//   ....[26]....
        /*0f58*/ 	.word	0x0000d7c0


	//   ....[27]....
        /*0f5c*/ 	.word	0x0000d7d0


	//   ....[28]....
        /*0f60*/ 	.word	0x0000d870


	//   ....[29]....
        /*0f64*/ 	.word	0x0000d880


	//   ....[30]....
        /*0f68*/ 	.word	0x0000d890


	//   ....[31]....
        /*0f6c*/ 	.word	0x0000d8a0


	//   ....[32]....
        /*0f70*/ 	.word	0x0000dac0


	//   ....[33]....
        /*0f74*/ 	.word	0x0000dae0


	//   ....[34]....
        /*0f78*/ 	.word	0x0000db00


	//   ....[35]....
        /*0f7c*/ 	.word	0x0000db10


	//   ....[36]....
        /*0f80*/ 	.word	0x0000dbb0


	//   ....[37]....
        /*0f84*/ 	.word	0x0000dbe0


	//   ....[38]....
        /*0f88*/ 	.word	0x0000dbf0


	//   ....[39]....
        /*0f8c*/ 	.word	0x0000dc00


	//   ....[40]....
        /*0f90*/ 	.word	0x00012510


	//   ....[41]....
        /*0f94*/ 	.word	0x000128d0


	//   ....[42]....
        /*0f98*/ 	.word	0x00013160


	//   ....[43]....
        /*0f9c*/ 	.word	0x00013270


	//   ....[44]....
        /*0fa0*/ 	.word	0x000136b0


	//   ....[45]....
        /*0fa4*/ 	.word	0x00013700


	//   ....[46]....
        /*0fa8*/ 	.word	0x00014e90


	//   ....[47]....
        /*0fac*/ 	.word	0x000150d0


	//   ....[48]....
        /*0fb0*/ 	.word	0x00015ad0


	//   ....[49]....
        /*0fb4*/ 	.word	0x00015af0


	//   ....[50]....
        /*0fb8*/ 	.word	0x00015b20


	//   ....[51]....
        /*0fbc*/ 	.word	0x00015b30


	//   ....[52]....
        /*0fc0*/ 	.word	0x00017870


	//   ....[53]....
        /*0fc4*/ 	.word	0x000178b0


	//   ....[54]....
        /*0fc8*/ 	.word	0x000178d0


	//   ....[55]....
        /*0fcc*/ 	.word	0x000178f0


	//   ....[56]....
        /*0fd0*/ 	.word	0x000192a0


	//   ....[57]....
        /*0fd4*/ 	.word	0x00019520


	//   ....[58]....
        /*0fd8*/ 	.word	0x00019be0


	//   ....[59]....
        /*0fdc*/ 	.word	0x00019cb0


	//   ....[60]....
        /*0fe0*/ 	.word	0x0001a180


	//   ....[61]....
        /*0fe4*/ 	.word	0x0001a1e0


	//   ....[62]....
        /*0fe8*/ 	.word	0x0001b3c0


	//   ....[63]....
        /*0fec*/ 	.word	0x0001b3d0


	//   ....[64]....
        /*0ff0*/ 	.word	0x0001b3f0


	//   ....[65]....
        /*0ff4*/ 	.word	0x0001b410


	//   ....[66]....
        /*0ff8*/ 	.word	0x0001c7a0


	//   ....[67]....
        /*0ffc*/ 	.word	0x0001c7d0


	//   ....[68]....
        /*1000*/ 	.word	0x0001c800


	//   ....[69]....
        /*1004*/ 	.word	0x0001c830


	//   ....[70]....
        /*1008*/ 	.word	0x0001c860


	//   ....[71]....
        /*100c*/ 	.word	0x0001c890


	//   ....[72]....
        /*1010*/ 	.word	0x0001c8c0


	//   ....[73]....
        /*1014*/ 	.word	0x0001c8f0


	//   ....[74]....
        /*1018*/ 	.word	0x0001c920


	//   ....[75]....
        /*101c*/ 	.word	0x0001c980


	//   ....[76]....
        /*1020*/ 	.word	0x0001c9b0


	//   ....[77]....
        /*1024*/ 	.word	0x0001c9e0


	//   ....[78]....
        /*1028*/ 	.word	0x0001ca10


	//   ....[79]....
        /*102c*/ 	.word	0x0001ca40


	//   ....[80]....
        /*1030*/ 	.word	0x0001ca70


	//   ....[81]....
        /*1034*/ 	.word	0x0001caa0


	//   ....[82]....
        /*1038*/ 	.word	0x0001cad0


	//   ....[83]....
        /*103c*/ 	.word	0x0001cb00


	//   ....[84]....
        /*1040*/ 	.word	0x0001cb30


	//   ....[85]....
        /*1044*/ 	.word	0x0001cb60


	//   ....[86]....
        /*1048*/ 	.word	0x0001cb90


	//   ....[87]....
        /*104c*/ 	.word	0x0001cbc0


	//   ....[88]....
        /*1050*/ 	.word	0x0001cbf0


	//   ....[89]....
        /*1054*/ 	.word	0x0001cc20


	//   ....[90]....
        /*1058*/ 	.word	0x0001cc50


	//   ....[91]....
        /*105c*/ 	.word	0x0001cc80


	//   ....[92]....
        /*1060*/ 	.word	0x0001ccb0


	//   ....[93]....
        /*1064*/ 	.word	0x0001cce0


	//   ....[94]....
        /*1068*/ 	.word	0x0001cd10


	//   ....[95]....
        /*106c*/ 	.word	0x0001cd40


	//   ....[96]....
        /*1070*/ 	.word	0x0001cd70


	//   ....[97]....
        /*1074*/ 	.word	0x0001cda0


	//   ....[98]....
        /*1078*/ 	.word	0x0001cdd0


	//   ....[99]....
        /*107c*/ 	.word	0x0001ce00


	//   ....[100]....
        /*1080*/ 	.word	0x0001ce30


	//   ....[101]....
        /*1084*/ 	.word	0x0001ce60


	//   ....[102]....
        /*1088*/ 	.word	0x0001ce90


	//   ....[103]....
        /*108c*/ 	.word	0x0001cec0


	//   ....[104]....
        /*1090*/ 	.word	0x0001cef0


	//   ....[105]....
        /*1094*/ 	.word	0x0001cf20


	//   ....[106]....
        /*1098*/ 	.word	0x0001cf50


	//   ....[107]....
        /*109c*/ 	.word	0x0001cf80


	//   ....[108]....
        /*10a0*/ 	.word	0x0001cfb0


	//   ....[109]....
        /*10a4*/ 	.word	0x0001cfe0


	//   ....[110]....
        /*10a8*/ 	.word	0x0001d010


	//   ....[111]....
        /*10ac*/ 	.word	0x0001d040


	//   ....[112]....
        /*10b0*/ 	.word	0x0001d070


	//   ....[113]....
        /*10b4*/ 	.word	0x0001d0a0


	//   ....[114]....
        /*10b8*/ 	.word	0x0001d0d0


	//   ....[115]....
        /*10bc*/ 	.word	0x0001d100


	//   ....[116]....
        /*10c0*/ 	.word	0x0001d130


	//   ....[117]....
        /*10c4*/ 	.word	0x0001d160


	//   ....[118]....
        /*10c8*/ 	.word	0x0001d190


	//   ....[119]....
        /*10cc*/ 	.word	0x0001d1c0


	//   ....[120]....
        /*10d0*/ 	.word	0x0001d1f0


	//   ....[121]....
        /*10d4*/ 	.word	0x0001d220


	//   ....[122]....
        /*10d8*/ 	.word	0x0001d250


	//   ....[123]....
        /*10dc*/ 	.word	0x0001d280


	//   ....[124]....
        /*10e0*/ 	.word	0x0001d2b0


	//   ....[125]....
        /*10e4*/ 	.word	0x0001d2e0


	//   ....[126]....
        /*10e8*/ 	.word	0x0001d310


	//   ....[127]....
        /*10ec*/ 	.word	0x0001d340


	//   ....[128]....
        /*10f0*/ 	.word	0x0001d370


	//   ....[129]....
        /*10f4*/ 	.word	0x0001d3a0


	//   ....[130]....
        /*10f8*/ 	.word	0x0001d3d0


	//   ....[131]....
        /*10fc*/ 	.word	0x0001d400


	//   ....[132]....
        /*1100*/ 	.word	0x0001d430


	//   ....[133]....
        /*1104*/ 	.word	0x0001d460


	//   ....[134]....
        /*1108*/ 	.word	0x0001d490


	//   ....[135]....
        /*110c*/ 	.word	0x0001d4c0


	//   ....[136]....
        /*1110*/ 	.word	0x0001d4f0


	//   ....[137]....
        /*1114*/ 	.word	0x0001d520


	//   ....[138]....
        /*1118*/ 	.word	0x0001d550


	//   ....[139]....
        /*111c*/ 	.word	0x0001d580


	//   ....[140]....
        /*1120*/ 	.word	0x0001d5b0


	//   ....[141]....
        /*1124*/ 	.word	0x0001d5e0


	//   ....[142]....
        /*1128*/ 	.word	0x0001d610


	//   ....[143]....
        /*112c*/ 	.word	0x0001d640


	//   ....[144]....
        /*1130*/ 	.word	0x0001d670


	//   ....[145]....
        /*1134*/ 	.word	0x0001d6a0


	//   ....[146]....
        /*1138*/ 	.word	0x0001d6d0


	//   ....[147]....
        /*113c*/ 	.word	0x0001d700


	//   ....[148]....
        /*1140*/ 	.word	0x0001d730


	//   ....[149]....
        /*1144*/ 	.word	0x0001d760


	//   ....[150]....
        /*1148*/ 	.word	0x0001d790


	//   ....[151]....
        /*114c*/ 	.word	0x0001d7c0


	//   ....[152]....
        /*1150*/ 	.word	0x0001d7f0


	//   ....[153]....
        /*1154*/ 	.word	0x0001d820


	//   ....[154]....
        /*1158*/ 	.word	0x0001d850


	//   ....[155]....
        /*115c*/ 	.word	0x0001d880


	//   ....[156]....
        /*1160*/ 	.word	0x0001d8b0


	//   ....[157]....
        /*1164*/ 	.word	0x0001d8e0


	//   ....[158]....
        /*1168*/ 	.word	0x0001d910


	//   ....[159]....
        /*116c*/ 	.word	0x0001d940


	//   ....[160]....
        /*1170*/ 	.word	0x0001d970


	//   ....[161]....
        /*1174*/ 	.word	0x0001d9a0


	//   ....[162]....
        /*1178*/ 	.word	0x0001d9d0


	//   ....[163]....
        /*117c*/ 	.word	0x0001da00


	//   ....[164]....
        /*1180*/ 	.word	0x0001da20


	//   ....[165]....
        /*1184*/ 	.word	0x0001da50


	//   ....[166]....
        /*1188*/ 	.word	0x0001da60


	//   ....[167]....
        /*118c*/ 	.word	0x0001da90


	//   ....[168]....
        /*1190*/ 	.word	0x0001daa0


	//   ....[169]....
        /*1194*/ 	.word	0x0001dad0


	//   ....[170]....
        /*1198*/ 	.word	0x0001dae0


	//   ....[171]....
        /*119c*/ 	.word	0x0001db10


	//   ....[172]....
        /*11a0*/ 	.word	0x0001db20


	//   ....[173]....
        /*11a4*/ 	.word	0x0001db50


	//   ....[174]....
        /*11a8*/ 	.word	0x0001db60


	//   ....[175]....
        /*11ac*/ 	.word	0x0001db90


	//   ....[176]....
        /*11b0*/ 	.word	0x0001dba0


	//   ....[177]....
        /*11b4*/ 	.word	0x0001dbd0


	//   ....[178]....
        /*11b8*/ 	.word	0x0001dc00


	//   ....[179]....
        /*11bc*/ 	.word	0x0001dc10


	//   ....[180]....
        /*11c0*/ 	.word	0x0001dc40


	//   ....[181]....
        /*11c4*/ 	.word	0x0001dc50


	//   ....[182]....
        /*11c8*/ 	.word	0x0001dc80


	//   ....[183]....
        /*11cc*/ 	.word	0x0001dc90


	//   ....[184]....
        /*11d0*/ 	.word	0x0001dcc0


	//   ....[185]....
        /*11d4*/ 	.word	0x0001dcd0


	//   ....[186]....
        /*11d8*/ 	.word	0x0001dd00


	//   ....[187]....
        /*11dc*/ 	.word	0x0001dd10


	//   ....[188]....
        /*11e0*/ 	.word	0x0001dd40


	//   ....[189]....
        /*11e4*/ 	.word	0x0001dd50


	//   ....[190]....
        /*11e8*/ 	.word	0x0001dd80


	//   ....[191]....
        /*11ec*/ 	.word	0x0001de00


	//   ....[192]....
        /*11f0*/ 	.word	0x0001de30


	//   ....[193]....
        /*11f4*/ 	.word	0x0001de60


	//   ....[194]....
        /*11f8*/ 	.word	0x0001eae0


	//   ....[195]....
        /*11fc*/ 	.word	0x0001eb00


	//   ....[196]....
        /*1200*/ 	.word	0x0001eb10


	//   ....[197]....
        /*1204*/ 	.word	0x0001eb20


	//   ....[198]....
        /*1208*/ 	.word	0x0001f550


	//   ....[199]....
        /*120c*/ 	.word	0x0001f560


	//   ....[200]....
        /*1210*/ 	.word	0x0001f6e0


	//   ....[201]....
        /*1214*/ 	.word	0x0001f6f0


	//   ....[202]....
        /*1218*/ 	.word	0x0001f880


	//   ....[203]....
        /*121c*/ 	.word	0x0001f890


	//   ....[204]....
        /*1220*/ 	.word	0x0001fa20


	//   ....[205]....
        /*1224*/ 	.word	0x0001fa30


	//   ....[206]....
        /*1228*/ 	.word	0x0001fe60


	//   ....[207]....
        /*122c*/ 	.word	0x0001fe70


	//   ....[208]....
        /*1230*/ 	.word	0x00020ef0


	//   ....[209]....
        /*1234*/ 	.word	0x00020f00


	//   ....[210]....
        /*1238*/ 	.word	0x00022660


	//   ....[211]....
        /*123c*/ 	.word	0x00022670


	//   ....[212]....
        /*1240*/ 	.word	0x00022800


	//   ....[213]....
        /*1244*/ 	.word	0x00022810


	//   ....[214]....
        /*1248*/ 	.word	0x000229a0


	//   ....[215]....
        /*124c*/ 	.word	0x000229b0


	//   ....[216]....
        /*1250*/ 	.word	0x00022b40


	//   ....[217]....
        /*1254*/ 	.word	0x00022b50


	//   ....[218]....
        /*1258*/ 	.word	0x00022d40


	//   ....[219]....
        /*125c*/ 	.word	0x00022f80


	//   ....[220]....
        /*1260*/ 	.word	0x00022fb0


	//   ....[221]....
        /*1264*/ 	.word	0x00022fe0


	//   ....[222]....
        /*1268*/ 	.word	0x00023010


	//   ....[223]....
        /*126c*/ 	.word	0x00023040


	//   ....[224]....
        /*1270*/ 	.word	0x00023070


	//   ....[225]....
        /*1274*/ 	.word	0x00023210


	//   ....[226]....
        /*1278*/ 	.word	0x00023240


	//   ....[227]....
        /*127c*/ 	.word	0x00023270


	//   ....[228]....
        /*1280*/ 	.word	0x000232a0


	//   ....[229]....
        /*1284*/ 	.word	0x000232d0


	//   ....[230]....
        /*1288*/ 	.word	0x00023300


	//   ....[231]....
        /*128c*/ 	.word	0x000233a0


	//   ....[232]....
        /*1290*/ 	.word	0x000233d0


	//   ....[233]....
        /*1294*/ 	.word	0x000233e0


	//   ....[234]....
        /*1298*/ 	.word	0x00023410


	//   ....[235]....
        /*129c*/ 	.word	0x00024e70


	//   ....[236]....
        /*12a0*/ 	.word	0x00026dd0


	//   ....[237]....
        /*12a4*/ 	.word	0x00027ab0


	//   ....[238]....
        /*12a8*/ 	.word	0x00027ae0


	//   ....[239]....
        /*12ac*/ 	.word	0x00027b00


	//   ....[240]....
        /*12b0*/ 	.word	0x00027b20


	//   ....[241]....
        /*12b4*/ 	.word	0x00027c30


	//   ....[242]....
        /*12b8*/ 	.word	0x00027c40


	//   ....[243]....
        /*12bc*/ 	.word	0x00027cd0


	//   ....[244]....
        /*12c0*/ 	.word	0x00027ce0


	//   ....[245]....
        /*12c4*/ 	.word	0x00027d70


	//   ....[246]....
        /*12c8*/ 	.word	0x00027d80


	//   ....[247]....
        /*12cc*/ 	.word	0x00027e10


	//   ....[248]....
        /*12d0*/ 	.word	0x00027e20


	//   ....[249]....
        /*12d4*/ 	.word	0x00027eb0


	//   ....[250]....
        /*12d8*/ 	.word	0x00027ec0


	//   ....[251]....
        /*12dc*/ 	.word	0x00027f10


	//   ....[252]....
        /*12e0*/ 	.word	0x00027f40


	//   ....[253]....
        /*12e4*/ 	.word	0x00029ae0


	//   ....[254]....
        /*12e8*/ 	.word	0x00029b20


	//   ....[255]....
        /*12ec*/ 	.word	0x00029b70


	//   ....[0]....
        /*12f0*/ 	.word	0x00029ba0


	//   ....[1]....
        /*12f4*/ 	.word	0x00029bd0


	//   ....[2]....
        /*12f8*/ 	.word	0x00029c00


	//   ....[3]....
        /*12fc*/ 	.word	0x00029c30


	//   ....[4]....
        /*1300*/ 	.word	0x00029c60


	//   ....[5]....
        /*1304*/ 	.word	0x00029e30


	//   ....[6]....
        /*1308*/ 	.word	0x00029e60


	//   ....[7]....
        /*130c*/ 	.word	0x00029e90


	//   ....[8]....
        /*1310*/ 	.word	0x00029ec0


	//   ....[9]....
        /*1314*/ 	.word	0x00029ef0


	//   ....[10]....
        /*1318*/ 	.word	0x00029f20


	//   ....[11]....
        /*131c*/ 	.word	0x0002a000


	//   ....[12]....
        /*1320*/ 	.word	0x0002a020


	//   ....[13]....
        /*1324*/ 	.word	0x0002a030


	//   ....[14]....
        /*1328*/ 	.word	0x0002a0b0


	//   ....[15]....
        /*132c*/ 	.word	0x0002ac00


	//   ....[16]....
        /*1330*/ 	.word	0x0002b0a0


	//   ....[17]....
        /*1334*/ 	.word	0x0002b150


	//   ....[18]....
        /*1338*/ 	.word	0x0002b1e0


	//   ....[19]....
        /*133c*/ 	.word	0x0002b230


	//   ....[20]....
        /*1340*/ 	.word	0x0002b280


	//   ....[21]....
        /*1344*/ 	.word	0x0002b310


	//   ....[22]....
        /*1348*/ 	.word	0x0002b3a0


	//   ....[23]....
        /*134c*/ 	.word	0x0002b3f0


	//   ....[24]....
        /*1350*/ 	.word	0x0002b440


	//   ....[25]....
        /*1354*/ 	.word	0x0002b4d0


	//   ....[26]....
        /*1358*/ 	.word	0x0002b560


	//   ....[27]....
        /*135c*/ 	.word	0x0002b5b0


	//   ....[28]....
        /*1360*/ 	.word	0x0002b600


	//   ....[29]....
        /*1364*/ 	.word	0x0002b690


	//   ....[30]....
        /*1368*/ 	.word	0x0002b720


	//   ....[31]....
        /*136c*/ 	.word	0x0002b770


	//   ....[32]....
        /*1370*/ 	.word	0x0002b7c0


	//   ....[33]....
        /*1374*/ 	.word	0x0002b8c0


	//   ....[34]....
        /*1378*/ 	.word	0x0002b970


	//   ....[35]....
        /*137c*/ 	.word	0x0002b9d0


	//   ....[36]....
        /*1380*/ 	.word	0x0002ba40


	//   ....[37]....
        /*1384*/ 	.word	0x0002bae0


	//   ....[38]....
        /*1388*/ 	.word	0x0002bb30


	//   ....[39]....
        /*138c*/ 	.word	0x0002bb80


	//   ....[40]....
        /*1390*/ 	.word	0x0002bbd0


	//   ....[41]....
        /*1394*/ 	.word	0x0002bd30


	//   ....[42]....
        /*1398*/ 	.word	0x0002bdd0


	//   ....[43]....
        /*139c*/ 	.word	0x0002be30


	//   ....[44]....
        /*13a0*/ 	.word	0x0002beb0


	//   ....[45]....
        /*13a4*/ 	.word	0x0002bf30


	//   ....[46]....
        /*13a8*/ 	.word	0x0002bf80


	//   ....[47]....
        /*13ac*/ 	.word	0x0002bfd0


	//   ....[48]....
        /*13b0*/ 	.word	0x0002c020


	//   ....[49]....
        /*13b4*/ 	.word	0x0002c480


	//   ....[50]....
        /*13b8*/ 	.word	0x0002c5a0


	//   ....[51]....
        /*13bc*/ 	.word	0x0002c6d0


	//   ....[52]....
        /*13c0*/ 	.word	0x0002c7f0


	//   ....[53]....
        /*13c4*/ 	.word	0x0002c920


	//   ....[54]....
        /*13c8*/ 	.word	0x0002ca40


	//   ....[55]....
        /*13cc*/ 	.word	0x0002cb70


	//   ....[56]....
        /*13d0*/ 	.word	0x0002cc90


	//   ....[57]....
        /*13d4*/ 	.word	0x0002cdc0


	//   ....[58]....
        /*13d8*/ 	.word	0x0002cee0


	//   ....[59]....
        /*13dc*/ 	.word	0x0002cf90


	//   ....[60]....
        /*13e0*/ 	.word	0x0002cfe0


	//   ....[61]....
        /*13e4*/ 	.word	0x0002d060


	//   ....[62]....
        /*13e8*/ 	.word	0x0002d0d0


	//   ....[63]....
        /*13ec*/ 	.word	0x0002d130


	//   ....[64]....
        /*13f0*/ 	.word	0x0002d180


	//   ....[65]....
        /*13f4*/ 	.word	0x0002d200


	//   ....[66]....
        /*13f8*/ 	.word	0x0002d270


	//   ....[67]....
        /*13fc*/ 	.word	0x0002d2d0


	//   ....[68]....
        /*1400*/ 	.word	0x0002d320


	//   ....[69]....
        /*1404*/ 	.word	0x0002d3a0


	//   ....[70]....
        /*1408*/ 	.word	0x0002d410


	//   ....[71]....
        /*140c*/ 	.word	0x0002d470


	//   ....[72]....
        /*1410*/ 	.word	0x0002d4c0


	//   ....[73]....
        /*1414*/ 	.word	0x0002d540


	//   ....[74]....
        /*1418*/ 	.word	0x0002d5b0


	//   ....[75]....
        /*141c*/ 	.word	0x0002d610


	//   ....[76]....
        /*1420*/ 	.word	0x0002d660


	//   ....[77]....
        /*1424*/ 	.word	0x0002d6e0


	//   ....[78]....
        /*1428*/ 	.word	0x0002d750


	//   ....[79]....
        /*142c*/ 	.word	0x0002d7b0


	//   ....[80]....
        /*1430*/ 	.word	0x0002d800


	//   ....[81]....
        /*1434*/ 	.word	0x0002d880


	//   ....[82]....
        /*1438*/ 	.word	0x0002d8f0


	//   ....[83]....
        /*143c*/ 	.word	0x0002d950


	//   ....[84]....
        /*1440*/ 	.word	0x0002d9a0


	//   ....[85]....
        /*1444*/ 	.word	0x0002da20


	//   ....[86]....
        /*1448*/ 	.word	0x0002da90


	//   ....[87]....
        /*144c*/ 	.word	0x0002daf0


	//   ....[88]....
        /*1450*/ 	.word	0x0002db40


	//   ....[89]....
        /*1454*/ 	.word	0x0002dbb0


	//   ....[90]....
        /*1458*/ 	.word	0x0002dc10


	//   ....[91]....
        /*145c*/ 	.word	0x0002dc70


	//   ....[92]....
        /*1460*/ 	.word	0x0002dcc0


	//   ....[93]....
        /*1464*/ 	.word	0x0002dd20


	//   ....[94]....
        /*1468*/ 	.word	0x0002dd70


	//   ....[95]....
        /*146c*/ 	.word	0x0002ddd0


	//   ....[96]....
        /*1470*/ 	.word	0x0002de20


	//   ....[97]....
        /*1474*/ 	.word	0x0002dea0


	//   ....[98]....
        /*1478*/ 	.word	0x0002df10


	//   ....[99]....
        /*147c*/ 	.word	0x0002df70


	//   ....[100]....
        /*1480*/ 	.word	0x0002dfc0


	//   ....[101]....
        /*1484*/ 	.word	0x0002e020


	//   ....[102]....
        /*1488*/ 	.word	0x0002e070


	//   ....[103]....
        /*148c*/ 	.word	0x0002e0d0


	//   ....[104]....
        /*1490*/ 	.word	0x0002e120


	//   ....[105]....
        /*1494*/ 	.word	0x0002e180


	//   ....[106]....
        /*1498*/ 	.word	0x0002e1d0


	//   ....[107]....
        /*149c*/ 	.word	0x0002e230


	//   ....[108]....
        /*14a0*/ 	.word	0x0002e280


	//   ....[109]....
        /*14a4*/ 	.word	0x0002e2e0


	//   ....[110]....
        /*14a8*/ 	.word	0x0002e330


	//   ....[111]....
        /*14ac*/ 	.word	0x0002e390


	//   ....[112]....
        /*14b0*/ 	.word	0x0002e3e0


	//   ....[113]....
        /*14b4*/ 	.word	0x0002e440


	//   ....[114]....
        /*14b8*/ 	.word	0x0002e490


	//   ....[115]....
        /*14bc*/ 	.word	0x0002e4f0


	//   ....[116]....
        /*14c0*/ 	.word	0x0002e540


	//   ....[117]....
        /*14c4*/ 	.word	0x0002e5c0


	//   ....[118]....
        /*14c8*/ 	.word	0x0002e630


	//   ....[119]....
        /*14cc*/ 	.word	0x0002e690


	//   ....[120]....
        /*14d0*/ 	.word	0x0002e6e0


	//   ....[121]....
        /*14d4*/ 	.word	0x0002e760


	//   ....[122]....
        /*14d8*/ 	.word	0x0002e7d0


	//   ....[123]....
        /*14dc*/ 	.word	0x0002e830


	//   ....[124]....
        /*14e0*/ 	.word	0x0002e880


	//   ....[125]....
        /*14e4*/ 	.word	0x0002e900


	//   ....[126]....
        /*14e8*/ 	.word	0x0002e970


	//   ....[127]....
        /*14ec*/ 	.word	0x0002e9d0


	//   ....[128]....
        /*14f0*/ 	.word	0x0002ea20


	//   ....[129]....
        /*14f4*/ 	.word	0x0002eaa0


	//   ....[130]....
        /*14f8*/ 	.word	0x0002eb10


	//   ....[131]....
        /*14fc*/ 	.word	0x0002eb70


	//   ....[132]....
        /*1500*/ 	.word	0x0002ebc0


	//   ....[133]....
        /*1504*/ 	.word	0x0002ec40


	//   ....[134]....
        /*1508*/ 	.word	0x0002ecb0


	//   ....[135]....
        /*150c*/ 	.word	0x0002ed10


	//   ....[136]....
        /*1510*/ 	.word	0x0002ed60


	//   ....[137]....
        /*1514*/ 	.word	0x0002ede0


	//   ....[138]....
        /*1518*/ 	.word	0x0002ee50


	//   ....[139]....
        /*151c*/ 	.word	0x0002eeb0


	//   ....[140]....
        /*1520*/ 	.word	0x0002ef00


	//   ....[141]....
        /*1524*/ 	.word	0x0002ef60


	//   ....[142]....
        /*1528*/ 	.word	0x0002efb0


	//   ....[143]....
        /*152c*/ 	.word	0x0002f010


	//   ....[144]....
        /*1530*/ 	.word	0x0002f060


	//   ....[145]....
        /*1534*/ 	.word	0x0002f0c0


	//   ....[146]....
        /*1538*/ 	.word	0x0002f110


	//   ....[147]....
        /*153c*/ 	.word	0x0002f170


	//   ....[148]....
        /*1540*/ 	.word	0x0002f1c0


	//   ....[149]....
        /*1544*/ 	.word	0x0002f240


	//   ....[150]....
        /*1548*/ 	.word	0x0002f2b0


	//   ....[151]....
        /*154c*/ 	.word	0x0002f310


	//   ....[152]....
        /*1550*/ 	.word	0x0002f360


	//   ....[153]....
        /*1554*/ 	.word	0x0002f3e0


	//   ....[154]....
        /*1558*/ 	.word	0x0002f450


	//   ....[155]....
        /*155c*/ 	.word	0x0002f4b0


	//   ....[156]....
        /*1560*/ 	.word	0x0002f500


	//   ....[157]....
        /*1564*/ 	.word	0x0002f580


	//   ....[158]....
        /*1568*/ 	.word	0x0002f5f0


	//   ....[159]....
        /*156c*/ 	.word	0x0002f650


	//   ....[160]....
        /*1570*/ 	.word	0x0002f6a0


	//   ....[161]....
        /*1574*/ 	.word	0x0002f720


	//   ....[162]....
        /*1578*/ 	.word	0x0002f790


	//   ....[163]....
        /*157c*/ 	.word	0x0002f7f0


	//   ....[164]....
        /*1580*/ 	.word	0x0002f840


	//   ....[165]....
        /*1584*/ 	.word	0x0002f8c0


	//   ....[166]....
        /*1588*/ 	.word	0x0002f930


	//   ....[167]....
        /*158c*/ 	.word	0x0002f990


	//   ....[168]....
        /*1590*/ 	.word	0x0002f9e0


	//   ....[169]....
        /*1594*/ 	.word	0x0002fa40


	//   ....[170]....
        /*1598*/ 	.word	0x0002fab0


	//   ....[171]....
        /*159c*/ 	.word	0x0002fb10


	//   ....[172]....
        /*15a0*/ 	.word	0x0002fb60


	//   ....[173]....
        /*15a4*/ 	.word	0x0002fbe0


	//   ....[174]....
        /*15a8*/ 	.word	0x0002fcb0


	//   ....[175]....
        /*15ac*/ 	.word	0x0002fd30


	//   ....[176]....
        /*15b0*/ 	.word	0x0002fde0


	//   ....[177]....
        /*15b4*/ 	.word	0x00030080


	//   ....[178]....
        /*15b8*/ 	.word	0x000300d0


	//   ....[179]....
        /*15bc*/ 	.word	0x00030160


	//   ....[180]....
        /*15c0*/ 	.word	0x000301f0


	//   ....[181]....
        /*15c4*/ 	.word	0x00030280


	//   ....[182]....
        /*15c8*/ 	.word	0x00030310


	//   ....[183]....
        /*15cc*/ 	.word	0x000303a0


	//   ....[184]....
        /*15d0*/ 	.word	0x00030430


	//   ....[185]....
        /*15d4*/ 	.word	0x000304b0


	//   ....[186]....
        /*15d8*/ 	.word	0x00030500


	//   ....[187]....
        /*15dc*/ 	.word	0x000305a0


	//   ....[188]....
        /*15e0*/ 	.word	0x00030630


	//   ....[189]....
        /*15e4*/ 	.word	0x000306c0


	//   ....[190]....
        /*15e8*/ 	.word	0x00030710


	//   ....[191]....
        /*15ec*/ 	.word	0x000307a0


	//   ....[192]....
        /*15f0*/ 	.word	0x00030830


	//   ....[193]....
        /*15f4*/ 	.word	0x000308c0


	//   ....[194]....
        /*15f8*/ 	.word	0x00030950


	//   ....[195]....
        /*15fc*/ 	.word	0x000309e0


	//   ....[196]....
        /*1600*/ 	.word	0x00030a70


	//   ....[197]....
        /*1604*/ 	.word	0x00030b30


	//   ....[198]....
        /*1608*/ 	.word	0x00030e10


	//   ....[199]....
        /*160c*/ 	.word	0x00031030


	//   ....[200]....
        /*1610*/ 	.word	0x00031080


	//   ....[201]....
        /*1614*/ 	.word	0x000310e0


	//   ....[202]....
        /*1618*/ 	.word	0x00031180


	//   ....[203]....
        /*161c*/ 	.word	0x00031240


	//   ....[204]....
        /*1620*/ 	.word	0x00031350


	//   ....[205]....
        /*1624*/ 	.word	0x000313b0


	//   ....[206]....
        /*1628*/ 	.word	0x000314b0


	//   ....[207]....
        /*162c*/ 	.word	0x00031510


	//   ....[208]....
        /*1630*/ 	.word	0x00031610


	//   ....[209]....
        /*1634*/ 	.word	0x00031670


	//   ....[210]....
        /*1638*/ 	.word	0x00031770


	//   ....[211]....
        /*163c*/ 	.word	0x000317d0


	//   ....[212]....
        /*1640*/ 	.word	0x000318b0


	//   ....[213]....
        /*1644*/ 	.word	0x00031930


	//   ....[214]....
        /*1648*/ 	.word	0x00031a10


	//   ....[215]....
        /*164c*/ 	.word	0x00031cf0


	//   ....[216]....
        /*1650*/ 	.word	0x00031d90


	//   ....[217]....
        /*1654*/ 	.word	0x00031f30


	//   ....[218]....
        /*1658*/ 	.word	0x00031fb0


	//   ....[219]....
        /*165c*/ 	.word	0x00032030


	//   ....[220]....
        /*1660*/ 	.word	0x000320b0


	//   ....[221]....
        /*1664*/ 	.word	0x00032130


	//   ....[222]....
        /*1668*/ 	.word	0x000321c0


	//   ....[223]....
        /*166c*/ 	.word	0x00032260


	//   ....[224]....
        /*1670*/ 	.word	0x00032310


	//   ....[225]....
        /*1674*/ 	.word	0x00032390


	//   ....[226]....
        /*1678*/ 	.word	0x00032410


	//   ....[227]....
        /*167c*/ 	.word	0x00032490


	//   ....[228]....
        /*1680*/ 	.word	0x00032520


	//   ....[229]....
        /*1684*/ 	.word	0x000325a0


	//   ....[230]....
        /*1688*/ 	.word	0x00032650


	//   ....[231]....
        /*168c*/ 	.word	0x000326a0


	//   ....[232]....
        /*1690*/ 	.word	0x00032760


	//   ....[233]....
        /*1694*/ 	.word	0x00032890


	//----- nvinfo : EIATTR_REG_RECONFIG
	.align		4
.L_240:
        /*1698*/ 	.byte	0x01, 0x54
	.zero		2


	//----- nvinfo : EIATTR_SYSCALL_OFFSETS
	.align		4
        /*169c*/ 	.byte	0x04, 0x46
        /*169e*/ 	.short	(.L_242 - .L_241)


	//   ....[0]....
.L_241:
        /*16a0*/ 	.word	0x00002440


	//   ....[1]....
        /*16a4*/ 	.word	0x00002590


	//   ....[2]....
        /*16a8*/ 	.word	0x000088a0


	//   ....[3]....
        /*16ac*/ 	.word	0x00008bb0


	//   ....[4]....
        /*16b0*/ 	.word	0x00026840


	//   ....[5]....
        /*16b4*/ 	.word	0x000269d0


	//   ....[6]....
        /*16b8*/ 	.word	0x00026b20


	//   ....[7]....
        /*16bc*/ 	.word	0x00026c60


	//   ....[8]....
        /*16c0*/ 	.word	0x00027670


	//----- nvinfo : EIATTR_MBARRIER_INSTR_OFFSETS
	.align		4
.L_242:
        /*16c4*/ 	.byte	0x04, 0x39
        /*16c6*/ 	.short	(.L_244 - .L_243)


	//   ....[0]....
.L_243:
        /*16c8*/ 	.word	0x000002d0
        /*16cc*/ 	.word	0x000000ff
        /*16d0*/ 	.word	0x00028400
        /*16d4*/ 	.short	0x0100
        /*16d6*/ 	.byte	0x08
	.zero		1


	//   ....[1]....
        /*16d8*/ 	.word	0x000002e0
        /*16dc*/ 	.word	0x000000ff
        /*16e0*/ 	.word	0x00028420
        /*16e4*/ 	.short	0x0100
        /*16e6*/ 	.byte	0x08
	.zero		1


	//   ....[2]....
        /*16e8*/ 	.word	0x000003d0
        /*16ec*/ 	.word	0x000000ff
        /*16f0*/ 	.word	0x00028430
        /*16f4*/ 	.short	0x0100
        /*16f6*/ 	.byte	0x08
	.zero		1


	//   ....[3]....
        /*16f8*/ 	.word	0x000003e0
        /*16fc*/ 	.word	0x000000ff
        /*1700*/ 	.word	0x00028440
        /*1704*/ 	.short	0x0100
        /*1706*/ 	.byte	0x08
	.zero		1


	//   ....[4]....
        /*1708*/ 	.word	0x000003f0
        /*170c*/ 	.word	0x000000ff
        /*1710*/ 	.word	0x00028438
        /*1714*/ 	.short	0x0100
        /*1716*/ 	.byte	0x08
	.zero		1


	//   ....[5]....
        /*1718*/ 	.word	0x00000400
        /*171c*/ 	.word	0x000000ff
        /*1720*/ 	.word	0x00028448
        /*1724*/ 	.short	0x0100
        /*1726*/ 	.byte	0x08
	.zero		1


	//   ....[6]....
        /*1728*/ 	.word	0x00000530
        /*172c*/ 	.word	0x000000ff
        /*1730*/ 	.word	0x00028450
        /*1734*/ 	.short	0x0100
        /*1736*/ 	.byte	0x08
	.zero		1


	//   ....[7]....
        /*1738*/ 	.word	0x00000540
        /*173c*/ 	.word	0x000000ff
        /*1740*/ 	.word	0x00028460
        /*1744*/ 	.short	0x0100
        /*1746*/ 	.byte	0x08
	.zero		1


	//   ....[8]....
        /*1748*/ 	.word	0x00000550
        /*174c*/ 	.word	0x000000ff
        /*1750*/ 	.word	0x00028458
        /*1754*/ 	.short	0x0100
        /*1756*/ 	.byte	0x08
	.zero		1


	//   ....[9]....
        /*1758*/ 	.word	0x00000560
        /*175c*/ 	.word	0x000000ff
        /*1760*/ 	.word	0x00028468
        /*1764*/ 	.short	0x0100
        /*1766*/ 	.byte	0x08
	.zero		1


	//   ....[10]....
        /*1768*/ 	.word	0x00000650
        /*176c*/ 	.word	0x000000ff
        /*1770*/ 	.word	0x00028470
        /*1774*/ 	.short	0x0100
        /*1776*/ 	.byte	0x06
	.zero		1


	//   ....[11]....
        /*1778*/ 	.word	0x00000660
        /*177c*/ 	.word	0x000000ff
        /*1780*/ 	.word	0x00028480
        /*1784*/ 	.short	0x0100
        /*1786*/ 	.byte	0x06
	.zero		1


	//   ....[12]....
        /*1788*/ 	.word	0x00000670
        /*178c*/ 	.word	0x000000ff
        /*1790*/ 	.word	0x00028478
        /*1794*/ 	.short	0x0100
        /*1796*/ 	.byte	0x06
	.zero		1


	//   ....[13]....
        /*1798*/ 	.word	0x00000680
        /*179c*/ 	.word	0x000000ff
        /*17a0*/ 	.word	0x00028488
        /*17a4*/ 	.short	0x0100
        /*17a6*/ 	.byte	0x06
	.zero		1


	//   ....[14]....
        /*17a8*/ 	.word	0x000007b0
        /*17ac*/ 	.word	0x000000ff
        /*17b0*/ 	.word	0x00028490
        /*17b4*/ 	.short	0x0100
        /*17b6*/ 	.byte	0x08
	.zero		1


	//   ....[15]....
        /*17b8*/ 	.word	0x000007c0
        /*17bc*/ 	.word	0x000000ff
        /*17c0*/ 	.word	0x000284a0
        /*17c4*/ 	.short	0x0100
        /*17c6*/ 	.byte	0x08
	.zero		1


	//   ....[16]....
        /*17c8*/ 	.word	0x000007d0
        /*17cc*/ 	.word	0x000000ff
        /*17d0*/ 	.word	0x00028498
        /*17d4*/ 	.short	0x0100
        /*17d6*/ 	.byte	0x08
	.zero		1


	//   ....[17]....
        /*17d8*/ 	.word	0x000007e0
        /*17dc*/ 	.word	0x000000ff
        /*17e0*/ 	.word	0x000284a8
        /*17e4*/ 	.short	0x0100
        /*17e6*/ 	.byte	0x08
	.zero		1


	//   ....[18]....
        /*17e8*/ 	.word	0x00000910
        /*17ec*/ 	.word	0x000000ff
        /*17f0*/ 	.word	0x000284b0
        /*17f4*/ 	.short	0x0100
        /*17f6*/ 	.byte	0x08
	.zero		1


	//   ....[19]....
        /*17f8*/ 	.word	0x00000920
        /*17fc*/ 	.word	0x000000ff
        /*1800*/ 	.word	0x000284c0
        /*1804*/ 	.short	0x0100
        /*1806*/ 	.byte	0x08
	.zero		1


	//   ....[20]....
        /*1808*/ 	.word	0x00000930
        /*180c*/ 	.word	0x000000ff
        /*1810*/ 	.word	0x000284b8
        /*1814*/ 	.short	0x0100
        /*1816*/ 	.byte	0x08
	.zero		1


	//   ....[21]....
        /*1818*/ 	.word	0x00000940
        /*181c*/ 	.word	0x000000ff
        /*1820*/ 	.word	0x000284c8
        /*1824*/ 	.short	0x0100
        /*1826*/ 	.byte	0x08
	.zero		1


	//   ....[22]....
        /*1828*/ 	.word	0x00003340
        /*182c*/ 	.word	0x0000005b
        /*1830*/ 	.word	0x00028490
        /*1834*/ 	.short	0x010a
        /*1836*/ 	.byte	0x3f
	.zero		1


	//   ....[23]....
        /*1838*/ 	.word	0x000052b0
        /*183c*/ 	.word	0x0000005b
        /*1840*/ 	.word	0x00028490
        /*1844*/ 	.short	0x010a
        /*1846*/ 	.byte	0x3f
	.zero		1


	//   ....[24]....
        /*1848*/ 	.word	0x000072d0
        /*184c*/ 	.word	0x0000005b
        /*1850*/ 	.word	0x00028490
        /*1854*/ 	.short	0x010a
        /*1856*/ 	.byte	0x3f
	.zero		1


	//   ....[25]....
        /*1858*/ 	.word	0x000074e0
        /*185c*/ 	.word	0x00000004
        /*1860*/ 	.word	0x00000000
        /*1864*/ 	.short	0x0101
        /*1866*/ 	.byte	0x3f
	.zero		1


	//   ....[26]....
        /*1868*/ 	.word	0x00007520
        /*186c*/ 	.word	0x0000005b
        /*1870*/ 	.word	0x000284b0
        /*1874*/ 	.short	0x010a
        /*1876*/ 	.byte	0x3f
	.zero		1


	//   ....[27]....
        /*1878*/ 	.word	0x000078d0
        /*187c*/ 	.word	0x0000005b
        /*1880*/ 	.word	0x00000000
        /*1884*/ 	.short	0x0101
        /*1886*/ 	.byte	0x3f
	.zero		1


	//   ....[28]....
        /*1888*/ 	.word	0x00008930
        /*188c*/ 	.word	0x00000010
        /*1890*/ 	.word	0x00028400
        /*1894*/ 	.short	0x010a
        /*1896*/ 	.byte	0x3f
	.zero		1


	//   ....[29]....
        /*1898*/ 	.word	0x00008980
        /*189c*/ 	.word	0x00000010
        /*18a0*/ 	.word	0x00028400
        /*18a4*/ 	.short	0x010a
        /*18a6*/ 	.byte	0x3f
	.zero		1


	//   ....[30]....
        /*18a8*/ 	.word	0x000096d0
        /*18ac*/ 	.word	0x00000010
        /*18b0*/ 	.word	0x00028400
        /*18b4*/ 	.short	0x010a
        /*18b6*/ 	.byte	0x3f
	.zero		1


	//   ....[31]....
        /*18b8*/ 	.word	0x0000de80
        /*18bc*/ 	.word	0x00000010
        /*18c0*/ 	.word	0x00028400
        /*18c4*/ 	.short	0x010a
        /*18c6*/ 	.byte	0x3f
	.zero		1


	//   ....[32]....
        /*18c8*/ 	.word	0x00011ff0
        /*18cc*/ 	.word	0x0000000d
        /*18d0*/ 	.word	0x00028430
        /*18d4*/ 	.short	0x010a
        /*18d6*/ 	.byte	0x3f
	.zero		1


	//   ....[33]....
        /*18d8*/ 	.word	0x00012060
        /*18dc*/ 	.word	0x0000000d
        /*18e0*/ 	.word	0x00028430
        /*18e4*/ 	.short	0x010a
        /*18e6*/ 	.byte	0x3f
	.zero		1


	//   ....[34]....
        /*18e8*/ 	.word	0x00012700
        /*18ec*/ 	.word	0x00000000
        /*18f0*/ 	.word	0x00000000
        /*18f4*/ 	.short	0x0101
        /*18f6*/ 	.byte	0x3f
	.zero		1


	//   ....[35]....
        /*18f8*/ 	.word	0x000147c0
        /*18fc*/ 	.word	0x00000008
        /*1900*/ 	.word	0x00028430
        /*1904*/ 	.short	0x010a
        /*1906*/ 	.byte	0x3f
	.zero		1


	//   ....[36]....
        /*1908*/ 	.word	0x00014810
        /*190c*/ 	.word	0x00000008
        /*1910*/ 	.word	0x00028430
        /*1914*/ 	.short	0x010a
        /*1916*/ 	.byte	0x3f
	.zero		1


	//   ....[37]....
        /*1918*/ 	.word	0x00014c20
        /*191c*/ 	.word	0x00000009
        /*1920*/ 	.word	0x00028450
        /*1924*/ 	.short	0x010a
        /*1926*/ 	.byte	0x3f
	.zero		1


	//   ....[38]....
        /*1928*/ 	.word	0x00014c60
        /*192c*/ 	.word	0x00000009
        /*1930*/ 	.word	0x00028450
        /*1934*/ 	.short	0x010a
        /*1936*/ 	.byte	0x3f
	.zero		1


	//   ....[39]....
        /*1938*/ 	.word	0x00014eb0
        /*193c*/ 	.word	0x00000008
        /*1940*/ 	.word	0x00000000
        /*1944*/ 	.short	0x0101
        /*1946*/ 	.byte	0x3f
	.zero		1


	//   ....[40]....
        /*1948*/ 	.word	0x000163e0
        /*194c*/ 	.word	0x00000014
        /*1950*/ 	.word	0x00000000
        /*1954*/ 	.short	0x0101
        /*1956*/ 	.byte	0x3f
	.zero		1


	//   ....[41]....
        /*1958*/ 	.word	0x000170a0
        /*195c*/ 	.word	0x00000005
        /*1960*/ 	.word	0x00028430
        /*1964*/ 	.short	0x010a
        /*1966*/ 	.byte	0x3f
	.zero		1


	//   ....[42]....
        /*1968*/ 	.word	0x000170f0
        /*196c*/ 	.word	0x00000005
        /*1970*/ 	.word	0x00028430
        /*1974*/ 	.short	0x010a
        /*1976*/ 	.byte	0x3f
	.zero		1


	//   ....[43]....
        /*1978*/ 	.word	0x00017530
        /*197c*/ 	.word	0x00000006
        /*1980*/ 	.word	0x00028450
        /*1984*/ 	.short	0x010a
        /*1986*/ 	.byte	0x3f
	.zero		1


	//   ....[44]....
        /*1988*/ 	.word	0x00017570
        /*198c*/ 	.word	0x00000006
        /*1990*/ 	.word	0x00028450
        /*1994*/ 	.short	0x010a
        /*1996*/ 	.byte	0x3f
	.zero		1


	//   ....[45]....
        /*1998*/ 	.word	0x00017e60
        /*199c*/ 	.word	0x000000ac
        /*19a0*/ 	.word	0x00000000
        /*19a4*/ 	.short	0x0101
        /*19a6*/ 	.byte	0x3f
	.zero		1


	//   ....[46]....
        /*19a8*/ 	.word	0x000185c0
        /*19ac*/ 	.word	0x000000ac
        /*19b0*/ 	.word	0x00000000
        /*19b4*/ 	.short	0x0101
        /*19b6*/ 	.byte	0x3f
	.zero		1


	//   ....[47]....
        /*19b8*/ 	.word	0x00018be0
        /*19bc*/ 	.word	0x00000005
        /*19c0*/ 	.word	0x00028430
        /*19c4*/ 	.short	0x010a
        /*19c6*/ 	.byte	0x3f
	.zero		1


	//   ....[48]....
        /*19c8*/ 	.word	0x00018c30
        /*19cc*/ 	.word	0x00000005
        /*19d0*/ 	.word	0x00028430
        /*19d4*/ 	.short	0x010a
        /*19d6*/ 	.byte	0x3f
	.zero		1


	//   ....[49]....
        /*19d8*/ 	.word	0x00019070
        /*19dc*/ 	.word	0x00000006
        /*19e0*/ 	.word	0x00028450
        /*19e4*/ 	.short	0x010a
        /*19e6*/ 	.byte	0x3f
	.zero		1


	//   ....[50]....
        /*19e8*/ 	.word	0x000190b0
        /*19ec*/ 	.word	0x00000006
        /*19f0*/ 	.word	0x00028450
        /*19f4*/ 	.short	0x010a
        /*19f6*/ 	.byte	0x3f
	.zero		1


	//   ....[51]....
        /*19f8*/ 	.word	0x00019320
        /*19fc*/ 	.word	0x00000005
        /*1a00*/ 	.word	0x00000000
        /*1a04*/ 	.short	0x0101
        /*1a06*/ 	.byte	0x3f
	.zero		1


	//   ....[52]....
        /*1a08*/ 	.word	0x0001a840
        /*1a0c*/ 	.word	0x0000000b
        /*1a10*/ 	.word	0x00000000
        /*1a14*/ 	.short	0x0101
        /*1a16*/ 	.byte	0x3f
	.zero		1


	//   ....[53]....
        /*1a18*/ 	.word	0x0001b170
        /*1a1c*/ 	.word	0x00000004
        /*1a20*/ 	.word	0x00028450
        /*1a24*/ 	.short	0x010a
        /*1a26*/ 	.byte	0x3f
	.zero		1


	//   ....[54]....
        /*1a28*/ 	.word	0x0001b1b0
        /*1a2c*/ 	.word	0x00000004
        /*1a30*/ 	.word	0x00028450
        /*1a34*/ 	.short	0x010a
        /*1a36*/ 	.byte	0x3f
	.zero		1


	//   ....[55]....
        /*1a38*/ 	.word	0x0001b6b0
        /*1a3c*/ 	.word	0x00000000
        /*1a40*/ 	.word	0x00000000
        /*1a44*/ 	.short	0x0101
        /*1a46*/ 	.byte	0x3f
	.zero		1


	//   ....[56]....
        /*1a48*/ 	.word	0x0001f490
        /*1a4c*/ 	.word	0x00000008
        /*1a50*/ 	.word	0x00000000
        /*1a54*/ 	.short	0x0101
        /*1a56*/ 	.byte	0x3f
	.zero		1


	//   ....[57]....
        /*1a58*/ 	.word	0x0001fdc0
        /*1a5c*/ 	.word	0x0000000e
        /*1a60*/ 	.word	0x00000000
        /*1a64*/ 	.short	0x0101
        /*1a66*/ 	.byte	0x3f
	.zero		1


	//   ....[58]....
        /*1a68*/ 	.word	0x00024f50
        /*1a6c*/ 	.word	0x00000012
        /*1a70*/ 	.word	0x00028420
        /*1a74*/ 	.short	0x010a
        /*1a76*/ 	.byte	0x3f
	.zero		1


	//   ....[59]....
        /*1a78*/ 	.word	0x00025020
        /*1a7c*/ 	.word	0x00000008
        /*1a80*/ 	.word	0x000284a0
        /*1a84*/ 	.short	0x010a
        /*1a86*/ 	.byte	0x3f
	.zero		1


	//   ....[60]....
        /*1a88*/ 	.word	0x00025360
        /*1a8c*/ 	.word	0x00000008
        /*1a90*/ 	.word	0x000284c0
        /*1a94*/ 	.short	0x010a
        /*1a96*/ 	.byte	0x3f
	.zero		1


	//   ....[61]....
        /*1a98*/ 	.word	0x00025800
        /*1a9c*/ 	.word	0x00000009
        /*1aa0*/ 	.word	0x000284a0
        /*1aa4*/ 	.short	0x010a
        /*1aa6*/ 	.byte	0x3f
	.zero		1


	//   ....[62]....
        /*1aa8*/ 	.word	0x00025b30
        /*1aac*/ 	.word	0x00000009
        /*1ab0*/ 	.word	0x000284c0
        /*1ab4*/ 	.short	0x010a
        /*1ab6*/ 	.byte	0x3f
	.zero		1


	//   ....[63]....
        /*1ab8*/ 	.word	0x00027070
        /*1abc*/ 	.word	0x00000000
        /*1ac0*/ 	.word	0x00028480
        /*1ac4*/ 	.short	0x010a
        /*1ac6*/ 	.byte	0x3f
	.zero		1


	//   ....[64]....
        /*1ac8*/ 	.word	0x00027270
        /*1acc*/ 	.word	0x00000000
        /*1ad0*/ 	.word	0x00028440
        /*1ad4*/ 	.short	0x010a
        /*1ad6*/ 	.byte	0x3f
	.zero		1


	//   ....[65]....
        /*1ad8*/ 	.word	0x00028010
        /*1adc*/ 	.word	0x00000012
        /*1ae0*/ 	.word	0x00028400
        /*1ae4*/ 	.short	0x0107
        /*1ae6*/ 	.byte	0x3f
	.zero		1


	//   ....[66]....
        /*1ae8*/ 	.word	0x00028110
        /*1aec*/ 	.word	0x00000012
        /*1af0*/ 	.word	0x00028400
        /*1af4*/ 	.short	0x0101
        /*1af6*/ 	.byte	0x3f
	.zero		1


	//   ....[67]....
        /*1af8*/ 	.word	0x00028130
        /*1afc*/ 	.word	0x00000012
        /*1b00*/ 	.word	0x00028420
        /*1b04*/ 	.short	0x010a
        /*1b06*/ 	.byte	0x3f
	.zero		1


	//   ....[68]....
        /*1b08*/ 	.word	0x00028450
        /*1b0c*/ 	.word	0x00000004
        /*1b10*/ 	.word	0x00028480
        /*1b14*/ 	.short	0x010a
        /*1b16*/ 	.byte	0x3f
	.zero		1


	//   ....[69]....
        /*1b18*/ 	.word	0x000287b0
        /*1b1c*/ 	.word	0x00000004
        /*1b20*/ 	.word	0x00028440
        /*1b24*/ 	.short	0x010a
        /*1b26*/ 	.byte	0x3f
	.zero		1


	//   ....[70]....
        /*1b28*/ 	.word	0x00028b70
        /*1b2c*/ 	.word	0x00000013
        /*1b30*/ 	.word	0x00028470
        /*1b34*/ 	.short	0x010a
        /*1b36*/ 	.byte	0x3f
	.zero		1


	//   ....[71]....
        /*1b38*/ 	.word	0x00028be0
        /*1b3c*/ 	.word	0x00000013
        /*1b40*/ 	.word	0x00028460
        /*1b44*/ 	.short	0x010a
        /*1b46*/ 	.byte	0x3f
	.zero		1


	//   ....[72]....
        /*1b48*/ 	.word	0x00029040
        /*1b4c*/ 	.word	0x00000013
        /*1b50*/ 	.word	0x00028450
        /*1b54*/ 	.short	0x0101
        /*1b56*/ 	.byte	0x3f
	.zero		1


	//   ....[73]....
        /*1b58*/ 	.word	0x000290d0
        /*1b5c*/ 	.word	0x00000013
        /*1b60*/ 	.word	0x00000000
        /*1b64*/ 	.short	0x0101
        /*1b66*/ 	.byte	0x3f
	.zero		1


	//   ....[74]....
        /*1b68*/ 	.word	0x00029300
        /*1b6c*/ 	.word	0x00000010
        /*1b70*/ 	.word	0x00028470
        /*1b74*/ 	.short	0x010a
        /*1b76*/ 	.byte	0x3f
	.zero		1


	//   ....[75]....
        /*1b78*/ 	.word	0x00029370
        /*1b7c*/ 	.word	0x00000010
        /*1b80*/ 	.word	0x00028460
        /*1b84*/ 	.short	0x010a
        /*1b86*/ 	.byte	0x3f
	.zero		1


	//   ....[76]....
        /*1b88*/ 	.word	0x000297f0
        /*1b8c*/ 	.word	0x00000010
        /*1b90*/ 	.word	0x00028450
        /*1b94*/ 	.short	0x0101
        /*1b96*/ 	.byte	0x3f
	.zero		1


	//   ....[77]....
        /*1b98*/ 	.word	0x00029840
        /*1b9c*/ 	.word	0x00000010
        /*1ba0*/ 	.word	0x00000000
        /*1ba4*/ 	.short	0x0101
        /*1ba6*/ 	.byte	0x3f
	.zero		1


	//   ....[78]....
        /*1ba8*/ 	.word	0x0002ab80
        /*1bac*/ 	.word	0x00000000
        /*1bb0*/ 	.word	0x00028420
        /*1bb4*/ 	.short	0x010a
        /*1bb6*/ 	.byte	0x3f
	.zero		1


	//   ....[79]....
        /*1bb8*/ 	.word	0x0002ad30
        /*1bbc*/ 	.word	0x00000006
        /*1bc0*/ 	.word	0x00000000
        /*1bc4*/ 	.short	0x010a
        /*1bc6*/ 	.byte	0x3f
	.zero		1


	//   ....[80]....
        /*1bc8*/ 	.word	0x0002ada0
        /*1bcc*/ 	.word	0x00000007
        /*1bd0*/ 	.word	0x00000000
        /*1bd4*/ 	.short	0x010a
        /*1bd6*/ 	.byte	0x3f
	.zero		1


	//   ....[81]....
        /*1bd8*/ 	.word	0x0002ae00
        /*1bdc*/ 	.word	0x00000004
        /*1be0*/ 	.word	0x00028460
        /*1be4*/ 	.short	0x010a
        /*1be6*/ 	.byte	0x3f
	.zero		1


	//   ....[82]....
        /*1be8*/ 	.word	0x0002ae50
        /*1bec*/ 	.word	0x00000003
        /*1bf0*/ 	.word	0x00028460
        /*1bf4*/ 	.short	0x010a
        /*1bf6*/ 	.byte	0x3f
	.zero		1


	//   ....[83]....
        /*1bf8*/ 	.word	0x0002ae90
        /*1bfc*/ 	.word	0x00000004
        /*1c00*/ 	.word	0x00028480
        /*1c04*/ 	.short	0x010a
        /*1c06*/ 	.byte	0x3f
	.zero		1


	//   ....[84]....
        /*1c08*/ 	.word	0x0002aeb0
        /*1c0c*/ 	.word	0x00000003
        /*1c10*/ 	.word	0x00028480
        /*1c14*/ 	.short	0x010a
        /*1c16*/ 	.byte	0x3f
	.zero		1


	//   ....[85]....
        /*1c18*/ 	.word	0x0002af10
        /*1c1c*/ 	.word	0x0000005b
        /*1c20*/ 	.word	0x00028490
        /*1c24*/ 	.short	0x010a
        /*1c26*/ 	.byte	0x3f
	.zero		1


	//   ....[86]....
        /*1c28*/ 	.word	0x0002af60
        /*1c2c*/ 	.word	0x0000005b
        /*1c30*/ 	.word	0x00028490
        /*1c34*/ 	.short	0x010a
        /*1c36*/ 	.byte	0x3f
	.zero		1


	//   ....[87]....
        /*1c38*/ 	.word	0x0002afb0
        /*1c3c*/ 	.word	0x0000005b
        /*1c40*/ 	.word	0x00028490
        /*1c44*/ 	.short	0x010a
        /*1c46*/ 	.byte	0x3f
	.zero		1


	//   ....[88]....
        /*1c48*/ 	.word	0x0002b000
        /*1c4c*/ 	.word	0x0000005b
        /*1c50*/ 	.word	0x000284b0
        /*1c54*/ 	.short	0x010a
        /*1c56*/ 	.byte	0x3f
	.zero		1


	//   ....[89]....
        /*1c58*/ 	.word	0x0002b800
        /*1c5c*/ 	.word	0x00000010
        /*1c60*/ 	.word	0x00028400
        /*1c64*/ 	.short	0x010a
        /*1c66*/ 	.byte	0x3f
	.zero		1


	//   ....[90]....
        /*1c68*/ 	.word	0x0002c130
        /*1c6c*/ 	.word	0x00000010
        /*1c70*/ 	.word	0x00028400
        /*1c74*/ 	.short	0x010a
        /*1c76*/ 	.byte	0x3f
	.zero		1


	//   ....[91]....
        /*1c78*/ 	.word	0x0002c180
        /*1c7c*/ 	.word	0x0000000d
        /*1c80*/ 	.word	0x00028430
        /*1c84*/ 	.short	0x010a
        /*1c86*/ 	.byte	0x3f
	.zero		1


	//   ....[92]....
        /*1c88*/ 	.word	0x0002c1d0
        /*1c8c*/ 	.word	0x00000008
        /*1c90*/ 	.word	0x00028430
        /*1c94*/ 	.short	0x010a
        /*1c96*/ 	.byte	0x3f
	.zero		1


	//   ....[93]....
        /*1c98*/ 	.word	0x0002c220
        /*1c9c*/ 	.word	0x00000009
        /*1ca0*/ 	.word	0x00028450
        /*1ca4*/ 	.short	0x010a
        /*1ca6*/ 	.byte	0x3f
	.zero		1


	//   ....[94]....
        /*1ca8*/ 	.word	0x0002c270
        /*1cac*/ 	.word	0x00000005
        /*1cb0*/ 	.word	0x00028430
        /*1cb4*/ 	.short	0x010a
        /*1cb6*/ 	.byte	0x3f
	.zero		1


	//   ....[95]....
        /*1cb8*/ 	.word	0x0002c2c0
        /*1cbc*/ 	.word	0x00000006
        /*1cc0*/ 	.word	0x00028450
        /*1cc4*/ 	.short	0x010a
        /*1cc6*/ 	.byte	0x3f
	.zero		1


	//   ....[96]....
        /*1cc8*/ 	.word	0x0002c310
        /*1ccc*/ 	.word	0x00000005
        /*1cd0*/ 	.word	0x00028430
        /*1cd4*/ 	.short	0x010a
        /*1cd6*/ 	.byte	0x3f
	.zero		1


	//   ....[97]....
        /*1cd8*/ 	.word	0x0002c360
        /*1cdc*/ 	.word	0x00000006
        /*1ce0*/ 	.word	0x00028450
        /*1ce4*/ 	.short	0x010a
        /*1ce6*/ 	.byte	0x3f
	.zero		1


	//   ....[98]....
        /*1ce8*/ 	.word	0x0002c3b0
        /*1cec*/ 	.word	0x00000004
        /*1cf0*/ 	.word	0x00028450
        /*1cf4*/ 	.short	0x010a
        /*1cf6*/ 	.byte	0x3f
	.zero		1


	//   ....[99]....
        /*1cf8*/ 	.word	0x00030bf0
        /*1cfc*/ 	.word	0x00000012
        /*1d00*/ 	.word	0x00028420
        /*1d04*/ 	.short	0x010a
        /*1d06*/ 	.byte	0x3f
	.zero		1


	//   ....[100]....
        /*1d08*/ 	.word	0x00030c40
        /*1d0c*/ 	.word	0x00000008
        /*1d10*/ 	.word	0x000284a0
        /*1d14*/ 	.short	0x010a
        /*1d16*/ 	.byte	0x3f
	.zero		1


	//   ....[101]....
        /*1d18*/ 	.word	0x00030c90
        /*1d1c*/ 	.word	0x00000008
        /*1d20*/ 	.word	0x000284c0
        /*1d24*/ 	.short	0x010a
        /*1d26*/ 	.byte	0x3f
	.zero		1


	//   ....[102]....
        /*1d28*/ 	.word	0x00030ce0
        /*1d2c*/ 	.word	0x00000009
        /*1d30*/ 	.word	0x000284a0
        /*1d34*/ 	.short	0x010a
        /*1d36*/ 	.byte	0x3f
	.zero		1


	//   ....[103]....
        /*1d38*/ 	.word	0x00030d30
        /*1d3c*/ 	.word	0x00000009
        /*1d40*/ 	.word	0x000284c0
        /*1d44*/ 	.short	0x010a
        /*1d46*/ 	.byte	0x3f
	.zero		1


	//   ....[104]....
        /*1d48*/ 	.word	0x00030ed0
        /*1d4c*/ 	.word	0x00000000
        /*1d50*/ 	.word	0x00028480
        /*1d54*/ 	.short	0x010a
        /*1d56*/ 	.byte	0x3f
	.zero		1


	//   ....[105]....
        /*1d58*/ 	.word	0x00030f20
        /*1d5c*/ 	.word	0x00000000
        /*1d60*/ 	.word	0x00028440
        /*1d64*/ 	.short	0x010a
        /*1d66*/ 	.byte	0x3f
	.zero		1


	//   ....[106]....
        /*1d68*/ 	.word	0x00031a50
        /*1d6c*/ 	.word	0x00000012
        /*1d70*/ 	.word	0x00028420
        /*1d74*/ 	.short	0x010a
        /*1d76*/ 	.byte	0x3f
	.zero		1


	//   ....[107]....
        /*1d78*/ 	.word	0x00031aa0
        /*1d7c*/ 	.word	0x00000004
        /*1d80*/ 	.word	0x00028480
        /*1d84*/ 	.short	0x010a
        /*1d86*/ 	.byte	0x3f
	.zero		1


	//   ....[108]....
        /*1d88*/ 	.word	0x00031af0
        /*1d8c*/ 	.word	0x00000004
        /*1d90*/ 	.word	0x00028440
        /*1d94*/ 	.short	0x010a
        /*1d96*/ 	.byte	0x3f
	.zero		1


	//   ....[109]....
        /*1d98*/ 	.word	0x00031b40
        /*1d9c*/ 	.word	0x00000013
        /*1da0*/ 	.word	0x00028470
        /*1da4*/ 	.short	0x010a
        /*1da6*/ 	.byte	0x3f
	.zero		1


	//   ....[110]....
        /*1da8*/ 	.word	0x00031b90
        /*1dac*/ 	.word	0x00000013
        /*1db0*/ 	.word	0x00028460
        /*1db4*/ 	.short	0x010a
        /*1db6*/ 	.byte	0x3f
	.zero		1


	//   ....[111]....
        /*1db8*/ 	.word	0x00031be0
        /*1dbc*/ 	.word	0x00000010
        /*1dc0*/ 	.word	0x00028470
        /*1dc4*/ 	.short	0x010a
        /*1dc6*/ 	.byte	0x3f
	.zero		1


	//   ....[112]....
        /*1dc8*/ 	.word	0x00031c30
        /*1dcc*/ 	.word	0x00000010
        /*1dd0*/ 	.word	0x00028460
        /*1dd4*/ 	.short	0x010a
        /*1dd6*/ 	.byte	0x3f
	.zero		1


	//   ....[113]....
        /*1dd8*/ 	.word	0x000327b0
        /*1ddc*/ 	.word	0x00000000
        /*1de0*/ 	.word	0x00028420
        /*1de4*/ 	.short	0x010a
        /*1de6*/ 	.byte	0x3f
	.zero		1


	//   ....[114]....
        /*1de8*/ 	.word	0x00032950
        /*1dec*/ 	.word	0x00000006
        /*1df0*/ 	.word	0x00000000
        /*1df4*/ 	.short	0x010a
        /*1df6*/ 	.byte	0x3f
	.zero		1


	//   ....[115]....
        /*1df8*/ 	.word	0x000329a0
        /*1dfc*/ 	.word	0x00000007
        /*1e00*/ 	.word	0x00000000
        /*1e04*/ 	.short	0x010a
        /*1e06*/ 	.byte	0x3f
	.zero		1


	//   ....[116]....
        /*1e08*/ 	.word	0x000329f0
        /*1e0c*/ 	.word	0x00000004
        /*1e10*/ 	.word	0x00028460
        /*1e14*/ 	.short	0x010a
        /*1e16*/ 	.byte	0x3f
	.zero		1


	//   ....[117]....
        /*1e18*/ 	.word	0x00032a40
        /*1e1c*/ 	.word	0x00000003
        /*1e20*/ 	.word	0x00028460
        /*1e24*/ 	.short	0x010a
        /*1e26*/ 	.byte	0x3f
	.zero		1


	//   ....[118]....
        /*1e28*/ 	.word	0x00032a90
        /*1e2c*/ 	.word	0x00000004
        /*1e30*/ 	.word	0x00028480
        /*1e34*/ 	.short	0x010a
        /*1e36*/ 	.byte	0x3f
	.zero		1


	//----- nvinfo : EIATTR_NUM_MBARRIERS
	.align		4
.L_244:
        /*1e38*/ 	.byte	0x03, 0x38
        /*1e3a*/ 	.short	0x0016


	//----- nvinfo : EIATTR_EXIT_INSTR_OFFSETS
	.align		4
        /*1e3c*/ 	.byte	0x04, 0x1c
        /*1e3e*/ 	.short	(.L_246 - .L_245)


	//   ....[0]....
.L_245:
        /*1e40*/ 	.word	0x0002af00


	//----- nvinfo : EIATTR_MAX_THREADS
	.align		4
.L_246:
        /*1e44*/ 	.byte	0x04, 0x05
        /*1e46*/ 	.short	(.L_248 - .L_247)
.L_247:
        /*1e48*/ 	.word	0x00000180
        /*1e4c*/ 	.word	0x00000001
        /*1e50*/ 	.word	0x00000001


	//----- nvinfo : EIATTR_CRS_STACK_SIZE
	.align		4
.L_248:
        /*1e54*/ 	.byte	0x04, 0x1e
        /*1e56*/ 	.short	(.L_250 - .L_249)
.L_249:
        /*1e58*/ 	.word	0x00000000


	//----- nvinfo : EIATTR_CBANK_PARAM_SIZE
	.align		4
.L_250:
        /*1e5c*/ 	.byte	0x03, 0x19
        /*1e5e*/ 	.short	0x0af0


	//----- nvinfo : EIATTR_PARAM_CBANK
	.align		4
        /*1e60*/ 	.byte	0x04, 0x0a
        /*1e62*/ 	.short	(.L_252 - .L_251)
	.align		4
.L_251:
        /*1e64*/ 	.word	index@(.nv.constant0._ZN7cutlass13device_kernelIN5flash11enable_sm90INS1_16FlashAttnFwdSm90INS1_25CollectiveMainloopFwdSm90ILi2EN4cute5tupleIJNS5_1CILi1EEES8_S8_EEENS6_IJNS7_ILi128EEENS7_ILi64EEENS7_ILi256EEEEEELi256ENS_12float_e4m3_tEfNS_4arch4Sm90ELb0ELb1ELb0ELb1ELb0ELb1ELb0ELb1ELb1ELb1ELb1ELb0EEENS1_21CollectiveEpilogueFwdINS6_IJSA_SC_SB_EEES9_NS_10bfloat16_tESG_Li256ELb1ELb1ELb1ELb1EEENS1_36VarlenDynamicPersistentTileSchedulerILi128ELi64ELi256ELi128ELb1ELb1ELb1ELb1ELb0ELb1EEEEEEEEEvNT_6ParamsE)
        /*1e68*/ 	.short	0x0210
        /*1e6a*/ 	.short	0x0af0


	//----- nvinfo : EIATTR_SW_WAR
	.align		4
.L_252:
        /*1e6c*/ 	.byte	0x04, 0x36
        /*1e6e*/ 	.short	(.L_254 - .L_253)
.L_253:
        /*1e70*/ 	.word	0x00000008
.L_254:


//--------------------- .nv.info._ZN7cutlass13device_kernelIN5flash11enable_sm90INS1_16FlashAttnFwdSm90INS1_25CollectiveMainloopFwdSm90ILi2EN4cute5tupleIJNS5_1CILi1EEES8_S8_EEENS6_IJNS7_ILi128EEESA_NS7_ILi256EEEEEELi256ENS_12float_e4m3_tEfNS_4arch4Sm90ELb1ELb0ELb0ELb0ELb0ELb0ELb0ELb1ELb1ELb1ELb1ELb0EEENS1_21CollectiveEpilogueFwdINS6_IJSA_SB_SA_EEES9_NS_10bfloat16_tESF_Li256ELb0ELb1ELb1ELb1EEENS1_19SingleTileSchedulerILb0ELb1ELb1ELi128EEEEEEEEEvNT_6ParamsE --------------------------
	.section	.nv.info._ZN7cutlass13device_kernelIN5flash11enable_sm90INS1_16FlashAttnFwdSm90INS1_25CollectiveMainloopFwdSm90ILi2EN4cute5tupleIJNS5_1CILi1EEES8_S8_EEENS6_IJNS7_ILi128EEESA_NS7_ILi256EEEEEELi256ENS_12float_e4m3_tEfNS_4arch4Sm90ELb1ELb0ELb0ELb0ELb0ELb0ELb0ELb1ELb1ELb1ELb1ELb0EEENS1_21CollectiveEpilogueFwdINS6_IJSA_SB_SA_EEES9_NS_10bfloat16_tESF_Li256ELb0ELb1ELb1ELb1EEENS1_19SingleTileSchedulerILb0ELb1ELb1ELi128EEEEEEEEEvNT_6ParamsE,"",@"SHT_CUDA_INFO"
	.sectionflags	@""
	.align	4


	//----- nvinfo : EIATTR_CUDA_API_VERSION
	.align		4
        /*0000*/ 	.byte	0x04, 0x37
        /*0002*/ 	.short	(.L_256 - .L_255)
.L_255:
        /*0004*/ 	.word	0x00000082


	//----- nvinfo : EIATTR_KPARAM_INFO
	.align		4
.L_256:
        /*0008*/ 	.byte	0x04, 0x17
        /*000a*/ 	.short	(.L_258 - .L_257)
.L_257:
        /*000c*/ 	.word	0x00000000
        /*0010*/ 	.short	0x0000
        /*0012*/ 	.short	0x0070
        /*0014*/ 	.byte	0x00, 0xf0, 0x01, 0x28


	//----- nvinfo : EIATTR_SPARSE_MMA_MASK
	.align		4
.L_258:
        /*0018*/ 	.byte	0x03, 0x50
        /*001a*/ 	.short	0x0000


	//----- nvinfo : EIATTR_MAXREG_COUNT
	.align		4
        /*001c*/ 	.byte	0x03, 0x1b
        /*001e*/ 	.short	0x00a8


	//----- nvinfo : EIATTR_NUM_BARRIERS
	.align		4
        /*0020*/ 	.byte	0x02, 0x4c
        /*0022*/ 	.byte	0x10
	.zero		1


	//----- nvinfo : EIATTR_EXTERNS
	.align		4
        /*0024*/ 	.byte	0x04, 0x0f
        /*0026*/ 	.short	(.L_260 - .L_259)


	//   ....[0]....
	.align		4
.L_259:
        /*0028*/ 	.word	index@(__assertfail)


	//----- nvinfo : EIATTR_ANNOTATIONS
	.align		4
.L_260:
        /*002c*/ 	.byte	0x04, 0x55
        /*002e*/ 	.short	(.L_262 - .L_261)


	//   ....[0]....
.L_261:
        /* <DEDUP_REMOVED lines=19> */
        /*0154*/ 	.byte	0x80, 0x2e, 0x01, 0x00, 0x01, 0x00, 0x00, 0x00, 0xe0, 0x2e, 0x01, 0x00


	//----- nvinfo : EIATTR_MERCURY_ISA_VERSION
	.align		4
.L_262:
        /*0160*/ 	.byte	0x03, 0x5f
        /*0162*/ 	.short	0x0101


	//----- nvinfo : EIATTR_INT_WARP_WIDE_INSTR_OFFSETS
	.align		4
        /*0164*/ 	.byte	0x04, 0x31
        /*0166*/ 	.short	(.L_264 - .L_263)


	//   ....[0]....
.L_263:
        /*0168*/ 	.word	0x00000120


	//   ....[1]....
        /*016c*/ 	.word	0x000001c0


	//   ....[2]....
        /*0170*/ 	.word	0x00000230


	//----- nvinfo : EIATTR_COOP_GROUP_MASK_REGIDS
	.align		4
.L_264:
        /*0174*/ 	.byte	0x04, 0x29
        /*0176*/ 	.short	(.L_266 - .L_265)


	//   ....[0]....
.L_265:
        /*0178*/ 	.word	0xffffffff


	//   ....[1]....
        /*017c*/ 	.word	0xffffffff


	//   ....[2]....
        /*0180*/ 	.word	0xffffffff


	//   ....[3]....
        /*0184*/ 	.word	0xffffffff


	//   ....[4]....
        /*0188*/ 	.word	0xffffffff


	//   ....[5]....
        /*018c*/ 	.word	0xffffffff


	//   ....[6]....
        /*0190*/ 	.word	0xffffffff


	//   ....[7]....
        /*0194*/ 	.word	0xffffffff


	//   ....[8]....
        /*0198*/ 	.word	0xffffffff


	//   ....[9]....
        /*019c*/ 	.word	0xffffffff


	//   ....[10]....
        /*01a0*/ 	.word	0xffffffff


	//   ....[11]....
        /*01a4*/ 	.word	0xffffffff


	//   ....[12]....
        /*01a8*/ 	.word	0xffffffff


	//   ....[13]....
        /*01ac*/ 	.word	0xffffffff


	//   ....[14]....
        /*01b0*/ 	.word	0xffffffff


	//   ....[15]....
        /*01b4*/ 	.word	0xffffffff


	//   ....[16]....
        /*01b8*/ 	.word	0xffffffff


	//   ....[17]....
        /*01bc*/ 	.word	0xffffffff


	//   ....[18]....
        /*01c0*/ 	.word	0xffffffff


	//   ....[19]....
        /*01c4*/ 	.word	0xffffffff


	//   ....[20]....
        /*01c8*/ 	.word	0xffffffff


	//   ....[21]....
        /*01cc*/ 	.word	0xffffffff


	//   ....[22]....
        /*01d0*/ 	.word	0xffffffff


	//   ....[23]....
        /*01d4*/ 	.word	0xffffffff


	//   ....[24]....
        /*01d8*/ 	.word	0xffffffff


	//   ....[25]....
        /*01dc*/ 	.word	0xffffffff


	//   ....[26]....
        /*01e0*/ 	.word	0xffffffff


	//   ....[27]....
        /*01e4*/ 	.word	0xffffffff


	//   ....[28]....
        /*01e8*/ 	.word	0xffffffff


	//   ....[29]....
        /*01ec*/ 	.word	0xffffffff


	//   ....[30]....
        /*01f0*/ 	.word	0xffffffff


	//   ....[31]....
        /*01f4*/ 	.word	0xffffffff


	//   ....[32]....
        /*01f8*/ 	.word	0xffffffff


	//   ....[33]....
        /*01fc*/ 	.word	0xffffffff


	//   ....[34]....
        /*0200*/ 	.word	0xffffffff


	//   ....[35]....
        /*0204*/ 	.word	0xffffffff


	//   ....[36]....
        /*0208*/ 	.word	0xffffffff


	//   ....[37]....
        /*020c*/ 	.word	0xffffffff


	//   ....[38]....
        /*0210*/ 	.word	0xffffffff


	//   ....[39]....
        /*0214*/ 	.word	0xffffffff


	//   ....[40]....
        /*0218*/ 	.word	0xffffffff


	//   ....[41]....
        /*021c*/ 	.word	0xffffffff


	//   ....[42]....
        /*0220*/ 	.word	0xffffffff


	//   ....[43]....
        /*0224*/ 	.word	0xffffffff


	//   ....[44]....
        /*0228*/ 	.word	0xffffffff


	//   ....[45]....
        /*022c*/ 	.word	0xffffffff


	//   ....[46]....
        /*0230*/ 	.word	0xffffffff


	//   ....[47]....
        /*0234*/ 	.word	0xffffffff


	//   ....[48]....
        /*0238*/ 	.word	0xffffffff


	//   ....[49]....
        /*023c*/ 	.word	0xffffffff


	//   ....[50]....
        /*0240*/ 	.word	0xffffffff


	//   ....[51]....
        /*0244*/ 	.word	0xffffffff


	//   ....[52]....
        /*0248*/ 	.word	0xffffffff


	//   ....[53]....
        /*024c*/ 	.word	0xffffffff


	//   ....[54]....
        /*0250*/ 	.word	0xffffffff


	//   ....[55]....
        /*0254*/ 	.word	0xffffffff


	//   ....[56]....
        /*0258*/ 	.word	0xffffffff


	//   ....[57]....
        /*025c*/ 	.word	0xffffffff


	//   ....[58]....
        /*0260*/ 	.word	0xffffffff


	//   ....[59]....
        /*0264*/ 	.word	0xffffffff


	//   ....[60]....
        /*0268*/ 	.word	0xffffffff


	//   ....[61]....
        /*026c*/ 	.word	0xffffffff


	//   ....[62]....
        /*0270*/ 	.word	0xffffffff


	//   ....[63]....
        /*0274*/ 	.word	0xffffffff


	//   ....[64]....
        /*0278*/ 	.word	0xffffffff


	//   ....[65]....
        /*027c*/ 	.word	0xffffffff


	//   ....[66]....
        /*0280*/ 	.word	0xffffffff


	//   ....[67]....
        /*0284*/ 	.word	0xffffffff


	//   ....[68]....
        /*0288*/ 	.word	0xffffffff


	//   ....[69]....
        /*028c*/ 	.word	0xffffffff


	//   ....[70]....
        /*0290*/ 	.word	0xffffffff


	//   ....[71]....
        /*0294*/ 	.word	0xffffffff


	//   ....[72]....
        /*0298*/ 	.word	0xffffffff


	//   ....[73]....
        /*029c*/ 	.word	0xffffffff


	//   ....[74]....
        /*02a0*/ 	.word	0xffffffff


	//   ....[75]....
        /*02a4*/ 	.word	0xffffffff


	//   ....[76]....
        /*02a8*/ 	.word	0xffffffff


	//   ....[77]....
        /*02ac*/ 	.word	0xffffffff


	//   ....[78]....
        /*02b0*/ 	.word	0xffffffff


	//   ....[79]....
        /*02b4*/ 	.word	0xffffffff


	//   ....[80]....
        /*02b8*/ 	.word	0xffffffff


	//   ....[81]....
        /*02bc*/ 	.word	0xffffffff


	//   ....[82]....
        /*02c0*/ 	.word	0xffffffff


	//   ....[83]....
        /*02c4*/ 	.word	0xffffffff


	//   ....[84]....
        /*02c8*/ 	.word	0xffffffff


	//   ....[85]....
        /*02cc*/ 	.word	0xffffffff


	//   ....[86]....
        /*02d0*/ 	.word	0xffffffff


	//   ....[87]....
        /*02d4*/ 	.word	0xffffffff


	//   ....[88]....
        /*02d8*/ 	.word	0xffffffff


	//   ....[89]....
        /*02dc*/ 	.word	0xffffffff


	//   ....[90]....
        /*02e0*/ 	.word	0xffffffff


	//   ....[91]....
        /*02e4*/ 	.word	0xffffffff


	//   ....[92]....
        /*02e8*/ 	.word	0xffffffff


	//   ....[93]....
        /*02ec*/ 	.word	0xffffffff


	//   ....[94]....
        /*02f0*/ 	.word	0xffffffff


	//   ....[95]....
        /*02f4*/ 	.word	0xffffffff


	//   ....[96]....
        /*02f8*/ 	.word	0xffffffff


	//   ....[97]....
        /*02fc*/ 	.word	0xffffffff


	//   ....[98]....
        /*0300*/ 	.word	0xffffffff


	//   ....[99]....
        /*0304*/ 	.word	0xffffffff


	//   ....[100]....
        /*0308*/ 	.word	0xffffffff


	//   ....[101]....
        /*030c*/ 	.word	0xffffffff


	//   ....[102]....
        /*0310*/ 	.word	0xffffffff


	//   ....[103]....
        /*0314*/ 	.word	0xffffffff


	//   ....[104]....
        /*0318*/ 	.word	0xffffffff


	//   ....[105]....
        /*031c*/ 	.word	0xffffffff


	//   ....[106]....
        /*0320*/ 	.word	0xffffffff


	//   ....[107]....
        /*0324*/ 	.word	0xffffffff


	//   ....[108]....
        /*0328*/ 	.word	0xffffffff


	//   ....[109]....
        /*032c*/ 	.word	0xffffffff


	//   ....[110]....
        /*0330*/ 	.word	0xffffffff


	//   ....[111]....
        /*0334*/ 	.word	0xffffffff


	//   ....[112]....
        /*0338*/ 	.word	0xffffffff


	//   ....[113]....
        /*033c*/ 	.word	0xffffffff


	//   ....[114]....
        /*0340*/ 	.word	0xffffffff


	//   ....[115]....
        /*0344*/ 	.word	0xffffffff


	//   ....[116]....
        /*0348*/ 	.word	0xffffffff


	//   ....[117]....
        /*034c*/ 	.word	0xffffffff


	//   ....[118]....
        /*0350*/ 	.word	0xffffffff


	//   ....[119]....
        /*0354*/ 	.word	0xffffffff


	//   ....[120]....
        /*0358*/ 	.word	0xffffffff


	//   ....[121]....
        /*035c*/ 	.word	0xffffffff


	//   ....[122]....
        /*0360*/ 	.word	0xffffffff


	//   ....[123]....
        /*0364*/ 	.word	0xffffffff


	//   ....[124]....
        /*0368*/ 	.word	0xffffffff


	//   ....[125]....
        /*036c*/ 	.word	0xffffffff


	//   ....[126]....
        /*0370*/ 	.word	0xffffffff


	//   ....[127]....
        /*0374*/ 	.word	0xffffffff


	//   ....[128]....
        /*0378*/ 	.word	0xffffffff


	//   ....[129]....
        /*037c*/ 	.word	0xffffffff


	//   ....[130]....
        /*0380*/ 	.word	0xffffffff


	//   ....[131]....
        /*0384*/ 	.word	0xffffffff


	//   ....[132]....
        /*0388*/ 	.word	0xffffffff


	//   ....[133]....
        /*038c*/ 	.word	0xffffffff


	//   ....[134]....
        /*0390*/ 	.word	0xffffffff


	//   ....[135]....
        /*0394*/ 	.word	0xffffffff


	//   ....[136]....
        /*0398*/ 	.word	0xffffffff


	//   ....[137]....
        /*039c*/ 	.word	0xffffffff


	//   ....[138]....
        /*03a0*/ 	.word	0xffffffff


	//   ....[139]....
        /*03a4*/ 	.word	0xffffffff


	//   ....[140]....
        /*03a8*/ 	.word	0xffffffff


	//   ....[141]....
        /*03ac*/ 	.word	0xffffffff


	//   ....[142]....
        /*03b0*/ 	.word	0xffffffff


	//   ....[143]....
        /*03b4*/ 	.word	0xffffffff


	//   ....[144]....
        /*03b8*/ 	.word	0xffffffff


	//   ....[145]....
        /*03bc*/ 	.word	0xffffffff


	//   ....[146]....
        /*03c0*/ 	.word	0xffffffff


	//   ....[147]....
        /*03c4*/ 	.word	0xffffffff


	//   ....[148]....
        /*03c8*/ 	.word	0xffffffff


	//   ....[149]....
        /*03cc*/ 	.word	0xffffffff


	//   ....[150]....
        /*03d0*/ 	.word	0xffffffff


	//   ....[151]....
        /*03d4*/ 	.word	0xffffffff


	//   ....[152]....
        /*03d8*/ 	.word	0xffffffff


	//   ....[153]....
        /*03dc*/ 	.word	0xffffffff


	//   ....[154]....
        /*03e0*/ 	.word	0xffffffff


	//   ....[155]....
        /*03e4*/ 	.word	0xffffffff


	//   ....[156]....
        /*03e8*/ 	.word	0xffffffff


	//   ....[157]....
        /*03ec*/ 	.word	0xffffffff


	//   ....[158]....
        /*03f0*/ 	.word	0xffffffff


	//   ....[159]....
        /*03f4*/ 	.word	0xffffffff


	//   ....[160]....
        /*03f8*/ 	.word	0xffffffff


	//   ....[161]....
        /*03fc*/ 	.word	0xffffffff


	//   ....[162]....
        /*0400*/ 	.word	0xffffffff


	//   ....[163]....
        /*0404*/ 	.word	0xffffffff


	//   ....[164]....
        /*0408*/ 	.word	0xffffffff


	//   ....[165]....
        /*040c*/ 	.word	0xffffffff


	//   ....[166]....
        /*0410*/ 	.word	0xffffffff


	//   ....[167]....
        /*0414*/ 	.word	0xffffffff


	//   ....[168]....
        /*0418*/ 	.word	0xffffffff


	//   ....[169]....
        /*041c*/ 	.word	0xffffffff


	//   ....[170]....
        /*0420*/ 	.word	0xffffffff


	//   ....[171]....
        /*0424*/ 	.word	0xffffffff


	//   ....[172]....
        /*0428*/ 	.word	0xffffffff


	//   ....[173]....
        /*042c*/ 	.word	0xffffffff


	//   ....[174]....
        /*0430*/ 	.word	0xffffffff


	//   ....[175]....
        /*0434*/ 	.word	0xffffffff


	//   ....[176]....
        /*0438*/ 	.word	0xffffffff


	//   ....[177]....
        /*043c*/ 	.word	0xffffffff


	//   ....[178]....
        /*0440*/ 	.word	0xffffffff


	//   ....[179]....
        /*0444*/ 	.word	0xffffffff


	//   ....[180]....
        /*0448*/ 	.word	0xffffffff


	//   ....[181]....
        /*044c*/ 	.word	0xffffffff


	//   ....[182]....
        /*0450*/ 	.word	0xffffffff


	//   ....[183]....
        /*0454*/ 	.word	0x0500000f


	//   ....[184]....
        /*0458*/ 	.word	0x0500000f


	//   ....[185]....
        /*045c*/ 	.word	0x0500000f


	//   ....[186]....
        /*0460*/ 	.word	0x0500000f


	//   ....[187]....
        /*0464*/ 	.word	0x0500000f


	//   ....[188]....
        /*0468*/ 	.word	0x0500000f


	//   ....[189]....
        /*046c*/ 	.word	0x0500000f


	//   ....[190]....
        /*0470*/ 	.word	0x0500000f


	//   ....[191]....
        /*0474*/ 	.word	0x0500000f


	//   ....[192]....
        /*0478*/ 	.word	0x0500000f


	//   ....[193]....
        /*047c*/ 	.word	0x0500000f


	//   ....[194]....
        /*0480*/ 	.word	0x0500000f


	//   ....[195]....
        /*0484*/ 	.word	0x0500000f


	//   ....[196]....
        /*0488*/ 	.word	0x0500000f


	//   ....[197]....
        /*048c*/ 	.word	0x0500000f


	//   ....[198]....
        /*0490*/ 	.word	0x0500000f


	//   ....[199]....
        /*0494*/ 	.word	0x0500000f


	//----- nvinfo : EIATTR_COOP_GROUP_INSTR_OFFSETS
	.align		4
.L_266:
        /*0498*/ 	.byte	0x04, 0x28
        /*049a*/ 	.short	(.L_268 - .L_267)


	//   ....[0]....
.L_267:
        /*049c*/ 	.word	0x00000060


	//   ....[1]....
        /*04a0*/ 	.word	0x00000130


	//   ....[2]....
        /*04a4*/ 	.word	0x000001e0


	//   ....[3]....
        /*04a8*/ 	.word	0x000003a0


	//   ....[4]....
        /*04ac*/ 	.word	0x00000500


	//   ....[5]....
        /*04b0*/ 	.word	0x00000620


	//   ....[6]....
        /*04b4*/ 	.word	0x00000780


	//   ....[7]....
        /*04b8*/ 	.word	0x00001610


	//   ....[8]....
        /*04bc*/ 	.word	0x00001eb0


	//   ....[9]....
        /*04c0*/ 	.word	0x00001ee0


	//   ....[10]....
        /*04c4*/ 	.word	0x000026c0


	//   ....[11]....
        /*04c8*/ 	.word	0x00002750


	//   ....[12]....
        /*04cc*/ 	.word	0x00003090


	//   ....[13]....
        /*04d0*/ 	.word	0x00003150


	//   ....[14]....
        /*04d4*/ 	.word	0x00004a00


	//   ....[15]....
        /*04d8*/ 	.word	0x00004a20


	//   ....[16]....
        /*04dc*/ 	.word	0x00005340


	//   ....[17]....
        /*04e0*/ 	.word	0x00005370


	//   ....[18]....
        /*04e4*/ 	.word	0x00005b20


	//   ....[19]....
        /*04e8*/ 	.word	0x00005b80


	//   ....[20]....
        /*04ec*/ 	.word	0x000079a0


	//   ....[21]....
        /*04f0*/ 	.word	0x000079b0


	//   ....[22]....
        /*04f4*/ 	.word	0x000079e0


	//   ....[23]....
        /*04f8*/ 	.word	0x000079f0


	//   ....[24]....
        /*04fc*/ 	.word	0x000095a0


	//   ....[25]....
        /*0500*/ 	.word	0x000095b0


	//   ....[26]....
        /*0504*/ 	.word	0x00009640


	//   ....[27]....
        /*0508*/ 	.word	0x00009650


	//   ....[28]....
        /*050c*/ 	.word	0x0000ac00


	//   ....[29]....
        /*0510*/ 	.word	0x0000ac40


	//   ....[30]....
        /*0514*/ 	.word	0x0000ac60


	//   ....[31]....
        /*0518*/ 	.word	0x0000ac80


	//   ....[32]....
        /*051c*/ 	.word	0x0000ac90


	//   ....[33]....
        /*0520*/ 	.word	0x0000aca0


	//   ....[34]....
        /*0524*/ 	.word	0x0000acb0


	//   ....[35]....
        /*0528*/ 	.word	0x0000acc0


	//   ....[36]....
        /*052c*/ 	.word	0x0000acd0


	//   ....[37]....
        /*0530*/ 	.word	0x0000ace0


	//   ....[38]....
        /*0534*/ 	.word	0x0000acf0


	//   ....[39]....
        /*0538*/ 	.word	0x0000ad20


	//   ....[40]....
        /*053c*/ 	.word	0x0000ad30


	//   ....[41]....
        /*0540*/ 	.word	0x0000ad40


	//   ....[42]....
        /*0544*/ 	.word	0x0000ad50


	//   ....[43]....
        /*0548*/ 	.word	0x0000ad70


	//   ....[44]....
        /*054c*/ 	.word	0x0000ad80


	//   ....[45]....
        /*0550*/ 	.word	0x0000ad90


	//   ....[46]....
        /*0554*/ 	.word	0x0000ada0


	//   ....[47]....
        /*0558*/ 	.word	0x0000adb0


	//   ....[48]....
        /*055c*/ 	.word	0x0000add0


	//   ....[49]....
        /*0560*/ 	.word	0x0000adf0


	//   ....[50]....
        /*0564*/ 	.word	0x0000ae00


	//   ....[51]....
        /*0568*/ 	.word	0x0000ae10


	//   ....[52]....
        /*056c*/ 	.word	0x0000ae20


	//   ....[53]....
        /*0570*/ 	.word	0x0000ae30


	//   ....[54]....
        /*0574*/ 	.word	0x0000ae50


	//   ....[55]....
        /*0578*/ 	.word	0x0000ae60


	//   ....[56]....
        /*057c*/ 	.word	0x0000ae80


	//   ....[57]....
        /*0580*/ 	.word	0x0000aea0


	//   ....[58]....
        /*0584*/ 	.word	0x0000aeb0


	//   ....[59]....
        /*0588*/ 	.word	0x0000aed0


	//   ....[60]....
        /*058c*/ 	.word	0x0000aee0


	//   ....[61]....
        /*0590*/ 	.word	0x0000aef0


	//   ....[62]....
        /*0594*/ 	.word	0x0000af00


	//   ....[63]....
        /*0598*/ 	.word	0x0000af30


	//   ....[64]....
        /*059c*/ 	.word	0x0000af40


	//   ....[65]....
        /*05a0*/ 	.word	0x0000af50


	//   ....[66]....
        /*05a4*/ 	.word	0x0000af70


	//   ....[67]....
        /*05a8*/ 	.word	0x0000af80


	//   ....[68]....
        /*05ac*/ 	.word	0x0000af90


	//   ....[69]....
        /*05b0*/ 	.word	0x0000afa0


	//   ....[70]....
        /*05b4*/ 	.word	0x0000afb0


	//   ....[71]....
        /*05b8*/ 	.word	0x0000afc0


	//   ....[72]....
        /*05bc*/ 	.word	0x0000afe0


	//   ....[73]....
        /*05c0*/ 	.word	0x0000aff0


	//   ....[74]....
        /*05c4*/ 	.word	0x0000b000


	//   ....[75]....
        /*05c8*/ 	.word	0x0000b010


	//   ....[76]....
        /*05cc*/ 	.word	0x0000b020


	//   ....[77]....
        /*05d0*/ 	.word	0x0000b030


	//   ....[78]....
        /*05d4*/ 	.word	0x0000b060


	//   ....[79]....
        /*05d8*/ 	.word	0x0000b080


	//   ....[80]....
        /*05dc*/ 	.word	0x0000b0b0


	//   ....[81]....
        /*05e0*/ 	.word	0x0000b0d0


	//   ....[82]....
        /*05e4*/ 	.word	0x0000b0e0


	//   ....[83]....
        /*05e8*/ 	.word	0x0000b0f0


	//   ....[84]....
        /*05ec*/ 	.word	0x0000b110


	//   ....[85]....
        /*05f0*/ 	.word	0x0000b130


	//   ....[86]....
        /*05f4*/ 	.word	0x0000b140


	//   ....[87]....
        /*05f8*/ 	.word	0x0000b160


	//   ....[88]....
        /*05fc*/ 	.word	0x0000b180


	//   ....[89]....
        /*0600*/ 	.word	0x0000b1a0


	//   ....[90]....
        /*0604*/ 	.word	0x0000b1b0


	//   ....[91]....
        /*0608*/ 	.word	0x0000b1c0


	//   ....[92]....
        /*060c*/ 	.word	0x0000b1d0


	//   ....[93]....
        /*0610*/ 	.word	0x0000b1e0


	//   ....[94]....
        /*0614*/ 	.word	0x0000b1f0


	//   ....[95]....
        /*0618*/ 	.word	0x0000b200


	//   ....[96]....
        /*061c*/ 	.word	0x0000b210


	//   ....[97]....
        /*0620*/ 	.word	0x0000b220


	//   ....[98]....
        /*0624*/ 	.word	0x0000b230


	//   ....[99]....
        /*0628*/ 	.word	0x0000b240


	//   ....[100]....
        /*062c*/ 	.word	0x0000b250


	//   ....[101]....
        /*0630*/ 	.word	0x0000b260


	//   ....[102]....
        /*0634*/ 	.word	0x0000b270


	//   ....[103]....
        /*0638*/ 	.word	0x0000b280


	//   ....[104]....
        /*063c*/ 	.word	0x0000b290


	//   ....[105]....
        /*0640*/ 	.word	0x0000b2a0


	//   ....[106]....
        /*0644*/ 	.word	0x0000b2b0


	//   ....[107]....
        /*0648*/ 	.word	0x0000b2c0


	//   ....[108]....
        /*064c*/ 	.word	0x0000b2d0


	//   ....[109]....
        /*0650*/ 	.word	0x0000b2e0


	//   ....[110]....
        /*0654*/ 	.word	0x0000b2f0


	//   ....[111]....
        /*0658*/ 	.word	0x0000b300


	//   ....[112]....
        /*065c*/ 	.word	0x0000b310


	//   ....[113]....
        /*0660*/ 	.word	0x0000b320


	//   ....[114]....
        /*0664*/ 	.word	0x0000b330


	//   ....[115]....
        /*0668*/ 	.word	0x0000b340


	//   ....[116]....
        /*066c*/ 	.word	0x0000b350


	//   ....[117]....
        /*0670*/ 	.word	0x0000b360


	//   ....[118]....
        /*0674*/ 	.word	0x0000b370


	//   ....[119]....
        /*0678*/ 	.word	0x0000b380


	//   ....[120]....
        /*067c*/ 	.word	0x0000b390


	//   ....[121]....
        /*0680*/ 	.word	0x0000b3a0


	//   ....[122]....
        /*0684*/ 	.word	0x0000b3b0


	//   ....[123]....
        /*0688*/ 	.word	0x0000b3c0


	//   ....[124]....
        /*068c*/ 	.word	0x0000b3d0


	//   ....[125]....
        /*0690*/ 	.word	0x0000b400


	//   ....[126]....
        /*0694*/ 	.word	0x0000b420


	//   ....[127]....
        /*0698*/ 	.word	0x0000b440


	//   ....[128]....
        /*069c*/ 	.word	0x0000b450


	//   ....[129]....
        /*06a0*/ 	.word	0x0000b460


	//   ....[130]....
        /*06a4*/ 	.word	0x0000b470


	//   ....[131]....
        /*06a8*/ 	.word	0x0000b480


	//   ....[132]....
        /*06ac*/ 	.word	0x0000b4a0


	//   ....[133]....
        /*06b0*/ 	.word	0x0000b4b0


	//   ....[134]....
        /*06b4*/ 	.word	0x0000b4c0


	//   ....[135]....
        /*06b8*/ 	.word	0x0000b4f0


	//   ....[136]....
        /*06bc*/ 	.word	0x0000b520


	//   ....[137]....
        /*06c0*/ 	.word	0x0000b540


	//   ....[138]....
        /*06c4*/ 	.word	0x0000b570


	//   ....[139]....
        /*06c8*/ 	.word	0x0000b5a0


	//   ....[140]....
        /*06cc*/ 	.word	0x0000b5d0


	//   ....[141]....
        /*06d0*/ 	.word	0x0000b600


	//   ....[142]....
        /*06d4*/ 	.word	0x0000b630


	//   ....[143]....
        /*06d8*/ 	.word	0x0000b660


	//   ....[144]....
        /*06dc*/ 	.word	0x0000b690


	//   ....[145]....
        /*06e0*/ 	.word	0x0000b6c0


	//   ....[146]....
        /*06e4*/ 	.word	0x0000b6f0


	//   ....[147]....
        /*06e8*/ 	.word	0x0000b730


	//   ....[148]....
        /*06ec*/ 	.word	0x0000b760


	//   ....[149]....
        /*06f0*/ 	.word	0x0000b7a0


	//   ....[150]....
        /*06f4*/ 	.word	0x0000b7d0


	//   ....[151]....
        /*06f8*/ 	.word	0x0000b800


	//   ....[152]....
        /*06fc*/ 	.word	0x0000b830


	//   ....[153]....
        /*0700*/ 	.word	0x0000b860


	//   ....[154]....
        /*0704*/ 	.word	0x0000b890


	//   ....[155]....
        /*0708*/ 	.word	0x0000b8c0


	//   ....[156]....
        /*070c*/ 	.word	0x0000be50


	//   ....[157]....
        /*0710*/ 	.word	0x0000be90


	//   ....[158]....
        /*0714*/ 	.word	0x0000bed0


	//   ....[159]....
        /*0718*/ 	.word	0x0000bf10


	//   ....[160]....
        /*071c*/ 	.word	0x0000bf70


	//   ....[161]....
        /*0720*/ 	.word	0x0000bfa0


	//   ....[162]....
        /*0724*/ 	.word	0x0000cc50


	//   ....[163]....
        /*0728*/ 	.word	0x0000cc80


	//   ....[164]....
        /*072c*/ 	.word	0x0000dda0


	//   ....[165]....
        /*0730*/ 	.word	0x0000eb90


	//   ....[166]....
        /*0734*/ 	.word	0x0000f600


	//   ....[167]....
        /*0738*/ 	.word	0x0000f640


	//   ....[168]....
        /*073c*/ 	.word	0x0000f660


	//   ....[169]....
        /*0740*/ 	.word	0x0000f700


	//   ....[170]....
        /*0744*/ 	.word	0x0000f720


	//   ....[171]....
        /*0748*/ 	.word	0x0000f7c0


	//   ....[172]....
        /*074c*/ 	.word	0x0000f7e0


	//   ....[173]....
        /*0750*/ 	.word	0x0000f880


	//   ....[174]....
        /*0754*/ 	.word	0x0000f8a0


	//   ....[175]....
        /*0758*/ 	.word	0x0000f940


	//   ....[176]....
        /*075c*/ 	.word	0x0000f960


	//   ....[177]....
        /*0760*/ 	.word	0x0000fa00


	//   ....[178]....
        /*0764*/ 	.word	0x0000fa20


	//   ....[179]....
        /*0768*/ 	.word	0x0000fac0


	//   ....[180]....
        /*076c*/ 	.word	0x0000fae0


	//   ....[181]....
        /*0770*/ 	.word	0x0000fb70


	//   ....[182]....
        /*0774*/ 	.word	0x00011a50


	//   ....[183]....
        /*0778*/ 	.word	0x00012000


	//   ....[184]....
        /*077c*/ 	.word	0x000121d0


	//   ....[185]....
        /*0780*/ 	.word	0x00012220


	//   ....[186]....
        /*0784*/ 	.word	0x000122c0


	//   ....[187]....
        /*0788*/ 	.word	0x000123d0


	//   ....[188]....
        /*078c*/ 	.word	0x00012440


	//   ....[189]....
        /*0790*/ 	.word	0x00012550


	//   ....[190]....
        /*0794*/ 	.word	0x000125c0


	//   ....[191]....
        /*0798*/ 	.word	0x000126d0


	//   ....[192]....
        /*079c*/ 	.word	0x00012740


	//   ....[193]....
        /*07a0*/ 	.word	0x00012850


	//   ....[194]....
        /*07a4*/ 	.word	0x000128c0


	//   ....[195]....
        /*07a8*/ 	.word	0x000129d0


	//   ....[196]....
        /*07ac*/ 	.word	0x00012a40


	//   ....[197]....
        /*07b0*/ 	.word	0x00012b30


	//   ....[198]....
        /*07b4*/ 	.word	0x00012bc0


	//   ....[199]....
        /*07b8*/ 	.word	0x00012cb0


	//----- nvinfo : EIATTR_REG_RECONFIG
	.align		4
.L_268:
        /*07bc*/ 	.byte	0x01, 0x54
	.zero		2


	//----- nvinfo : EIATTR_SYSCALL_OFFSETS
	.align		4
        /*07c0*/ 	.byte	0x04, 0x46
        /*07c2*/ 	.short	(.L_270 - .L_269)


	//   ....[0]....
.L_269:
        /*07c4*/ 	.word	0x000017d0


	//   ....[1]....
        /*07c8*/ 	.word	0x0000e520


	//   ....[2]....
        /*07cc*/ 	.word	0x0000e660


	//   ....[3]....
        /*07d0*/ 	.word	0x0000e7a0


	//   ....[4]....
        /*07d4*/ 	.word	0x0000e8c0


	//   ....[5]....
        /*07d8*/ 	.word	0x0000f2a0


	//----- nvinfo : EIATTR_MBARRIER_INSTR_OFFSETS
	.align		4
.L_270:
        /*07dc*/ 	.byte	0x04, 0x39
        /*07de*/ 	.short	(.L_272 - .L_271)


	//   ....[0]....
.L_271:
        /*07e0*/ 	.word	0x00000250
        /*07e4*/ 	.word	0x000000ff
        /*07e8*/ 	.word	0x00038800
        /*07ec*/ 	.short	0x0100
        /*07ee*/ 	.byte	0x08
	.zero		1


	//   ....[1]....
        /*07f0*/ 	.word	0x00000260
        /*07f4*/ 	.word	0x000000ff
        /*07f8*/ 	.word	0x00038820
        /*07fc*/ 	.short	0x0100
        /*07fe*/ 	.byte	0x08
	.zero		1


	//   ....[2]....
        /*0800*/ 	.word	0x00000350
        /*0804*/ 	.word	0x000000ff
        /*0808*/ 	.word	0x00038830
        /*080c*/ 	.short	0x0100
        /*080e*/ 	.byte	0x08
	.zero		1


	//   ....[3]....
        /*0810*/ 	.word	0x00000360
        /*0814*/ 	.word	0x000000ff
        /*0818*/ 	.word	0x00038840
        /*081c*/ 	.short	0x0100
        /*081e*/ 	.byte	0x08
	.zero		1


	//   ....[4]....
        /*0820*/ 	.word	0x00000370
        /*0824*/ 	.word	0x000000ff
        /*0828*/ 	.word	0x00038838
        /*082c*/ 	.short	0x0100
        /*082e*/ 	.byte	0x08
	.zero		1


	//   ....[5]....
        /*0830*/ 	.word	0x00000380
        /*0834*/ 	.word	0x000000ff
        /*0838*/ 	.word	0x00038848
        /*083c*/ 	.short	0x0100
        /*083e*/ 	.byte	0x08
	.zero		1


	//   ....[6]....
        /*0840*/ 	.word	0x000004b0
        /*0844*/ 	.word	0x000000ff
        /*0848*/ 	.word	0x00038850
        /*084c*/ 	.short	0x0100
        /*084e*/ 	.byte	0x08
	.zero		1


	//   ....[7]....
        /*0850*/ 	.word	0x000004c0
        /*0854*/ 	.word	0x000000ff
        /*0858*/ 	.word	0x00038860
        /*085c*/ 	.short	0x0100
        /*085e*/ 	.byte	0x08
	.zero		1


	//   ....[8]....
        /*0860*/ 	.word	0x000004d0
        /*0864*/ 	.word	0x000000ff
        /*0868*/ 	.word	0x00038858
        /*086c*/ 	.short	0x0100
        /*086e*/ 	.byte	0x08
	.zero		1


	//   ....[9]....
        /*0870*/ 	.word	0x000004e0
        /*0874*/ 	.word	0x000000ff
        /*0878*/ 	.word	0x00038868
        /*087c*/ 	.short	0x0100
        /*087e*/ 	.byte	0x08
	.zero		1


	//   ....[10]....
        /*0880*/ 	.word	0x000005d0
        /*0884*/ 	.word	0x000000ff
        /*0888*/ 	.word	0x00038870
        /*088c*/ 	.short	0x0100
        /*088e*/ 	.byte	0x06
	.zero		1


	//   ....[11]....
        /*0890*/ 	.word	0x000005e0
        /*0894*/ 	.word	0x000000ff
        /*0898*/ 	.word	0x00038880
        /*089c*/ 	.short	0x0100
        /*089e*/ 	.byte	0x06
	.zero		1


	//   ....[12]....
        /*08a0*/ 	.word	0x000005f0
        /*08a4*/ 	.word	0x000000ff
        /*08a8*/ 	.word	0x00038878
        /*08ac*/ 	.short	0x0100
        /*08ae*/ 	.byte	0x06
	.zero		1


	//   ....[13]....
        /*08b0*/ 	.word	0x00000600
        /*08b4*/ 	.word	0x000000ff
        /*08b8*/ 	.word	0x00038888
        /*08bc*/ 	.short	0x0100
        /*08be*/ 	.byte	0x06
	.zero		1


	//   ....[14]....
        /*08c0*/ 	.word	0x00000730
        /*08c4*/ 	.word	0x000000ff
        /*08c8*/ 	.word	0x00038890
        /*08cc*/ 	.short	0x0100
        /*08ce*/ 	.byte	0x08
	.zero		1


	//   ....[15]....
        /*08d0*/ 	.word	0x00000740
        /*08d4*/ 	.word	0x000000ff
        /*08d8*/ 	.word	0x000388a0
        /*08dc*/ 	.short	0x0100
        /*08de*/ 	.byte	0x08
	.zero		1


	//   ....[16]....
        /*08e0*/ 	.word	0x00000750
        /*08e4*/ 	.word	0x000000ff
        /*08e8*/ 	.word	0x00038898
        /*08ec*/ 	.short	0x0100
        /*08ee*/ 	.byte	0x08
	.zero		1


	//   ....[17]....
        /*08f0*/ 	.word	0x00000760
        /*08f4*/ 	.word	0x000000ff
        /*08f8*/ 	.word	0x000388a8
        /*08fc*/ 	.short	0x0100
        /*08fe*/ 	.byte	0x08
	.zero		1


	//   ....[18]....
        /*0900*/ 	.word	0x00000890
        /*0904*/ 	.word	0x000000ff
        /*0908*/ 	.word	0x000388b0
        /*090c*/ 	.short	0x0100
        /*090e*/ 	.byte	0x08
	.zero		1


	//   ....[19]....
        /*0910*/ 	.word	0x000008a0
        /*0914*/ 	.word	0x000000ff
        /*0918*/ 	.word	0x000388c0
        /*091c*/ 	.short	0x0100
        /*091e*/ 	.byte	0x08
	.zero		1


	//   ....[20]....
        /*0920*/ 	.word	0x000008b0
        /*0924*/ 	.word	0x000000ff
        /*0928*/ 	.word	0x000388b8
        /*092c*/ 	.short	0x0100
        /*092e*/ 	.byte	0x08
	.zero		1


	//   ....[21]....
        /*0930*/ 	.word	0x000008c0
        /*0934*/ 	.word	0x000000ff
        /*0938*/ 	.word	0x000388c8
        /*093c*/ 	.short	0x0100
        /*093e*/ 	.byte	0x08
	.zero		1


	//   ....[22]....
        /*0940*/ 	.word	0x00001800
        /*0944*/ 	.word	0x000000ff
        /*0948*/ 	.word	0x00038800
        /*094c*/ 	.short	0x010a
        /*094e*/ 	.byte	0x24
	.zero		1


	//   ....[23]....
        /*0950*/ 	.word	0x00001860
        /*0954*/ 	.word	0x000000ff
        /*0958*/ 	.word	0x00038830
        /*095c*/ 	.short	0x010a
        /*095e*/ 	.byte	0x24
	.zero		1


	//   ....[24]....
        /*0960*/ 	.word	0x000018f0
        /*0964*/ 	.word	0x000000ff
        /*0968*/ 	.word	0x00038830
        /*096c*/ 	.short	0x010a
        /*096e*/ 	.byte	0x24
	.zero		1


	//   ....[25]....
        /*0970*/ 	.word	0x00003520
        /*0974*/ 	.word	0x00000021
        /*0978*/ 	.word	0x00000000
        /*097c*/ 	.short	0x0101
        /*097e*/ 	.byte	0x3f
	.zero		1


	//   ....[26]....
        /*0980*/ 	.word	0x000044f0
        /*0984*/ 	.word	0x000000ff
        /*0988*/ 	.word	0x00038830
        /*098c*/ 	.short	0x010a
        /*098e*/ 	.byte	0x07
	.zero		1


	//   ....[27]....
        /*0990*/ 	.word	0x00004530
        /*0994*/ 	.word	0x000000ff
        /*0998*/ 	.word	0x00038830
        /*099c*/ 	.short	0x010a
        /*099e*/ 	.byte	0x07
	.zero		1


	//   ....[28]....
        /*09a0*/ 	.word	0x00004890
        /*09a4*/ 	.word	0x000000ff
        /*09a8*/ 	.word	0x00038850
        /*09ac*/ 	.short	0x010a
        /*09ae*/ 	.byte	0x0a
	.zero		1


	//   ....[29]....
        /*09b0*/ 	.word	0x000048d0
        /*09b4*/ 	.word	0x000000ff
        /*09b8*/ 	.word	0x00038850
        /*09bc*/ 	.short	0x010a
        /*09be*/ 	.byte	0x0a
	.zero		1


	//   ....[30]....
        /*09c0*/ 	.word	0x000063c0
        /*09c4*/ 	.word	0x00000004
        /*09c8*/ 	.word	0x00000000
        /*09cc*/ 	.short	0x0101
        /*09ce*/ 	.byte	0x3f
	.zero		1


	//   ....[31]....
        /*09d0*/ 	.word	0x00006660
        /*09d4*/ 	.word	0x000000ff
        /*09d8*/ 	.word	0x00000000
        /*09dc*/ 	.short	0x0101
        /*09de*/ 	.byte	0x04
	.zero		1


	//   ....[32]....
        /*09e0*/ 	.word	0x00007130
        /*09e4*/ 	.word	0x000000ff
        /*09e8*/ 	.word	0x00038830
        /*09ec*/ 	.short	0x010a
        /*09ee*/ 	.byte	0x0a
	.zero		1


	//   ....[33]....
        /*09f0*/ 	.word	0x00007170
        /*09f4*/ 	.word	0x000000ff
        /*09f8*/ 	.word	0x00038830
        /*09fc*/ 	.short	0x010a
        /*09fe*/ 	.byte	0x0a
	.zero		1


	//   ....[34]....
        /*0a00*/ 	.word	0x00007490
        /*0a04*/ 	.word	0x000000ff
        /*0a08*/ 	.word	0x00038850
        /*0a0c*/ 	.short	0x010a
        /*0a0e*/ 	.byte	0x0a
	.zero		1


	//   ....[35]....
        /*0a10*/ 	.word	0x000074d0
        /*0a14*/ 	.word	0x000000ff
        /*0a18*/ 	.word	0x00038850
        /*0a1c*/ 	.short	0x010a
        /*0a1e*/ 	.byte	0x0a
	.zero		1


	//   ....[36]....
        /*0a20*/ 	.word	0x00008770
        /*0a24*/ 	.word	0x00000004
        /*0a28*/ 	.word	0x00000000
        /*0a2c*/ 	.short	0x0101
        /*0a2e*/ 	.byte	0x3f
	.zero		1


	//   ....[37]....
        /*0a30*/ 	.word	0x00008910
        /*0a34*/ 	.word	0x000000ff
        /*0a38*/ 	.word	0x00000000
        /*0a3c*/ 	.short	0x0101
        /*0a3e*/ 	.byte	0x07
	.zero		1


	//   ....[38]....
        /*0a40*/ 	.word	0x000092f0
        /*0a44*/ 	.word	0x000000ff
        /*0a48*/ 	.word	0x00038850
        /*0a4c*/ 	.short	0x010a
        /*0a4e*/ 	.byte	0x07
	.zero		1


	//   ....[39]....
        /*0a50*/ 	.word	0x00009330
        /*0a54*/ 	.word	0x000000ff
        /*0a58*/ 	.word	0x00038850
        /*0a5c*/ 	.short	0x010a
        /*0a5e*/ 	.byte	0x07
	.zero		1


	//   ....[40]....
        /*0a60*/ 	.word	0x00009910
        /*0a64*/ 	.word	0x000000ff
        /*0a68*/ 	.word	0x00000000
        /*0a6c*/ 	.short	0x0101
        /*0a6e*/ 	.byte	0x04
	.zero		1


	//   ....[41]....
        /*0a70*/ 	.word	0x0000bf50
        /*0a74*/ 	.word	0x000000ff
        /*0a78*/ 	.word	0x00000000
        /*0a7c*/ 	.short	0x0101
        /*0a7e*/ 	.byte	0x04
	.zero		1


	//   ....[42]....
        /*0a80*/ 	.word	0x0000eda0
        /*0a84*/ 	.word	0x000000ff
        /*0a88*/ 	.word	0x00038880
        /*0a8c*/ 	.short	0x010a
        /*0a8e*/ 	.byte	0x26
	.zero		1


	//   ....[43]....
        /*0a90*/ 	.word	0x0000ef60
        /*0a94*/ 	.word	0x000000ff
        /*0a98*/ 	.word	0x00038840
        /*0a9c*/ 	.short	0x010a
        /*0a9e*/ 	.byte	0x26
	.zero		1


	//   ....[44]....
        /*0aa0*/ 	.word	0x0000fc50
        /*0aa4*/ 	.word	0x000000ff
        /*0aa8*/ 	.word	0x00038800
        /*0aac*/ 	.short	0x0107
        /*0aae*/ 	.byte	0x26
	.zero		1


	//   ....[45]....
        /*0ab0*/ 	.word	0x0000fcc0
        /*0ab4*/ 	.word	0x000000ff
        /*0ab8*/ 	.word	0x00038800
        /*0abc*/ 	.short	0x0101
        /*0abe*/ 	.byte	0x26
	.zero		1


	//   ....[46]....
        /*0ac0*/ 	.word	0x0000fce0
        /*0ac4*/ 	.word	0x000000ff
        /*0ac8*/ 	.word	0x00038820
        /*0acc*/ 	.short	0x010a
        /*0ace*/ 	.byte	0x26
	.zero		1


	//   ....[47]....
        /*0ad0*/ 	.word	0x0000ffe0
        /*0ad4*/ 	.word	0x00000004
        /*0ad8*/ 	.word	0x00038880
        /*0adc*/ 	.short	0x010a
        /*0ade*/ 	.byte	0x3f
	.zero		1


	//   ....[48]....
        /*0ae0*/ 	.word	0x00010300
        /*0ae4*/ 	.word	0x00000004
        /*0ae8*/ 	.word	0x00038840
        /*0aec*/ 	.short	0x010a
        /*0aee*/ 	.byte	0x3f
	.zero		1


	//   ....[49]....
        /*0af0*/ 	.word	0x00010670
        /*0af4*/ 	.word	0x00000013
        /*0af8*/ 	.word	0x00038870
        /*0afc*/ 	.short	0x010a
        /*0afe*/ 	.byte	0x3f
	.zero		1


	//   ....[50]....
        /*0b00*/ 	.word	0x000106e0
        /*0b04*/ 	.word	0x00000013
        /*0b08*/ 	.word	0x00038860
        /*0b0c*/ 	.short	0x010a
        /*0b0e*/ 	.byte	0x3f
	.zero		1


	//   ....[51]....
        /*0b10*/ 	.word	0x00010ee0
        /*0b14*/ 	.word	0x00000013
        /*0b18*/ 	.word	0x00038850
        /*0b1c*/ 	.short	0x0101
        /*0b1e*/ 	.byte	0x3f
	.zero		1


	//   ....[52]....
        /*0b20*/ 	.word	0x00010f60
        /*0b24*/ 	.word	0x00000013
        /*0b28*/ 	.word	0x00000000
        /*0b2c*/ 	.short	0x0101
        /*0b2e*/ 	.byte	0x3f
	.zero		1


	//   ....[53]....
        /*0b30*/ 	.word	0x00011080
        /*0b34*/ 	.word	0x00000003
        /*0b38*/ 	.word	0x00038870
        /*0b3c*/ 	.short	0x010a
        /*0b3e*/ 	.byte	0x3f
	.zero		1


	//   ....[54]....
        /*0b40*/ 	.word	0x00011100
        /*0b44*/ 	.word	0x00000002
        /*0b48*/ 	.word	0x00038860
        /*0b4c*/ 	.short	0x010a
        /*0b4e*/ 	.byte	0x3f
	.zero		1


	//   ....[55]....
        /*0b50*/ 	.word	0x00011910
        /*0b54*/ 	.word	0x00000002
        /*0b58*/ 	.word	0x00038850
        /*0b5c*/ 	.short	0x0101
        /*0b5e*/ 	.byte	0x3f
	.zero		1


	//   ....[56]....
        /*0b60*/ 	.word	0x00011950
        /*0b64*/ 	.word	0x00000000
        /*0b68*/ 	.word	0x00000000
        /*0b6c*/ 	.short	0x0101
        /*0b6e*/ 	.byte	0x3f
	.zero		1


	//   ....[57]....
        /*0b70*/ 	.word	0x00011a00
        /*0b74*/ 	.word	0x00000007
        /*0b78*/ 	.word	0x00038820
        /*0b7c*/ 	.short	0x010a
        /*0b7e*/ 	.byte	0x3f
	.zero		1


	//   ....[58]....
        /*0b80*/ 	.word	0x00011b40
        /*0b84*/ 	.word	0x00000006
        /*0b88*/ 	.word	0x00000000
        /*0b8c*/ 	.short	0x010a
        /*0b8e*/ 	.byte	0x3f
	.zero		1


	//   ....[59]....
        /*0b90*/ 	.word	0x00011bb0
        /*0b94*/ 	.word	0x00000005
        /*0b98*/ 	.word	0x00000000
        /*0b9c*/ 	.short	0x010a
        /*0b9e*/ 	.byte	0x3f
	.zero		1


	//   ....[60]....
        /*0ba0*/ 	.word	0x00011c00
        /*0ba4*/ 	.word	0x00000000
        /*0ba8*/ 	.word	0x00038860
        /*0bac*/ 	.short	0x010a
        /*0bae*/ 	.byte	0x3f
	.zero		1


	//   ....[61]....
        /*0bb0*/ 	.word	0x00011c50
        /*0bb4*/ 	.word	0x00000005
        /*0bb8*/ 	.word	0x00038860
        /*0bbc*/ 	.short	0x010a
        /*0bbe*/ 	.byte	0x3f
	.zero		1


	//   ....[62]....
        /*0bc0*/ 	.word	0x00011c90
        /*0bc4*/ 	.word	0x00000000
        /*0bc8*/ 	.word	0x00038880
        /*0bcc*/ 	.short	0x010a
        /*0bce*/ 	.byte	0x3f
	.zero		1


	//   ....[63]....
        /*0bd0*/ 	.word	0x00011cb0
        /*0bd4*/ 	.word	0x00000005
        /*0bd8*/ 	.word	0x00038880
        /*0bdc*/ 	.short	0x010a
        /*0bde*/ 	.byte	0x3f
	.zero		1


	//   ....[64]....
        /*0be0*/ 	.word	0x00011d20
        /*0be4*/ 	.word	0x00000000
        /*0be8*/ 	.word	0x00038800
        /*0bec*/ 	.short	0x010a
        /*0bee*/ 	.byte	0x3f
	.zero		1


	//   ....[65]....
        /*0bf0*/ 	.word	0x00011d80
        /*0bf4*/ 	.word	0x00000000
        /*0bf8*/ 	.word	0x00038830
        /*0bfc*/ 	.short	0x010a
        /*0bfe*/ 	.byte	0x3f
	.zero		1


	//   ....[66]....
        /*0c00*/ 	.word	0x00011de0
        /*0c04*/ 	.word	0x0000000f
        /*0c08*/ 	.word	0x00038830
        /*0c0c*/ 	.short	0x010a
        /*0c0e*/ 	.byte	0x3f
	.zero		1


	//   ....[67]....
        /*0c10*/ 	.word	0x00011e40
        /*0c14*/ 	.word	0x0000000f
        /*0c18*/ 	.word	0x00038850
        /*0c1c*/ 	.short	0x010a
        /*0c1e*/ 	.byte	0x3f
	.zero		1


	//   ....[68]....
        /*0c20*/ 	.word	0x00011ea0
        /*0c24*/ 	.word	0x0000000f
        /*0c28*/ 	.word	0x00038830
        /*0c2c*/ 	.short	0x010a
        /*0c2e*/ 	.byte	0x3f
	.zero		1


	//   ....[69]....
        /*0c30*/ 	.word	0x00011f00
        /*0c34*/ 	.word	0x0000000b
        /*0c38*/ 	.word	0x00038850
        /*0c3c*/ 	.short	0x010a
        /*0c3e*/ 	.byte	0x3f
	.zero		1


	//   ....[70]....
        /*0c40*/ 	.word	0x00011f60
        /*0c44*/ 	.word	0x00000006
        /*0c48*/ 	.word	0x00038850
        /*0c4c*/ 	.short	0x010a
        /*0c4e*/ 	.byte	0x3f
	.zero		1


	//   ....[71]....
        /*0c50*/ 	.word	0x000120c0
        /*0c54*/ 	.word	0x00000003
        /*0c58*/ 	.word	0x00038880
        /*0c5c*/ 	.short	0x010a
        /*0c5e*/ 	.byte	0x3f
	.zero		1


	//   ....[72]....
        /*0c60*/ 	.word	0x00012120
        /*0c64*/ 	.word	0x00000003
        /*0c68*/ 	.word	0x00038840
        /*0c6c*/ 	.short	0x010a
        /*0c6e*/ 	.byte	0x3f
	.zero		1


	//   ....[73]....
        /*0c70*/ 	.word	0x00012cf0
        /*0c74*/ 	.word	0x00000003
        /*0c78*/ 	.word	0x00038820
        /*0c7c*/ 	.short	0x010a
        /*0c7e*/ 	.byte	0x3f
	.zero		1


	//   ....[74]....
        /*0c80*/ 	.word	0x00012d40
        /*0c84*/ 	.word	0x00000004
        /*0c88*/ 	.word	0x00038880
        /*0c8c*/ 	.short	0x010a
        /*0c8e*/ 	.byte	0x3f
	.zero		1


	//   ....[75]....
        /*0c90*/ 	.word	0x00012d90
        /*0c94*/ 	.word	0x00000004
        /*0c98*/ 	.word	0x00038840
        /*0c9c*/ 	.short	0x010a
        /*0c9e*/ 	.byte	0x3f
	.zero		1


	//   ....[76]....
        /*0ca0*/ 	.word	0x00012de0
        /*0ca4*/ 	.word	0x00000013
        /*0ca8*/ 	.word	0x00038870
        /*0cac*/ 	.short	0x010a
        /*0cae*/ 	.byte	0x3f
	.zero		1


	//   ....[77]....
        /*0cb0*/ 	.word	0x00012e30
        /*0cb4*/ 	.word	0x00000013
        /*0cb8*/ 	.word	0x00038860
        /*0cbc*/ 	.short	0x010a
        /*0cbe*/ 	.byte	0x3f
	.zero		1


	//   ....[78]....
        /*0cc0*/ 	.word	0x00012e90
        /*0cc4*/ 	.word	0x00000002
        /*0cc8*/ 	.word	0x00038870
        /*0ccc*/ 	.short	0x010a
        /*0cce*/ 	.byte	0x3f
	.zero		1


	//   ....[79]....
        /*0cd0*/ 	.word	0x00012ef0
        /*0cd4*/ 	.word	0x00000002
        /*0cd8*/ 	.word	0x00038860
        /*0cdc*/ 	.short	0x010a
        /*0cde*/ 	.byte	0x3f
	.zero		1


	//   ....[80]....
        /*0ce0*/ 	.word	0x00012f40
        /*0ce4*/ 	.word	0x00000007
        /*0ce8*/ 	.word	0x00038820
        /*0cec*/ 	.short	0x010a
        /*0cee*/ 	.byte	0x3f
	.zero		1


	//   ....[81]....
        /*0cf0*/ 	.word	0x00012f90
        /*0cf4*/ 	.word	0x00000006
        /*0cf8*/ 	.word	0x00000000
        /*0cfc*/ 	.short	0x010a
        /*0cfe*/ 	.byte	0x3f
	.zero		1


	//   ....[82]....
        /*0d00*/ 	.word	0x00012fe0
        /*0d04*/ 	.word	0x00000005
        /*0d08*/ 	.word	0x00000000
        /*0d0c*/ 	.short	0x010a
        /*0d0e*/ 	.byte	0x3f
	.zero		1


	//   ....[83]....
        /*0d10*/ 	.word	0x00013030
        /*0d14*/ 	.word	0x00000000
        /*0d18*/ 	.word	0x00038860
        /*0d1c*/ 	.short	0x010a
        /*0d1e*/ 	.byte	0x3f
	.zero		1


	//   ....[84]....
        /*0d20*/ 	.word	0x00013080
        /*0d24*/ 	.word	0x00000005
        /*0d28*/ 	.word	0x00038860
        /*0d2c*/ 	.short	0x010a
        /*0d2e*/ 	.byte	0x3f
	.zero		1


	//   ....[85]....
        /*0d30*/ 	.word	0x000130d0
        /*0d34*/ 	.word	0x00000000
        /*0d38*/ 	.word	0x00038880
        /*0d3c*/ 	.short	0x010a
        /*0d3e*/ 	.byte	0x3f
	.zero		1


	//----- nvinfo : EIATTR_NUM_MBARRIERS
	.align		4
.L_272:
        /*0d40*/ 	.byte	0x03, 0x38
        /*0d42*/ 	.short	0x0016


	//----- nvinfo : EIATTR_EXIT_INSTR_OFFSETS
	.align		4
        /*0d44*/ 	.byte	0x04, 0x1c
        /*0d46*/ 	.short	(.L_274 - .L_273)


	//   ....[0]....
.L_273:
        /*0d48*/ 	.word	0x00011d00


	//----- nvinfo : EIATTR_MAX_THREADS
	.align		4
.L_274:
        /*0d4c*/ 	.byte	0x04, 0x05
        /*0d4e*/ 	.short	(.L_276 - .L_275)
.L_275:
        /*0d50*/ 	.word	0x00000180
        /*0d54*/ 	.word	0x00000001
        /*0d58*/ 	.word	0x00000001


	//----- nvinfo : EIATTR_CRS_STACK_SIZE
	.align		4
.L_276:
        /*0d5c*/ 	.byte	0x04, 0x1e
        /*0d5e*/ 	.short	(.L_278 - .L_277)
.L_277:
        /*0d60*/ 	.word	0x00000000


	//----- nvinfo : EIATTR_CBANK_PARAM_SIZE
	.align		4
.L_278:
        /*0d64*/ 	.byte	0x03, 0x19
        /*0d66*/ 	.short	0x0a70


	//----- nvinfo : EIATTR_PARAM_CBANK
	.align		4
        /*0d68*/ 	.byte	0x04, 0x0a
        /*0d6a*/ 	.short	(.L_280 - .L_279)
	.align		4
.L_279:
        /*0d6c*/ 	.word	index@(.nv.constant0._ZN7cutlass13device_kernelIN5flash11enable_sm90INS1_16FlashAttnFwdSm90INS1_25CollectiveMainloopFwdSm90ILi2EN4cute5tupleIJNS5_1CILi1EEES8_S8_EEENS6_IJNS7_ILi128EEESA_NS7_ILi256EEEEEELi256ENS_12float_e4m3_tEfNS_4arch4Sm90ELb1ELb0ELb0ELb0ELb0ELb0ELb0ELb1ELb1ELb1ELb1ELb0EEENS1_21CollectiveEpilogueFwdINS6_IJSA_SB_SA_EEES9_NS_10bfloat16_tESF_Li256ELb0ELb1ELb1ELb1EEENS1_19SingleTileSchedulerILb0ELb1ELb1ELi128EEEEEEEEEvNT_6ParamsE)
        /*0d70*/ 	.short	0x0210
        /*0d72*/ 	.short	0x0a70


	//----- nvinfo : EIATTR_SW_WAR
	.align		4
.L_280:
        /*0d74*/ 	.byte	0x04, 0x36
        /*0d76*/ 	.short	(.L_282 - .L_281)
.L_281:
        /*0d78*/ 	.word	0x00000008
.L_282:


//--------------------- .nv.info._ZN7cutlass13device_kernelIN5flash11enable_sm90INS1_16FlashAttnFwdSm90INS1_25CollectiveMainloopFwdSm90ILi2EN4cute5tupleIJNS5_1CILi1EEES8_S8_EEENS6_IJNS7_ILi128EEESA_NS7_ILi256EEEEEELi256ENS_12float_e4m3_tEfNS_4arch4Sm90ELb1ELb0ELb0ELb1ELb0ELb0ELb0ELb1ELb1ELb1ELb1ELb0EEENS1_21CollectiveEpilogueFwdINS6_IJSA_SB_SA_EEES9_NS_10bfloat16_tESF_Li256ELb1ELb1ELb1ELb1EEENS1_36VarlenDynamicPersistentTileSchedulerILi128ELi128ELi256ELi128ELb1ELb1ELb1ELb1ELb1ELb1EEEEEEEEEvNT_6ParamsE --------------------------
	.section	.nv.info._ZN7cutlass13device_kernelIN5flash11enable_sm90INS1_16FlashAttnFwdSm90INS1_25CollectiveMainloopFwdSm90ILi2EN4cute5tupleIJNS5_1CILi1EEES8_S8_EEENS6_IJNS7_ILi128EEESA_NS7_ILi256EEEEEELi256ENS_12float_e4m3_tEfNS_4arch4Sm90ELb1ELb0ELb0ELb1ELb0ELb0ELb0ELb1ELb1ELb1ELb1ELb0EEENS1_21CollectiveEpilogueFwdINS6_IJSA_SB_SA_EEES9_NS_10bfloat16_tESF_Li256ELb1ELb1ELb1ELb1EEENS1_36VarlenDynamicPersistentTileSchedulerILi128ELi128ELi256ELi128ELb1ELb1ELb1ELb1ELb1ELb1EEEEEEEEEvNT_6ParamsE,"",@"SHT_CUDA_INFO"
	.sectionflags	@""
	.align	4


	//----- nvinfo : EIATTR_CUDA_API_VERSION
	.align		4
        /*0000*/ 	.byte	0x04, 0x37
        /*0002*/ 	.short	(.L_284 - .L_283)
.L_283:
        /*0004*/ 	.word	0x00000082


	//----- nvinfo : EIATTR_KPARAM_INFO
	.align		4
.L_284:
        /*0008*/ 	.byte	0x04, 0x17
        /*000a*/ 	.short	(.L_286 - .L_285)
.L_285:
        /*000c*/ 	.word	0x00000000
        /*0010*/ 	.short	0x0000
        /*0012*/ 	.short	0x0070
        /*0014*/ 	.byte	0x00, 0xf0, 0x01, 0x2a


	//----- nvinfo : EIATTR_SPARSE_MMA_MASK
	.align		4
.L_286:
        /*0018*/ 	.byte	0x03, 0x50
        /*001a*/ 	.short	0x0000


	//----- nvinfo : EIATTR_MAXREG_COUNT
	.align		4
        /*001c*/ 	.byte	0x03, 0x1b
        /*001e*/ 	.short	0x00a8


	//----- nvinfo : EIATTR_NUM_BARRIERS
	.align		4
        /*0020*/ 	.byte	0x02, 0x4c
        /*0022*/ 	.byte	0x10
	.zero		1


	//----- nvinfo : EIATTR_EXTERNS
	.align		4
        /*0024*/ 	.byte	0x04, 0x0f
        /*0026*/ 	.short	(.L_288 - .L_287)


	//   ....[0]....
	.align		4
.L_287:
        /*0028*/ 	.word	index@(__assertfail)


	//----- nvinfo : EIATTR_ANNOTATIONS
	.align		4
.L_288:
        /*002c*/ 	.byte	0x04, 0x55
        /*002e*/ 	.short	(.L_290 - .L_289)


	//   ....[0]....
.L_289:
        /* <DEDUP_REMOVED lines=50> */


	//----- nvinfo : EIATTR_MERCURY_ISA_VERSION
	.align		4
.L_290:
        /*0338*/ 	.byte	0x03, 0x5f
        /*033a*/ 	.short	0x0101


	//----- nvinfo : EIATTR_UNUSED_LOAD_BYTE_OFFSET
	.align		4
        /*033c*/ 	.byte	0x04, 0x44
        /*033e*/ 	.short	(.L_292 - .L_291)


	//   ....[0]....
.L_291:
        /*0340*/ 	.word	0x00000a40
        /*0344*/ 	.word	0x0000fff0


	//   ....[1]....
        /*0348*/ 	.word	0x0000aca0
        /*034c*/ 	.word	0x0000fff0


	//----- nvinfo : EIATTR_INT_WARP_WIDE_INSTR_OFFSETS
	.align		4
.L_292:
        /*0350*/ 	.byte	0x04, 0x31
        /*0352*/ 	.short	(.L_294 - .L_293)


	//   ....[0]....
.L_293:
        /*0354*/ 	.word	0x00000130


	//   ....[1]....
        /*0358*/ 	.word	0x00000170


	//   ....[2]....
        /*035c*/ 	.word	0x000001e0


	//   ....[3]....
        /*0360*/ 	.word	0x00012c20


	//   ....[4]....
        /*0364*/ 	.word	0x00012cb0


	//   ....[5]....
        /*0368*/ 	.word	0x00015aa0


	//   ....[6]....
        /*036c*/ 	.word	0x00015b30


	//----- nvinfo : EIATTR_COOP_GROUP_MASK_REGIDS
	.align		4
.L_294:
        /*0370*/ 	.byte	0x04, 0x29
        /*0372*/ 	.short	(.L_296 - .L_295)


	//   ....[0]....
.L_295:
        /*0374*/ 	.word	0xffffffff


	//   ....[1]....
        /*0378*/ 	.word	0xffffffff


	//   ....[2]....
        /*037c*/ 	.word	0xffffffff


	//   ....[3]....
        /*0380*/ 	.word	0xffffffff


	//   ....[4]....
        /*0384*/ 	.word	0xffffffff


	//   ....[5]....
        /*0388*/ 	.word	0xffffffff


	//   ....[6]....
        /*038c*/ 	.word	0xffffffff


	//   ....[7]....
        /*0390*/ 	.word	0xffffffff


	//   ....[8]....
        /*0394*/ 	.word	0xffffffff


	//   ....[9]....
        /*0398*/ 	.word	0xffffffff


	//   ....[10]....
        /*039c*/ 	.word	0xffffffff


	//   ....[11]....
        /*03a0*/ 	.word	0xffffffff


	//   ....[12]....
        /*03a4*/ 	.word	0xffffffff


	//   ....[13]....
        /*03a8*/ 	.word	0xffffffff


	//   ....[14]....
        /*03ac*/ 	.word	0xffffffff


	//   ....[15]....
        /*03b0*/ 	.word	0xffffffff


	//   ....[16]....
        /*03b4*/ 	.word	0xffffffff


	//   ....[17]....
        /*03b8*/ 	.word	0xffffffff


	//   ....[18]....
        /*03bc*/ 	.word	0xffffffff


	//   ....[19]....
        /*03c0*/ 	.word	0xffffffff


	//   ....[20]....
        /*03c4*/ 	.word	0xffffffff


	//   ....[21]....
        /*03c8*/ 	.word	0xffffffff


	//   ....[22]....
        /*03cc*/ 	.word	0xffffffff


	//   ....[23]....
        /*03d0*/ 	.word	0xffffffff


	//   ....[24]....
        /*03d4*/ 	.word	0xffffffff


	//   ....[25]....
        /*03d8*/ 	.word	0xffffffff


	//   ....[26]....
        /*03dc*/ 	.word	0xffffffff


	//   ....[27]....
        /*03e0*/ 	.word	0xffffffff


	//   ....[28]....
        /*03e4*/ 	.word	0xffffffff


	//   ....[29]....
        /*03e8*/ 	.word	0xffffffff


	//   ....[30]....
        /*03ec*/ 	.word	0xffffffff


	//   ....[31]....
        /*03f0*/ 	.word	0xffffffff


	//   ....[32]....
        /*03f4*/ 	.word	0xffffffff


	//   ....[33]....
        /*03f8*/ 	.word	0xffffffff


	//   ....[34]....
        /*03fc*/ 	.word	0xffffffff


	//   ....[35]....
        /*0400*/ 	.word	0xffffffff


	//   ....[36]....
        /*0404*/ 	.word	0xffffffff


	//   ....[37]....
        /*0408*/ 	.word	0xffffffff


	//   ....[38]....
        /*040c*/ 	.word	0xffffffff


	//   ....[39]....
        /*0410*/ 	.word	0xffffffff


	//   ....[40]....
        /*0414*/ 	.word	0xffffffff


	//   ....[41]....
        /*0418*/ 	.word	0xffffffff


	//   ....[42]....
        /*041c*/ 	.word	0xffffffff


	//   ....[43]....
        /*0420*/ 	.word	0xffffffff


	//   ....[44]....
        /*0424*/ 	.word	0xffffffff


	//   ....[45]....
        /*0428*/ 	.word	0xffffffff


	//   ....[46]....
        /*042c*/ 	.word	0xffffffff


	//   ....[47]....
        /*0430*/ 	.word	0xffffffff


	//   ....[48]....
        /*0434*/ 	.word	0xffffffff


	//   ....[49]....
        /*0438*/ 	.word	0xffffffff


	//   ....[50]....
        /*043c*/ 	.word	0xffffffff


	//   ....[51]....
        /*0440*/ 	.word	0xffffffff


	//   ....[52]....
        /*0444*/ 	.word	0xffffffff


	//   ....[53]....
        /*0448*/ 	.word	0xffffffff


	//   ....[54]....
        /*044c*/ 	.word	0xffffffff


	//   ....[55]....
        /*0450*/ 	.word	0xffffffff


	//   ....[56]....
        /*0454*/ 	.word	0xffffffff


	//   ....[57]....
        /*0458*/ 	.word	0xffffffff


	//   ....[58]....
        /*045c*/ 	.word	0xffffffff


	//   ....[59]....
        /*0460*/ 	.word	0xffffffff


	//   ....[60]....
        /*0464*/ 	.word	0xffffffff


	//   ....[61]....
        /*0468*/ 	.word	0xffffffff


	//   ....[62]....
        /*046c*/ 	.word	0xffffffff


	//   ....[63]....
        /*0470*/ 	.word	0xffffffff


	//   ....[64]....
        /*0474*/ 	.word	0xffffffff


	//   ....[65]....
        /*0478*/ 	.word	0xffffffff


	//   ....[66]....
        /*047c*/ 	.word	0xffffffff


	//   ....[67]....
        /*0480*/ 	.word	0xffffffff


	//   ....[68]....
        /*0484*/ 	.word	0xffffffff


	//   ....[69]....
        /*0488*/ 	.word	0xffffffff


	//   ....[70]....
        /*048c*/ 	.word	0xffffffff


	//   ....[71]....
        /*0490*/ 	.word	0xffffffff


	//   ....[72]....
        /*0494*/ 	.word	0xffffffff


	//   ....[73]....
        /*0498*/ 	.word	0xffffffff


	//   ....[74]....
        /*049c*/ 	.word	0xffffffff


	//   ....[75]....
        /*04a0*/ 	.word	0xffffffff


	//   ....[76]....
        /*04a4*/ 	.word	0xffffffff


	//   ....[77]....
        /*04a8*/ 	.word	0xffffffff


	//   ....[78]....
        /*04ac*/ 	.word	0xffffffff


	//   ....[79]....
        /*04b0*/ 	.word	0xffffffff


	//   ....[80]....
        /*04b4*/ 	.word	0xffffffff


	//   ....[81]....
        /*04b8*/ 	.word	0xffffffff


	//   ....[82]....
        /*04bc*/ 	.word	0xffffffff


	//   ....[83]....
        /*04c0*/ 	.word	0xffffffff


	//   ....[84]....
        /*04c4*/ 	.word	0xffffffff


	//   ....[85]....
        /*04c8*/ 	.word	0xffffffff


	//   ....[86]....
        /*04cc*/ 	.word	0xffffffff


	//   ....[87]....
        /*04d0*/ 	.word	0xffffffff


	//   ....[88]....
        /*04d4*/ 	.word	0xffffffff


	//   ....[89]....
        /*04d8*/ 	.word	0xffffffff


	//   ....[90]....
        /*04dc*/ 	.word	0xffffffff


	//   ....[91]....
        /*04e0*/ 	.word	0xffffffff


	//   ....[92]....
        /*04e4*/ 	.word	0xffffffff


	//   ....[93]....
        /*04e8*/ 	.word	0xffffffff


	//   ....[94]....
        /*04ec*/ 	.word	0xffffffff


	//   ....[95]....
        /*04f0*/ 	.word	0xffffffff


	//   ....[96]....
        /*04f4*/ 	.word	0xffffffff


	//   ....[97]....
        /*04f8*/ 	.word	0xffffffff


	//   ....[98]....
        /*04fc*/ 	.word	0xffffffff


	//   ....[99]....
        /*0500*/ 	.word	0xffffffff


	//   ....[100]....
        /*0504*/ 	.word	0xffffffff


	//   ....[101]....
        /*0508*/ 	.word	0xffffffff


	//   ....[102]....
        /*050c*/ 	.word	0xffffffff


	//   ....[103]....
        /*0510*/ 	.word	0xffffffff


	//   ....[104]....
        /*0514*/ 	.word	0xffffffff


	//   ....[105]....
        /*0518*/ 	.word	0xffffffff


	//   ....[106]....
        /*051c*/ 	.word	0xffffffff


	//   ....[107]....
        /*0520*/ 	.word	0xffffffff


	//   ....[108]....
        /*0524*/ 	.word	0xffffffff


	//   ....[109]....
        /*0528*/ 	.word	0xffffffff


	//   ....[110]....
        /*052c*/ 	.word	0xffffffff


	//   ....[111]....
        /*0530*/ 	.word	0xffffffff


	//   ....[112]....
        /*0534*/ 	.word	0xffffffff


	//   ....[113]....
        /*0538*/ 	.word	0xffffffff


	//   ....[114]....
        /*053c*/ 	.word	0xffffffff


	//   ....[115]....
        /*0540*/ 	.word	0xffffffff


	//   ....[116]....
        /*0544*/ 	.word	0xffffffff


	//   ....[117]....
        /*0548*/ 	.word	0xffffffff


	//   ....[118]....
        /*054c*/ 	.word	0xffffffff


	//   ....[119]....
        /*0550*/ 	.word	0xffffffff


	//   ....[120]....
        /*0554*/ 	.word	0xffffffff


	//   ....[121]....
        /*0558*/ 	.word	0xffffffff


	//   ....[122]....
        /*055c*/ 	.word	0xffffffff


	//   ....[123]....
        /*0560*/ 	.word	0xffffffff


	//   ....[124]....
        /*0564*/ 	.word	0xffffffff


	//   ....[125]....
        /*0568*/ 	.word	0xffffffff


	//   ....[126]....
        /*056c*/ 	.word	0xffffffff


	//   ....[127]....
        /*0570*/ 	.word	0xffffffff


	//   ....[128]....
        /*0574*/ 	.word	0xffffffff


	//   ....[129]....
        /*0578*/ 	.word	0xffffffff


	//   ....[130]....
        /*057c*/ 	.word	0xffffffff


	//   ....[131]....
        /*0580*/ 	.word	0xffffffff


	//   ....[132]....
        /*0584*/ 	.word	0xffffffff


	//   ....[133]....
        /*0588*/ 	.word	0xffffffff


	//   ....[134]....
        /*058c*/ 	.word	0xffffffff


	//   ....[135]....
        /*0590*/ 	.word	0xffffffff


	//   ....[136]....
        /*0594*/ 	.word	0xffffffff


	//   ....[137]....
        /*0598*/ 	.word	0xffffffff


	//   ....[138]....
        /*059c*/ 	.word	0xffffffff


	//   ....[139]....
        /*05a0*/ 	.word	0xffffffff


	//   ....[140]....
        /*05a4*/ 	.word	0xffffffff


	//   ....[141]....
        /*05a8*/ 	.word	0xffffffff


	//   ....[142]....
        /*05ac*/ 	.word	0xffffffff


	//   ....[143]....
        /*05b0*/ 	.word	0xffffffff


	//   ....[144]....
        /*05b4*/ 	.word	0xffffffff


	//   ....[145]....
        /*05b8*/ 	.word	0xffffffff


	//   ....[146]....
        /*05bc*/ 	.word	0xffffffff


	//   ....[147]....
        /*05c0*/ 	.word	0xffffffff


	//   ....[148]....
        /*05c4*/ 	.word	0xffffffff


	//   ....[149]....
        /*05c8*/ 	.word	0xffffffff


	//   ....[150]....
        /*05cc*/ 	.word	0xffffffff


	//   ....[151]....
        /*05d0*/ 	.word	0xffffffff


	//   ....[152]....
        /*05d4*/ 	.word	0xffffffff


	//   ....[153]....
        /*05d8*/ 	.word	0xffffffff


	//   ....[154]....
        /*05dc*/ 	.word	0xffffffff


	//   ....[155]....
        /*05e0*/ 	.word	0xffffffff


	//   ....[156]....
        /*05e4*/ 	.word	0xffffffff


	//   ....[157]....
        /*05e8*/ 	.word	0xffffffff


	//   ....[158]....
        /*05ec*/ 	.word	0xffffffff


	//   ....[159]....
        /*05f0*/ 	.word	0xffffffff


	//   ....[160]....
        /*05f4*/ 	.word	0xffffffff


	//   ....[161]....
        /*05f8*/ 	.word	0xffffffff


	//   ....[162]....
        /*05fc*/ 	.word	0xffffffff


	//   ....[163]....
        /*0600*/ 	.word	0xffffffff


	//   ....[164]....
        /*0604*/ 	.word	0xffffffff


	//   ....[165]....
        /*0608*/ 	.word	0xffffffff


	//   ....[166]....
        /*060c*/ 	.word	0xffffffff


	//   ....[167]....
        /*0610*/ 	.word	0xffffffff


	//   ....[168]....
        /*0614*/ 	.word	0xffffffff


	//   ....[169]....
        /*0618*/ 	.word	0xffffffff


	//   ....[170]....
        /*061c*/ 	.word	0xffffffff


	//   ....[171]....
        /*0620*/ 	.word	0xffffffff


	//   ....[172]....
        /*0624*/ 	.word	0xffffffff


	//   ....[173]....
        /*0628*/ 	.word	0xffffffff


	//   ....[174]....
        /*062c*/ 	.word	0xffffffff


	//   ....[175]....
        /*0630*/ 	.word	0xffffffff


	//   ....[176]....
        /*0634*/ 	.word	0xffffffff


	//   ....[177]....
        /*0638*/ 	.word	0xffffffff


	//   ....[178]....
        /*063c*/ 	.word	0xffffffff


	//   ....[179]....
        /*0640*/ 	.word	0xffffffff


	//   ....[180]....
        /*0644*/ 	.word	0xffffffff


	//   ....[181]....
        /*0648*/ 	.word	0xffffffff


	//   ....[182]....
        /*064c*/ 	.word	0xffffffff


	//   ....[183]....
        /*0650*/ 	.word	0xffffffff


	//   ....[184]....
        /*0654*/ 	.word	0xffffffff


	//   ....[185]....
        /*0658*/ 	.word	0xffffffff


	//   ....[186]....
        /*065c*/ 	.word	0xffffffff


	//   ....[187]....
        /*0660*/ 	.word	0xffffffff


	//   ....[188]....
        /*0664*/ 	.word	0xffffffff


	//   ....[189]....
        /*0668*/ 	.word	0xffffffff


	//   ....[190]....
        /*066c*/ 	.word	0xffffffff


	//   ....[191]....
        /*0670*/ 	.word	0xffffffff


	//   ....[192]....
        /*0674*/ 	.word	0xffffffff


	//   ....[193]....
        /*0678*/ 	.word	0xffffffff


	//   ....[194]....
        /*067c*/ 	.word	0xffffffff


	//   ....[195]....
        /*0680*/ 	.word	0xffffffff


	//   ....[196]....
        /*0684*/ 	.word	0xffffffff


	//   ....[197]....
        /*0688*/ 	.word	0xffffffff


	//   ....[198]....
        /*068c*/ 	.word	0xffffffff


	//   ....[199]....
        /*0690*/ 	.word	0xffffffff


	//   ....[200]....
        /*0694*/ 	.word	0xffffffff


	//   ....[201]....
        /*0698*/ 	.word	0xffffffff


	//   ....[202]....
        /*069c*/ 	.word	0xffffffff


	//   ....[203]....
        /*06a0*/ 	.word	0xffffffff


	//   ....[204]....
        /*06a4*/ 	.word	0xffffffff


	//   ....[205]....
        /*06a8*/ 	.word	0xffffffff


	//   ....[206]....
        /*06ac*/ 	.word	0xffffffff


	//   ....[207]....
        /*06b0*/ 	.word	0xffffffff


	//   ....[208]....
        /*06b4*/ 	.word	0xffffffff


	//   ....[209]....
        /*06b8*/ 	.word	0xffffffff


	//   ....[210]....
        /*06bc*/ 	.word	0xffffffff


	//   ....[211]....
        /*06c0*/ 	.word	0xffffffff


	//   ....[212]....
        /*06c4*/ 	.word	0xffffffff


	//   ....[213]....
        /*06c8*/ 	.word	0xffffffff


	//   ....[214]....
        /*06cc*/ 	.word	0xffffffff


	//   ....[215]....
        /*06d0*/ 	.word	0xffffffff


	//   ....[216]....
        /*06d4*/ 	.word	0xffffffff


	//   ....[217]....
        /*06d8*/ 	.word	0xffffffff


	//   ....[218]....
        /*06dc*/ 	.word	0xffffffff


	//   ....[219]....
        /*06e0*/ 	.word	0xffffffff


	//   ....[220]....
        /*06e4*/ 	.word	0xffffffff


	//   ....[221]....
        /*06e8*/ 	.word	0xffffffff


	//   ....[222]....
        /*06ec*/ 	.word	0xffffffff


	//   ....[223]....
        /*06f0*/ 	.word	0xffffffff


	//   ....[224]....
        /*06f4*/ 	.word	0xffffffff


	//   ....[225]....
        /*06f8*/ 	.word	0xffffffff


	//   ....[226]....
        /*06fc*/ 	.word	0xffffffff


	//   ....[227]....
        /*0700*/ 	.word	0xffffffff


	//   ....[228]....
        /*0704*/ 	.word	0xffffffff


	//   ....[229]....
        /*0708*/ 	.word	0xffffffff


	//   ....[230]....
        /*070c*/ 	.word	0xffffffff


	//   ....[231]....
        /*0710*/ 	.word	0xffffffff


	//   ....[232]....
        /*0714*/ 	.word	0xffffffff


	//   ....[233]....
        /*0718*/ 	.word	0x0500000f


	//   ....[234]....
        /*071c*/ 	.word	0x0500000f


	//   ....[235]....
        /*0720*/ 	.word	0x0500000f


	//   ....[236]....
        /*0724*/ 	.word	0x0500000f


	//   ....[237]....
        /*0728*/ 	.word	0x0500000f


	//   ....[238]....
        /*072c*/ 	.word	0x0500000f


	//   ....[239]....
        /*0730*/ 	.word	0x0500000f


	//   ....[240]....
        /*0734*/ 	.word	0x0500000f


	//   ....[241]....
        /*0738*/ 	.word	0x0500000f


	//   ....[242]....
        /*073c*/ 	.word	0x0500000f


	//   ....[243]....
        /*0740*/ 	.word	0x0500000f


	//   ....[244]....
        /*0744*/ 	.word	0x0500000f


	//   ....[245]....
        /*0748*/ 	.word	0x0500000f


	//   ....[246]....
        /*074c*/ 	.word	0x0500000f


	//   ....[247]....
        /*0750*/ 	.word	0x0500000f


	//   ....[248]....
        /*0754*/ 	.word	0x0500000f


	//   ....[249]....
        /*0758*/ 	.word	0x0500000f


	//   ....[250]....
        /*075c*/ 	.word	0x0500000f


	//----- nvinfo : EIATTR_COOP_GROUP_INSTR_OFFSETS
	.align		4
.L_296:
        /*0760*/ 	.byte	0x04, 0x28
        /*0762*/ 	.short	(.L_298 - .L_297)


	//   ....[0]....
.L_297:
        /*0764*/ 	.word	0x00000070


	//   ....[1]....
        /*0768*/ 	.word	0x00000140


	//   ....[2]....
        /*076c*/ 	.word	0x00000190


	//   ....[3]....
        /*0770*/ 	.word	0x000003c0


	//   ....[4]....
        /*0774*/ 	.word	0x00000520


	//   ....[5]....
        /*0778*/ 	.word	0x00000640


	//   ....[6]....
        /*077c*/ 	.word	0x000007a0


	//   ....[7]....
        /*0780*/ 	.word	0x00002190


	//   ....[8]....
        /*0784*/ 	.word	0x00002a10


	//   ....[9]....
        /*0788*/ 	.word	0x00003270


	//   ....[10]....
        /*078c*/ 	.word	0x00003290


	//   ....[11]....
        /*0790*/ 	.word	0x000032a0


	//   ....[12]....
        /*0794*/ 	.word	0x00003c80


	//   ....[13]....
        /*0798*/ 	.word	0x00003d10


	//   ....[14]....
        /*079c*/ 	.word	0x00005490


	//   ....[15]....
        /*07a0*/ 	.word	0x000054b0


	//   ....[16]....
        /*07a4*/ 	.word	0x00005ff0


	//   ....[17]....
        /*07a8*/ 	.word	0x000060b0


	//   ....[18]....
        /*07ac*/ 	.word	0x000061e0


	//   ....[19]....
        /*07b0*/ 	.word	0x000063b0


	//   ....[20]....
        /*07b4*/ 	.word	0x00008440


	//   ....[21]....
        /*07b8*/ 	.word	0x00008450


	//   ....[22]....
        /*07bc*/ 	.word	0x00008480


	//   ....[23]....
        /*07c0*/ 	.word	0x00008490


	//   ....[24]....
        /*07c4*/ 	.word	0x0000a0d0


	//   ....[25]....
        /*07c8*/ 	.word	0x0000a0e0


	//   ....[26]....
        /*07cc*/ 	.word	0x0000a170


	//   ....[27]....
        /*07d0*/ 	.word	0x0000a180


	//   ....[28]....
        /*07d4*/ 	.word	0x0000b7a0


	//   ....[29]....
        /*07d8*/ 	.word	0x0000b7d0


	//   ....[30]....
        /*07dc*/ 	.word	0x0000b800


	//   ....[31]....
        /*07e0*/ 	.word	0x0000b830


	//   ....[32]....
        /*07e4*/ 	.word	0x0000b8a0


	//   ....[33]....
        /*07e8*/ 	.word	0x0000b910


	//   ....[34]....
        /*07ec*/ 	.word	0x0000b950


	//   ....[35]....
        /*07f0*/ 	.word	0x0000b9a0


	//   ....[36]....
        /*07f4*/ 	.word	0x0000b9d0


	//   ....[37]....
        /*07f8*/ 	.word	0x0000ba00


	//   ....[38]....
        /*07fc*/ 	.word	0x0000ba30


	//   ....[39]....
        /*0800*/ 	.word	0x0000ba60


	//   ....[40]....
        /*0804*/ 	.word	0x0000ba90


	//   ....[41]....
        /*0808*/ 	.word	0x0000bac0


	//   ....[42]....
        /*080c*/ 	.word	0x0000bb00


	//   ....[43]....
        /*0810*/ 	.word	0x0000bb40


	//   ....[44]....
        /*0814*/ 	.word	0x0000bb70


	//   ....[45]....
        /*0818*/ 	.word	0x0000bbb0


	//   ....[46]....
        /*081c*/ 	.word	0x0000bbf0


	//   ....[47]....
        /*0820*/ 	.word	0x0000bc40


	//   ....[48]....
        /*0824*/ 	.word	0x0000bc70


	//   ....[49]....
        /*0828*/ 	.word	0x0000bca0


	//   ....[50]....
        /*082c*/ 	.word	0x0000bcd0


	//   ....[51]....
        /*0830*/ 	.word	0x0000bd00


	//   ....[52]....
        /*0834*/ 	.word	0x0000bd30


	//   ....[53]....
        /*0838*/ 	.word	0x0000bd60


	//   ....[54]....
        /*083c*/ 	.word	0x0000bd90


	//   ....[55]....
        /*0840*/ 	.word	0x0000bdc0


	//   ....[56]....
        /*0844*/ 	.word	0x0000bdf0


	//   ....[57]....
        /*0848*/ 	.word	0x0000be10


	//   ....[58]....
        /*084c*/ 	.word	0x0000be20


	//   ....[59]....
        /*0850*/ 	.word	0x0000be30


	//   ....[60]....
        /*0854*/ 	.word	0x0000be40


	//   ....[61]....
        /*0858*/ 	.word	0x0000be50


	//   ....[62]....
        /*085c*/ 	.word	0x0000be60


	//   ....[63]....
        /*0860*/ 	.word	0x0000be70


	//   ....[64]....
        /*0864*/ 	.word	0x0000be80


	//   ....[65]....
        /*0868*/ 	.word	0x0000bea0


	//   ....[66]....
        /*086c*/ 	.word	0x0000beb0


	//   ....[67]....
        /*0870*/ 	.word	0x0000bec0


	//   ....[68]....
        /*0874*/ 	.word	0x0000bed0


	//   ....[69]....
        /*0878*/ 	.word	0x0000bee0


	//   ....[70]....
        /*087c*/ 	.word	0x0000bef0


	//   ....[71]....
        /*0880*/ 	.word	0x0000bf00


	//   ....[72]....
        /*0884*/ 	.word	0x0000bf10


	//   ....[73]....
        /*0888*/ 	.word	0x0000bf20


	//   ....[74]....
        /*088c*/ 	.word	0x0000bf30


	//   ....[75]....
        /*0890*/ 	.word	0x0000bf40


	//   ....[76]....
        /*0894*/ 	.word	0x0000bf50


	//   ....[77]....
        /*0898*/ 	.word	0x0000bf60


	//   ....[78]....
        /*089c*/ 	.word	0x0000bf70


	//   ....[79]....
        /*08a0*/ 	.word	0x0000bf80


	//   ....[80]....
        /*08a4*/ 	.word	0x0000bf90


	//   ....[81]....
        /*08a8*/ 	.word	0x0000bfa0


	//   ....[82]....
        /*08ac*/ 	.word	0x0000bfb0


	//   ....[83]....
        /*08b0*/ 	.word	0x0000bfc0


	//   ....[84]....
        /*08b4*/ 	.word	0x0000bfd0


	//   ....[85]....
        /*08b8*/ 	.word	0x0000bfe0


	//   ....[86]....
        /*08bc*/ 	.word	0x0000bff0


	//   ....[87]....
        /*08c0*/ 	.word	0x0000c000


	//   ....[88]....
        /*08c4*/ 	.word	0x0000c010


	//   ....[89]....
        /*08c8*/ 	.word	0x0000c020


	//   ....[90]....
        /*08cc*/ 	.word	0x0000c030


	//   ....[91]....
        /*08d0*/ 	.word	0x0000c040


	//   ....[92]....
        /*08d4*/ 	.word	0x0000c050


	//   ....[93]....
        /*08d8*/ 	.word	0x0000c060


	//   ....[94]....
        /*08dc*/ 	.word	0x0000c070


	//   ....[95]....
        /*08e0*/ 	.word	0x0000c080


	//   ....[96]....
        /*08e4*/ 	.word	0x0000c0a0


	//   ....[97]....
        /*08e8*/ 	.word	0x0000c0d0


	//   ....[98]....
        /*08ec*/ 	.word	0x0000c0e0


	//   ....[99]....
        /*08f0*/ 	.word	0x0000c0f0


	//   ....[100]....
        /*08f4*/ 	.word	0x0000c100


	//   ....[101]....
        /*08f8*/ 	.word	0x0000c110


	//   ....[102]....
        /*08fc*/ 	.word	0x0000c120


	//   ....[103]....
        /*0900*/ 	.word	0x0000c130


	//   ....[104]....
        /*0904*/ 	.word	0x0000c140


	//   ....[105]....
        /*0908*/ 	.word	0x0000c150


	//   ....[106]....
        /*090c*/ 	.word	0x0000c160


	//   ....[107]....
        /*0910*/ 	.word	0x0000c180


	//   ....[108]....
        /*0914*/ 	.word	0x0000c1a0


	//   ....[109]....
        /*0918*/ 	.word	0x0000c1b0


	//   ....[110]....
        /*091c*/ 	.word	0x0000c1c0


	//   ....[111]....
        /*0920*/ 	.word	0x0000c1d0


	//   ....[112]....
        /*0924*/ 	.word	0x0000c1e0


	//   ....[113]....
        /*0928*/ 	.word	0x0000c1f0


	//   ....[114]....
        /*092c*/ 	.word	0x0000c200


	//   ....[115]....
        /*0930*/ 	.word	0x0000c220


	//   ....[116]....
        /*0934*/ 	.word	0x0000c230


	//   ....[117]....
        /*0938*/ 	.word	0x0000c260


	//   ....[118]....
        /*093c*/ 	.word	0x0000c270


	//   ....[119]....
        /*0940*/ 	.word	0x0000c280


	//   ....[120]....
        /*0944*/ 	.word	0x0000c290


	//   ....[121]....
        /*0948*/ 	.word	0x0000c2a0


	//   ....[122]....
        /*094c*/ 	.word	0x0000c2b0


	//   ....[123]....
        /*0950*/ 	.word	0x0000c2c0


	//   ....[124]....
        /*0954*/ 	.word	0x0000c2d0


	//   ....[125]....
        /*0958*/ 	.word	0x0000c2f0


	//   ....[126]....
        /*095c*/ 	.word	0x0000c300


	//   ....[127]....
        /*0960*/ 	.word	0x0000c320


	//   ....[128]....
        /*0964*/ 	.word	0x0000c340


	//   ....[129]....
        /*0968*/ 	.word	0x0000c350


	//   ....[130]....
        /*096c*/ 	.word	0x0000c360


	//   ....[131]....
        /*0970*/ 	.word	0x0000c380


	//   ....[132]....
        /*0974*/ 	.word	0x0000c3a0


	//   ....[133]....
        /*0978*/ 	.word	0x0000c3c0


	//   ....[134]....
        /*097c*/ 	.word	0x0000c3f0


	//   ....[135]....
        /*0980*/ 	.word	0x0000c420


	//   ....[136]....
        /*0984*/ 	.word	0x0000c450


	//   ....[137]....
        /*0988*/ 	.word	0x0000c470


	//   ....[138]....
        /*098c*/ 	.word	0x0000c490


	//   ....[139]....
        /*0990*/ 	.word	0x0000c4c0


	//   ....[140]....
        /*0994*/ 	.word	0x0000c4f0


	//   ....[141]....
        /*0998*/ 	.word	0x0000c520


	//   ....[142]....
        /*099c*/ 	.word	0x0000c530


	//   ....[143]....
        /*09a0*/ 	.word	0x0000c540


	//   ....[144]....
        /*09a4*/ 	.word	0x0000c560


	//   ....[145]....
        /*09a8*/ 	.word	0x0000c590


	//   ....[146]....
        /*09ac*/ 	.word	0x0000c5c0


	//   ....[147]....
        /*09b0*/ 	.word	0x0000c5f0


	//   ....[148]....
        /*09b4*/ 	.word	0x0000c620


	//   ....[149]....
        /*09b8*/ 	.word	0x0000c650


	//   ....[150]....
        /*09bc*/ 	.word	0x0000c680


	//   ....[151]....
        /*09c0*/ 	.word	0x0000c6b0


	//   ....[152]....
        /*09c4*/ 	.word	0x0000c6e0


	//   ....[153]....
        /*09c8*/ 	.word	0x0000c710


	//   ....[154]....
        /*09cc*/ 	.word	0x0000c740


	//   ....[155]....
        /*09d0*/ 	.word	0x0000c770


	//   ....[156]....
        /*09d4*/ 	.word	0x0000d660


	//   ....[157]....
        /*09d8*/ 	.word	0x0000d670


	//   ....[158]....
        /*09dc*/ 	.word	0x0000d680


	//   ....[159]....
        /*09e0*/ 	.word	0x0000d690


	//   ....[160]....
        /*09e4*/ 	.word	0x0000e130


	//   ....[161]....
        /*09e8*/ 	.word	0x0000e160


	//   ....[162]....
        /*09ec*/ 	.word	0x0000e300


	//   ....[163]....
        /*09f0*/ 	.word	0x0000e320


	//   ....[164]....
        /*09f4*/ 	.word	0x0000e460


	//   ....[165]....
        /*09f8*/ 	.word	0x0000e480


	//   ....[166]....
        /*09fc*/ 	.word	0x0000e5d0


	//   ....[167]....
        /*0a00*/ 	.word	0x0000e5f0


	//   ....[168]....
        /*0a04*/ 	.word	0x0000ebe0


	//   ....[169]....
        /*0a08*/ 	.word	0x0000ec20


	//   ....[170]....
        /*0a0c*/ 	.word	0x0000f6f0


	//   ....[171]....
        /*0a10*/ 	.word	0x0000f700


	//   ....[172]....
        /*0a14*/ 	.word	0x00010900


	//   ....[173]....
        /*0a18*/ 	.word	0x00010930


	//   ....[174]....
        /*0a1c*/ 	.word	0x00010aa0


	//   ....[175]....
        /*0a20*/ 	.word	0x00010ac0


	//   ....[176]....
        /*0a24*/ 	.word	0x00010c00


	//   ....[177]....
        /*0a28*/ 	.word	0x00010c20


	//   ....[178]....
        /*0a2c*/ 	.word	0x00010d70


	//   ....[179]....
        /*0a30*/ 	.word	0x00010d90


	//   ....[180]....
        /*0a34*/ 	.word	0x00010f60


	//   ....[181]....
        /*0a38*/ 	.word	0x00011190


	//   ....[182]....
        /*0a3c*/ 	.word	0x000111d0


	//   ....[183]....
        /*0a40*/ 	.word	0x00011210


	//   ....[184]....
        /*0a44*/ 	.word	0x00011240


	//   ....[185]....
        /*0a48*/ 	.word	0x00011270


	//   ....[186]....
        /*0a4c*/ 	.word	0x000112a0


	//   ....[187]....
        /*0a50*/ 	.word	0x00011430


	//   ....[188]....
        /*0a54*/ 	.word	0x00011460


	//   ....[189]....
        /*0a58*/ 	.word	0x000114a0


	//   ....[190]....
        /*0a5c*/ 	.word	0x000114d0


	//   ....[191]....
        /*0a60*/ 	.word	0x00011500


	//   ....[192]....
        /*0a64*/ 	.word	0x00011530


	//   ....[193]....
        /*0a68*/ 	.word	0x000115d0


	//   ....[194]....
        /*0a6c*/ 	.word	0x00011620


	//   ....[195]....
        /*0a70*/ 	.word	0x00011630


	//   ....[196]....
        /*0a74*/ 	.word	0x00011670


	//   ....[197]....
        /*0a78*/ 	.word	0x000133a0


	//   ....[198]....
        /*0a7c*/ 	.word	0x00014000


	//   ....[199]....
        /*0a80*/ 	.word	0x00014020


	//   ....[200]....
        /*0a84*/ 	.word	0x00014050


	//   ....[201]....
        /*0a88*/ 	.word	0x00014070


	//   ....[202]....
        /*0a8c*/ 	.word	0x00014190


	//   ....[203]....
        /*0a90*/ 	.word	0x000141a0


	//   ....[204]....
        /*0a94*/ 	.word	0x00014240


	//   ....[205]....
        /*0a98*/ 	.word	0x00014250


	//   ....[206]....
        /*0a9c*/ 	.word	0x000142f0


	//   ....[207]....
        /*0aa0*/ 	.word	0x00014300


	//   ....[208]....
        /*0aa4*/ 	.word	0x000143a0


	//   ....[209]....
        /*0aa8*/ 	.word	0x000143b0


	//   ....[210]....
        /*0aac*/ 	.word	0x00014440


	//   ....[211]....
        /*0ab0*/ 	.word	0x00014450


	//   ....[212]....
        /*0ab4*/ 	.word	0x00014460


	//   ....[213]....
        /*0ab8*/ 	.word	0x00014470


	//   ....[214]....
        /*0abc*/ 	.word	0x000167d0


	//   ....[215]....
        /*0ac0*/ 	.word	0x00016800


	//   ....[216]....
        /*0ac4*/ 	.word	0x00016830


	//   ....[217]....
        /*0ac8*/ 	.word	0x00016860


	//   ....[218]....
        /*0acc*/ 	.word	0x00016890


	//   ....[219]....
        /*0ad0*/ 	.word	0x000168c0


	//   ....[220]....
        /*0ad4*/ 	.word	0x000168f0


	//   ....[221]....
        /*0ad8*/ 	.word	0x00016920


	//   ....[222]....
        /*0adc*/ 	.word	0x00016a90


	//   ....[223]....
        /*0ae0*/ 	.word	0x00016ac0


	//   ....[224]....
        /*0ae4*/ 	.word	0x00016af0


	//   ....[225]....
        /*0ae8*/ 	.word	0x00016b20


	//   ....[226]....
        /*0aec*/ 	.word	0x00016b50


	//   ....[227]....
        /*0af0*/ 	.word	0x00016b80


	//   ....[228]....
        /*0af4*/ 	.word	0x00016c00


	//   ....[229]....
        /*0af8*/ 	.word	0x00016c40


	//   ....[230]....
        /*0afc*/ 	.word	0x00016c50


	//   ....[231]....
        /*0b00*/ 	.word	0x00016c90


	//   ....[232]....
        /*0b04*/ 	.word	0x00017770


	//   ....[233]....
        /*0b08*/ 	.word	0x00017d70


	//   ....[234]....
        /*0b0c*/ 	.word	0x00017f50


	//   ....[235]....
        /*0b10*/ 	.word	0x00017fc0


	//   ....[236]....
        /*0b14*/ 	.word	0x00018020


	//   ....[237]....
        /*0b18*/ 	.word	0x000180c0


	//   ....[238]....
        /*0b1c*/ 	.word	0x00018180


	//   ....[239]....
        /*0b20*/ 	.word	0x000182b0


	//   ....[240]....
        /*0b24*/ 	.word	0x00018310


	//   ....[241]....
        /*0b28*/ 	.word	0x00018420


	//   ....[242]....
        /*0b2c*/ 	.word	0x00018480


	//   ....[243]....
        /*0b30*/ 	.word	0x00018590


	//   ....[244]....
        /*0b34*/ 	.word	0x000185f0


	//   ....[245]....
        /*0b38*/ 	.word	0x000186f0


	//   ....[246]....
        /*0b3c*/ 	.word	0x00018750


	//   ....[247]....
        /*0b40*/ 	.word	0x00018850


	//   ....[248]....
        /*0b44*/ 	.word	0x000188b0


	//   ....[249]....
        /*0b48*/ 	.word	0x00018950


	//   ....[250]....
        /*0b4c*/ 	.word	0x00018cf0


	//----- nvinfo : EIATTR_REG_RECONFIG
	.align		4
.L_298:
        /*0b50*/ 	.byte	0x01, 0x54
	.zero		2


	//----- nvinfo : EIATTR_SYSCALL_OFFSETS
	.align		4
        /*0b54*/ 	.byte	0x04, 0x46
        /*0b56*/ 	.short	(.L_300 - .L_299)


	//   ....[0]....
.L_299:
        /*0b58*/ 	.word	0x00002310


	//   ....[1]....
        /*0b5c*/ 	.word	0x00012e20


	//   ....[2]....
        /*0b60*/ 	.word	0x00012f80


	//   ....[3]....
        /*0b64*/ 	.word	0x000130d0


	//   ....[4]....
        /*0b68*/ 	.word	0x00013210


	//   ....[5]....
        /*0b6c*/ 	.word	0x00013c30


	//----- nvinfo : EIATTR_MBARRIER_INSTR_OFFSETS
	.align		4
.L_300:
        /*0b70*/ 	.byte	0x04, 0x39
        /*0b72*/ 	.short	(.L_302 - .L_301)


	//   ....[0]....
.L_301:
        /*0b74*/ 	.word	0x00000270
        /*0b78*/ 	.word	0x000000ff
        /*0b7c*/ 	.word	0x00038800
        /*0b80*/ 	.short	0x0100
        /*0b82*/ 	.byte	0x08
	.zero		1


	//   ....[1]....
        /*0b84*/ 	.word	0x00000280
        /*0b88*/ 	.word	0x000000ff
        /*0b8c*/ 	.word	0x00038820
        /*0b90*/ 	.short	0x0100
        /*0b92*/ 	.byte	0x08
	.zero		1


	//   ....[2]....
        /*0b94*/ 	.word	0x00000370
        /*0b98*/ 	.word	0x000000ff
        /*0b9c*/ 	.word	0x00038830
        /*0ba0*/ 	.short	0x0100
        /*0ba2*/ 	.byte	0x08
	.zero		1


	//   ....[3]....
        /*0ba4*/ 	.word	0x00000380
        /*0ba8*/ 	.word	0x000000ff
        /*0bac*/ 	.word	0x00038840
        /*0bb0*/ 	.short	0x0100
        /*0bb2*/ 	.byte	0x08
	.zero		1


	//   ....[4]....
        /*0bb4*/ 	.word	0x00000390
        /*0bb8*/ 	.word	0x000000ff
        /*0bbc*/ 	.word	0x00038838
        /*0bc0*/ 	.short	0x0100
        /*0bc2*/ 	.byte	0x08
	.zero		1


	//   ....[5]....
        /*0bc4*/ 	.word	0x000003a0
        /*0bc8*/ 	.word	0x000000ff
        /*0bcc*/ 	.word	0x00038848
        /*0bd0*/ 	.short	0x0100
        /*0bd2*/ 	.byte	0x08
	.zero		1


	//   ....[6]....
        /*0bd4*/ 	.word	0x000004d0
        /*0bd8*/ 	.word	0x000000ff
        /*0bdc*/ 	.word	0x00038850
        /*0be0*/ 	.short	0x0100
        /*0be2*/ 	.byte	0x08
	.zero		1


	//   ....[7]....
        /*0be4*/ 	.word	0x000004e0
        /*0be8*/ 	.word	0x000000ff
        /*0bec*/ 	.word	0x00038860
        /*0bf0*/ 	.short	0x0100
        /*0bf2*/ 	.byte	0x08
	.zero		1


	//   ....[8]....
        /*0bf4*/ 	.word	0x000004f0
        /*0bf8*/ 	.word	0x000000ff
        /*0bfc*/ 	.word	0x00038858
        /*0c00*/ 	.short	0x0100
        /*0c02*/ 	.byte	0x08
	.zero		1


	//   ....[9]....
        /*0c04*/ 	.word	0x00000500
        /*0c08*/ 	.word	0x000000ff
        /*0c0c*/ 	.word	0x00038868
        /*0c10*/ 	.short	0x0100
        /*0c12*/ 	.byte	0x08
	.zero		1


	//   ....[10]....
        /*0c14*/ 	.word	0x000005f0
        /*0c18*/ 	.word	0x000000ff
        /*0c1c*/ 	.word	0x00038870
        /*0c20*/ 	.short	0x0100
        /*0c22*/ 	.byte	0x06
	.zero		1


	//   ....[11]....
        /*0c24*/ 	.word	0x00000600
        /*0c28*/ 	.word	0x000000ff
        /*0c2c*/ 	.word	0x00038880
        /*0c30*/ 	.short	0x0100
        /*0c32*/ 	.byte	0x06
	.zero		1


	//   ....[12]....
        /*0c34*/ 	.word	0x00000610
        /*0c38*/ 	.word	0x000000ff
        /*0c3c*/ 	.word	0x00038878
        /*0c40*/ 	.short	0x0100
        /*0c42*/ 	.byte	0x06
	.zero		1


	//   ....[13]....
        /*0c44*/ 	.word	0x00000620
        /*0c48*/ 	.word	0x000000ff
        /*0c4c*/ 	.word	0x00038888
        /*0c50*/ 	.short	0x0100
        /*0c52*/ 	.byte	0x06
	.zero		1


	//   ....[14]....
        /*0c54*/ 	.word	0x00000750
        /*0c58*/ 	.word	0x000000ff
        /*0c5c*/ 	.word	0x00038890
        /*0c60*/ 	.short	0x0100
        /*0c62*/ 	.byte	0x08
	.zero		1


	//   ....[15]....
        /*0c64*/ 	.word	0x00000760
        /*0c68*/ 	.word	0x000000ff
        /*0c6c*/ 	.word	0x000388a0
        /*0c70*/ 	.short	0x0100
        /*0c72*/ 	.byte	0x08
	.zero		1


	//   ....[16]....
        /*0c74*/ 	.word	0x00000770
        /*0c78*/ 	.word	0x000000ff
        /*0c7c*/ 	.word	0x00038898
        /*0c80*/ 	.short	0x0100
        /*0c82*/ 	.byte	0x08
	.zero		1


	//   ....[17]....
        /*0c84*/ 	.word	0x00000780
        /*0c88*/ 	.word	0x000000ff
        /*0c8c*/ 	.word	0x000388a8
        /*0c90*/ 	.short	0x0100
        /*0c92*/ 	.byte	0x08
	.zero		1


	//   ....[18]....
        /*0c94*/ 	.word	0x000008b0
        /*0c98*/ 	.word	0x000000ff
        /*0c9c*/ 	.word	0x000388b0
        /*0ca0*/ 	.short	0x0100
        /*0ca2*/ 	.byte	0x08
	.zero		1


	//   ....[19]....
        /*0ca4*/ 	.word	0x000008c0
        /*0ca8*/ 	.word	0x000000ff
        /*0cac*/ 	.word	0x000388c0
        /*0cb0*/ 	.short	0x0100
        /*0cb2*/ 	.byte	0x08
	.zero		1


	//   ....[20]....
        /*0cb4*/ 	.word	0x000008d0
        /*0cb8*/ 	.word	0x000000ff
        /*0cbc*/ 	.word	0x000388b8
        /*0cc0*/ 	.short	0x0100
        /*0cc2*/ 	.byte	0x08
	.zero		1


	//   ....[21]....
        /*0cc4*/ 	.word	0x000008e0
        /*0cc8*/ 	.word	0x000000ff
        /*0ccc*/ 	.word	0x000388c8
        /*0cd0*/ 	.short	0x0100
        /*0cd2*/ 	.byte	0x08
	.zero		1


	//   ....[22]....
        /*0cd4*/ 	.word	0x00002390
        /*0cd8*/ 	.word	0x000000ff
        /*0cdc*/ 	.word	0x00038800
        /*0ce0*/ 	.short	0x010a
        /*0ce2*/ 	.byte	0x29
	.zero		1


	//   ....[23]....
        /*0ce4*/ 	.word	0x00002410
        /*0ce8*/ 	.word	0x00000003
        /*0cec*/ 	.word	0x00038830
        /*0cf0*/ 	.short	0x010a
        /*0cf2*/ 	.byte	0x3f
	.zero		1


	//   ....[24]....
        /*0cf4*/ 	.word	0x00002470
        /*0cf8*/ 	.word	0x00000003
        /*0cfc*/ 	.word	0x00038830
        /*0d00*/ 	.short	0x010a
        /*0d02*/ 	.byte	0x3f
	.zero		1


	//   ....[25]....
        /*0d04*/ 	.word	0x00002ca0
        /*0d08*/ 	.word	0x00000003
        /*0d0c*/ 	.word	0x00000000
        /*0d10*/ 	.short	0x0101
        /*0d12*/ 	.byte	0x3f
	.zero		1


	//   ....[26]....
        /*0d14*/ 	.word	0x00004e80
        /*0d18*/ 	.word	0x000000ff
        /*0d1c*/ 	.word	0x00038830
        /*0d20*/ 	.short	0x010a
        /*0d22*/ 	.byte	0x06
	.zero		1


	//   ....[27]....
        /*0d24*/ 	.word	0x00004ec0
        /*0d28*/ 	.word	0x000000ff
        /*0d2c*/ 	.word	0x00038830
        /*0d30*/ 	.short	0x010a
        /*0d32*/ 	.byte	0x06
	.zero		1


	//   ....[28]....
        /*0d34*/ 	.word	0x00005230
        /*0d38*/ 	.word	0x000000ff
        /*0d3c*/ 	.word	0x00038850
        /*0d40*/ 	.short	0x010a
        /*0d42*/ 	.byte	0x06
	.zero		1


	//   ....[29]....
        /*0d44*/ 	.word	0x00005270
        /*0d48*/ 	.word	0x000000ff
        /*0d4c*/ 	.word	0x00038850
        /*0d50*/ 	.short	0x010a
        /*0d52*/ 	.byte	0x06
	.zero		1


	//   ....[30]....
        /*0d54*/ 	.word	0x00006b20
        /*0d58*/ 	.word	0x000000c5
        /*0d5c*/ 	.word	0x00000000
        /*0d60*/ 	.short	0x0101
        /*0d62*/ 	.byte	0x3f
	.zero		1


	//   ....[31]....
        /*0d64*/ 	.word	0x00007090
        /*0d68*/ 	.word	0x000000ff
        /*0d6c*/ 	.word	0x00000000
        /*0d70*/ 	.short	0x0101
        /*0d72*/ 	.byte	0x06
	.zero		1


	//   ....[32]....
        /*0d74*/ 	.word	0x00007bb0
        /*0d78*/ 	.word	0x000000ff
        /*0d7c*/ 	.word	0x00038830
        /*0d80*/ 	.short	0x010a
        /*0d82*/ 	.byte	0x06
	.zero		1


	//   ....[33]....
        /*0d84*/ 	.word	0x00007bf0
        /*0d88*/ 	.word	0x000000ff
        /*0d8c*/ 	.word	0x00038830
        /*0d90*/ 	.short	0x010a
        /*0d92*/ 	.byte	0x06
	.zero		1


	//   ....[34]....
        /*0d94*/ 	.word	0x00007f30
        /*0d98*/ 	.word	0x000000ff
        /*0d9c*/ 	.word	0x00038850
        /*0da0*/ 	.short	0x010a
        /*0da2*/ 	.byte	0x06
	.zero		1


	//   ....[35]....
        /*0da4*/ 	.word	0x00007f70
        /*0da8*/ 	.word	0x000000ff
        /*0dac*/ 	.word	0x00038850
        /*0db0*/ 	.short	0x010a
        /*0db2*/ 	.byte	0x06
	.zero		1


	//   ....[36]....
        /*0db4*/ 	.word	0x00008ef0
        /*0db8*/ 	.word	0x000000c4
        /*0dbc*/ 	.word	0x00000000
        /*0dc0*/ 	.short	0x0101
        /*0dc2*/ 	.byte	0x3f
	.zero		1


	//   ....[37]....
        /*0dc4*/ 	.word	0x00009430
        /*0dc8*/ 	.word	0x000000ff
        /*0dcc*/ 	.word	0x00000000
        /*0dd0*/ 	.short	0x0101
        /*0dd2*/ 	.byte	0x06
	.zero		1


	//   ....[38]....
        /*0dd4*/ 	.word	0x00009e80
        /*0dd8*/ 	.word	0x000000ff
        /*0ddc*/ 	.word	0x00038850
        /*0de0*/ 	.short	0x010a
        /*0de2*/ 	.byte	0x05
	.zero		1


	//   ....[39]....
        /*0de4*/ 	.word	0x00009ec0
        /*0de8*/ 	.word	0x000000ff
        /*0dec*/ 	.word	0x00038850
        /*0df0*/ 	.short	0x010a
        /*0df2*/ 	.byte	0x05
	.zero		1


	//   ....[40]....
        /*0df4*/ 	.word	0x0000a460
        /*0df8*/ 	.word	0x000000ff
        /*0dfc*/ 	.word	0x00000000
        /*0e00*/ 	.short	0x0101
        /*0e02*/ 	.byte	0x04
	.zero		1


	//   ....[41]....
        /*0e04*/ 	.word	0x0000e140
        /*0e08*/ 	.word	0x000000ff
        /*0e0c*/ 	.word	0x00000000
        /*0e10*/ 	.short	0x0101
        /*0e12*/ 	.byte	0x08
	.zero		1


	//   ....[42]....
        /*0e14*/ 	.word	0x0000e9f0
        /*0e18*/ 	.word	0x000000ff
        /*0e1c*/ 	.word	0x00000000
        /*0e20*/ 	.short	0x0101
        /*0e22*/ 	.byte	0x08
	.zero		1


	//   ....[43]....
        /*0e24*/ 	.word	0x00013600
        /*0e28*/ 	.word	0x00000004
        /*0e2c*/ 	.word	0x00038880
        /*0e30*/ 	.short	0x010a
        /*0e32*/ 	.byte	0x3f
	.zero		1


	//   ....[44]....
        /*0e34*/ 	.word	0x00013810
        /*0e38*/ 	.word	0x00000004
        /*0e3c*/ 	.word	0x00038840
        /*0e40*/ 	.short	0x010a
        /*0e42*/ 	.byte	0x3f
	.zero		1


	//   ....[45]....
        /*0e44*/ 	.word	0x000145b0
        /*0e48*/ 	.word	0x00000013
        /*0e4c*/ 	.word	0x00038800
        /*0e50*/ 	.short	0x0107
        /*0e52*/ 	.byte	0x3f
	.zero		1


	//   ....[46]....
        /*0e54*/ 	.word	0x000146b0
        /*0e58*/ 	.word	0x00000013
        /*0e5c*/ 	.word	0x00038800
        /*0e60*/ 	.short	0x0101
        /*0e62*/ 	.byte	0x3f
	.zero		1


	//   ....[47]....
        /*0e64*/ 	.word	0x000146d0
        /*0e68*/ 	.word	0x00000013
        /*0e6c*/ 	.word	0x00038820
        /*0e70*/ 	.short	0x010a
        /*0e72*/ 	.byte	0x3f
	.zero		1


	//   ....[48]....
        /*0e74*/ 	.word	0x000149e0
        /*0e78*/ 	.word	0x00000004
        /*0e7c*/ 	.word	0x00038880
        /*0e80*/ 	.short	0x010a
        /*0e82*/ 	.byte	0x3f
	.zero		1


	//   ....[49]....
        /*0e84*/ 	.word	0x00014d40
        /*0e88*/ 	.word	0x00000004
        /*0e8c*/ 	.word	0x00038840
        /*0e90*/ 	.short	0x010a
        /*0e92*/ 	.byte	0x3f
	.zero		1


	//   ....[50]....
        /*0e94*/ 	.word	0x00015100
        /*0e98*/ 	.word	0x00000014
        /*0e9c*/ 	.word	0x00038870
        /*0ea0*/ 	.short	0x010a
        /*0ea2*/ 	.byte	0x3f
	.zero		1


	//   ....[51]....
        /*0ea4*/ 	.word	0x00015170
        /*0ea8*/ 	.word	0x00000014
        /*0eac*/ 	.word	0x00038860
        /*0eb0*/ 	.short	0x010a
        /*0eb2*/ 	.byte	0x3f
	.zero		1


	//   ....[52]....
        /*0eb4*/ 	.word	0x00015970
        /*0eb8*/ 	.word	0x00000014
        /*0ebc*/ 	.word	0x00038850
        /*0ec0*/ 	.short	0x0101
        /*0ec2*/ 	.byte	0x3f
	.zero		1


	//   ....[53]....
        /*0ec4*/ 	.word	0x000159f0
        /*0ec8*/ 	.word	0x00000014
        /*0ecc*/ 	.word	0x00000000
        /*0ed0*/ 	.short	0x0101
        /*0ed2*/ 	.byte	0x3f
	.zero		1


	//   ....[54]....
        /*0ed4*/ 	.word	0x00015c30
        /*0ed8*/ 	.word	0x00000011
        /*0edc*/ 	.word	0x00038870
        /*0ee0*/ 	.short	0x010a
        /*0ee2*/ 	.byte	0x3f
	.zero		1


	//   ....[55]....
        /*0ee4*/ 	.word	0x00015ca0
        /*0ee8*/ 	.word	0x00000011
        /*0eec*/ 	.word	0x00038860
        /*0ef0*/ 	.short	0x010a
        /*0ef2*/ 	.byte	0x3f
	.zero		1


	//   ....[56]....
        /*0ef4*/ 	.word	0x000164c0
        /*0ef8*/ 	.word	0x00000011
        /*0efc*/ 	.word	0x00038850
        /*0f00*/ 	.short	0x0101
        /*0f02*/ 	.byte	0x3f
	.zero		1


	//   ....[57]....
        /*0f04*/ 	.word	0x00016510
        /*0f08*/ 	.word	0x00000011
        /*0f0c*/ 	.word	0x00000000
        /*0f10*/ 	.short	0x0101
        /*0f12*/ 	.byte	0x3f
	.zero		1


	//   ....[58]....
        /*0f14*/ 	.word	0x000176f0
        /*0f18*/ 	.word	0x00000000
        /*0f1c*/ 	.word	0x00038820
        /*0f20*/ 	.short	0x010a
        /*0f22*/ 	.byte	0x3f
	.zero		1


	//   ....[59]....
        /*0f24*/ 	.word	0x000178b0
        /*0f28*/ 	.word	0x00000006
        /*0f2c*/ 	.word	0x00000000
        /*0f30*/ 	.short	0x010a
        /*0f32*/ 	.byte	0x3f
	.zero		1


	//   ....[60]....
        /*0f34*/ 	.word	0x00017920
        /*0f38*/ 	.word	0x00000007
        /*0f3c*/ 	.word	0x00000000
        /*0f40*/ 	.short	0x010a
        /*0f42*/ 	.byte	0x3f
	.zero		1


	//   ....[61]....
        /*0f44*/ 	.word	0x00017980
        /*0f48*/ 	.word	0x00000004
        /*0f4c*/ 	.word	0x00038860
        /*0f50*/ 	.short	0x010a
        /*0f52*/ 	.byte	0x3f
	.zero		1


	//   ....[62]....
        /*0f54*/ 	.word	0x000179d0
        /*0f58*/ 	.word	0x00000003
        /*0f5c*/ 	.word	0x00038860
        /*0f60*/ 	.short	0x010a
        /*0f62*/ 	.byte	0x3f
	.zero		1


	//   ....[63]....
        /*0f64*/ 	.word	0x00017a10
        /*0f68*/ 	.word	0x00000004
        /*0f6c*/ 	.word	0x00038880
        /*0f70*/ 	.short	0x010a
        /*0f72*/ 	.byte	0x3f
	.zero		1


	//   ....[64]....
        /*0f74*/ 	.word	0x00017a30
        /*0f78*/ 	.word	0x00000003
        /*0f7c*/ 	.word	0x00038880
        /*0f80*/ 	.short	0x010a
        /*0f82*/ 	.byte	0x3f
	.zero		1


	//   ....[65]....
        /*0f84*/ 	.word	0x00017aa0
        /*0f88*/ 	.word	0x00000003
        /*0f8c*/ 	.word	0x00038800
        /*0f90*/ 	.short	0x010a
        /*0f92*/ 	.byte	0x3f
	.zero		1


	//   ....[66]....
        /*0f94*/ 	.word	0x00017af0
        /*0f98*/ 	.word	0x00000003
        /*0f9c*/ 	.word	0x00038830
        /*0fa0*/ 	.short	0x010a
        /*0fa2*/ 	.byte	0x3f
	.zero		1


	//   ....[67]....
        /*0fa4*/ 	.word	0x00017b50
        /*0fa8*/ 	.word	0x00000007
        /*0fac*/ 	.word	0x00038830
        /*0fb0*/ 	.short	0x010a
        /*0fb2*/ 	.byte	0x3f
	.zero		1


	//   ....[68]....
        /*0fb4*/ 	.word	0x00017bb0
        /*0fb8*/ 	.word	0x00000002
        /*0fbc*/ 	.word	0x00038850
        /*0fc0*/ 	.short	0x010a
        /*0fc2*/ 	.byte	0x3f
	.zero		1


	//   ....[69]....
        /*0fc4*/ 	.word	0x00017c10
        /*0fc8*/ 	.word	0x00000007
        /*0fcc*/ 	.word	0x00038830
        /*0fd0*/ 	.short	0x010a
        /*0fd2*/ 	.byte	0x3f
	.zero		1


	//   ....[70]....
        /*0fd4*/ 	.word	0x00017c70
        /*0fd8*/ 	.word	0x00000002
        /*0fdc*/ 	.word	0x00038850
        /*0fe0*/ 	.short	0x010a
        /*0fe2*/ 	.byte	0x3f
	.zero		1


	//   ....[71]....
        /*0fe4*/ 	.word	0x00017cd0
        /*0fe8*/ 	.word	0x00000006
        /*0fec*/ 	.word	0x00038850
        /*0ff0*/ 	.short	0x010a
        /*0ff2*/ 	.byte	0x3f
	.zero		1


	//   ....[72]....
        /*0ff4*/ 	.word	0x00017e20
        /*0ff8*/ 	.word	0x00000004
        /*0ffc*/ 	.word	0x00038880
        /*1000*/ 	.short	0x010a
        /*1002*/ 	.byte	0x3f
	.zero		1


	//   ....[73]....
        /*1004*/ 	.word	0x00017e70
        /*1008*/ 	.word	0x00000004
        /*100c*/ 	.word	0x00038840
        /*1010*/ 	.short	0x010a
        /*1012*/ 	.byte	0x3f
	.zero		1


	//   ....[74]....
        /*1014*/ 	.word	0x000189e0
        /*1018*/ 	.word	0x00000013
        /*101c*/ 	.word	0x00038820
        /*1020*/ 	.short	0x010a
        /*1022*/ 	.byte	0x3f
	.zero		1


	//   ....[75]....
        /*1024*/ 	.word	0x00018a30
        /*1028*/ 	.word	0x00000004
        /*102c*/ 	.word	0x00038880
        /*1030*/ 	.short	0x010a
        /*1032*/ 	.byte	0x3f
	.zero		1


	//   ....[76]....
        /*1034*/ 	.word	0x00018a80
        /*1038*/ 	.word	0x00000004
        /*103c*/ 	.word	0x00038840
        /*1040*/ 	.short	0x010a
        /*1042*/ 	.byte	0x3f
	.zero		1


	//   ....[77]....
        /*1044*/ 	.word	0x00018ad0
        /*1048*/ 	.word	0x00000014
        /*104c*/ 	.word	0x00038870
        /*1050*/ 	.short	0x010a
        /*1052*/ 	.byte	0x3f
	.zero		1


	//   ....[78]....
        /*1054*/ 	.word	0x00018b20
        /*1058*/ 	.word	0x00000014
        /*105c*/ 	.word	0x00038860
        /*1060*/ 	.short	0x010a
        /*1062*/ 	.byte	0x3f
	.zero		1


	//   ....[79]....
        /*1064*/ 	.word	0x00018b70
        /*1068*/ 	.word	0x00000011
        /*106c*/ 	.word	0x00038870
        /*1070*/ 	.short	0x010a
        /*1072*/ 	.byte	0x3f
	.zero		1


	//   ....[80]....
        /*1074*/ 	.word	0x00018bc0
        /*1078*/ 	.word	0x00000011
        /*107c*/ 	.word	0x00038860
        /*1080*/ 	.short	0x010a
        /*1082*/ 	.byte	0x3f
	.zero		1


	//   ....[81]....
        /*1084*/ 	.word	0x00018c10
        /*1088*/ 	.word	0x00000000
        /*108c*/ 	.word	0x00038820
        /*1090*/ 	.short	0x010a
        /*1092*/ 	.byte	0x3f
	.zero		1


	//   ....[82]....
        /*1094*/ 	.word	0x00018db0
        /*1098*/ 	.word	0x00000006
        /*109c*/ 	.word	0x00000000
        /*10a0*/ 	.short	0x010a
        /*10a2*/ 	.byte	0x3f
	.zero		1


	//   ....[83]....
        /*10a4*/ 	.word	0x00018e00
        /*10a8*/ 	.word	0x00000007
        /*10ac*/ 	.word	0x00000000
        /*10b0*/ 	.short	0x010a
        /*10b2*/ 	.byte	0x3f
	.zero		1


	//   ....[84]....
        /*10b4*/ 	.word	0x00018e50
        /*10b8*/ 	.word	0x00000004
        /*10bc*/ 	.word	0x00038860
        /*10c0*/ 	.short	0x010a
        /*10c2*/ 	.byte	0x3f
	.zero		1


	//   ....[85]....
        /*10c4*/ 	.word	0x00018ea0
        /*10c8*/ 	.word	0x00000003
        /*10cc*/ 	.word	0x00038860
        /*10d0*/ 	.short	0x010a
        /*10d2*/ 	.byte	0x3f
	.zero		1


	//   ....[86]....
        /*10d4*/ 	.word	0x00018ef0
        /*10d8*/ 	.word	0x00000004
        /*10dc*/ 	.word	0x00038880
        /*10e0*/ 	.short	0x010a
        /*10e2*/ 	.byte	0x3f
	.zero		1


	//----- nvinfo : EIATTR_NUM_MBARRIERS
	.align		4
.L_302:
        /*10e4*/ 	.byte	0x03, 0x38
        /*10e6*/ 	.short	0x0016


	//----- nvinfo : EIATTR_EXIT_INSTR_OFFSETS
	.align		4
        /*10e8*/ 	.byte	0x04, 0x1c
        /*10ea*/ 	.short	(.L_304 - .L_303)


	//   ....[0]....
.L_303:
        /*10ec*/ 	.word	0x00000a80


	//   ....[1]....
        /*10f0*/ 	.word	0x00010f10


	//   ....[2]....
        /*10f4*/ 	.word	0x00017a80


	//----- nvinfo : EIATTR_MAX_THREADS
	.align		4
.L_304:
        /*10f8*/ 	.byte	0x04, 0x05
        /*10fa*/ 	.short	(.L_306 - .L_305)
.L_305:
        /*10fc*/ 	.word	0x00000180
        /*1100*/ 	.word	0x00000001
        /*1104*/ 	.word	0x00000001


	//----- nvinfo : EIATTR_CRS_STACK_SIZE
	.align		4
.L_306:
        /*1108*/ 	.byte	0x04, 0x1e
        /*110a*/ 	.short	(.L_308 - .L_307)
.L_307:
        /*110c*/ 	.word	0x00000000


	//----- nvinfo : EIATTR_CBANK_PARAM_SIZE
	.align		4
.L_308:
        /*1110*/ 	.byte	0x03, 0x19
        /*1112*/ 	.short	0x0af0


	//----- nvinfo : EIATTR_PARAM_CBANK
	.align		4
        /*1114*/ 	.byte	0x04, 0x0a
        /*1116*/ 	.short	(.L_310 - .L_309)
	.align		4
.L_309:
        /*1118*/ 	.word	index@(.nv.constant0._ZN7cutlass13device_kernelIN5flash11enable_sm90INS1_16FlashAttnFwdSm90INS1_25CollectiveMainloopFwdSm90ILi2EN4cute5tupleIJNS5_1CILi1EEES8_S8_EEENS6_IJNS7_ILi128EEESA_NS7_ILi256EEEEEELi256ENS_12float_e4m3_tEfNS_4arch4Sm90ELb1ELb0ELb0ELb1ELb0ELb0ELb0ELb1ELb1ELb1ELb1ELb0EEENS1_21CollectiveEpilogueFwdINS6_IJSA_SB_SA_EEES9_NS_10bfloat16_tESF_Li256ELb1ELb1ELb1ELb1EEENS1_36VarlenDynamicPersistentTileSchedulerILi128ELi128ELi256ELi128ELb1ELb1ELb1ELb1ELb1ELb1EEEEEEEEEvNT_6ParamsE)
        /*111c*/ 	.short	0x0210
        /*111e*/ 	.short	0x0af0


	//----- nvinfo : EIATTR_SW_WAR
	.align		4
.L_310:
        /*1120*/ 	.byte	0x04, 0x36
        /*1122*/ 	.short	(.L_312 - .L_311)
.L_311:
        /*1124*/ 	.word	0x00000008
.L_312:


//--------------------- .nv.info._ZN7cutlass13device_kernelIN5flash11enable_sm90INS1_16FlashAttnFwdSm90INS1_25CollectiveMainloopFwdSm90ILi2EN4cute5tupleIJNS5_1CILi1EEES8_S8_EEENS6_IJNS7_ILi128EEESA_NS7_ILi256EEEEEELi256ENS_12float_e4m3_tEfNS_4arch4Sm90ELb1ELb0ELb0ELb1ELb0ELb1ELb0ELb1ELb1ELb1ELb1ELb0EEENS1_21CollectiveEpilogueFwdINS6_IJSA_SB_SA_EEES9_NS_10bfloat16_tESF_Li256ELb1ELb1ELb1ELb1EEENS1_36VarlenDynamicPersistentTileSchedulerILi128ELi128ELi256ELi128ELb1ELb1ELb1ELb1ELb1ELb1EEEEEEEEEvNT_6ParamsE --------------------------
	.section	.nv.info._ZN7cutlass13device_kernelIN5flash11enable_sm90INS1_16FlashAttnFwdSm90INS1_25CollectiveMainloopFwdSm90ILi2EN4cute5tupleIJNS5_1CILi1EEES8_S8_EEENS6_IJNS7_ILi128EEESA_NS7_ILi256EEEEEELi256ENS_12float_e4m3_tEfNS_4arch4Sm90ELb1ELb0ELb0ELb1ELb0ELb1ELb0ELb1ELb1ELb1ELb1ELb0EEENS1_21CollectiveEpilogueFwdINS6_IJSA_SB_SA_EEES9_NS_10bfloat16_tESF_Li256ELb1ELb1ELb1ELb1EEENS1_36VarlenDynamicPersistentTileSchedulerILi128ELi128ELi256ELi128ELb1ELb1ELb1ELb1ELb1ELb1EEEEEEEEEvNT_6ParamsE,"",@"SHT_CUDA_INFO"
	.sectionflags	@""
	.align	4


	//----- nvinfo : EIATTR_CUDA_API_VERSION
	.align		4
        /*0000*/ 	.byte	0x04, 0x37
        /*0002*/ 	.short	(.L_314 - .L_313)
.L_313:
        /*0004*/ 	.word	0x00000082


	//----- nvinfo : EIATTR_KPARAM_INFO
	.align		4
.L_314:
        /*0008*/ 	.byte	0x04, 0x17
        /*000a*/ 	.short	(.L_316 - .L_315)
.L_315:
        /*000c*/ 	.word	0x00000000
        /*0010*/ 	.short	0x0000
        /*0012*/ 	.short	0x0070
        /*0014*/ 	.byte	0x00, 0xf0, 0x01, 0x2a


	//----- nvinfo : EIATTR_SPARSE_MMA_MASK
	.align		4
.L_316:
        /*0018*/ 	.byte	0x03, 0x50
        /*001a*/ 	.short	0x0000


	//----- nvinfo : EIATTR_MAXREG_COUNT
	.align		4
        /*001c*/ 	.byte	0x03, 0x1b
        /*001e*/ 	.short	0x00a8


	//----- nvinfo : EIATTR_NUM_BARRIERS
	.align		4
        /*0020*/ 	.byte	0x02, 0x4c
        /*0022*/ 	.byte	0x10
	.zero		1


	//----- nvinfo : EIATTR_EXTERNS
	.align		4
        /*0024*/ 	.byte	0x04, 0x0f
        /*0026*/ 	.short	(.L_318 - .L_317)


	//   ....[0]....
	.align		4
.L_317:
        /*0028*/ 	.word	index@(__assertfail)


	//----- nvinfo : EIATTR_ANNOTATIONS
	.align		4
.L_318:
        /*002c*/ 	.byte	0x04, 0x55
        /*002e*/ 	.short	(.L_320 - .L_319)


	//   ....[0]....
.L_319:
        /* <DEDUP_REMOVED lines=267> */


	//----- nvinfo : EIATTR_MERCURY_ISA_VERSION
	.align		4
.L_320:
        /*10c8*/ 	.byte	0x03, 0x5f
        /*10ca*/ 	.short	0x0101


	//----- nvinfo : EIATTR_UNUSED_LOAD_BYTE_OFFSET
	.align		4
        /*10cc*/ 	.byte	0x04, 0x44
        /*10ce*/ 	.short	(.L_322 - .L_321)


	//   ....[0]....
.L_321:
        /*10d0*/ 	.word	0x00000ae0
        /*10d4*/ 	.word	0x0000fff0


	//   ....[1]....
        /*10d8*/ 	.word	0x000208d0
        /*10dc*/ 	.word	0x0000fff0


	//----- nvinfo : EIATTR_INT_WARP_WIDE_INSTR_OFFSETS
	.align		4
.L_322:
        /*10e0*/ 	.byte	0x04, 0x31
        /*10e2*/ 	.short	(.L_324 - .L_323)


	//   ....[0]....
.L_323:
        /*10e4*/ 	.word	0x00000190


	//   ....[1]....
        /*10e8*/ 	.word	0x000001d0


	//   ....[2]....
        /*10ec*/ 	.word	0x00000240


	//   ....[3]....
        /*10f0*/ 	.word	0x0002b450


	//   ....[4]....
        /*10f4*/ 	.word	0x0002b4b0


	//   ....[5]....
        /*10f8*/ 	.word	0x0002e3a0


	//   ....[6]....
        /*10fc*/ 	.word	0x0002e400


	//----- nvinfo : EIATTR_COOP_GROUP_MASK_REGIDS
	.align		4
.L_324:
        /*1100*/ 	.byte	0x04, 0x29
        /*1102*/ 	.short	(.L_326 - .L_325)


	//   ....[0]....
.L_325:
        /*1104*/ 	.word	0xffffffff


	//   ....[1]....
        /*1108*/ 	.word	0xffffffff


	//   ....[2]....
        /*110c*/ 	.word	0xffffffff


	//   ....[3]....
        /*1110*/ 	.word	0xffffffff


	//   ....[4]....
        /*1114*/ 	.word	0xffffffff


	//   ....[5]....
        /*1118*/ 	.word	0xffffffff


	//   ....[6]....
        /*111c*/ 	.word	0xffffffff


	//   ....[7]....
        /*1120*/ 	.word	0xffffffff


	//   ....[8]....
        /*1124*/ 	.word	0xffffffff


	//   ....[9]....
        /*1128*/ 	.word	0xffffffff


	//   ....[10]....
        /*112c*/ 	.word	0xffffffff


	//   ....[11]....
        /*1130*/ 	.word	0xffffffff


	//   ....[12]....
        /*1134*/ 	.word	0xffffffff


	//   ....[13]....
        /*1138*/ 	.word	0xffffffff


	//   ....[14]....
        /*113c*/ 	.word	0xffffffff


	//   ....[15]....
        /*1140*/ 	.word	0xffffffff


	//   ....[16]....
        /*1144*/ 	.word	0xffffffff


	//   ....[17]....
        /*1148*/ 	.word	0xffffffff


	//   ....[18]....
        /*114c*/ 	.word	0xffffffff


	//   ....[19]....
        /*1150*/ 	.word	0xffffffff


	//   ....[20]....
        /*1154*/ 	.word	0xffffffff


	//   ....[21]....
        /*1158*/ 	.word	0xffffffff


	//   ....[22]....
        /*115c*/ 	.word	0xffffffff


	//   ....[23]....
        /*1160*/ 	.word	0xffffffff


	//   ....[24]....
        /*1164*/ 	.word	0xffffffff


	//   ....[25]....
        /*1168*/ 	.word	0xffffffff


	//   ....[26]....
        /*116c*/ 	.word	0xffffffff


	//   ....[27]....
        /*1170*/ 	.word	0xffffffff


	//   ....[28]....
        /*1174*/ 	.word	0xffffffff


	//   ....[29]....
        /*1178*/ 	.word	0xffffffff


	//   ....[30]....
        /*117c*/ 	.word	0xffffffff


	//   ....[31]....
        /*1180*/ 	.word	0xffffffff


	//   ....[32]....
        /*1184*/ 	.word	0xffffffff


	//   ....[33]....
        /*1188*/ 	.word	0xffffffff


	//   ....[34]....
        /*118c*/ 	.word	0xffffffff


	//   ....[35]....
        /*1190*/ 	.word	0xffffffff


	//   ....[36]....
        /*1194*/ 	.word	0xffffffff


	//   ....[37]....
        /*1198*/ 	.word	0xffffffff


	//   ....[38]....
        /*119c*/ 	.word	0xffffffff


	//   ....[39]....
        /*11a0*/ 	.word	0xffffffff


	//   ....[40]....
        /*11a4*/ 	.word	0xffffffff


	//   ....[41]....
        /*11a8*/ 	.word	0xffffffff


	//   ....[42]....
        /*11ac*/ 	.word	0xffffffff


	//   ....[43]....
        /*11b0*/ 	.word	0xffffffff


	//   ....[44]....
        /*11b4*/ 	.word	0xffffffff


	//   ....[45]....
        /*11b8*/ 	.word	0xffffffff


	//   ....[46]....
        /*11bc*/ 	.word	0xffffffff


	//   ....[47]....
        /*11c0*/ 	.word	0xffffffff


	//   ....[48]....
        /*11c4*/ 	.word	0xffffffff


	//   ....[49]....
        /*11c8*/ 	.word	0xffffffff


	//   ....[50]....
        /*11cc*/ 	.word	0xffffffff


	//   ....[51]....
        /*11d0*/ 	.word	0xffffffff


	//   ....[52]....
        /*11d4*/ 	.word	0xffffffff


	//   ....[53]....
        /*11d8*/ 	.word	0xffffffff


	//   ....[54]....
        /*11dc*/ 	.word	0xffffffff


	//   ....[55]....
        /*11e0*/ 	.word	0xffffffff


	//   ....[56]....
        /*11e4*/ 	.word	0xffffffff


	//   ....[57]....
        /*11e8*/ 	.word	0xffffffff


	//   ....[58]....
        /*11ec*/ 	.word	0xffffffff


	//   ....[59]....
        /*11f0*/ 	.word	0xffffffff


	//   ....[60]....
        /*11f4*/ 	.word	0xffffffff


	//   ....[61]....
        /*11f8*/ 	.word	0xffffffff


	//   ....[62]....
        /*11fc*/ 	.word	0xffffffff


	//   ....[63]....
        /*1200*/ 	.word	0xffffffff


	//   ....[64]....
        /*1204*/ 	.word	0xffffffff


	//   ....[65]....
        /*1208*/ 	.word	0xffffffff


	//   ....[66]....
        /*120c*/ 	.word	0xffffffff


	//   ....[67]....
        /*1210*/ 	.word	0xffffffff


	//   ....[68]....
        /*1214*/ 	.word	0xffffffff


	//   ....[69]....
        /*1218*/ 	.word	0xffffffff


	//   ....[70]....
        /*121c*/ 	.word	0xffffffff


	//   ....[71]....
        /*1220*/ 	.word	0xffffffff


	//   ....[72]....
        /*1224*/ 	.word	0xffffffff


	//   ....[73]....
        /*1228*/ 	.word	0xffffffff


	//   ....[74]....
        /*122c*/ 	.word	0xffffffff


	//   ....[75]....
        /*1230*/ 	.word	0xffffffff


	//   ....[76]....
        /*1234*/ 	.word	0xffffffff


	//   ....[77]....
        /*1238*/ 	.word	0xffffffff


	//   ....[78]....
        /*123c*/ 	.word	0xffffffff


	//   ....[79]....
        /*1240*/ 	.word	0xffffffff


	//   ....[80]....
        /*1244*/ 	.word	0xffffffff


	//   ....[81]....
        /*1248*/ 	.word	0xffffffff


	//   ....[82]....
        /*124c*/ 	.word	0xffffffff


	//   ....[83]....
        /*1250*/ 	.word	0xffffffff


	//   ....[84]....
        /*1254*/ 	.word	0xffffffff


	//   ....[85]....
        /*1258*/ 	.word	0xffffffff


	//   ....[86]....
        /*125c*/ 	.word	0xffffffff


	//   ....[87]....
        /*1260*/ 	.word	0xffffffff


	//   ....[88]....
        /*1264*/ 	.word	0xffffffff


	//   ....[89]....
        /*1268*/ 	.word	0xffffffff


	//   ....[90]....
        /*126c*/ 	.word	0xffffffff


	//   ....[91]....
        /*1270*/ 	.word	0xffffffff


	//   ....[92]....
        /*1274*/ 	.word	0xffffffff


	//   ....[93]....
        /*1278*/ 	.word	0xffffffff


	//   ....[94]....
        /*127c*/ 	.word	0xffffffff


	//   ....[95]....
        /*1280*/ 	.word	0xffffffff


	//   ....[96]....
        /*1284*/ 	.word	0xffffffff


	//   ....[97]....
        /*1288*/ 	.word	0xffffffff


	//   ....[98]....
        /*128c*/ 	.word	0xffffffff


	//   ....[99]....
        /*1290*/ 	.word	0xffffffff


	//   ....[100]....
        /*1294*/ 	.word	0xffffffff


	//   ....[101]....
        /*1298*/ 	.word	0xffffffff


	//   ....[102]....
        /*129c*/ 	.word	0xffffffff


	//   ....[103]....
        /*12a0*/ 	.word	0xffffffff


	//   ....[104]....
        /*12a4*/ 	.word	0xffffffff


	//   ....[105]....
        /*12a8*/ 	.word	0xffffffff


	//   ....[106]....
        /*12ac*/ 	.word	0xffffffff


	//   ....[107]....
        /*12b0*/ 	.word	0xffffffff


	//   ....[108]....
        /*12b4*/ 	.word	0xffffffff


	//   ....[109]....
        /*12b8*/ 	.word	0xffffffff


	//   ....[110]....
        /*12bc*/ 	.word	0xffffffff


	//   ....[111]....
        /*12c0*/ 	.word	0xffffffff


	//   ....[112]....
        /*12c4*/ 	.word	0xffffffff


	//   ....[113]....
        /*12c8*/ 	.word	0xffffffff


	//   ....[114]....
        /*12cc*/ 	.word	0xffffffff


	//   ....[115]....
        /*12d0*/ 	.word	0xffffffff


	//   ....[116]....
        /*12d4*/ 	.word	0xffffffff


	//   ....[117]....
        /*12d8*/ 	.word	0xffffffff


	//   ....[118]....
        /*12dc*/ 	.word	0xffffffff


	//   ....[119]....
        /*12e0*/ 	.word	0xffffffff


	//   ....[120]....
        /*12e4*/ 	.word	0xffffffff


	//   ....[121]....
        /*12e8*/ 	.word	0xffffffff


	//   ....[122]....
        /*12ec*/ 	.word	0xffffffff


	//   ....[123]....
        /*12f0*/ 	.word	0xffffffff


	//   ....[124]....
        /*12f4*/ 	.word	0xffffffff


	//   ....[125]....
        /*12f8*/ 	.word	0xffffffff


	//   ....[126]....
        /*12fc*/ 	.word	0xffffffff


	//   ....[127]....
        /*1300*/ 	.word	0xffffffff


	//   ....[128]....
        /*1304*/ 	.word	0xffffffff


	//   ....[129]....
        /*1308*/ 	.word	0xffffffff


	//   ....[130]....
        /*130c*/ 	.word	0xffffffff


	//   ....[131]....
        /*1310*/ 	.word	0xffffffff


	//   ....[132]....
        /*1314*/ 	.word	0xffffffff


	//   ....[133]....
        /*1318*/ 	.word	0xffffffff


	//   ....[134]....
        /*131c*/ 	.word	0xffffffff


	//   ....[135]....
        /*1320*/ 	.word	0xffffffff


	//   ....[136]....
        /*1324*/ 	.word	0xffffffff


	//   ....[137]....
        /*1328*/ 	.word	0xffffffff


	//   ....[138]....
        /*132c*/ 	.word	0xffffffff


	//   ....[139]....
        /*1330*/ 	.word	0xffffffff


	//   ....[140]....
        /*1334*/ 	.word	0xffffffff


	//   ....[141]....
        /*1338*/ 	.word	0xffffffff


	//   ....[142]....
        /*133c*/ 	.word	0xffffffff


	//   ....[143]....
        /*1340*/ 	.word	0xffffffff


	//   ....[144]....
        /*1344*/ 	.word	0xffffffff


	//   ....[145]....
        /*1348*/ 	.word	0xffffffff


	//   ....[146]....
        /*134c*/ 	.word	0xffffffff


	//   ....[147]....
        /*1350*/ 	.word	0xffffffff


	//   ....[148]....
        /*1354*/ 	.word	0xffffffff


	//   ....[149]....
        /*1358*/ 	.word	0xffffffff


	//   ....[150]....
        /*135c*/ 	.word	0xffffffff


	//   ....[151]....
        /*1360*/ 	.word	0xffffffff


	//   ....[152]....
        /*1364*/ 	.word	0xffffffff


	//   ....[153]....
        /*1368*/ 	.word	0xffffffff


	//   ....[154]....
        /*136c*/ 	.word	0xffffffff


	//   ....[155]....
        /*1370*/ 	.word	0xffffffff


	//   ....[156]....
        /*1374*/ 	.word	0xffffffff


	//   ....[157]....
        /*1378*/ 	.word	0xffffffff


	//   ....[158]....
        /*137c*/ 	.word	0xffffffff


	//   ....[159]....
        /*1380*/ 	.word	0xffffffff


	//   ....[160]....
        /*1384*/ 	.word	0xffffffff


	//   ....[161]....
        /*1388*/ 	.word	0xffffffff


	//   ....[162]....
        /*138c*/ 	.word	0xffffffff


	//   ....[163]....
        /*1390*/ 	.word	0xffffffff


	//   ....[164]....
        /*1394*/ 	.word	0xffffffff


	//   ....[165]....
        /*1398*/ 	.word	0xffffffff


	//   ....[166]....
        /*139c*/ 	.word	0xffffffff


	//   ....[167]....
        /*13a0*/ 	.word	0xffffffff


	//   ....[168]....
        /*13a4*/ 	.word	0xffffffff


	//   ....[169]....
        /*13a8*/ 	.word	0xffffffff


	//   ....[170]....
        /*13ac*/ 	.word	0xffffffff


	//   ....[171]....
        /*13b0*/ 	.word	0xffffffff


	//   ....[172]....
        /*13b4*/ 	.word	0xffffffff


	//   ....[173]....
        /*13b8*/ 	.word	0xffffffff


	//   ....[174]....
        /*13bc*/ 	.word	0xffffffff


	//   ....[175]....
        /*13c0*/ 	.word	0xffffffff


	//   ....[176]....
        /*13c4*/ 	.word	0xffffffff


	//   ....[177]....
        /*13c8*/ 	.word	0xffffffff


	//   ....[178]....
        /*13cc*/ 	.word	0xffffffff


	//   ....[179]....
        /*13d0*/ 	.word	0xffffffff


	//   ....[180]....
        /*13d4*/ 	.word	0xffffffff


	//   ....[181]....
        /*13d8*/ 	.word	0xffffffff


	//   ....[182]....
        /*13dc*/ 	.word	0xffffffff


	//   ....[183]....
        /*13e0*/ 	.word	0xffffffff


	//   ....[184]....
        /*13e4*/ 	.word	0xffffffff


	//   ....[185]....
        /*13e8*/ 	.word	0xffffffff


	//   ....[186]....
        /*13ec*/ 	.word	0xffffffff


	//   ....[187]....
        /*13f0*/ 	.word	0xffffffff


	//   ....[188]....
        /*13f4*/ 	.word	0xffffffff


	//   ....[189]....
        /*13f8*/ 	.word	0xffffffff


	//   ....[190]....
        /*13fc*/ 	.word	0xffffffff


	//   ....[191]....
        /*1400*/ 	.word	0xffffffff


	//   ....[192]....
        /*1404*/ 	.word	0xffffffff


	//   ....[193]....
        /*1408*/ 	.word	0xffffffff


	//   ....[194]....
        /*140c*/ 	.word	0xffffffff


	//   ....[195]....
        /*1410*/ 	.word	0xffffffff


	//   ....[196]....
        /*1414*/ 	.word	0xffffffff


	//   ....[197]....
        /*1418*/ 	.word	0xffffffff


	//   ....[198]....
        /*141c*/ 	.word	0xffffffff


	//   ....[199]....
        /*1420*/ 	.word	0xffffffff


	//   ....[200]....
        /*1424*/ 	.word	0xffffffff


	//   ....[201]....
        /*1428*/ 	.word	0xffffffff


	//   ....[202]....
        /*142c*/ 	.word	0xffffffff


	//   ....[203]....
        /*1430*/ 	.word	0xffffffff


	//   ....[204]....
        /*1434*/ 	.word	0xffffffff


	//   ....[205]....
        /*1438*/ 	.word	0xffffffff


	//   ....[206]....
        /*143c*/ 	.word	0xffffffff


	//   ....[207]....
        /*1440*/ 	.word	0xffffffff


	//   ....[208]....
        /*1444*/ 	.word	0xffffffff


	//   ....[209]....
        /*1448*/ 	.word	0xffffffff


	//   ....[210]....
        /*144c*/ 	.word	0xffffffff


	//   ....[211]....
        /*1450*/ 	.word	0xffffffff


	//   ....[212]....
        /*1454*/ 	.word	0xffffffff


	//   ....[213]....
        /*1458*/ 	.word	0xffffffff


	//   ....[214]....
        /*145c*/ 	.word	0xffffffff


	//   ....[215]....
        /*1460*/ 	.word	0xffffffff


	//   ....[216]....
        /*1464*/ 	.word	0xffffffff


	//   ....[217]....
        /*1468*/ 	.word	0xffffffff


	//   ....[218]....
        /*146c*/ 	.word	0xffffffff


	//   ....[219]....
        /*1470*/ 	.word	0xffffffff


	//   ....[220]....
        /*1474*/ 	.word	0xffffffff


	//   ....[221]....
        /*1478*/ 	.word	0xffffffff


	//   ....[222]....
        /*147c*/ 	.word	0xffffffff


	//   ....[223]....
        /*1480*/ 	.word	0xffffffff


	//   ....[224]....
        /*1484*/ 	.word	0xffffffff


	//   ....[225]....
        /*1488*/ 	.word	0xffffffff


	//   ....[226]....
        /*148c*/ 	.word	0xffffffff


	//   ....[227]....
        /*1490*/ 	.word	0xffffffff


	//   ....[228]....
        /*1494*/ 	.word	0xffffffff


	//   ....[229]....
        /*1498*/ 	.word	0xffffffff


	//   ....[230]....
        /*149c*/ 	.word	0xffffffff


	//   ....[231]....
        /*14a0*/ 	.word	0xffffffff


	//   ....[232]....
        /*14a4*/ 	.word	0xffffffff


	//   ....[233]....
        /*14a8*/ 	.word	0xffffffff


	//   ....[234]....
        /*14ac*/ 	.word	0xffffffff


	//   ....[235]....
        /*14b0*/ 	.word	0xffffffff


	//   ....[236]....
        /*14b4*/ 	.word	0xffffffff


	//   ....[237]....
        /*14b8*/ 	.word	0xffffffff


	//   ....[238]....
        /*14bc*/ 	.word	0xffffffff


	//   ....[239]....
        /*14c0*/ 	.word	0xffffffff


	//   ....[240]....
        /*14c4*/ 	.word	0xffffffff


	//   ....[241]....
        /*14c8*/ 	.word	0xffffffff


	//   ....[242]....
        /*14cc*/ 	.word	0xffffffff


	//   ....[243]....
        /*14d0*/ 	.word	0xffffffff


	//   ....[244]....
        /*14d4*/ 	.word	0xffffffff


	//   ....[245]....
        /*14d8*/ 	.word	0xffffffff


	//   ....[246]....
        /*14dc*/ 	.word	0xffffffff


	//   ....[247]....
        /*14e0*/ 	.word	0xffffffff


	//   ....[248]....
        /*14e4*/ 	.word	0xffffffff


	//   ....[249]....
        /*14e8*/ 	.word	0xffffffff


	//   ....[250]....
        /*14ec*/ 	.word	0xffffffff


	//   ....[251]....
        /*14f0*/ 	.word	0xffffffff


	//   ....[252]....
        /*14f4*/ 	.word	0xffffffff


	//   ....[253]....
        /*14f8*/ 	.word	0xffffffff


	//   ....[254]....
        /*14fc*/ 	.word	0xffffffff


	//   ....[255]....
        /*1500*/ 	.word	0xffffffff


	//   ....[0]....
        /*1504*/ 	.word	0xffffffff


	//   ....[1]....
        /*1508*/ 	.word	0xffffffff


	//   ....[2]....
        /*150c*/ 	.word	0xffffffff


	//   ....[3]....
        /*1510*/ 	.word	0xffffffff


	//   ....[4]....
        /*1514*/ 	.word	0xffffffff


	//   ....[5]....
        /*1518*/ 	.word	0xffffffff


	//   ....[6]....
        /*151c*/ 	.word	0xffffffff


	//   ....[7]....
        /*1520*/ 	.word	0xffffffff


	//   ....[8]....
        /*1524*/ 	.word	0xffffffff


	//   ....[9]....
        /*1528*/ 	.word	0xffffffff


	//   ....[10]....
        /*152c*/ 	.word	0x0500000f


	//   ....[11]....
        /*1530*/ 	.word	0x0500000f


	//   ....[12]....
        /*1534*/ 	.word	0x0500000f


	//   ....[13]....
        /*1538*/ 	.word	0x0500000f


	//   ....[14]....
        /*153c*/ 	.word	0x0500000f


	//   ....[15]....
        /*1540*/ 	.word	0x0500000f


	//   ....[16]....
        /*1544*/ 	.word	0x0500000f


	//   ....[17]....
        /*1548*/ 	.word	0x0500000f


	//   ....[18]....
        /*154c*/ 	.word	0x0500000f


	//   ....[19]....
        /*1550*/ 	.word	0x0500000f


	//   ....[20]....
        /*1554*/ 	.word	0x0500000f


	//   ....[21]....
        /*1558*/ 	.word	0x0500000f


	//   ....[22]....
        /*155c*/ 	.word	0x0500000f


	//   ....[23]....
        /*1560*/ 	.word	0x0500000f


	//   ....[24]....
        /*1564*/ 	.word	0x0500000f


	//   ....[25]....
        /*1568*/ 	.word	0x0500000f


	//   ....[26]....
        /*156c*/ 	.word	0x0500000f


	//   ....[27]....
        /*1570*/ 	.word	0x0500000f


	//   ....[28]....
        /*1574*/ 	.word	0x0500000f


	//   ....[29]....
        /*1578*/ 	.word	0x0500000f


	//   ....[30]....
        /*157c*/ 	.word	0x0500000f


	//   ....[31]....
        /*1580*/ 	.word	0x0500000f


	//   ....[32]....
        /*1584*/ 	.word	0x0500000f


	//   ....[33]....
        /*1588*/ 	.word	0x0500000f


	//   ....[34]....
        /*158c*/ 	.word	0x0500000f


	//   ....[35]....
        /*1590*/ 	.word	0x0500000f


	//   ....[36]....
        /*1594*/ 	.word	0x0500000f


	//   ....[37]....
        /*1598*/ 	.word	0x0500000f


	//   ....[38]....
        /*159c*/ 	.word	0x0500000f


	//   ....[39]....
        /*15a0*/ 	.word	0x0500000f


	//   ....[40]....
        /*15a4*/ 	.word	0x0500000f


	//   ....[41]....
        /*15a8*/ 	.word	0x0500000f


	//   ....[42]....
        /*15ac*/ 	.word	0x0500000f


	//   ....[43]....
        /*15b0*/ 	.word	0x0500000f


	//   ....[44]....
        /*15b4*/ 	.word	0x0500000f


	//   ....[45]....
        /*15b8*/ 	.word	0x0500000f


	//   ....[46]....
        /*15bc*/ 	.word	0x0500000f


	//   ....[47]....
        /*15c0*/ 	.word	0x0500000f


	//   ....[48]....
        /*15c4*/ 	.word	0x0500000f


	//   ....[49]....
        /*15c8*/ 	.word	0x0500000f


	//   ....[50]....
        /*15cc*/ 	.word	0x0500000f


	//   ....[51]....
        /*15d0*/ 	.word	0x0500000f


	//   ....[52]....
        /*15d4*/ 	.word	0x0500000f


	//   ....[53]....
        /*15d8*/ 	.word	0x0500000f


	//   ....[54]....
        /*15dc*/ 	.word	0x0500000f


	//   ....[55]....
        /*15e0*/ 	.word	0x0500000f


	//   ....[56]....
        /*15e4*/ 	.word	0x0500000f


	//   ....[57]....
        /*15e8*/ 	.word	0x0500000f


	//   ....[58]....
        /*15ec*/ 	.word	0x0500000f


	//   ....[59]....
        /*15f0*/ 	.word	0x0500000f


	//   ....[60]....
        /*15f4*/ 	.word	0x0500000f


	//   ....[61]....
        /*15f8*/ 	.word	0x0500000f


	//   ....[62]....
        /*15fc*/ 	.word	0x0500000f


	//   ....[63]....
        /*1600*/ 	.word	0x0500000f


	//   ....[64]....
        /*1604*/ 	.word	0x0500000f


	//   ....[65]....
        /*1608*/ 	.word	0x0500000f


	//   ....[66]....
        /*160c*/ 	.word	0x0500000f


	//   ....[67]....
        /*1610*/ 	.word	0x0500000f


	//   ....[68]....
        /*1614*/ 	.word	0x0500000f


	//   ....[69]....
        /*1618*/ 	.word	0x0500000f


	//   ....[70]....
        /*161c*/ 	.word	0x0500000f


	//   ....[71]....
        /*1620*/ 	.word	0x0500000f


	//   ....[72]....
        /*1624*/ 	.word	0x0500000f


	//   ....[73]....
        /*1628*/ 	.word	0x0500000f


	//   ....[74]....
        /*162c*/ 	.word	0x0500000f


	//   ....[75]....
        /*1630*/ 	.word	0x0500000f


	//   ....[76]....
        /*1634*/ 	.word	0x0500000f


	//   ....[77]....
        /*1638*/ 	.word	0x0500000f


	//   ....[78]....
        /*163c*/ 	.word	0x0500000f


	//   ....[79]....
        /*1640*/ 	.word	0x0500000f


	//   ....[80]....
        /*1644*/ 	.word	0x0500000f


	//   ....[81]....
        /*1648*/ 	.word	0x0500000f


	//   ....[82]....
        /*164c*/ 	.word	0x0500000f


	//   ....[83]....
        /*1650*/ 	.word	0x0500000f


	//   ....[84]....
        /*1654*/ 	.word	0x0500000f


	//   ....[85]....
        /*1658*/ 	.word	0x0500000f


	//   ....[86]....
        /*165c*/ 	.word	0x0500000f


	//   ....[87]....
        /*1660*/ 	.word	0x0500000f


	//   ....[88]....
        /*1664*/ 	.word	0x0500000f


	//   ....[89]....
        /*1668*/ 	.word	0x0500000f


	//   ....[90]....
        /*166c*/ 	.word	0x0500000f


	//   ....[91]....
        /*1670*/ 	.word	0x0500000f


	//   ....[92]....
        /*1674*/ 	.word	0x0500000f


	//   ....[93]....
        /*1678*/ 	.word	0x0500000f


	//   ....[94]....
        /*167c*/ 	.word	0x0500000f


	//   ....[95]....
        /*1680*/ 	.word	0x0500000f


	//   ....[96]....
        /*1684*/ 	.word	0x0500000f


	//   ....[97]....
        /*1688*/ 	.word	0x0500000f


	//   ....[98]....
        /*168c*/ 	.word	0x0500000f


	//   ....[99]....
        /*1690*/ 	.word	0x0500000f


	//   ....[100]....
        /*1694*/ 	.word	0x0500000f


	//   ....[101]....
        /*1698*/ 	.word	0x0500000f


	//   ....[102]....
        /*169c*/ 	.word	0x0500000f


	//   ....[103]....
        /*16a0*/ 	.word	0x0500000f


	//   ....[104]....
        /*16a4*/ 	.word	0x0500000f


	//   ....[105]....
        /*16a8*/ 	.word	0x0500000f


	//   ....[106]....
        /*16ac*/ 	.word	0x0500000f


	//   ....[107]....
        /*16b0*/ 	.word	0x0500000f


	//   ....[108]....
        /*16b4*/ 	.word	0x0500000f


	//   ....[109]....
        /*16b8*/ 	.word	0x0500000f


	//   ....[110]....
        /*16bc*/ 	.word	0x0500000f


	//   ....[111]....
        /*16c0*/ 	.word	0x0500000f


	//   ....[112]....
        /*16c4*/ 	.word	0x0500000f


	//   ....[113]....
        /*16c8*/ 	.word	0x0500000f


	//   ....[114]....
        /*16cc*/ 	.word	0x0500000f


	//   ....[115]....
        /*16d0*/ 	.word	0x0500000f


	//   ....[116]....
        /*16d4*/ 	.word	0x0500000f


	//   ....[117]....
        /*16d8*/ 	.word	0x0500000f


	//   ....[118]....
        /*16dc*/ 	.word	0x0500000f


	//   ....[119]....
        /*16e0*/ 	.word	0x0500000f


	//   ....[120]....
        /*16e4*/ 	.word	0x0500000f


	//   ....[121]....
        /*16e8*/ 	.word	0x0500000f


	//   ....[122]....
        /*16ec*/ 	.word	0x0500000f


	//   ....[123]....
        /*16f0*/ 	.word	0x0500000f


	//   ....[124]....
        /*16f4*/ 	.word	0x0500000f


	//   ....[125]....
        /*16f8*/ 	.word	0x0500000f


	//   ....[126]....
        /*16fc*/ 	.word	0x0500000f


	//   ....[127]....
        /*1700*/ 	.word	0x0500000f


	//   ....[128]....
        /*1704*/ 	.word	0x0500000f


	//   ....[129]....
        /*1708*/ 	.word	0x0500000f


	//   ....[130]....
        /*170c*/ 	.word	0x0500000f


	//   ....[131]....
        /*1710*/ 	.word	0x0500000f


	//   ....[132]....
        /*1714*/ 	.word	0x0500000f


	//   ....[133]....
        /*1718*/ 	.word	0x0500000f


	//   ....[134]....
        /*171c*/ 	.word	0x0500000f


	//   ....[135]....
        /*1720*/ 	.word	0x0500000f


	//   ....[136]....
        /*1724*/ 	.word	0x0500000f


	//   ....[137]....
        /*1728*/ 	.word	0x0500000f


	//   ....[138]....
        /*172c*/ 	.word	0x0500000f


	//   ....[139]....
        /*1730*/ 	.word	0x0500000f


	//   ....[140]....
        /*1734*/ 	.word	0x0500000f


	//   ....[141]....
        /*1738*/ 	.word	0x0500000f


	//   ....[142]....
        /*173c*/ 	.word	0x0500000f


	//   ....[143]....
        /*1740*/ 	.word	0x0500000f


	//   ....[144]....
        /*1744*/ 	.word	0x0500000f


	//   ....[145]....
        /*1748*/ 	.word	0x0500000f


	//   ....[146]....
        /*174c*/ 	.word	0x0500000f


	//   ....[147]....
        /*1750*/ 	.word	0x0500000f


	//   ....[148]....
        /*1754*/ 	.word	0x0500000f


	//   ....[149]....
        /*1758*/ 	.word	0x0500000f


	//   ....[150]....
        /*175c*/ 	.word	0x0500000f


	//   ....[151]....
        /*1760*/ 	.word	0x0500000f


	//   ....[152]....
        /*1764*/ 	.word	0x0500000f


	//   ....[153]....
        /*1768*/ 	.word	0x0500000f


	//   ....[154]....
        /*176c*/ 	.word	0x0500000f


	//   ....[155]....
        /*1770*/ 	.word	0x0500000f


	//   ....[156]....
        /*1774*/ 	.word	0x0500000f


	//   ....[157]....
        /*1778*/ 	.word	0x0500000f


	//   ....[158]....
        /*177c*/ 	.word	0x0500000f


	//   ....[159]....
        /*1780*/ 	.word	0x0500000f


	//   ....[160]....
        /*1784*/ 	.word	0x0500000f


	//   ....[161]....
        /*1788*/ 	.word	0x0500000f


	//   ....[162]....
        /*178c*/ 	.word	0x0500000f


	//   ....[163]....
        /*1790*/ 	.word	0x0500000f


	//   ....[164]....
        /*1794*/ 	.word	0x0500000f


	//   ....[165]....
        /*1798*/ 	.word	0x0500000f


	//   ....[166]....
        /*179c*/ 	.word	0x0500000f


	//   ....[167]....
        /*17a0*/ 	.word	0x0500000f


	//   ....[168]....
        /*17a4*/ 	.word	0x0500000f


	//   ....[169]....
        /*17a8*/ 	.word	0x0500000f


	//   ....[170]....
        /*17ac*/ 	.word	0x0500000f


	//   ....[171]....
        /*17b0*/ 	.word	0x0500000f


	//   ....[172]....
        /*17b4*/ 	.word	0x0500000f


	//   ....[173]....
        /*17b8*/ 	.word	0x0500000f


	//   ....[174]....
        /*17bc*/ 	.word	0x0500000f


	//   ....[175]....
        /*17c0*/ 	.word	0x0500000f


	//   ....[176]....
        /*17c4*/ 	.word	0x0500000f


	//   ....[177]....
        /*17c8*/ 	.word	0x0500000f


	//   ....[178]....
        /*17cc*/ 	.word	0x0500000f


	//   ....[179]....
        /*17d0*/ 	.word	0x0500000f


	//   ....[180]....
        /*17d4*/ 	.word	0x0500000f


	//   ....[181]....
        /*17d8*/ 	.word	0x0500000f


	//   ....[182]....
        /*17dc*/ 	.word	0x0500000f


	//   ....[183]....
        /*17e0*/ 	.word	0x0500000f


	//   ....[184]....
        /*17e4*/ 	.word	0x0500000f


	//   ....[185]....
        /*17e8*/ 	.word	0x0500000f


	//   ....[186]....
        /*17ec*/ 	.word	0x0500000f


	//   ....[187]....
        /*17f0*/ 	.word	0x0500000f


	//   ....[188]....
        /*17f4*/ 	.word	0x0500000f


	//   ....[189]....
        /*17f8*/ 	.word	0x0500000f


	//   ....[190]....
        /*17fc*/ 	.word	0x0500000f


	//   ....[191]....
        /*1800*/ 	.word	0x0500000f


	//   ....[192]....
        /*1804*/ 	.word	0x0500000f


	//   ....[193]....
        /*1808*/ 	.word	0x0500000f


	//   ....[194]....
        /*180c*/ 	.word	0x0500000f


	//   ....[195]....
        /*1810*/ 	.word	0x0500000f


	//   ....[196]....
        /*1814*/ 	.word	0x0500000f


	//   ....[197]....
        /*1818*/ 	.word	0x0500000f


	//   ....[198]....
        /*181c*/ 	.word	0x0500000f


	//   ....[199]....
        /*1820*/ 	.word	0x0500000f


	//   ....[200]....
        /*1824*/ 	.word	0x0500000f


	//   ....[201]....
        /*1828*/ 	.word	0x0500000f


	//   ....[202]....
        /*182c*/ 	.word	0x0500000f


	//   ....[203]....
        /*1830*/ 	.word	0x0500000f


	//   ....[204]....
        /*1834*/ 	.word	0x0500000f


	//   ....[205]....
        /*1838*/ 	.word	0x0500000f


	//   ....[206]....
        /*183c*/ 	.word	0x0500000f


	//   ....[207]....
        /*1840*/ 	.word	0x0500000f


	//   ....[208]....
        /*1844*/ 	.word	0x0500000f


	//   ....[209]....
        /*1848*/ 	.word	0x0500000f


	//   ....[210]....
        /*184c*/ 	.word	0x0500000f


	//   ....[211]....
        /*1850*/ 	.word	0x0500000f


	//   ....[212]....
        /*1854*/ 	.word	0x0500000f


	//   ....[213]....
        /*1858*/ 	.word	0x0500000f


	//   ....[214]....
        /*185c*/ 	.word	0x0500000f


	//   ....[215]....
        /*1860*/ 	.word	0x0500000f


	//   ....[216]....
        /*1864*/ 	.word	0x0500000f


	//   ....[217]....
        /*1868*/ 	.word	0x0500000f


	//   ....[218]....
        /*186c*/ 	.word	0x0500000f


	//   ....[219]....
        /*1870*/ 	.word	0x0500000f


	//   ....[220]....
        /*1874*/ 	.word	0x0500000f


	//   ....[221]....
        /*1878*/ 	.word	0x0500000f


	//   ....[222]....
        /*187c*/ 	.word	0x0500000f


	//   ....[223]....
        /*1880*/ 	.word	0x0500000f


	//   ....[224]....
        /*1884*/ 	.word	0x0500000f


	//   ....[225]....
        /*1888*/ 	.word	0x0500000f


	//   ....[226]....
        /*188c*/ 	.word	0x0500000f


	//   ....[227]....
        /*1890*/ 	.word	0x0500000f


	//----- nvinfo : EIATTR_COOP_GROUP_INSTR_OFFSETS
	.align		4
.L_326:
        /*1894*/ 	.byte	0x04, 0x28
        /*1896*/ 	.short	(.L_328 - .L_327)


	//   ....[0]....
.L_327:
        /*1898*/ 	.word	0x00000070


	//   ....[1]....
        /*189c*/ 	.word	0x000001a0


	//   ....[2]....
        /*18a0*/ 	.word	0x000001f0


	//   ....[3]....
        /*18a4*/ 	.word	0x00000420


	//   ....[4]....
        /*18a8*/ 	.word	0x00000580


	//   ....[5]....
        /*18ac*/ 	.word	0x000006a0


	//   ....[6]....
        /*18b0*/ 	.word	0x00000800


	//   ....[7]....
        /*18b4*/ 	.word	0x0000da30


	//   ....[8]....
        /*18b8*/ 	.word	0x0000e150


	//   ....[9]....
        /*18bc*/ 	.word	0x0000e160


	//   ....[10]....
        /*18c0*/ 	.word	0x0000e170


	//   ....[11]....
        /*18c4*/ 	.word	0x0000e180


	//   ....[12]....
        /*18c8*/ 	.word	0x0000e390


	//   ....[13]....
        /*18cc*/ 	.word	0x0000e3a0


	//   ....[14]....
        /*18d0*/ 	.word	0x0000e3b0


	//   ....[15]....
        /*18d4*/ 	.word	0x0000e3c0


	//   ....[16]....
        /*18d8*/ 	.word	0x0000e5a0


	//   ....[17]....
        /*18dc*/ 	.word	0x0000e5b0


	//   ....[18]....
        /*18e0*/ 	.word	0x0000e5c0


	//   ....[19]....
        /*18e4*/ 	.word	0x0000e5d0


	//   ....[20]....
        /*18e8*/ 	.word	0x0000e7d0


	//   ....[21]....
        /*18ec*/ 	.word	0x0000e7e0


	//   ....[22]....
        /*18f0*/ 	.word	0x0000e7f0


	//   ....[23]....
        /*18f4*/ 	.word	0x0000e800


	//   ....[24]....
        /*18f8*/ 	.word	0x00012b30


	//   ....[25]....
        /*18fc*/ 	.word	0x00012b40


	//   ....[26]....
        /*1900*/ 	.word	0x00012b50


	//   ....[27]....
        /*1904*/ 	.word	0x00012b60


	//   ....[28]....
        /*1908*/ 	.word	0x00012c30


	//   ....[29]....
        /*190c*/ 	.word	0x00012c50


	//   ....[30]....
        /*1910*/ 	.word	0x00012c60


	//   ....[31]....
        /*1914*/ 	.word	0x00012c70


	//   ....[32]....
        /*1918*/ 	.word	0x00012e50


	//   ....[33]....
        /*191c*/ 	.word	0x00012e70


	//   ....[34]....
        /*1920*/ 	.word	0x00012e90


	//   ....[35]....
        /*1924*/ 	.word	0x00012ea0


	//   ....[36]....
        /*1928*/ 	.word	0x00012f20


	//   ....[37]....
        /*192c*/ 	.word	0x00012f30


	//   ....[38]....
        /*1930*/ 	.word	0x00012f40


	//   ....[39]....
        /*1934*/ 	.word	0x00012f50


	//   ....[40]....
        /*1938*/ 	.word	0x00017c10


	//   ....[41]....
        /*193c*/ 	.word	0x00018290


	//   ....[42]....
        /*1940*/ 	.word	0x000182a0


	//   ....[43]....
        /*1944*/ 	.word	0x000182c0


	//   ....[44]....
        /*1948*/ 	.word	0x00018a50


	//   ....[45]....
        /*194c*/ 	.word	0x00018a70


	//   ....[46]....
        /*1950*/ 	.word	0x0001ab00


	//   ....[47]....
        /*1954*/ 	.word	0x0001ab20


	//   ....[48]....
        /*1958*/ 	.word	0x0001b5e0


	//   ....[49]....
        /*195c*/ 	.word	0x0001b6e0


	//   ....[50]....
        /*1960*/ 	.word	0x0001b9f0


	//   ....[51]....
        /*1964*/ 	.word	0x0001bab0


	//   ....[52]....
        /*1968*/ 	.word	0x0001df10


	//   ....[53]....
        /*196c*/ 	.word	0x0001dfa0


	//   ....[54]....
        /*1970*/ 	.word	0x0001e050


	//   ....[55]....
        /*1974*/ 	.word	0x0001e060


	//   ....[56]....
        /*1978*/ 	.word	0x0001fd60


	//   ....[57]....
        /*197c*/ 	.word	0x0001fd70


	//   ....[58]....
        /*1980*/ 	.word	0x0001fd90


	//   ....[59]....
        /*1984*/ 	.word	0x0001fdb0


	//   ....[60]....
        /*1988*/ 	.word	0x00021060


	//   ....[61]....
        /*198c*/ 	.word	0x00021090


	//   ....[62]....
        /*1990*/ 	.word	0x000210c0


	//   ....[63]....
        /*1994*/ 	.word	0x000210f0


	//   ....[64]....
        /*1998*/ 	.word	0x00021120


	//   ....[65]....
        /*199c*/ 	.word	0x00021150


	//   ....[66]....
        /*19a0*/ 	.word	0x00021180


	//   ....[67]....
        /*19a4*/ 	.word	0x000211b0


	//   ....[68]....
        /*19a8*/ 	.word	0x000211e0


	//   ....[69]....
        /*19ac*/ 	.word	0x00021210


	//   ....[70]....
        /*19b0*/ 	.word	0x00021240


	//   ....[71]....
        /*19b4*/ 	.word	0x00021270


	//   ....[72]....
        /*19b8*/ 	.word	0x000212b0


	//   ....[73]....
        /*19bc*/ 	.word	0x000212e0


	//   ....[74]....
        /*19c0*/ 	.word	0x00021310


	//   ....[75]....
        /*19c4*/ 	.word	0x00021340


	//   ....[76]....
        /*19c8*/ 	.word	0x00021370


	//   ....[77]....
        /*19cc*/ 	.word	0x000213a0


	//   ....[78]....
        /*19d0*/ 	.word	0x000213d0


	//   ....[79]....
        /*19d4*/ 	.word	0x00021400


	//   ....[80]....
        /*19d8*/ 	.word	0x00021430


	//   ....[81]....
        /*19dc*/ 	.word	0x00021460


	//   ....[82]....
        /*19e0*/ 	.word	0x00021490


	//   ....[83]....
        /*19e4*/ 	.word	0x000214c0


	//   ....[84]....
        /*19e8*/ 	.word	0x000214f0


	//   ....[85]....
        /*19ec*/ 	.word	0x00021520


	//   ....[86]....
        /*19f0*/ 	.word	0x00021550


	//   ....[87]....
        /*19f4*/ 	.word	0x00021580


	//   ....[88]....
        /*19f8*/ 	.word	0x000215b0


	//   ....[89]....
        /*19fc*/ 	.word	0x000215e0


	//   ....[90]....
        /*1a00*/ 	.word	0x00021610


	//   ....[91]....
        /*1a04*/ 	.word	0x00021640


	//   ....[92]....
        /*1a08*/ 	.word	0x00021670


	//   ....[93]....
        /*1a0c*/ 	.word	0x000216a0


	//   ....[94]....
        /*1a10*/ 	.word	0x000216d0


	//   ....[95]....
        /*1a14*/ 	.word	0x00021700


	//   ....[96]....
        /*1a18*/ 	.word	0x00021730


	//   ....[97]....
        /*1a1c*/ 	.word	0x00021760


	//   ....[98]....
        /*1a20*/ 	.word	0x00021790


	//   ....[99]....
        /*1a24*/ 	.word	0x000217c0


	//   ....[100]....
        /*1a28*/ 	.word	0x000217f0


	//   ....[101]....
        /*1a2c*/ 	.word	0x00021820


	//   ....[102]....
        /*1a30*/ 	.word	0x00021850


	//   ....[103]....
        /*1a34*/ 	.word	0x00021880


	//   ....[104]....
        /*1a38*/ 	.word	0x000218b0


	//   ....[105]....
        /*1a3c*/ 	.word	0x000218e0


	//   ....[106]....
        /*1a40*/ 	.word	0x00021910


	//   ....[107]....
        /*1a44*/ 	.word	0x00021940


	//   ....[108]....
        /*1a48*/ 	.word	0x00021970


	//   ....[109]....
        /*1a4c*/ 	.word	0x000219a0


	//   ....[110]....
        /*1a50*/ 	.word	0x000219d0


	//   ....[111]....
        /*1a54*/ 	.word	0x00021a00


	//   ....[112]....
        /*1a58*/ 	.word	0x00021a30


	//   ....[113]....
        /*1a5c*/ 	.word	0x00021a60


	//   ....[114]....
        /*1a60*/ 	.word	0x00021a90


	//   ....[115]....
        /*1a64*/ 	.word	0x00021ac0


	//   ....[116]....
        /*1a68*/ 	.word	0x00021af0


	//   ....[117]....
        /*1a6c*/ 	.word	0x00021b20


	//   ....[118]....
        /*1a70*/ 	.word	0x00021b50


	//   ....[119]....
        /*1a74*/ 	.word	0x00021b80


	//   ....[120]....
        /*1a78*/ 	.word	0x00021bb0


	//   ....[121]....
        /*1a7c*/ 	.word	0x00021be0


	//   ....[122]....
        /*1a80*/ 	.word	0x00021c10


	//   ....[123]....
        /*1a84*/ 	.word	0x00021c40


	//   ....[124]....
        /*1a88*/ 	.word	0x00021c70


	//   ....[125]....
        /*1a8c*/ 	.word	0x00021ca0


	//   ....[126]....
        /*1a90*/ 	.word	0x00021cd0


	//   ....[127]....
        /*1a94*/ 	.word	0x00021d00


	//   ....[128]....
        /*1a98*/ 	.word	0x00021d30


	//   ....[129]....
        /*1a9c*/ 	.word	0x00021d60


	//   ....[130]....
        /*1aa0*/ 	.word	0x00021d90


	//   ....[131]....
        /*1aa4*/ 	.word	0x00021dc0


	//   ....[132]....
        /*1aa8*/ 	.word	0x00021df0


	//   ....[133]....
        /*1aac*/ 	.word	0x00021e20


	//   ....[134]....
        /*1ab0*/ 	.word	0x00021e50


	//   ....[135]....
        /*1ab4*/ 	.word	0x00021e80


	//   ....[136]....
        /*1ab8*/ 	.word	0x00021eb0


	//   ....[137]....
        /*1abc*/ 	.word	0x00021ee0


	//   ....[138]....
        /*1ac0*/ 	.word	0x00021f10


	//   ....[139]....
        /*1ac4*/ 	.word	0x00021f40


	//   ....[140]....
        /*1ac8*/ 	.word	0x00021f70


	//   ....[141]....
        /*1acc*/ 	.word	0x00021fa0


	//   ....[142]....
        /*1ad0*/ 	.word	0x00021fd0


	//   ....[143]....
        /*1ad4*/ 	.word	0x00022000


	//   ....[144]....
        /*1ad8*/ 	.word	0x00022030


	//   ....[145]....
        /*1adc*/ 	.word	0x00022060


	//   ....[146]....
        /*1ae0*/ 	.word	0x00022090


	//   ....[147]....
        /*1ae4*/ 	.word	0x000220c0


	//   ....[148]....
        /*1ae8*/ 	.word	0x000220f0


	//   ....[149]....
        /*1aec*/ 	.word	0x00022120


	//   ....[150]....
        /*1af0*/ 	.word	0x00022150


	//   ....[151]....
        /*1af4*/ 	.word	0x00022180


	//   ....[152]....
        /*1af8*/ 	.word	0x000221b0


	//   ....[153]....
        /*1afc*/ 	.word	0x000221e0


	//   ....[154]....
        /*1b00*/ 	.word	0x00022210


	//   ....[155]....
        /*1b04*/ 	.word	0x00022240


	//   ....[156]....
        /*1b08*/ 	.word	0x00022270


	//   ....[157]....
        /*1b0c*/ 	.word	0x000222a0


	//   ....[158]....
        /*1b10*/ 	.word	0x000222d0


	//   ....[159]....
        /*1b14*/ 	.word	0x00022300


	//   ....[160]....
        /*1b18*/ 	.word	0x00022330


	//   ....[161]....
        /*1b1c*/ 	.word	0x00022360


	//   ....[162]....
        /*1b20*/ 	.word	0x00022390


	//   ....[163]....
        /*1b24*/ 	.word	0x000223c0


	//   ....[164]....
        /*1b28*/ 	.word	0x000223f0


	//   ....[165]....
        /*1b2c*/ 	.word	0x00022420


	//   ....[166]....
        /*1b30*/ 	.word	0x00022450


	//   ....[167]....
        /*1b34*/ 	.word	0x00022480


	//   ....[168]....
        /*1b38*/ 	.word	0x000224b0


	//   ....[169]....
        /*1b3c*/ 	.word	0x000224e0


	//   ....[170]....
        /*1b40*/ 	.word	0x00022510


	//   ....[171]....
        /*1b44*/ 	.word	0x00022540


	//   ....[172]....
        /*1b48*/ 	.word	0x00022570


	//   ....[173]....
        /*1b4c*/ 	.word	0x000225a0


	//   ....[174]....
        /*1b50*/ 	.word	0x000225c0


	//   ....[175]....
        /*1b54*/ 	.word	0x000225f0


	//   ....[176]....
        /*1b58*/ 	.word	0x00022600


	//   ....[177]....
        /*1b5c*/ 	.word	0x00022630


	//   ....[178]....
        /*1b60*/ 	.word	0x00022660


	//   ....[179]....
        /*1b64*/ 	.word	0x00022670


	//   ....[180]....
        /*1b68*/ 	.word	0x000226a0


	//   ....[181]....
        /*1b6c*/ 	.word	0x000226b0


	//   ....[182]....
        /*1b70*/ 	.word	0x000226e0


	//   ....[183]....
        /*1b74*/ 	.word	0x000226f0


	//   ....[184]....
        /*1b78*/ 	.word	0x00022720


	//   ....[185]....
        /*1b7c*/ 	.word	0x00022750


	//   ....[186]....
        /*1b80*/ 	.word	0x00022780


	//   ....[187]....
        /*1b84*/ 	.word	0x00022790


	//   ....[188]....
        /*1b88*/ 	.word	0x00023240


	//   ....[189]....
        /*1b8c*/ 	.word	0x00023260


	//   ....[190]....
        /*1b90*/ 	.word	0x00023270


	//   ....[191]....
        /*1b94*/ 	.word	0x00023280


	//   ....[192]....
        /*1b98*/ 	.word	0x00023c80


	//   ....[193]....
        /*1b9c*/ 	.word	0x00023c90


	//   ....[194]....
        /*1ba0*/ 	.word	0x00023e60


	//   ....[195]....
        /*1ba4*/ 	.word	0x00023e70


	//   ....[196]....
        /*1ba8*/ 	.word	0x00024060


	//   ....[197]....
        /*1bac*/ 	.word	0x00024070


	//   ....[198]....
        /*1bb0*/ 	.word	0x00024240


	//   ....[199]....
        /*1bb4*/ 	.word	0x00024250


	//   ....[200]....
        /*1bb8*/ 	.word	0x000246c0


	//   ....[201]....
        /*1bbc*/ 	.word	0x000246d0


	//   ....[202]....
        /*1bc0*/ 	.word	0x000256b0


	//   ....[203]....
        /*1bc4*/ 	.word	0x000256c0


	//   ....[204]....
        /*1bc8*/ 	.word	0x000279e0


	//   ....[205]....
        /*1bcc*/ 	.word	0x000279f0


	//   ....[206]....
        /*1bd0*/ 	.word	0x00027bc0


	//   ....[207]....
        /*1bd4*/ 	.word	0x00027bd0


	//   ....[208]....
        /*1bd8*/ 	.word	0x00027da0


	//   ....[209]....
        /*1bdc*/ 	.word	0x00027db0


	//   ....[210]....
        /*1be0*/ 	.word	0x00027f80


	//   ....[211]....
        /*1be4*/ 	.word	0x00027f90


	//   ....[212]....
        /*1be8*/ 	.word	0x000281c0


	//   ....[213]....
        /*1bec*/ 	.word	0x00028400


	//   ....[214]....
        /*1bf0*/ 	.word	0x00028430


	//   ....[215]....
        /*1bf4*/ 	.word	0x00028460


	//   ....[216]....
        /*1bf8*/ 	.word	0x00028490


	//   ....[217]....
        /*1bfc*/ 	.word	0x000284c0


	//   ....[218]....
        /*1c00*/ 	.word	0x000284f0


	//   ....[219]....
        /*1c04*/ 	.word	0x00028690


	//   ....[220]....
        /*1c08*/ 	.word	0x000286c0


	//   ....[221]....
        /*1c0c*/ 	.word	0x000286f0


	//   ....[222]....
        /*1c10*/ 	.word	0x00028720


	//   ....[223]....
        /*1c14*/ 	.word	0x00028750


	//   ....[224]....
        /*1c18*/ 	.word	0x00028780


	//   ....[225]....
        /*1c1c*/ 	.word	0x00028820


	//   ....[226]....
        /*1c20*/ 	.word	0x00028850


	//   ....[227]....
        /*1c24*/ 	.word	0x00028860


	//   ....[228]....
        /*1c28*/ 	.word	0x00028890


	//   ....[229]....
        /*1c2c*/ 	.word	0x00029fe0


	//   ....[230]....
        /*1c30*/ 	.word	0x0002bbf0


	//   ....[231]....
        /*1c34*/ 	.word	0x0002c8f0


	//   ....[232]....
        /*1c38*/ 	.word	0x0002c910


	//   ....[233]....
        /*1c3c*/ 	.word	0x0002c940


	//   ....[234]....
        /*1c40*/ 	.word	0x0002c960


	//   ....[235]....
        /*1c44*/ 	.word	0x0002ca70


	//   ....[236]....
        /*1c48*/ 	.word	0x0002ca80


	//   ....[237]....
        /*1c4c*/ 	.word	0x0002cb10


	//   ....[238]....
        /*1c50*/ 	.word	0x0002cb20


	//   ....[239]....
        /*1c54*/ 	.word	0x0002cbb0


	//   ....[240]....
        /*1c58*/ 	.word	0x0002cbc0


	//   ....[241]....
        /*1c5c*/ 	.word	0x0002cc50


	//   ....[242]....
        /*1c60*/ 	.word	0x0002cc60


	//   ....[243]....
        /*1c64*/ 	.word	0x0002ccf0


	//   ....[244]....
        /*1c68*/ 	.word	0x0002cd00


	//   ....[245]....
        /*1c6c*/ 	.word	0x0002cd50


	//   ....[246]....
        /*1c70*/ 	.word	0x0002cd80


	//   ....[247]....
        /*1c74*/ 	.word	0x0002f0b0


	//   ....[248]....
        /*1c78*/ 	.word	0x0002f0f0


	//   ....[249]....
        /*1c7c*/ 	.word	0x0002f150


	//   ....[250]....
        /*1c80*/ 	.word	0x0002f180


	//   ....[251]....
        /*1c84*/ 	.word	0x0002f1b0


	//   ....[252]....
        /*1c88*/ 	.word	0x0002f1e0


	//   ....[253]....
        /*1c8c*/ 	.word	0x0002f210


	//   ....[254]....
        /*1c90*/ 	.word	0x0002f240


	//   ....[255]....
        /*1c94*/ 	.word	0x0002f410


	//   ....[0]....
        /*1c98*/ 	.word	0x0002f440


	//   ....[1]....
        /*1c9c*/ 	.word	0x0002f470


	//   ....[2]....
        /*1ca0*/ 	.word	0x0002f4a0


	//   ....[3]....
        /*1ca4*/ 	.word	0x0002f4d0


	//   ....[4]....
        /*1ca8*/ 	.word	0x0002f500


	//   ....[5]....
        /*1cac*/ 	.word	0x0002f5e0


	//   ....[6]....
        /*1cb0*/ 	.word	0x0002f600


	//   ....[7]....
        /*1cb4*/ 	.word	0x0002f610


	//   ....[8]....
        /*1cb8*/ 	.word	0x0002f690


	//   ....[9]....
        /*1cbc*/ 	.word	0x000301e0


	//   ....[10]....
        /*1cc0*/ 	.word	0x00030680


	//   ....[11]....
        /*1cc4*/ 	.word	0x00030730


	//   ....[12]....
        /*1cc8*/ 	.word	0x000307c0


	//   ....[13]....
        /*1ccc*/ 	.word	0x00030810


	//   ....[14]....
        /*1cd0*/ 	.word	0x00030860


	//   ....[15]....
        /*1cd4*/ 	.word	0x000308f0


	//   ....[16]....
        /*1cd8*/ 	.word	0x00030980


	//   ....[17]....
        /*1cdc*/ 	.word	0x000309d0


	//   ....[18]....
        /*1ce0*/ 	.word	0x00030a20


	//   ....[19]....
        /*1ce4*/ 	.word	0x00030ab0


	//   ....[20]....
        /*1ce8*/ 	.word	0x00030b40


	//   ....[21]....
        /*1cec*/ 	.word	0x00030b90


	//   ....[22]....
        /*1cf0*/ 	.word	0x00030be0


	//   ....[23]....
        /*1cf4*/ 	.word	0x00030c70


	//   ....[24]....
        /*1cf8*/ 	.word	0x00030d00


	//   ....[25]....
        /*1cfc*/ 	.word	0x00030d50


	//   ....[26]....
        /*1d00*/ 	.word	0x00030da0


	//   ....[27]....
        /*1d04*/ 	.word	0x00030ea0


	//   ....[28]....
        /*1d08*/ 	.word	0x00030f50


	//   ....[29]....
        /*1d0c*/ 	.word	0x00030fa0


	//   ....[30]....
        /*1d10*/ 	.word	0x00030ff0


	//   ....[31]....
        /*1d14*/ 	.word	0x00031100


	//   ....[32]....
        /*1d18*/ 	.word	0x00031150


	//   ....[33]....
        /*1d1c*/ 	.word	0x000311a0


	//   ....[34]....
        /*1d20*/ 	.word	0x000311f0


	//   ....[35]....
        /*1d24*/ 	.word	0x00031310


	//   ....[36]....
        /*1d28*/ 	.word	0x000313b0


	//   ....[37]....
        /*1d2c*/ 	.word	0x00031410


	//   ....[38]....
        /*1d30*/ 	.word	0x00031480


	//   ....[39]....
        /*1d34*/ 	.word	0x00031520


	//   ....[40]....
        /*1d38*/ 	.word	0x00031570


	//   ....[41]....
        /*1d3c*/ 	.word	0x000315c0


	//   ....[42]....
        /*1d40*/ 	.word	0x00031610


	//   ....[43]....
        /*1d44*/ 	.word	0x00031a50


	//   ....[44]....
        /*1d48*/ 	.word	0x00031b70


	//   ....[45]....
        /*1d4c*/ 	.word	0x00031c90


	//   ....[46]....
        /*1d50*/ 	.word	0x00031db0


	//   ....[47]....
        /*1d54*/ 	.word	0x00031ee0


	//   ....[48]....
        /*1d58*/ 	.word	0x00032000


	//   ....[49]....
        /*1d5c*/ 	.word	0x00032130


	//   ....[50]....
        /*1d60*/ 	.word	0x00032240


	//   ....[51]....
        /*1d64*/ 	.word	0x00032370


	//   ....[52]....
        /*1d68*/ 	.word	0x00032490


	//   ....[53]....
        /*1d6c*/ 	.word	0x00032560


	//   ....[54]....
        /*1d70*/ 	.word	0x000325b0


	//   ....[55]....
        /*1d74*/ 	.word	0x00032630


	//   ....[56]....
        /*1d78*/ 	.word	0x000326a0


	//   ....[57]....
        /*1d7c*/ 	.word	0x00032700


	//   ....[58]....
        /*1d80*/ 	.word	0x00032750


	//   ....[59]....
        /*1d84*/ 	.word	0x000327d0


	//   ....[60]....
        /*1d88*/ 	.word	0x00032840


	//   ....[61]....
        /*1d8c*/ 	.word	0x000328a0


	//   ....[62]....
        /*1d90*/ 	.word	0x000328f0


	//   ....[63]....
        /*1d94*/ 	.word	0x00032970


	//   ....[64]....
        /*1d98*/ 	.word	0x000329e0


	//   ....[65]....
        /*1d9c*/ 	.word	0x00032a40


	//   ....[66]....
        /*1da0*/ 	.word	0x00032a90


	//   ....[67]....
        /*1da4*/ 	.word	0x00032b10


	//   ....[68]....
        /*1da8*/ 	.word	0x00032b80


	//   ....[69]....
        /*1dac*/ 	.word	0x00032be0


	//   ....[70]....
        /*1db0*/ 	.word	0x00032c30


	//   ....[71]....
        /*1db4*/ 	.word	0x00032cb0


	//   ....[72]....
        /*1db8*/ 	.word	0x00032d20


	//   ....[73]....
        /*1dbc*/ 	.word	0x00032d80


	//   ....[74]....
        /*1dc0*/ 	.word	0x00032dd0


	//   ....[75]....
        /*1dc4*/ 	.word	0x00032e50


	//   ....[76]....
        /*1dc8*/ 	.word	0x00032ec0


	//   ....[77]....
        /*1dcc*/ 	.word	0x00032f20


	//   ....[78]....
        /*1dd0*/ 	.word	0x00032f70


	//   ....[79]....
        /*1dd4*/ 	.word	0x00032ff0


	//   ....[80]....
        /*1dd8*/ 	.word	0x00033060


	//   ....[81]....
        /*1ddc*/ 	.word	0x000330c0


	//   ....[82]....
        /*1de0*/ 	.word	0x00033110


	//   ....[83]....
        /*1de4*/ 	.word	0x00033190


	//   ....[84]....
        /*1de8*/ 	.word	0x00033200


	//   ....[85]....
        /*1dec*/ 	.word	0x00033260


	//   ....[86]....
        /*1df0*/ 	.word	0x000332b0


	//   ....[87]....
        /*1df4*/ 	.word	0x00033330


	//   ....[88]....
        /*1df8*/ 	.word	0x000333a0


	//   ....[89]....
        /*1dfc*/ 	.word	0x00033400


	//   ....[90]....
        /*1e00*/ 	.word	0x00033450


	//   ....[91]....
        /*1e04*/ 	.word	0x000334d0


	//   ....[92]....
        /*1e08*/ 	.word	0x00033540


	//   ....[93]....
        /*1e0c*/ 	.word	0x000335a0


	//   ....[94]....
        /*1e10*/ 	.word	0x000335f0


	//   ....[95]....
        /*1e14*/ 	.word	0x00033670


	//   ....[96]....
        /*1e18*/ 	.word	0x000336e0


	//   ....[97]....
        /*1e1c*/ 	.word	0x00033740


	//   ....[98]....
        /*1e20*/ 	.word	0x00033790


	//   ....[99]....
        /*1e24*/ 	.word	0x00033810


	//   ....[100]....
        /*1e28*/ 	.word	0x00033880


	//   ....[101]....
        /*1e2c*/ 	.word	0x000338e0


	//   ....[102]....
        /*1e30*/ 	.word	0x00033930


	//   ....[103]....
        /*1e34*/ 	.word	0x000339b0


	//   ....[104]....
        /*1e38*/ 	.word	0x00033a20


	//   ....[105]....
        /*1e3c*/ 	.word	0x00033a80


	//   ....[106]....
        /*1e40*/ 	.word	0x00033ad0


	//   ....[107]....
        /*1e44*/ 	.word	0x00033b50


	//   ....[108]....
        /*1e48*/ 	.word	0x00033bc0


	//   ....[109]....
        /*1e4c*/ 	.word	0x00033c20


	//   ....[110]....
        /*1e50*/ 	.word	0x00033c70


	//   ....[111]....
        /*1e54*/ 	.word	0x00033cf0


	//   ....[112]....
        /*1e58*/ 	.word	0x00033d60


	//   ....[113]....
        /*1e5c*/ 	.word	0x00033dc0


	//   ....[114]....
        /*1e60*/ 	.word	0x00033e10


	//   ....[115]....
        /*1e64*/ 	.word	0x00033e90


	//   ....[116]....
        /*1e68*/ 	.word	0x00033f00


	//   ....[117]....
        /*1e6c*/ 	.word	0x00033f60


	//   ....[118]....
        /*1e70*/ 	.word	0x00033fb0


	//   ....[119]....
        /*1e74*/ 	.word	0x00034030


	//   ....[120]....
        /*1e78*/ 	.word	0x000340a0


	//   ....[121]....
        /*1e7c*/ 	.word	0x00034100


	//   ....[122]....
        /*1e80*/ 	.word	0x00034150


	//   ....[123]....
        /*1e84*/ 	.word	0x000341d0


	//   ....[124]....
        /*1e88*/ 	.word	0x00034240


	//   ....[125]....
        /*1e8c*/ 	.word	0x000342a0


	//   ....[126]....
        /*1e90*/ 	.word	0x000342f0


	//   ....[127]....
        /*1e94*/ 	.word	0x00034370


	//   ....[128]....
        /*1e98*/ 	.word	0x000343e0


	//   ....[129]....
        /*1e9c*/ 	.word	0x00034440


	//   ....[130]....
        /*1ea0*/ 	.word	0x00034490


	//   ....[131]....
        /*1ea4*/ 	.word	0x000344f0


	//   ....[132]....
        /*1ea8*/ 	.word	0x00034580


	//   ....[133]....
        /*1eac*/ 	.word	0x000345e0


	//   ....[134]....
        /*1eb0*/ 	.word	0x00034630


	//   ....[135]....
        /*1eb4*/ 	.word	0x000346b0


	//   ....[136]....
        /*1eb8*/ 	.word	0x00034720


	//   ....[137]....
        /*1ebc*/ 	.word	0x00034780


	//   ....[138]....
        /*1ec0*/ 	.word	0x000347d0


	//   ....[139]....
        /*1ec4*/ 	.word	0x00034850


	//   ....[140]....
        /*1ec8*/ 	.word	0x000348c0


	//   ....[141]....
        /*1ecc*/ 	.word	0x00034920


	//   ....[142]....
        /*1ed0*/ 	.word	0x00034970


	//   ....[143]....
        /*1ed4*/ 	.word	0x000349f0


	//   ....[144]....
        /*1ed8*/ 	.word	0x00034a60


	//   ....[145]....
        /*1edc*/ 	.word	0x00034ac0


	//   ....[146]....
        /*1ee0*/ 	.word	0x00034b10


	//   ....[147]....
        /*1ee4*/ 	.word	0x00034b90


	//   ....[148]....
        /*1ee8*/ 	.word	0x00034c00


	//   ....[149]....
        /*1eec*/ 	.word	0x00034c60


	//   ....[150]....
        /*1ef0*/ 	.word	0x00034cb0


	//   ....[151]....
        /*1ef4*/ 	.word	0x00034d30


	//   ....[152]....
        /*1ef8*/ 	.word	0x00034da0


	//   ....[153]....
        /*1efc*/ 	.word	0x00034e00


	//   ....[154]....
        /*1f00*/ 	.word	0x00034e50


	//   ....[155]....
        /*1f04*/ 	.word	0x00034eb0


	//   ....[156]....
        /*1f08*/ 	.word	0x00034f40


	//   ....[157]....
        /*1f0c*/ 	.word	0x00034fa0


	//   ....[158]....
        /*1f10*/ 	.word	0x00034ff0


	//   ....[159]....
        /*1f14*/ 	.word	0x00035070


	//   ....[160]....
        /*1f18*/ 	.word	0x000350e0


	//   ....[161]....
        /*1f1c*/ 	.word	0x00035140


	//   ....[162]....
        /*1f20*/ 	.word	0x00035190


	//   ....[163]....
        /*1f24*/ 	.word	0x00035210


	//   ....[164]....
        /*1f28*/ 	.word	0x00035280


	//   ....[165]....
        /*1f2c*/ 	.word	0x000352e0


	//   ....[166]....
        /*1f30*/ 	.word	0x00035330


	//   ....[167]....
        /*1f34*/ 	.word	0x000353b0


	//   ....[168]....
        /*1f38*/ 	.word	0x00035420


	//   ....[169]....
        /*1f3c*/ 	.word	0x00035490


	//   ....[170]....
        /*1f40*/ 	.word	0x000354e0


	//   ....[171]....
        /*1f44*/ 	.word	0x00035570


	//   ....[172]....
        /*1f48*/ 	.word	0x000355c0


	//   ....[173]....
        /*1f4c*/ 	.word	0x00035650


	//   ....[174]....
        /*1f50*/ 	.word	0x000356e0


	//   ....[175]....
        /*1f54*/ 	.word	0x00035770


	//   ....[176]....
        /*1f58*/ 	.word	0x00035800


	//   ....[177]....
        /*1f5c*/ 	.word	0x00035890


	//   ....[178]....
        /*1f60*/ 	.word	0x00035920


	//   ....[179]....
        /*1f64*/ 	.word	0x000359a0


	//   ....[180]....
        /*1f68*/ 	.word	0x000359f0


	//   ....[181]....
        /*1f6c*/ 	.word	0x00035a90


	//   ....[182]....
        /*1f70*/ 	.word	0x00035b20


	//   ....[183]....
        /*1f74*/ 	.word	0x00035bb0


	//   ....[184]....
        /*1f78*/ 	.word	0x00035c00


	//   ....[185]....
        /*1f7c*/ 	.word	0x00035c90


	//   ....[186]....
        /*1f80*/ 	.word	0x00035d20


	//   ....[187]....
        /*1f84*/ 	.word	0x00035db0


	//   ....[188]....
        /*1f88*/ 	.word	0x00035e40


	//   ....[189]....
        /*1f8c*/ 	.word	0x00035ed0


	//   ....[190]....
        /*1f90*/ 	.word	0x00035f60


	//   ....[191]....
        /*1f94*/ 	.word	0x00036020


	//   ....[192]....
        /*1f98*/ 	.word	0x00036300


	//   ....[193]....
        /*1f9c*/ 	.word	0x000364f0


	//   ....[194]....
        /*1fa0*/ 	.word	0x00036560


	//   ....[195]....
        /*1fa4*/ 	.word	0x000365c0


	//   ....[196]....
        /*1fa8*/ 	.word	0x00036660


	//   ....[197]....
        /*1fac*/ 	.word	0x00036720


	//   ....[198]....
        /*1fb0*/ 	.word	0x00036830


	//   ....[199]....
        /*1fb4*/ 	.word	0x00036890


	//   ....[200]....
        /*1fb8*/ 	.word	0x00036990


	//   ....[201]....
        /*1fbc*/ 	.word	0x000369f0


	//   ....[202]....
        /*1fc0*/ 	.word	0x00036af0


	//   ....[203]....
        /*1fc4*/ 	.word	0x00036b50


	//   ....[204]....
        /*1fc8*/ 	.word	0x00036c50


	//   ....[205]....
        /*1fcc*/ 	.word	0x00036cb0


	//   ....[206]....
        /*1fd0*/ 	.word	0x00036d90


	//   ....[207]....
        /*1fd4*/ 	.word	0x00036e10


	//   ....[208]....
        /*1fd8*/ 	.word	0x00036ef0


	//   ....[209]....
        /*1fdc*/ 	.word	0x000371d0


	//   ....[210]....
        /*1fe0*/ 	.word	0x00037270


	//   ....[211]....
        /*1fe4*/ 	.word	0x00037410


	//   ....[212]....
        /*1fe8*/ 	.word	0x00037490


	//   ....[213]....
        /*1fec*/ 	.word	0x00037510


	//   ....[214]....
        /*1ff0*/ 	.word	0x00037590


	//   ....[215]....
        /*1ff4*/ 	.word	0x00037610


	//   ....[216]....
        /*1ff8*/ 	.word	0x000376a0


	//   ....[217]....
        /*1ffc*/ 	.word	0x00037740


	//   ....[218]....
        /*2000*/ 	.word	0x000377f0


	//   ....[219]....
        /*2004*/ 	.word	0x00037870


	//   ....[220]....
        /*2008*/ 	.word	0x000378f0


	//   ....[221]....
        /*200c*/ 	.word	0x00037970


	//   ....[222]....
        /*2010*/ 	.word	0x00037a00


	//   ....[223]....
        /*2014*/ 	.word	0x00037a80


	//   ....[224]....
        /*2018*/ 	.word	0x00037b30


	//   ....[225]....
        /*201c*/ 	.word	0x00037b80


	//   ....[226]....
        /*2020*/ 	.word	0x00037c40


	//   ....[227]....
        /*2024*/ 	.word	0x00037d70


	//----- nvinfo : EIATTR_REG_RECONFIG
	.align		4
.L_328:
        /*2028*/ 	.byte	0x01, 0x54
	.zero		2


	//----- nvinfo : EIATTR_SYSCALL_OFFSETS
	.align		4
        /*202c*/ 	.byte	0x04, 0x46
        /*202e*/ 	.short	(.L_330 - .L_329)


	//   ....[0]....
.L_329:
        /*2030*/ 	.word	0x00002630


	//   ....[1]....
        /*2034*/ 	.word	0x00002780


	//   ....[2]....
        /*2038*/ 	.word	0x0000dbd0


	//   ....[3]....
        /*203c*/ 	.word	0x0000def0


	//   ....[4]....
        /*2040*/ 	.word	0x0002b650


	//   ....[5]....
        /*2044*/ 	.word	0x0002b7e0


	//   ....[6]....
        /*2048*/ 	.word	0x0002b930


	//   ....[7]....
        /*204c*/ 	.word	0x0002ba70


	//   ....[8]....
        /*2050*/ 	.word	0x0002c500


	//----- nvinfo : EIATTR_MBARRIER_INSTR_OFFSETS
	.align		4
.L_330:
        /*2054*/ 	.byte	0x04, 0x39
        /*2056*/ 	.short	(.L_332 - .L_331)


	//   ....[0]....
.L_331:
        /*2058*/ 	.word	0x000002d0
        /*205c*/ 	.word	0x000000ff
        /*2060*/ 	.word	0x00038800
        /*2064*/ 	.short	0x0100
        /*2066*/ 	.byte	0x08
	.zero		1


	//   ....[1]....
        /*2068*/ 	.word	0x000002e0
        /*206c*/ 	.word	0x000000ff
        /*2070*/ 	.word	0x00038820
        /*2074*/ 	.short	0x0100
        /*2076*/ 	.byte	0x08
	.zero		1


	//   ....[2]....
        /*2078*/ 	.word	0x000003d0
        /*207c*/ 	.word	0x000000ff
        /*2080*/ 	.word	0x00038830
        /*2084*/ 	.short	0x0100
        /*2086*/ 	.byte	0x08
	.zero		1


	//   ....[3]....
        /*2088*/ 	.word	0x000003e0
        /*208c*/ 	.word	0x000000ff
        /*2090*/ 	.word	0x00038840
        /*2094*/ 	.short	0x0100
        /*2096*/ 	.byte	0x08
	.zero		1


	//   ....[4]....
        /*2098*/ 	.word	0x000003f0
        /*209c*/ 	.word	0x000000ff
        /*20a0*/ 	.word	0x00038838
        /*20a4*/ 	.short	0x0100
        /*20a6*/ 	.byte	0x08
	.zero		1


	//   ....[5]....
        /*20a8*/ 	.word	0x00000400
        /*20ac*/ 	.word	0x000000ff
        /*20b0*/ 	.word	0x00038848
        /*20b4*/ 	.short	0x0100
        /*20b6*/ 	.byte	0x08
	.zero		1


	//   ....[6]....
        /*20b8*/ 	.word	0x00000530
        /*20bc*/ 	.word	0x000000ff
        /*20c0*/ 	.word	0x00038850
        /*20c4*/ 	.short	0x0100
        /*20c6*/ 	.byte	0x08
	.zero		1


	//   ....[7]....
        /*20c8*/ 	.word	0x00000540
        /*20cc*/ 	.word	0x000000ff
        /*20d0*/ 	.word	0x00038860
        /*20d4*/ 	.short	0x0100
        /*20d6*/ 	.byte	0x08
	.zero		1


	//   ....[8]....
        /*20d8*/ 	.word	0x00000550
        /*20dc*/ 	.word	0x000000ff
        /*20e0*/ 	.word	0x00038858
        /*20e4*/ 	.short	0x0100
        /*20e6*/ 	.byte	0x08
	.zero		1


	//   ....[9]....
        /*20e8*/ 	.word	0x00000560
        /*20ec*/ 	.word	0x000000ff
        /*20f0*/ 	.word	0x00038868
        /*20f4*/ 	.short	0x0100
        /*20f6*/ 	.byte	0x08
	.zero		1


	//   ....[10]....
        /*20f8*/ 	.word	0x00000650
        /*20fc*/ 	.word	0x000000ff
        /*2100*/ 	.word	0x00038870
        /*2104*/ 	.short	0x0100
        /*2106*/ 	.byte	0x06
	.zero		1


	//   ....[11]....
        /*2108*/ 	.word	0x00000660
        /*210c*/ 	.word	0x000000ff
        /*2110*/ 	.word	0x00038880
        /*2114*/ 	.short	0x0100
        /*2116*/ 	.byte	0x06
	.zero		1


	//   ....[12]....
        /*2118*/ 	.word	0x00000670
        /*211c*/ 	.word	0x000000ff
        /*2120*/ 	.word	0x00038878
        /*2124*/ 	.short	0x0100
        /*2126*/ 	.byte	0x06
	.zero		1


	//   ....[13]....
        /*2128*/ 	.word	0x00000680
        /*212c*/ 	.word	0x000000ff
        /*2130*/ 	.word	0x00038888
        /*2134*/ 	.short	0x0100
        /*2136*/ 	.byte	0x06
	.zero		1


	//   ....[14]....
        /*2138*/ 	.word	0x000007b0
        /*213c*/ 	.word	0x000000ff
        /*2140*/ 	.word	0x00038890
        /*2144*/ 	.short	0x0100
        /*2146*/ 	.byte	0x08
	.zero		1


	//   ....[15]....
        /*2148*/ 	.word	0x000007c0
        /*214c*/ 	.word	0x000000ff
        /*2150*/ 	.word	0x000388a0
        /*2154*/ 	.short	0x0100
        /*2156*/ 	.byte	0x08
	.zero		1


	//   ....[16]....
        /*2158*/ 	.word	0x000007d0
        /*215c*/ 	.word	0x000000ff
        /*2160*/ 	.word	0x00038898
        /*2164*/ 	.short	0x0100
        /*2166*/ 	.byte	0x08
	.zero		1


	//   ....[17]....
        /*2168*/ 	.word	0x000007e0
        /*216c*/ 	.word	0x000000ff
        /*2170*/ 	.word	0x000388a8
        /*2174*/ 	.short	0x0100
        /*2176*/ 	.byte	0x08
	.zero		1


	//   ....[18]....
        /*2178*/ 	.word	0x00000910
        /*217c*/ 	.word	0x000000ff
        /*2180*/ 	.word	0x000388b0
        /*2184*/ 	.short	0x0100
        /*2186*/ 	.byte	0x08
	.zero		1


	//   ....[19]....
        /*2188*/ 	.word	0x00000920
        /*218c*/ 	.word	0x000000ff
        /*2190*/ 	.word	0x000388c0
        /*2194*/ 	.short	0x0100
        /*2196*/ 	.byte	0x08
	.zero		1


	//   ....[20]....
        /*2198*/ 	.word	0x00000930
        /*219c*/ 	.word	0x000000ff
        /*21a0*/ 	.word	0x000388b8
        /*21a4*/ 	.short	0x0100
        /*21a6*/ 	.byte	0x08
	.zero		1


	//   ....[21]....
        /*21a8*/ 	.word	0x00000940
        /*21ac*/ 	.word	0x000000ff
        /*21b0*/ 	.word	0x000388c8
        /*21b4*/ 	.short	0x0100
        /*21b6*/ 	.byte	0x08
	.zero		1


	//   ....[22]....
        /*21b8*/ 	.word	0x00003d90
        /*21bc*/ 	.word	0x0000006f
        /*21c0*/ 	.word	0x00038890
        /*21c4*/ 	.short	0x010a
        /*21c6*/ 	.byte	0x3f
	.zero		1


	//   ....[23]....
        /*21c8*/ 	.word	0x00008010
        /*21cc*/ 	.word	0x0000006f
        /*21d0*/ 	.word	0x00038890
        /*21d4*/ 	.short	0x010a
        /*21d6*/ 	.byte	0x3f
	.zero		1


	//   ....[24]....
        /*21d8*/ 	.word	0x0000c2e0
        /*21dc*/ 	.word	0x0000006f
        /*21e0*/ 	.word	0x00038890
        /*21e4*/ 	.short	0x010a
        /*21e6*/ 	.byte	0x3f
	.zero		1


	//   ....[25]....
        /*21e8*/ 	.word	0x0000c880
        /*21ec*/ 	.word	0x00000030
        /*21f0*/ 	.word	0x00000000
        /*21f4*/ 	.short	0x0101
        /*21f6*/ 	.byte	0x3f
	.zero		1


	//   ....[26]....
        /*21f8*/ 	.word	0x0000c8c0
        /*21fc*/ 	.word	0x0000006f
        /*2200*/ 	.word	0x000388b0
        /*2204*/ 	.short	0x010a
        /*2206*/ 	.byte	0x3f
	.zero		1


	//   ....[27]....
        /*2208*/ 	.word	0x0000cec0
        /*220c*/ 	.word	0x0000006f
        /*2210*/ 	.word	0x00000000
        /*2214*/ 	.short	0x0101
        /*2216*/ 	.byte	0x3f
	.zero		1


	//   ....[28]....
        /*2218*/ 	.word	0x0000dc70
        /*221c*/ 	.word	0x00000012
        /*2220*/ 	.word	0x00038800
        /*2224*/ 	.short	0x010a
        /*2226*/ 	.byte	0x3f
	.zero		1


	//   ....[29]....
        /*2228*/ 	.word	0x0000dcc0
        /*222c*/ 	.word	0x00000012
        /*2230*/ 	.word	0x00038800
        /*2234*/ 	.short	0x010a
        /*2236*/ 	.byte	0x3f
	.zero		1


	//   ....[30]....
        /*2238*/ 	.word	0x0000ea40
        /*223c*/ 	.word	0x00000012
        /*2240*/ 	.word	0x00038800
        /*2244*/ 	.short	0x010a
        /*2246*/ 	.byte	0x3f
	.zero		1


	//   ....[31]....
        /*2248*/ 	.word	0x000131e0
        /*224c*/ 	.word	0x00000012
        /*2250*/ 	.word	0x00038800
        /*2254*/ 	.short	0x010a
        /*2256*/ 	.byte	0x3f
	.zero		1


	//   ....[32]....
        /*2258*/ 	.word	0x000174a0
        /*225c*/ 	.word	0x0000000a
        /*2260*/ 	.word	0x00038830
        /*2264*/ 	.short	0x010a
        /*2266*/ 	.byte	0x3f
	.zero		1


	//   ....[33]....
        /*2268*/ 	.word	0x00017510
        /*226c*/ 	.word	0x0000000a
        /*2270*/ 	.word	0x00038830
        /*2274*/ 	.short	0x010a
        /*2276*/ 	.byte	0x3f
	.zero		1


	//   ....[34]....
        /*2278*/ 	.word	0x000191a0
        /*227c*/ 	.word	0x00000025
        /*2280*/ 	.word	0x00000000
        /*2284*/ 	.short	0x0101
        /*2286*/ 	.byte	0x3f
	.zero		1


	//   ....[35]....
        /*2288*/ 	.word	0x0001a190
        /*228c*/ 	.word	0x00000000
        /*2290*/ 	.word	0x00038830
        /*2294*/ 	.short	0x010a
        /*2296*/ 	.byte	0x3f
	.zero		1


	//   ....[36]....
        /*2298*/ 	.word	0x0001a1e0
        /*229c*/ 	.word	0x00000000
        /*22a0*/ 	.word	0x00038830
        /*22a4*/ 	.short	0x010a
        /*22a6*/ 	.byte	0x3f
	.zero		1


	//   ....[37]....
        /*22a8*/ 	.word	0x0001a830
        /*22ac*/ 	.word	0x00000003
        /*22b0*/ 	.word	0x00038850
        /*22b4*/ 	.short	0x010a
        /*22b6*/ 	.byte	0x3f
	.zero		1


	//   ....[38]....
        /*22b8*/ 	.word	0x0001a870
        /*22bc*/ 	.word	0x00000003
        /*22c0*/ 	.word	0x00038850
        /*22c4*/ 	.short	0x010a
        /*22c6*/ 	.byte	0x3f
	.zero		1


	//   ....[39]....
        /*22c8*/ 	.word	0x0001bf70
        /*22cc*/ 	.word	0x0000000e
        /*22d0*/ 	.word	0x00000000
        /*22d4*/ 	.short	0x0101
        /*22d6*/ 	.byte	0x3f
	.zero		1


	//   ....[40]....
        /*22d8*/ 	.word	0x0001c870
        /*22dc*/ 	.word	0x0000000e
        /*22e0*/ 	.word	0x00000000
        /*22e4*/ 	.short	0x0101
        /*22e6*/ 	.byte	0x3f
	.zero		1


	//   ....[41]....
        /*22e8*/ 	.word	0x0001d320
        /*22ec*/ 	.word	0x00000000
        /*22f0*/ 	.word	0x00038830
        /*22f4*/ 	.short	0x010a
        /*22f6*/ 	.byte	0x3f
	.zero		1


	//   ....[42]....
        /*22f8*/ 	.word	0x0001d370
        /*22fc*/ 	.word	0x00000000
        /*2300*/ 	.word	0x00038830
        /*2304*/ 	.short	0x010a
        /*2306*/ 	.byte	0x3f
	.zero		1


	//   ....[43]....
        /*2308*/ 	.word	0x0001d990
        /*230c*/ 	.word	0x00000003
        /*2310*/ 	.word	0x00038850
        /*2314*/ 	.short	0x010a
        /*2316*/ 	.byte	0x3f
	.zero		1


	//   ....[44]....
        /*2318*/ 	.word	0x0001d9d0
        /*231c*/ 	.word	0x00000003
        /*2320*/ 	.word	0x00038850
        /*2324*/ 	.short	0x010a
        /*2326*/ 	.byte	0x3f
	.zero		1


	//   ....[45]....
        /*2328*/ 	.word	0x0001e990
        /*232c*/ 	.word	0x000000d0
        /*2330*/ 	.word	0x00000000
        /*2334*/ 	.short	0x0101
        /*2336*/ 	.byte	0x3f
	.zero		1


	//   ....[46]....
        /*2338*/ 	.word	0x0001f040
        /*233c*/ 	.word	0x0000000f
        /*2340*/ 	.word	0x00000000
        /*2344*/ 	.short	0x0101
        /*2346*/ 	.byte	0x3f
	.zero		1


	//   ....[47]....
        /*2348*/ 	.word	0x0001fa00
        /*234c*/ 	.word	0x0000000c
        /*2350*/ 	.word	0x00038850
        /*2354*/ 	.short	0x010a
        /*2356*/ 	.byte	0x3f
	.zero		1


	//   ....[48]....
        /*2358*/ 	.word	0x0001fa40
        /*235c*/ 	.word	0x0000000c
        /*2360*/ 	.word	0x00038850
        /*2364*/ 	.short	0x010a
        /*2366*/ 	.byte	0x3f
	.zero		1


	//   ....[49]....
        /*2368*/ 	.word	0x00020050
        /*236c*/ 	.word	0x00000000
        /*2370*/ 	.word	0x00000000
        /*2374*/ 	.short	0x0101
        /*2376*/ 	.byte	0x3f
	.zero		1


	//   ....[50]....
        /*2378*/ 	.word	0x00023bc0
        /*237c*/ 	.word	0x00000008
        /*2380*/ 	.word	0x00000000
        /*2384*/ 	.short	0x0101
        /*2386*/ 	.byte	0x3f
	.zero		1


	//   ....[51]....
        /*2388*/ 	.word	0x00024630
        /*238c*/ 	.word	0x0000000e
        /*2390*/ 	.word	0x00000000
        /*2394*/ 	.short	0x0101
        /*2396*/ 	.byte	0x3f
	.zero		1


	//   ....[52]....
        /*2398*/ 	.word	0x0002a0c0
        /*239c*/ 	.word	0x00000012
        /*23a0*/ 	.word	0x00038820
        /*23a4*/ 	.short	0x010a
        /*23a6*/ 	.byte	0x3f
	.zero		1


	//   ....[53]....
        /*23a8*/ 	.word	0x0002a190
        /*23ac*/ 	.word	0x00000007
        /*23b0*/ 	.word	0x000388a0
        /*23b4*/ 	.short	0x010a
        /*23b6*/ 	.byte	0x3f
	.zero		1


	//   ....[54]....
        /*23b8*/ 	.word	0x0002a4d0
        /*23bc*/ 	.word	0x00000007
        /*23c0*/ 	.word	0x000388c0
        /*23c4*/ 	.short	0x010a
        /*23c6*/ 	.byte	0x3f
	.zero		1


	//   ....[55]....
        /*23c8*/ 	.word	0x0002a970
        /*23cc*/ 	.word	0x00000008
        /*23d0*/ 	.word	0x000388a0
        /*23d4*/ 	.short	0x010a
        /*23d6*/ 	.byte	0x3f
	.zero		1


	//   ....[56]....
        /*23d8*/ 	.word	0x0002aca0
        /*23dc*/ 	.word	0x00000008
        /*23e0*/ 	.word	0x000388c0
        /*23e4*/ 	.short	0x010a
        /*23e6*/ 	.byte	0x3f
	.zero		1


	//   ....[57]....
        /*23e8*/ 	.word	0x0002be90
        /*23ec*/ 	.word	0x00000000
        /*23f0*/ 	.word	0x00038880
        /*23f4*/ 	.short	0x010a
        /*23f6*/ 	.byte	0x3f
	.zero		1


	//   ....[58]....
        /*23f8*/ 	.word	0x0002c090
        /*23fc*/ 	.word	0x00000000
        /*2400*/ 	.word	0x00038840
        /*2404*/ 	.short	0x010a
        /*2406*/ 	.byte	0x3f
	.zero		1


	//   ....[59]....
        /*2408*/ 	.word	0x0002ce50
        /*240c*/ 	.word	0x00000012
        /*2410*/ 	.word	0x00038800
        /*2414*/ 	.short	0x0107
        /*2416*/ 	.byte	0x3f
	.zero		1


	//   ....[60]....
        /*2418*/ 	.word	0x0002cf50
        /*241c*/ 	.word	0x00000012
        /*2420*/ 	.word	0x00038800
        /*2424*/ 	.short	0x0101
        /*2426*/ 	.byte	0x3f
	.zero		1


	//   ....[61]....
        /*2428*/ 	.word	0x0002cf70
        /*242c*/ 	.word	0x00000012
        /*2430*/ 	.word	0x00038820
        /*2434*/ 	.short	0x010a
        /*2436*/ 	.byte	0x3f
	.zero		1


	//   ....[62]....
        /*2438*/ 	.word	0x0002d290
        /*243c*/ 	.word	0x00000006
        /*2440*/ 	.word	0x00038880
        /*2444*/ 	.short	0x010a
        /*2446*/ 	.byte	0x3f
	.zero		1


	//   ....[63]....
        /*2448*/ 	.word	0x0002d5f0
        /*244c*/ 	.word	0x00000006
        /*2450*/ 	.word	0x00038840
        /*2454*/ 	.short	0x010a
        /*2456*/ 	.byte	0x3f
	.zero		1


	//   ....[64]....
        /*2458*/ 	.word	0x0002d9b0
        /*245c*/ 	.word	0x00000014
        /*2460*/ 	.word	0x00038870
        /*2464*/ 	.short	0x010a
        /*2466*/ 	.byte	0x3f
	.zero		1


	//   ....[65]....
        /*2468*/ 	.word	0x0002da20
        /*246c*/ 	.word	0x00000014
        /*2470*/ 	.word	0x00038860
        /*2474*/ 	.short	0x010a
        /*2476*/ 	.byte	0x3f
	.zero		1


	//   ....[66]....
        /*2478*/ 	.word	0x0002e270
        /*247c*/ 	.word	0x00000014
        /*2480*/ 	.word	0x00038850
        /*2484*/ 	.short	0x0101
        /*2486*/ 	.byte	0x3f
	.zero		1


	//   ....[67]....
        /*2488*/ 	.word	0x0002e2f0
        /*248c*/ 	.word	0x00000014
        /*2490*/ 	.word	0x00000000
        /*2494*/ 	.short	0x0101
        /*2496*/ 	.byte	0x3f
	.zero		1


	//   ....[68]....
        /*2498*/ 	.word	0x0002e530
        /*249c*/ 	.word	0x00000011
        /*24a0*/ 	.word	0x00038870
        /*24a4*/ 	.short	0x010a
        /*24a6*/ 	.byte	0x3f
	.zero		1


	//   ....[69]....
        /*24a8*/ 	.word	0x0002e5a0
        /*24ac*/ 	.word	0x00000011
        /*24b0*/ 	.word	0x00038860
        /*24b4*/ 	.short	0x010a
        /*24b6*/ 	.byte	0x3f
	.zero		1


	//   ....[70]....
        /*24b8*/ 	.word	0x0002edd0
        /*24bc*/ 	.word	0x00000011
        /*24c0*/ 	.word	0x00038850
        /*24c4*/ 	.short	0x0101
        /*24c6*/ 	.byte	0x3f
	.zero		1


	//   ....[71]....
        /*24c8*/ 	.word	0x0002ee20
        /*24cc*/ 	.word	0x00000011
        /*24d0*/ 	.word	0x00000000
        /*24d4*/ 	.short	0x0101
        /*24d6*/ 	.byte	0x3f
	.zero		1


	//   ....[72]....
        /*24d8*/ 	.word	0x00030160
        /*24dc*/ 	.word	0x00000000
        /*24e0*/ 	.word	0x00038820
        /*24e4*/ 	.short	0x010a
        /*24e6*/ 	.byte	0x3f
	.zero		1


	//   ....[73]....
        /*24e8*/ 	.word	0x00030310
        /*24ec*/ 	.word	0x00000006
        /*24f0*/ 	.word	0x00000000
        /*24f4*/ 	.short	0x010a
        /*24f6*/ 	.byte	0x3f
	.zero		1


	//   ....[74]....
        /*24f8*/ 	.word	0x00030380
        /*24fc*/ 	.word	0x00000007
        /*2500*/ 	.word	0x00000000
        /*2504*/ 	.short	0x010a
        /*2506*/ 	.byte	0x3f
	.zero		1


	//   ....[75]....
        /*2508*/ 	.word	0x000303e0
        /*250c*/ 	.word	0x00000004
        /*2510*/ 	.word	0x00038860
        /*2514*/ 	.short	0x010a
        /*2516*/ 	.byte	0x3f
	.zero		1


	//   ....[76]....
        /*2518*/ 	.word	0x00030430
        /*251c*/ 	.word	0x00000003
        /*2520*/ 	.word	0x00038860
        /*2524*/ 	.short	0x010a
        /*2526*/ 	.byte	0x3f
	.zero		1


	//   ....[77]....
        /*2528*/ 	.word	0x00030470
        /*252c*/ 	.word	0x00000004
        /*2530*/ 	.word	0x00038880
        /*2534*/ 	.short	0x010a
        /*2536*/ 	.byte	0x3f
	.zero		1


	//   ....[78]....
        /*2538*/ 	.word	0x00030490
        /*253c*/ 	.word	0x00000003
        /*2540*/ 	.word	0x00038880
        /*2544*/ 	.short	0x010a
        /*2546*/ 	.byte	0x3f
	.zero		1


	//   ....[79]....
        /*2548*/ 	.word	0x000304f0
        /*254c*/ 	.word	0x0000006f
        /*2550*/ 	.word	0x00038890
        /*2554*/ 	.short	0x010a
        /*2556*/ 	.byte	0x3f
	.zero		1


	//   ....[80]....
        /*2558*/ 	.word	0x00030540
        /*255c*/ 	.word	0x0000006f
        /*2560*/ 	.word	0x00038890
        /*2564*/ 	.short	0x010a
        /*2566*/ 	.byte	0x3f
	.zero		1


	//   ....[81]....
        /*2568*/ 	.word	0x00030590
        /*256c*/ 	.word	0x0000006f
        /*2570*/ 	.word	0x00038890
        /*2574*/ 	.short	0x010a
        /*2576*/ 	.byte	0x3f
	.zero		1


	//   ....[82]....
        /*2578*/ 	.word	0x000305e0
        /*257c*/ 	.word	0x0000006f
        /*2580*/ 	.word	0x000388b0
        /*2584*/ 	.short	0x010a
        /*2586*/ 	.byte	0x3f
	.zero		1


	//   ....[83]....
        /*2588*/ 	.word	0x00030de0
        /*258c*/ 	.word	0x00000012
        /*2590*/ 	.word	0x00038800
        /*2594*/ 	.short	0x010a
        /*2596*/ 	.byte	0x3f
	.zero		1


	//   ....[84]....
        /*2598*/ 	.word	0x00031720
        /*259c*/ 	.word	0x00000012
        /*25a0*/ 	.word	0x00038800
        /*25a4*/ 	.short	0x010a
        /*25a6*/ 	.byte	0x3f
	.zero		1


	//   ....[85]....
        /*25a8*/ 	.word	0x00031770
        /*25ac*/ 	.word	0x0000000a
        /*25b0*/ 	.word	0x00038830
        /*25b4*/ 	.short	0x010a
        /*25b6*/ 	.byte	0x3f
	.zero		1


	//   ....[86]....
        /*25b8*/ 	.word	0x000317c0
        /*25bc*/ 	.word	0x00000000
        /*25c0*/ 	.word	0x00038830
        /*25c4*/ 	.short	0x010a
        /*25c6*/ 	.byte	0x3f
	.zero		1


	//   ....[87]....
        /*25c8*/ 	.word	0x00031810
        /*25cc*/ 	.word	0x00000003
        /*25d0*/ 	.word	0x00038850
        /*25d4*/ 	.short	0x010a
        /*25d6*/ 	.byte	0x3f
	.zero		1


	//   ....[88]....
        /*25d8*/ 	.word	0x00031860
        /*25dc*/ 	.word	0x00000000
        /*25e0*/ 	.word	0x00038830
        /*25e4*/ 	.short	0x010a
        /*25e6*/ 	.byte	0x3f
	.zero		1


	//   ....[89]....
        /*25e8*/ 	.word	0x000318b0
        /*25ec*/ 	.word	0x00000003
        /*25f0*/ 	.word	0x00038850
        /*25f4*/ 	.short	0x010a
        /*25f6*/ 	.byte	0x3f
	.zero		1


	//   ....[90]....
        /*25f8*/ 	.word	0x00031900
        /*25fc*/ 	.word	0x0000000c
        /*2600*/ 	.word	0x00038850
        /*2604*/ 	.short	0x010a
        /*2606*/ 	.byte	0x3f
	.zero		1


	//   ....[91]....
        /*2608*/ 	.word	0x000360e0
        /*260c*/ 	.word	0x00000012
        /*2610*/ 	.word	0x00038820
        /*2614*/ 	.short	0x010a
        /*2616*/ 	.byte	0x3f
	.zero		1


	//   ....[92]....
        /*2618*/ 	.word	0x00036130
        /*261c*/ 	.word	0x00000007
        /*2620*/ 	.word	0x000388a0
        /*2624*/ 	.short	0x010a
        /*2626*/ 	.byte	0x3f
	.zero		1


	//   ....[93]....
        /*2628*/ 	.word	0x00036180
        /*262c*/ 	.word	0x00000007
        /*2630*/ 	.word	0x000388c0
        /*2634*/ 	.short	0x010a
        /*2636*/ 	.byte	0x3f
	.zero		1


	//   ....[94]....
        /*2638*/ 	.word	0x000361d0
        /*263c*/ 	.word	0x00000008
        /*2640*/ 	.word	0x000388a0
        /*2644*/ 	.short	0x010a
        /*2646*/ 	.byte	0x3f
	.zero		1


	//   ....[95]....
        /*2648*/ 	.word	0x00036220
        /*264c*/ 	.word	0x00000008
        /*2650*/ 	.word	0x000388c0
        /*2654*/ 	.short	0x010a
        /*2656*/ 	.byte	0x3f
	.zero		1


	//   ....[96]....
        /*2658*/ 	.word	0x000363c0
        /*265c*/ 	.word	0x00000000
        /*2660*/ 	.word	0x00038880
        /*2664*/ 	.short	0x010a
        /*2666*/ 	.byte	0x3f
	.zero		1


	//   ....[97]....
        /*2668*/ 	.word	0x00036410
        /*266c*/ 	.word	0x00000000
        /*2670*/ 	.word	0x00038840
        /*2674*/ 	.short	0x010a
        /*2676*/ 	.byte	0x3f
	.zero		1


	//   ....[98]....
        /*2678*/ 	.word	0x00036f30
        /*267c*/ 	.word	0x00000012
        /*2680*/ 	.word	0x00038820
        /*2684*/ 	.short	0x010a
        /*2686*/ 	.byte	0x3f
	.zero		1


	//   ....[99]....
        /*2688*/ 	.word	0x00036f80
        /*268c*/ 	.word	0x00000006
        /*2690*/ 	.word	0x00038880
        /*2694*/ 	.short	0x010a
        /*2696*/ 	.byte	0x3f
	.zero		1


	//   ....[100]....
        /*2698*/ 	.word	0x00036fd0
        /*269c*/ 	.word	0x00000006
        /*26a0*/ 	.word	0x00038840
        /*26a4*/ 	.short	0x010a
        /*26a6*/ 	.byte	0x3f
	.zero		1


	//   ....[101]....
        /*26a8*/ 	.word	0x00037020
        /*26ac*/ 	.word	0x00000014
        /*26b0*/ 	.word	0x00038870
        /*26b4*/ 	.short	0x010a
        /*26b6*/ 	.byte	0x3f
	.zero		1


	//   ....[102]....
        /*26b8*/ 	.word	0x00037070
        /*26bc*/ 	.word	0x00000014
        /*26c0*/ 	.word	0x00038860
        /*26c4*/ 	.short	0x010a
        /*26c6*/ 	.byte	0x3f
	.zero		1


	//   ....[103]....
        /*26c8*/ 	.word	0x000370c0
        /*26cc*/ 	.word	0x00000011
        /*26d0*/ 	.word	0x00038870
        /*26d4*/ 	.short	0x010a
        /*26d6*/ 	.byte	0x3f
	.zero		1


	//   ....[104]....
        /*26d8*/ 	.word	0x00037110
        /*26dc*/ 	.word	0x00000011
        /*26e0*/ 	.word	0x00038860
        /*26e4*/ 	.short	0x010a
        /*26e6*/ 	.byte	0x3f
	.zero		1


	//   ....[105]....
        /*26e8*/ 	.word	0x00037c90
        /*26ec*/ 	.word	0x00000000
        /*26f0*/ 	.word	0x00038820
        /*26f4*/ 	.short	0x010a
        /*26f6*/ 	.byte	0x3f
	.zero		1


	//   ....[106]....
        /*26f8*/ 	.word	0x00037e30
        /*26fc*/ 	.word	0x00000006
        /*2700*/ 	.word	0x00000000
        /*2704*/ 	.short	0x010a
        /*2706*/ 	.byte	0x3f
	.zero		1


	//   ....[107]....
        /*2708*/ 	.word	0x00037e80
        /*270c*/ 	.word	0x00000007
        /*2710*/ 	.word	0x00000000
        /*2714*/ 	.short	0x010a
        /*2716*/ 	.byte	0x3f
	.zero		1


	//   ....[108]....
        /*2718*/ 	.word	0x00037ed0
        /*271c*/ 	.word	0x00000004
        /*2720*/ 	.word	0x00038860
        /*2724*/ 	.short	0x010a
        /*2726*/ 	.byte	0x3f
	.zero		1


	//   ....[109]....
        /*2728*/ 	.word	0x00037f20
        /*272c*/ 	.word	0x00000003
        /*2730*/ 	.word	0x00038860
        /*2734*/ 	.short	0x010a
        /*2736*/ 	.byte	0x3f
	.zero		1


	//   ....[110]....
        /*2738*/ 	.word	0x00037f70
        /*273c*/ 	.word	0x00000004
        /*2740*/ 	.word	0x00038880
        /*2744*/ 	.short	0x010a
        /*2746*/ 	.byte	0x3f
	.zero		1


	//----- nvinfo : EIATTR_NUM_MBARRIERS
	.align		4
.L_332:
        /*2748*/ 	.byte	0x03, 0x38
        /*274a*/ 	.short	0x0016


	//----- nvinfo : EIATTR_EXIT_INSTR_OFFSETS
	.align		4
        /*274c*/ 	.byte	0x04, 0x1c
        /*274e*/ 	.short	(.L_334 - .L_333)


	//   ....[0]....
.L_333:
        /*2750*/ 	.word	0x000304e0


	//----- nvinfo : EIATTR_MAX_THREADS
	.align		4
.L_334:
        /*2754*/ 	.byte	0x04, 0x05
        /*2756*/ 	.short	(.L_336 - .L_335)
.L_335:
        /*2758*/ 	.word	0x00000180
        /*275c*/ 	.word	0x00000001
        /*2760*/ 	.word	0x00000001


	//----- nvinfo : EIATTR_CRS_STACK_SIZE
	.align		4
.L_336:
        /*2764*/ 	.byte	0x04, 0x1e
        /*2766*/ 	.short	(.L_338 - .L_337)
.L_337:
        /*2768*/ 	.word	0x00000000


	//----- nvinfo : EIATTR_CBANK_PARAM_SIZE
	.align		4
.L_338:
        /*276c*/ 	.byte	0x03, 0x19
        /*276e*/ 	.short	0x0af0


	//----- nvinfo : EIATTR_PARAM_CBANK
	.align		4
        /*2770*/ 	.byte	0x04, 0x0a
        /*2772*/ 	.short	(.L_340 - .L_339)
	.align		4
.L_339:
        /*2774*/ 	.word	index@(.nv.constant0._ZN7cutlass13device_kernelIN5flash11enable_sm90INS1_16FlashAttnFwdSm90INS1_25CollectiveMainloopFwdSm90ILi2EN4cute5tupleIJNS5_1CILi1EEES8_S8_EEENS6_IJNS7_ILi128EEESA_NS7_ILi256EEEEEELi256ENS_12float_e4m3_tEfNS_4arch4Sm90ELb1ELb0ELb0ELb1ELb0ELb1ELb0ELb1ELb1ELb1ELb1ELb0EEENS1_21CollectiveEpilogueFwdINS6_IJSA_SB_SA_EEES9_NS_10bfloat16_tESF_Li256ELb1ELb1ELb1ELb1EEENS1_36VarlenDynamicPersistentTileSchedulerILi128ELi128ELi256ELi128ELb1ELb1ELb1ELb1ELb1ELb1EEEEEEEEEvNT_6ParamsE)
        /*2778*/ 	.short	0x0210
        /*277a*/ 	.short	0x0af0


	//----- nvinfo : EIATTR_SW_WAR
	.align		4
.L_340:
        /*277c*/ 	.byte	0x04, 0x36
        /*277e*/ 	.short	(.L_342 - .L_341)
.L_341:
        /*2780*/ 	.word	0x00000008
.L_342:


//--------------------- .nv.callgraph             --------------------------
	.section	.nv.callgraph,"",@"SHT_CUDA_CALLGRAPH"
	.align	4
	.sectionentsize	8
	.align		4
        /*0000*/ 	.word	0x00000000
	.align		4
        /*0004*/ 	.word	0xffffffff
	.align		4
        /*0008*/ 	.word	index@(_ZN7cutlass13device_kernelIN5flash11enable_sm90INS1_16FlashAttnFwdSm90INS1_25CollectiveMainloopFwdSm90ILi2EN4cute5tupleIJNS5_1CILi1EEES8_S8_EEENS6_IJNS7_ILi128EEESA_NS7_ILi256EEEEEELi256ENS_12float_e4m3_tEfNS_4arch4Sm90ELb0ELb0ELb0ELb0ELb0ELb0ELb0ELb1ELb1ELb1ELb1ELb0EEENS1_21CollectiveEpilogueFwdINS6_IJSA_SB_SA_EEES9_NS_10bfloat16_tESF_Li256ELb0ELb1ELb1ELb1EEENS1_19SingleTileSchedulerILb0ELb1ELb1ELi128EEEEEEEEEvNT_6ParamsE)
	.align		4
        /*000c*/ 	.word	index@(__assertfail)
	.align		4
        /*0010*/ 	.word	index@(_ZN7cutlass13device_kernelIN5flash11enable_sm90INS1_16FlashAttnFwdSm90INS1_25CollectiveMainloopFwdSm90ILi2EN4cute5tupleIJNS5_1CILi1EEES8_S8_EEENS6_IJNS7_ILi128EEESA_NS7_ILi256EEEEEELi256ENS_12float_e4m3_tEfNS_4arch4Sm90ELb0ELb0ELb0ELb1ELb0ELb0ELb0ELb1ELb1ELb1ELb1ELb0EEENS1_21CollectiveEpilogueFwdINS6_IJSA_SB_SA_EEES9_NS_10bfloat16_tESF_Li256ELb1ELb1ELb1ELb1EEENS1_36VarlenDynamicPersistentTileSchedulerILi128ELi128ELi256ELi128ELb1ELb1ELb1ELb0ELb1ELb1EEEEEEEEEvNT_6ParamsE)
	.align		4
        /*0014*/ 	.word	index@(__assertfail)
	.align		4
        /*0018*/ 	.word	index@(_ZN7cutlass13device_kernelIN5flash11enable_sm90INS1_16FlashAttnFwdSm90INS1_25CollectiveMainloopFwdSm90ILi2EN4cute5tupleIJNS5_1CILi1EEES8_S8_EEENS6_IJNS7_ILi128EEESA_NS7_ILi256EEEEEELi256ENS_12float_e4m3_tEfNS_4arch4Sm90ELb0ELb0ELb0ELb1ELb0ELb1ELb0ELb1ELb1ELb1ELb1ELb0EEENS1_21CollectiveEpilogueFwdINS6_IJSA_SB_SA_EEES9_NS_10bfloat16_tESF_Li256ELb1ELb1ELb1ELb1EEENS1_36VarlenDynamicPersistentTileSchedulerILi128ELi128ELi256ELi128ELb1ELb1ELb1ELb0ELb1ELb1EEEEEEEEEvNT_6ParamsE)
	.align		4
        /*001c*/ 	.word	index@(__assertfail)
	.align		4
        /*0020*/ 	.word	index@(_ZN7cutlass13device_kernelIN5flash11enable_sm90INS1_16FlashAttnFwdSm90INS1_25CollectiveMainloopFwdSm90ILi2EN4cute5tupleIJNS5_1CILi1EEES8_S8_EEENS6_IJNS7_ILi128EEENS7_ILi64EEENS7_ILi256EEEEEELi256ENS_12float_e4m3_tEfNS_4arch4Sm90ELb0ELb1ELb0ELb0ELb0ELb0ELb0ELb1ELb1ELb1ELb1ELb0EEENS1_21CollectiveEpilogueFwdINS6_IJSA_SC_SB_EEES9_NS_10bfloat16_tESG_Li256ELb0ELb1ELb1ELb1EEENS1_19SingleTileSchedulerILb0ELb1ELb1ELi128EEEEEEEEEvNT_6ParamsE)
	.align		4
        /*0024*/ 	.word	index@(__assertfail)
	.align		4
        /*0028*/ 	.word	index@(_ZN7cutlass13device_kernelIN5flash11enable_sm90INS1_16FlashAttnFwdSm90INS1_25CollectiveMainloopFwdSm90ILi2EN4cute5tupleIJNS5_1CILi1EEES8_S8_EEENS6_IJNS7_ILi128EEENS7_ILi64EEENS7_ILi256EEEEEELi256ENS_12float_e4m3_tEfNS_4arch4Sm90ELb0ELb1ELb0ELb1ELb0ELb0ELb0ELb1ELb1ELb1ELb1ELb0EEENS1_21CollectiveEpilogueFwdINS6_IJSA_SC_SB_EEES9_NS_10bfloat16_tESG_Li256ELb1ELb1ELb1ELb1EEENS1_36VarlenDynamicPersistentTileSchedulerILi128ELi64ELi256ELi128ELb1ELb1ELb1ELb1ELb0ELb1EEEEEEEEEvNT_6ParamsE)
	.align		4
        /*002c*/ 	.word	index@(__assertfail)
	.align		4
        /*0030*/ 	.word	index@(_ZN7cutlass13device_kernelIN5flash11enable_sm90INS1_16FlashAttnFwdSm90INS1_25CollectiveMainloopFwdSm90ILi2EN4cute5tupleIJNS5_1CILi1EEES8_S8_EEENS6_IJNS7_ILi128EEENS7_ILi64EEENS7_ILi256EEEEEELi256ENS_12float_e4m3_tEfNS_4arch4Sm90ELb0ELb1ELb0ELb1ELb0ELb1ELb0ELb1ELb1ELb1ELb1ELb0EEENS1_21CollectiveEpilogueFwdINS6_IJSA_SC_SB_EEES9_NS_10bfloat16_tESG_Li256ELb1ELb1ELb1ELb1EEENS1_36VarlenDynamicPersistentTileSchedulerILi128ELi64ELi256ELi128ELb1ELb1ELb1ELb1ELb0ELb1EEEEEEEEEvNT_6ParamsE)
	.align		4
        /*0034*/ 	.word	index@(__assertfail)
	.align		4
        /*0038*/ 	.word	index@(_ZN7cutlass13device_kernelIN5flash11enable_sm90INS1_16FlashAttnFwdSm90INS1_25CollectiveMainloopFwdSm90ILi2EN4cute5tupleIJNS5_1CILi1EEES8_S8_EEENS6_IJNS7_ILi128EEESA_NS7_ILi256EEEEEELi256ENS_12float_e4m3_tEfNS_4arch4Sm90ELb1ELb0ELb0ELb0ELb0ELb0ELb0ELb1ELb1ELb1ELb1ELb0EEENS1_21CollectiveEpilogueFwdINS6_IJSA_SB_SA_EEES9_NS_10bfloat16_tESF_Li256ELb0ELb1ELb1ELb1EEENS1_19SingleTileSchedulerILb0ELb1ELb1ELi128EEEEEEEEEvNT_6ParamsE)
	.align		4
        /*003c*/ 	.word	index@(__assertfail)
	.align		4
        /*0040*/ 	.word	index@(_ZN7cutlass13device_kernelIN5flash11enable_sm90INS1_16FlashAttnFwdSm90INS1_25CollectiveMainloopFwdSm90ILi2EN4cute5tupleIJNS5_1CILi1EEES8_S8_EEENS6_IJNS7_ILi128EEESA_NS7_ILi256EEEEEELi256ENS_12float_e4m3_tEfNS_4arch4Sm90ELb1ELb0ELb0ELb1ELb0ELb0ELb0ELb1ELb1ELb1ELb1ELb0EEENS1_21CollectiveEpilogueFwdINS6_IJSA_SB_SA_EEES9_NS_10bfloat16_tESF_Li256ELb1ELb1ELb1ELb1EEENS1_36VarlenDynamicPersistentTileSchedulerILi128ELi128ELi256ELi128ELb1ELb1ELb1ELb1ELb1ELb1EEEEEEEEEvNT_6ParamsE)
	.align		4
        /*0044*/ 	.word	index@(__assertfail)
	.align		4
        /*0048*/ 	.word	index@(_ZN7cutlass13device_kernelIN5flash11enable_sm90INS1_16FlashAttnFwdSm90INS1_25CollectiveMainloopFwdSm90ILi2EN4cute5tupleIJNS5_1CILi1EEES8_S8_EEENS6_IJNS7_ILi128EEESA_NS7_ILi256EEEEEELi256ENS_12float_e4m3_tEfNS_4arch4Sm90ELb1ELb0ELb0ELb1ELb0ELb1ELb0ELb1ELb1ELb1ELb1ELb0EEENS1_21CollectiveEpilogueFwdINS6_IJSA_SB_SA_EEES9_NS_10bfloat16_tESF_Li256ELb1ELb1ELb1ELb1EEENS1_36VarlenDynamicPersistentTileSchedulerILi128ELi128ELi256ELi128ELb1ELb1ELb1ELb1ELb1ELb1EEEEEEEEEvNT_6ParamsE)
	.align		4
        /*004c*/ 	.word	index@(__assertfail)
	.align		4
        /*0050*/ 	.word	0x00000000
	.align		4
        /*0054*/ 	.word	0xfffffffe
	.align		4
        /*0058*/ 	.word	0x00000000
	.align		4
        /*005c*/ 	.word	0xfffffffd
	.align		4
        /*0060*/ 	.word	0x00000000
	.align		4
        /*0064*/ 	.word	0xfffffffc


//--------------------- .nv.constant4             --------------------------
	.section	.nv.constant4,"a",@progbits
	.align	8
	.align		8
.nv.constant4:
        /*0000*/ 	.dword	__assertfail
	.align		8
        /*0008*/ 	.dword	__unnamed_1
	.align		8
        /*0010*/ 	.dword	__unnamed_2
	.align		8
        /*0018*/ 	.dword	__unnamed_3
	.align		8
        /*0020*/ 	.dword	__unnamed_4
	.align		8
        /*0028*/ 	.dword	__unnamed_5
	.align		8
        /*0030*/ 	.dword	__unnamed_6
	.align		8
        /*0038*/ 	.dword	_ZZN5flash28permute_output_fp8_VcolmajorIN4cute6TensorINS1_11ArrayEngineIfLm128EEENS1_6LayoutINS1_5tupleIJNS6_IJNS1_1CILi2EEES8_NS7_ILi32EEEEEENS7_ILi1EEESB_EEENS6_IJNS6_IJSB_S8_NS7_ILi4EEEEEENS7_ILi0EEESF_EEEEEEEEEvRT_E9upper_map
	.align		8
        /*0040*/ 	.dword	__unnamed_7
	.align		8
        /*0048*/ 	.dword	__unnamed_8
	.align		8
        /*0050*/ 	.dword	__unnamed_9
	.align		8
        /*0058*/ 	.dword	__unnamed_10
	.align		8
        /*0060*/ 	.dword	__unnamed_11
	.align		8
        /*0068*/ 	.dword	_ZN72_INTERNAL_5bd3b529_36_flash_fwd_hdim256_e4m3_split_sm90_cu_e763cb1e_32454cuda3std3__45__cpo5beginE
	.align		8
        /*0070*/ 	.dword	_ZN72_INTERNAL_5bd3b529_36_flash_fwd_hdim256_e4m3_split_sm90_cu_e763cb1e_32454cuda3std3__45__cpo3endE
	.align		8
        /*0078*/ 	.dword	_ZN72_INTERNAL_5bd3b529_36_flash_fwd_hdim256_e4m3_split_sm90_cu_e763cb1e_32454cuda3std3__45__cpo6cbeginE
	.align		8
        /*0080*/ 	.dword	_ZN72_INTERNAL_5bd3b529_36_flash_fwd_hdim256_e4m3_split_sm90_cu_e763cb1e_32454cuda3std3__45__cpo4cendE
	.align		8
        /*0088*/ 	.dword	_ZN72_INTERNAL_5bd3b529_36_flash_fwd_hdim256_e4m3_split_sm90_cu_e763cb1e_32454cuda3std3__474_GLOBAL__N__5bd3b529_36_flash_fwd_hdim256_e4m3_split_sm90_cu_e763cb1e_32456ignoreE
	.align		8
        /*0090*/ 	.dword	_ZN72_INTERNAL_5bd3b529_36_flash_fwd_hdim256_e4m3_split_sm90_cu_e763cb1e_32454cuda3std3__419piecewise_constructE
	.align		8
        /*0098*/ 	.dword	_ZN72_INTERNAL_5bd3b529_36_flash_fwd_hdim256_e4m3_split_sm90_cu_e763cb1e_32454cuda3std3__48in_placeE
	.align		8
        /*00a0*/ 	.dword	_ZN72_INTERNAL_5bd3b529_36_flash_fwd_hdim256_e4m3_split_sm90_cu_e763cb1e_32454cuda3std6ranges3__45__cpo4swapE
	.align		8
        /*00a8*/ 	.dword	_ZN72_INTERNAL_5bd3b529_36_flash_fwd_hdim256_e4m3_split_sm90_cu_e763cb1e_32454cuda3std6ranges3__45__cpo9iter_moveE
	.align		8
        /*00b0*/ 	.dword	_ZN72_INTERNAL_5bd3b529_36_flash_fwd_hdim256_e4m3_split_sm90_cu_e763cb1e_32454cute7productE
	.align		8
        /*00b8*/ 	.dword	_ZN72_INTERNAL_5bd3b529_36_flash_fwd_hdim256_e4m3_split_sm90_cu_e763cb1e_32454cute1_E
	.align		8
        /*00c0*/ 	.dword	$str$23
	.align		8
        /*00c8*/ 	.dword	$str$24


//--------------------- .text._ZN7cutlass13device_kernelIN5flash11enable_sm90INS1_16FlashAttnFwdSm90INS1_25CollectiveMainloopFwdSm90ILi2EN4cute5tupleIJNS5_1CILi1EEES8_S8_EEENS6_IJNS7_ILi128EEESA_NS7_ILi256EEEEEELi256ENS_12float_e4m3_tEfNS_4arch4Sm90ELb0ELb0ELb0ELb0ELb0ELb0ELb0ELb1ELb1ELb1ELb1ELb0EEENS1_21CollectiveEpilogueFwdINS6_IJSA_SB_SA_EEES9_NS_10bfloat16_tESF_Li256ELb0ELb1ELb1ELb1EEENS1_19SingleTileSchedulerILb0ELb1ELb1ELi128EEEEEEEEEvNT_6ParamsE --------------------------
	.section	.text._ZN7cutlass13device_kernelIN5flash11enable_sm90INS1_16FlashAttnFwdSm90INS1_25CollectiveMainloopFwdSm90ILi2EN4cute5tupleIJNS5_1CILi1EEES8_S8_EEENS6_IJNS7_ILi128EEESA_NS7_ILi256EEEEEELi256ENS_12float_e4m3_tEfNS_4arch4Sm90ELb0ELb0ELb0ELb0ELb0ELb0ELb0ELb1ELb1ELb1ELb1ELb0EEENS1_21CollectiveEpilogueFwdINS6_IJSA_SB_SA_EEES9_NS_10bfloat16_tESF_Li256ELb0ELb1ELb1ELb1EEENS1_19SingleTileSchedulerILb0ELb1ELb1ELi128EEEEEEEEEvNT_6ParamsE,"ax",@progbits
	.align	128
.text._ZN7cutlass13device_kernelIN5flash11enable_sm90INS1_16FlashAttnFwdSm90INS1_25CollectiveMainloopFwdSm90ILi2EN4cute5tupleIJNS5_1CILi1EEES8_S8_EEENS6_IJNS7_ILi128EEESA_NS7_ILi256EEEEEELi256ENS_12float_e4m3_tEfNS_4arch4Sm90ELb0ELb0ELb0ELb0ELb0ELb0ELb0ELb1ELb1ELb1ELb1ELb0EEENS1_21CollectiveEpilogueFwdINS6_IJSA_SB_SA_EEES9_NS_10bfloat16_tESF_Li256ELb0ELb1ELb1ELb1EEENS1_19SingleTileSchedulerILb0ELb1ELb1ELi128EEEEEEEEEvNT_6ParamsE:
        .type           _ZN7cutlass13device_kernelIN5flash11enable_sm90INS1_16FlashAttnFwdSm90INS1_25CollectiveMainloopFwdSm90ILi2EN4cute5tupleIJNS5_1CILi1EEES8_S8_EEENS6_IJNS7_ILi128EEESA_NS7_ILi256EEEEEELi256ENS_12float_e4m3_tEfNS_4arch4Sm90ELb0ELb0ELb0ELb0ELb0ELb0ELb0ELb1ELb1ELb1ELb1ELb0EEENS1_21CollectiveEpilogueFwdINS6_IJSA_SB_SA_EEES9_NS_10bfloat16_tESF_Li256ELb0ELb1ELb1ELb1EEENS1_19SingleTileSchedulerILb0ELb1ELb1ELi128EEEEEEEEEvNT_6ParamsE,@function
        .size           _ZN7cutlass13device_kernelIN5flash11enable_sm90INS1_16FlashAttnFwdSm90INS1_25CollectiveMainloopFwdSm90ILi2EN4cute5tupleIJNS5_1CILi1EEES8_S8_EEENS6_IJNS7_ILi128EEESA_NS7_ILi256EEEEEELi256ENS_12float_e4m3_tEfNS_4arch4Sm90ELb0ELb0ELb0ELb0ELb0ELb0ELb0ELb1ELb1ELb1ELb1ELb0EEENS1_21CollectiveEpilogueFwdINS6_IJSA_SB_SA_EEES9_NS_10bfloat16_tESF_Li256ELb0ELb1ELb1ELb1EEENS1_19SingleTileSchedulerILb0ELb1ELb1ELi128EEEEEEEEEvNT_6ParamsE,(.L_x_3134 - _ZN7cutlass13device_kernelIN5flash11enable_sm90INS1_16FlashAttnFwdSm90INS1_25CollectiveMainloopFwdSm90ILi2EN4cute5tupleIJNS5_1CILi1EEES8_S8_EEENS6_IJNS7_ILi128EEESA_NS7_ILi256EEEEEELi256ENS_12float_e4m3_tEfNS_4arch4Sm90ELb0ELb0ELb0ELb0ELb0ELb0ELb0ELb1ELb1ELb1ELb1ELb0EEENS1_21CollectiveEpilogueFwdINS6_IJSA_SB_SA_EEES9_NS_10bfloat16_tESF_Li256ELb0ELb1ELb1ELb1EEENS1_19SingleTileSchedulerILb0ELb1ELb1ELi128EEEEEEEEEvNT_6ParamsE)
        .other          _ZN7cutlass13device_kernelIN5flash11enable_sm90INS1_16FlashAttnFwdSm90INS1_25CollectiveMainloopFwdSm90ILi2EN4cute5tupleIJNS5_1CILi1EEES8_S8_EEENS6_IJNS7_ILi128EEESA_NS7_ILi256EEEEEELi256ENS_12float_e4m3_tEfNS_4arch4Sm90ELb0ELb0ELb0ELb0ELb0ELb0ELb0ELb1ELb1ELb1ELb1ELb0EEENS1_21CollectiveEpilogueFwdINS6_IJSA_SB_SA_EEES9_NS_10bfloat16_tESF_Li256ELb0ELb1ELb1ELb1EEENS1_19SingleTileSchedulerILb0ELb1ELb1ELi128EEEEEEEEEvNT_6ParamsE,@"STO_CUDA_ENTRY STV_DEFAULT"
_ZN7cutlass13device_kernelIN5flash11enable_sm90INS1_16FlashAttnFwdSm90INS1_25CollectiveMainloopFwdSm90ILi2EN4cute5tupleIJNS5_1CILi1EEES8_S8_EEENS6_IJNS7_ILi128EEESA_NS7_ILi256EEEEEELi256ENS_12float_e4m3_tEfNS_4arch4Sm90ELb0ELb0ELb0ELb0ELb0ELb0ELb0ELb1ELb1ELb1ELb1ELb0EEENS1_21CollectiveEpilogueFwdINS6_IJSA_SB_SA_EEES9_NS_10bfloat16_tESF_Li256ELb0ELb1ELb1ELb1EEENS1_19SingleTileSchedulerILb0ELb1ELb1ELi128EEEEEEEEEvNT_6ParamsE:
[----:B------:R-:W0:Y:S02]  /*0000*/  LDC R1, c[0x0][0x28] ;  /* 0x00000a00ff017b82 */ /* 0x000e240000000800 */
[----:B0-----:R-:W-:Y:S01]  /*0010*/  VIADD R1, R1, 0xffffffd0 ;  /* 0xffffffd001017836 */ /* 0x001fe20000000000 */
[----:B------:R-:W0:Y:S01]  /*0020*/  S2R R19, SR_TID.X ;  /* 0x0000000000137919 */ /* 0x000e220000002100 */
[----:B------:R-:W-:Y:S01]  /*0030*/  ELECT P0, URZ, PT ;  /* 0x00000000003f782f */ /* 0x000fe20003800000 */
[----:B------:R-:W-:Y:S01]  /*0040*/  BSSY B0, `(.L_x_0) ;  /* 0x000000d000007945 */ /* 0x000fe20003800000 */
[----:B0-----:R-:W-:-:S05]  /*0050*/  SHF.R.U32.HI R0, RZ, 0x5, R19 ;  /* 0x00000005ff007819 */ /* 0x001fca0000011613 */
[----:B------:R-:W0:Y:S02]  /*0060*/  SHFL.IDX PT, R2, R0, RZ, 0x1f ;  /* 0x00001fff00027589 */ /* 0x000e2400000e0000 */
[----:B0-----:R-:W-:-:S13]  /*0070*/  ISETP.EQ.AND P0, PT, R2, RZ, P0 ;  /* 0x000000ff0200720c */ /* 0x001fda0000702270 */
[----:B------:R-:W-:Y:S05]  /*0080*/  @!P0 BRA `(.L_x_1) ;  /* 0x0000000000208947 */ /* 0x000fea0003800000 */
[----:B------:R-:W-:Y:S02]  /*0090*/  ULDC.64 UR4, c[0x0][0x198] ;  /* 0x0000660000047ab9 */ /* 0x000fe40000000a00 */
[----:B------:R-:W-:Y:S02]  /*00a0*/  UIADD3 UR6, UP0, UR4, 0x370, URZ ;  /* 0x0000037004067890 */ /* 0x000fe4000ff1e03f */
[----:B------:R-:W-:Y:S02]  /*00b0*/  UIADD3 UR4, UP1, UR4, 0x470, URZ ;  /* 0x0000047004047890 */ /* 0x000fe4000ff3e03f */
[----:B------:R-:W-:Y:S02]  /*00c0*/  UIADD3.X UR7, URZ, UR5, URZ, UP0, !UPT ;  /* 0x000000053f077290 */ /* 0x000fe400087fe43f */
[----:B------:R-:W-:-:S07]  /*00d0*/  UIADD3.X UR5, URZ, UR5, URZ, UP1, !UPT ;  /* 0x000000053f057290 */ /* 0x000fce0008ffe43f */
[----:B------:R0:W-:Y:S02]  /*00e0*/  UTMACCTL.PF [UR6] ;  /* 0x00000000060079b9 */ /* 0x0001e40008040000 */
[----:B------:R0:W-:Y:S02]  /*00f0*/  UTMACCTL.PF [UR4] ;  /* 0x00000000040079b9 */ /* 0x0001e40008040000 */
[----:B0-----:R-:W-:Y:S01]  /*0100*/  NOP ;  /* 0x0000000000007918 */ /* 0x001fe20000000000 */
.L_x_1:
[----:B------:R-:W-:Y:S05]  /*0110*/  BSYNC B0 ;  /* 0x0000000000007941 */ /* 0x000fea0003800000 */
.L_x_0:
[----:B------:R-:W-:Y:S01]  /*0120*/  VOTEU.ANY UP0, P0 ;  /* 0x00000000003f7886 */ /* 0x000fe20000000100 */
[----:B------:R-:W0:Y:S01]  /*0130*/  SHFL.IDX PT, R2, R0, RZ, 0x1f ;  /* 0x00001fff00027589 */ /* 0x000e2200000e0000 */
[----:B------:R-:W-:Y:S01]  /*0140*/  UMOV UR4, 0x80 ;  /* 0x0000008000047882 */ /* 0x000fe20000000000 */
[----:B------:R-:W-:Y:S01]  /*0150*/  UMOV UR7, 0x100 ;  /* 0x0000010000077882 */ /* 0x000fe20000000000 */
[----:B------:R-:W-:Y:S01]  /*0160*/  SHF.R.U32.HI R18, RZ, 0x7, R19 ;  /* 0x00000007ff127819 */ /* 0x000fe20000011613 */
[----:B------:R-:W1:Y:S01]  /*0170*/  @UP0 S2UR UR8, SR_CgaCtaId ;  /* 0x00000000000809c3 */ /* 0x000e620000008800 */
[----:B------:R-:W-:Y:S01]  /*0180*/  @UP0 UMOV UR6, 0x400 ;  /* 0x0000040000060882 */ /* 0x000fe20000000000 */
[----:B------:R-:W-:-:S04]  /*0190*/  @UP0 UIADD3 UR4, -UR4, 0x100000, URZ ;  /* 0x0010000004040890 */ /* 0x000fc8000fffe13f */
[----:B------:R-:W-:Y:S02]  /*01a0*/  @UP0 USHF.L.U32 UR5, UR4, 0xb, URZ ;  /* 0x0000000b04050899 */ /* 0x000fe4000800063f */
[----:B------:R-:W-:Y:S01]  /*01b0*/  @UP0 USHF.L.U32 UR4, UR4, 0x1, URZ ;  /* 0x0000000104040899 */ /* 0x000fe2000800063f */
[----:B------:R-:W-:Y:S01]  /*01c0*/  VOTEU.ANY UP1, P0 ;  /* 0x00000000003f7886 */ /* 0x000fe20000020100 */
[----:B0-----:R-:W-:Y:S02]  /*01d0*/  ISETP.NE.AND P1, PT, R2, RZ, PT ;  /* 0x000000ff0200720c */ /* 0x001fe40003f25270 */
[----:B------:R0:W2:Y:S01]  /*01e0*/  SHFL.IDX PT, R2, R18, RZ, 0x1f ;  /* 0x00001fff12027589 */ /* 0x0000a200000e0000 */
[----:B-1----:R-:W-:Y:S02]  /*01f0*/  @UP0 ULEA UR8, UR8, UR6, 0x18 ;  /* 0x0000000608080291 */ /* 0x002fe4000f8ec03f */
[----:B------:R-:W-:-:S04]  /*0200*/  @UP0 UIADD3 UR6, -UR7, 0x100000, URZ ;  /* 0x0010000007060890 */ /* 0x000fc8000fffe13f */
[----:B------:R-:W-:Y:S02]  /*0210*/  @UP0 USHF.L.U32 UR7, UR6, 0xb, URZ ;  /* 0x0000000b06070899 */ /* 0x000fe4000800063f */
[----:B------:R-:W-:Y:S01]  /*0220*/  @UP0 USHF.L.U32 UR6, UR6, 0x1, URZ ;  /* 0x0000000106060899 */ /* 0x000fe2000800063f */
[----:B------:R-:W-:Y:S01]  /*0230*/  VOTEU.ANY UP0, P0 ;  /* 0x00000000003f7886 */ /* 0x000fe20000000100 */
[----:B------:R-:W1:Y:S04]  /*0240*/  FENCE.VIEW.ASYNC.S ;  /* 0x00000000000073c6 */ /* 0x000e680000000000 */
[----:B-1----:R0:W1:Y:S06]  /*0250*/  @UP0 SYNCS.EXCH.64 URZ, [UR8+0x38800], UR4 ;  /* 0x03880004083f05b2 */ /* 0x00206c0008000100 */
[----:B------:R0:W3:Y:S02]  /*0260*/  @UP1 SYNCS.EXCH.64 URZ, [UR8+0x38820], UR6 ;  /* 0x03882006083f15b2 */ /* 0x0000e40008000100 */
[----:B0-----:R-:W-:Y:S05]  /*0270*/  @P1 BRA `(.L_x_2) ;  /* 0x0000000000481947 */ /* 0x001fea0003800000 */
[----:B------:R-:W0:Y:S01]  /*0280*/  S2UR UR5, SR_CgaCtaId ;  /* 0x00000000000579c3 */ /* 0x000e220000008800 */
[----:B------:R-:W-:Y:S01]  /*0290*/  UMOV UR4, 0x400 ;  /* 0x0000040000047882 */ /* 0x000fe20000000000 */
[----:B------:R-:W-:Y:S01]  /*02a0*/  UMOV UR6, 0x1 ;  /* 0x0000000100067882 */ /* 0x000fe20000000000 */
[----:B------:R-:W-:Y:S01]  /*02b0*/  UMOV UR7, 0x2 ;  /* 0x0000000200077882 */ /* 0x000fe20000000000 */
[----:B------:R-:W-:Y:S01]  /*02c0*/  ELECT P0, URZ, PT ;  /* 0x00000000003f782f */ /* 0x000fe20003800000 */
[----:B0-----:R-:W-:Y:S02]  /*02d0*/  ULEA UR8, UR5, UR4, 0x18 ;  /* 0x0000000405087291 */ /* 0x001fe4000f8ec03f */
[----:B------:R-:W-:-:S04]  /*02e0*/  UIADD3 UR4, -UR6, 0x100000, URZ ;  /* 0x0010000006047890 */ /* 0x000fc8000fffe13f */
[----:B------:R-:W-:Y:S02]  /*02f0*/  USHF.L.U32 UR5, UR4, 0xb, URZ ;  /* 0x0000000b04057899 */ /* 0x000fe4000800063f */
[----:B------:R-:W-:Y:S02]  /*0300*/  USHF.L.U32 UR4, UR4, 0x1, URZ ;  /* 0x0000000104047899 */ /* 0x000fe4000800063f */
[----:B------:R-:W-:-:S04]  /*0310*/  UIADD3 UR6, -UR7, 0x100000, URZ ;  /* 0x0010000007067890 */ /* 0x000fc8000fffe13f */
[----:B------:R-:W-:Y:S02]  /*0320*/  USHF.L.U32 UR7, UR6, 0xb, URZ ;  /* 0x0000000b06077899 */ /* 0x000fe4000800063f */
[----:B------:R-:W-:Y:S01]  /*0330*/  USHF.L.U32 UR6, UR6, 0x1, URZ ;  /* 0x0000000106067899 */ /* 0x000fe2000800063f */
[----:B------:R-:W0:Y:S03]  /*0340*/  FENCE.VIEW.ASYNC.S ;  /* 0x00000000000073c6 */ /* 0x000e260000000000 */
[----:B0-----:R0:W4:Y:S08]  /*0350*/  SYNCS.EXCH.64 URZ, [UR8+0x38830], UR4 ;  /* 0x03883004083f75b2 */ /* 0x0011300008000100 */
[----:B------:R0:W0:Y:S01]  /*0360*/  SYNCS.EXCH.64 URZ, [UR8+0x38840], UR6 ;  /* 0x03884006083f75b2 */ /* 0x0000220008000100 */
[----:B------:R0:W0:Y:S01]  /*0370*/  SYNCS.EXCH.64 URZ, [UR8+0x38838], UR4 ;  /* 0x03883804083f75b2 */ /* 0x0000220008000100 */
[----:B------:R0:W0:Y:S01]  /*0380*/  SYNCS.EXCH.64 URZ, [UR8+0x38848], UR6 ;  /* 0x03884806083f75b2 */ /* 0x0000220008000100 */
[----:B------:R-:W-:Y:S01]  /*0390*/  NOP ;  /* 0x0000000000007918 */ /* 0x000fe20000000000 */
.L_x_2:
[----:B------:R-:W5:Y:S01]  /*03a0*/  SHFL.IDX PT, R3, R0, RZ, 0x1f ;  /* 0x00001fff00037589 */ /* 0x000f6200000e0000 */
[----:B------:R-:W-:Y:S01]  /*03b0*/  NOP ;  /* 0x0000000000007918 */ /* 0x000fe20000000000 */
[----:B-----5:R-:W-:-:S13]  /*03c0*/  ISETP.NE.AND P0, PT, R3, RZ, PT ;  /* 0x000000ff0300720c */ /* 0x020fda0003f05270 */
[----:B------:R-:W-:Y:S05]  /*03d0*/  @P0 BRA `(.L_x_3) ;  /* 0x0000000000480947 */ /* 0x000fea0003800000 */
[----:B0-----:R-:W0:Y:S01]  /*03e0*/  S2UR UR5, SR_CgaCtaId ;  /* 0x00000000000579c3 */ /* 0x001e220000008800 */
        /* <DEDUP_REMOVED lines=12> */
[----:B0-----:R0:W0:Y:S08]  /*04b0*/  SYNCS.EXCH.64 URZ, [UR8+0x38850], UR4 ;  /* 0x03885004083f75b2 */ /* 0x0010300008000100 */
[----:B------:R0:W0:Y:S01]  /*04c0*/  SYNCS.EXCH.64 URZ, [UR8+0x38860], UR6 ;  /* 0x03886006083f75b2 */ /* 0x0000220008000100 */
[----:B------:R0:W0:Y:S01]  /*04d0*/  SYNCS.EXCH.64 URZ, [UR8+0x38858], UR4 ;  /* 0x03885804083f75b2 */ /* 0x0000220008000100 */
[----:B------:R0:W0:Y:S01]  /*04e0*/  SYNCS.EXCH.64 URZ, [UR8+0x38868], UR6 ;  /* 0x03886806083f75b2 */ /* 0x0000220008000100 */
[----:B------:R-:W-:Y:S01]  /*04f0*/  NOP ;  /* 0x0000000000007918 */ /* 0x000fe20000000000 */
.L_x_3:
[----:B------:R-:W5:Y:S01]  /*0500*/  SHFL.IDX PT, R3, R0, RZ, 0x1f ;  /* 0x00001fff00037589 */ /* 0x000f6200000e0000 */
[----:B------:R-:W-:Y:S01]  /*0510*/  NOP ;  /* 0x0000000000007918 */ /* 0x000fe20000000000 */
[----:B-----5:R-:W-:-:S13]  /*0520*/  ISETP.NE.AND P0, PT, R3, RZ, PT ;  /* 0x000000ff0300720c */ /* 0x020fda0003f05270 */
[----:B------:R-:W-:Y:S05]  /*0530*/  @P0 BRA `(.L_x_4) ;  /* 0x0000000000380947 */ /* 0x000fea0003800000 */
[----:B0-----:R-:W0:Y:S01]  /*0540*/  S2UR UR5, SR_CgaCtaId ;  /* 0x00000000000579c3 */ /* 0x001e220000008800 */
[----:B------:R-:W-:Y:S01]  /*0550*/  UMOV UR4, 0x400 ;  /* 0x0000040000047882 */ /* 0x000fe20000000000 */
[----:B------:R-:W-:Y:S01]  /*0560*/  UMOV UR7, 0x1 ;  /* 0x0000000100077882 */ /* 0x000fe20000000000 */
[----:B------:R-:W-:Y:S01]  /*0570*/  ELECT P0, URZ, PT ;  /* 0x00000000003f782f */ /* 0x000fe20003800000 */
[----:B0-----:R-:W-:Y:S02]  /*0580*/  ULEA UR6, UR5, UR4, 0x18 ;  /* 0x0000000405067291 */ /* 0x001fe4000f8ec03f */
[----:B------:R-:W-:-:S04]  /*0590*/  UIADD3 UR4, -UR7, 0x100000, URZ ;  /* 0x0010000007047890 */ /* 0x000fc8000fffe13f */
[----:B------:R-:W-:Y:S02]  /*05a0*/  USHF.L.U32 UR5, UR4, 0xb, URZ ;  /* 0x0000000b04057899 */ /* 0x000fe4000800063f */
[----:B------:R-:W-:Y:S01]  /*05b0*/  USHF.L.U32 UR4, UR4, 0x1, URZ ;  /* 0x0000000104047899 */ /* 0x000fe2000800063f */
[----:B------:R-:W0:Y:S11]  /*05c0*/  FENCE.VIEW.ASYNC.S ;  /* 0x00000000000073c6 */ /* 0x000e360000000000 */
[----:B0-----:R0:W0:Y:S01]  /*05d0*/  SYNCS.EXCH.64 URZ, [UR6+0x38870], UR4 ;  /* 0x03887004063f75b2 */ /* 0x0010220008000100 */
[----:B------:R0:W0:Y:S01]  /*05e0*/  SYNCS.EXCH.64 URZ, [UR6+0x38880], UR4 ;  /* 0x03888004063f75b2 */ /* 0x0000220008000100 */
[----:B------:R0:W0:Y:S01]  /*05f0*/  SYNCS.EXCH.64 URZ, [UR6+0x38878], UR4 ;  /* 0x03887804063f75b2 */ /* 0x0000220008000100 */
[----:B------:R0:W0:Y:S01]  /*0600*/  SYNCS.EXCH.64 URZ, [UR6+0x38888], UR4 ;  /* 0x03888804063f75b2 */ /* 0x0000220008000100 */
[----:B------:R-:W-:Y:S01]  /*0610*/  NOP ;  /* 0x0000000000007918 */ /* 0x000fe20000000000 */
.L_x_4:
        /* <DEDUP_REMOVED lines=22> */
.L_x_5:
        /* <DEDUP_REMOVED lines=22> */
.L_x_6:
[----:B--2---:R-:W-:Y:S01]  /*08e0*/  ISETP.NE.AND P0, PT, R2, RZ, PT ;  /* 0x000000ff0200720c */ /* 0x004fe20003f05270 */
[----:B------:R-:W-:Y:S01]  /*08f0*/  IMAD.MOV.U32 R2, RZ, RZ, 0x1 ;  /* 0x00000001ff027424 */ /* 0x000fe200078e00ff */
[----:B------:R-:W-:Y:S01]  /*0900*/  NOP ;  /* 0x0000000000007918 */ /* 0x000fe20000000000 */
[----:B------:R-:W-:Y:S01]  /*0910*/  ULDC.64 UR40, c[0x0][0x208] ;  /* 0x0000820000287ab9 */ /* 0x000fe20000000a00 */
[----:B------:R-:W-:Y:S02]  /*0920*/  BSSY B6, `(.L_x_7) ;  /* 0x0000e5f000067945 */ /* 0x000fe40003800000 */
[----:B------:R-:W-:-:S05]  /*0930*/  SEL R2, R2, 0x2, !P0 ;  /* 0x0000000202027807 */ /* 0x000fca0004000000 */
[----:B------:R2:W-:Y:S01]  /*0940*/  STL [R1+0x20], R2 ;  /* 0x0000200201007387 */ /* 0x0005e20000100800 */
[----:B01-34-:R-:W-:Y:S06]  /*0950*/  BAR.SYNC.DEFER_BLOCKING 0x0 ;  /* 0x0000000000007b1d */ /* 0x01bfec0000010000 */
[----:B------:R-:W-:Y:S05]  /*0960*/  @!P0 BRA `(.L_x_8) ;  /* 0x000000a400b88947 */ /* 0x000fea0003800000 */
.L_x_9:
[----:B------:R-:W-:-:S08]  /*0970*/  NOP ;  /* 0x0000000000007918 */ /* 0x000fd00000000000 */
[----:B------:R-:W0:Y:S02]  /*0980*/  USETMAXREG.TRY_ALLOC.CTAPOOL UP0, 0xf0 ;  /* 0x000000f0000079c8 */ /* 0x000e240008000600 */
[----:B0-----:R-:W-:-:S13]  /*0990*/  PLOP3.LUT P0, PT, PT, PT, UP0, 0x80, 0x0 ;  /* 0x000000000000781c */ /* 0x001fda0003f0f008 */
[----:B------:R-:W-:Y:S05]  /*09a0*/  @!P0 BRA `(.L_x_9) ;  /* 0xfffffffc00f08947 */ /* 0x000fea000383ffff */
[----:B--2---:R-:W0:Y:S01]  /*09b0*/  LDC R2, c[0x0][0xc50] ;  /* 0x00031400ff027b82 */ /* 0x004e220000000800 */
[----:B------:R-:W-:-:S07]  /*09c0*/  LOP3.LUT R4, R19, 0xffffff80, RZ, 0xc0, !PT ;  /* 0xffffff8013047812 */ /* 0x000fce00078ec0ff */
[----:B------:R-:W-:Y:S08]  /*09d0*/  BAR.ARV 0x8, 0x180 ;  /* 0x0206000000007b1d */ /* 0x000ff00000002000 */
[----:B------:R-:W1:Y:S01]  /*09e0*/  S2UR UR4, SR_CTAID.Y ;  /* 0x00000000000479c3 */ /* 0x000e620000002600 */
[----:B------:R-:W-:-:S07]  /*09f0*/  ISETP.NE.AND P0, PT, R4, 0x80, PT ;  /* 0x000000800400780c */ /* 0x000fce0003f05270 */
[----:B------:R-:W2:Y:S08]  /*0a00*/  S2UR UR39, SR_CTAID.Z ;  /* 0x00000000002779c3 */ /* 0x000eb00000002700 */
[----:B------:R-:W-:Y:S06]  /*0a10*/  @!P0 BAR.ARV 0x9, 0x100 ;  /* 0x0244000000008b1d */ /* 0x000fec0000002000 */
[----:B0-----:R-:W-:Y:S01]  /*0a20*/  ISETP.NE.AND P1, PT, R2, 0x1, PT ;  /* 0x000000010200780c */ /* 0x001fe20003f25270 */
[----:B-1----:R-:W-:Y:S01]  /*0a30*/  IMAD.U32 R16, RZ, RZ, UR4 ;  /* 0x00000004ff107e24 */ /* 0x002fe2000f8e00ff */
[----:B--2---:R-:W-:-:S11]  /*0a40*/  ISETP.LE.AND P0, PT, RZ, UR39, PT ;  /* 0x00000027ff007c0c */ /* 0x004fd6000bf03270 */
[----:B------:R-:W0:Y:S08]  /*0a50*/  @P1 LDC R0, c[0x0][0xc54] ;  /* 0x00031500ff001b82 */ /* 0x000e300000000800 */
[----:B------:R-:W1:Y:S01]  /*0a60*/  @P1 LDC R3, c[0x0][0xc58] ;  /* 0x00031600ff031b82 */ /* 0x000e620000000800 */
[----:B0-----:R-:W-:-:S05]  /*0a70*/  @P1 IMAD.HI.U32 R0, R0, UR4, RZ ;  /* 0x0000000400001c27 */ /* 0x001fca000f8e00ff */
[----:B-1----:R-:W-:-:S05]  /*0a80*/  @P1 SHF.R.U32.HI R16, RZ, R3, R0 ;  /* 0x00000003ff101219 */ /* 0x002fca0000011600 */
[----:B------:R-:W-:-:S04]  /*0a90*/  IMAD.MOV R3, RZ, RZ, -R16 ;  /* 0x000000ffff037224 */ /* 0x000fc800078e0a10 */
[----:B------:R-:W-:Y:S01]  /*0aa0*/  IMAD R24, R2, R3, UR4 ;  /* 0x0000000402187e24 */ /* 0x000fe2000f8e0203 */
[----:B------:R-:W-:Y:S06]  /*0ab0*/  @!P0 BRA `(.L_x_10) ;  /* 0x000000e400148947 */ /* 0x000fec0003800000 */
[----:B------:R-:W0:Y:S01]  /*0ac0*/  LDC.64 R12, c[0x0][0x990] ;  /* 0x00026400ff0c7b82 */ /* 0x000e220000000a00 */
[----:B------:R-:W-:-:S07]  /*0ad0*/  USHF.R.S32.HI UR38, URZ, 0x1f, UR39 ;  /* 0x0000001f3f267899 */ /* 0x000fce0008011427 */
[----:B------:R-:W1:Y:S08]  /*0ae0*/  LDC.64 R20, c[0x0][0x998] ;  /* 0x00026600ff147b82 */ /* 0x000e700000000a00 */
[----:B------:R-:W2:Y:S01]  /*0af0*/  LDC R27, c[0x0][0x424] ;  /* 0x00010900ff1b7b82 */ /* 0x000ea20000000800 */
[----:B0-----:R-:W-:-:S04]  /*0b00*/  ISETP.NE.U32.AND P0, PT, R12, RZ, PT ;  /* 0x000000ff0c00720c */ /* 0x001fc80003f05070 */
[----:B------:R-:W-:Y:S02]  /*0b10*/  ISETP.NE.AND.EX P0, PT, R13, RZ, PT, P0 ;  /* 0x000000ff0d00720c */ /* 0x000fe40003f05300 */
[----:B-1----:R-:W-:-:S04]  /*0b20*/  ISETP.NE.U32.AND P1, PT, R20, RZ, PT ;  /* 0x000000ff1400720c */ /* 0x002fc80003f25070 */
[----:B------:R-:W-:-:S07]  /*0b30*/  ISETP.NE.AND.EX P1, PT, R21, RZ, PT, P1 ;  /* 0x000000ff1500720c */ /* 0x000fce0003f25310 */
[----:B------:R-:W0:Y:S01]  /*0b40*/  @P0 LDC.64 R8, c[0x0][0x9a8] ;  /* 0x00026a00ff080b82 */ /* 0x000e220000000a00 */
[----:B------:R-:W-:-:S07]  /*0b50*/  @P0 SHF.R.S32.HI R7, RZ, 0x1f, R16 ;  /* 0x0000001fff070819 */ /* 0x000fce0000011410 */
[----:B------:R-:W1:Y:S08]  /*0b60*/  @P1 LDC.64 R10, c[0x0][0x9b8] ;  /* 0x00026e00ff0a1b82 */ /* 0x000e700000000a00 */
[----:B------:R-:W3:Y:S08]  /*0b70*/  @P0 LDC.64 R14, c[0x0][0x9b0] ;  /* 0x00026c00ff0e0b82 */ /* 0x000ef00000000a00 */
[----:B------:R-:W4:Y:S01]  /*0b80*/  @P1 LDC.64 R22, c[0x0][0x9c0] ;  /* 0x00027000ff161b82 */ /* 0x000f220000000a00 */
[----:B0-----:R-:W-:-:S02]  /*0b90*/  @P0 IMAD R0, R8, UR38, RZ ;  /* 0x0000002608000c24 */ /* 0x001fc4000f8e02ff */
[----:B------:R-:W-:-:S04]  /*0ba0*/  @P0 IMAD.WIDE.U32 R2, R8, UR39, RZ ;  /* 0x0000002708020c25 */ /* 0x000fc8000f8e00ff */
[----:B------:R-:W-:Y:S02]  /*0bb0*/  @P0 IMAD R9, R9, UR39, R0 ;  /* 0x0000002709090c24 */ /* 0x000fe4000f8e0200 */
[C---:B-1----:R-:W-:Y:S02]  /*0bc0*/  @P1 IMAD R4, R10.reuse, UR38, RZ ;  /* 0x000000260a041c24 */ /* 0x042fe4000f8e02ff */
[----:B------:R-:W-:Y:S01]  /*0bd0*/  @P0 IMAD.IADD R3, R3, 0x1, R9 ;  /* 0x0000000103030824 */ /* 0x000fe200078e0209 */
[----:B------:R-:W-:Y:S01]  /*0be0*/  @P1 SHF.R.S32.HI R9, RZ, 0x1f, R16 ;  /* 0x0000001fff091819 */ /* 0x000fe20000011410 */
[----:B------:R-:W-:Y:S02]  /*0bf0*/  @P1 IMAD R11, R11, UR39, R4 ;  /* 0x000000270b0b1c24 */ /* 0x000fe4000f8e0204 */
[----:B------:R-:W-:-:S04]  /*0c00*/  @P1 IMAD.WIDE.U32 R4, R10, UR39, RZ ;  /* 0x000000270a041c25 */ /* 0x000fc8000f8e00ff */
[-C--:B---3--:R-:W-:Y:S02]  /*0c10*/  @P0 IMAD R7, R7, R14.reuse, RZ ;  /* 0x0000000e07070224 */ /* 0x088fe400078e02ff */
[----:B------:R-:W-:Y:S02]  /*0c20*/  @P1 IMAD.IADD R5, R5, 0x1, R11 ;  /* 0x0000000105051824 */ /* 0x000fe400078e020b */
[----:B------:R-:W-:-:S04]  /*0c30*/  @P0 IMAD.WIDE.U32 R2, R16, R14, R2 ;  /* 0x0000000e10020225 */ /* 0x000fc800078e0002 */
[-C--:B----4-:R-:W-:Y:S02]  /*0c40*/  @P1 IMAD R0, R9, R22.reuse, RZ ;  /* 0x0000001609001224 */ /* 0x090fe400078e02ff */
[C---:B------:R-:W-:Y:S02]  /*0c50*/  @P0 IMAD R9, R16.reuse, R15, R7 ;  /* 0x0000000f10090224 */ /* 0x040fe400078e0207 */
[C---:B------:R-:W-:Y:S02]  /*0c60*/  @P1 IMAD R11, R16.reuse, R23, R0 ;  /* 0x00000017100b1224 */ /* 0x040fe400078e0200 */
[----:B------:R-:W-:Y:S01]  /*0c70*/  @P1 IMAD.WIDE.U32 R6, R16, R22, R4 ;  /* 0x0000001610061225 */ /* 0x000fe200078e0004 */
[----:B------:R-:W-:-:S03]  /*0c80*/  @P0 LEA R4, P2, R2, R12, 0x2 ;  /* 0x0000000c02040211 */ /* 0x000fc600078410ff */
[----:B------:R-:W-:Y:S01]  /*0c90*/  @P1 IMAD.IADD R0, R7, 0x1, R11 ;  /* 0x0000000107001824 */ /* 0x000fe200078e020b */
[C---:B------:R-:W-:Y:S01]  /*0ca0*/  @P1 LEA R8, P3, R6.reuse, R20, 0x2 ;  /* 0x0000001406081211 */ /* 0x040fe200078610ff */
[----:B------:R-:W-:Y:S02]  /*0cb0*/  @P0 IMAD.IADD R3, R3, 0x1, R9 ;  /* 0x0000000103030824 */ /* 0x000fe400078e0209 */
[----:B------:R-:W-:Y:S01]  /*0cc0*/  IMAD.MOV.U32 R7, RZ, RZ, 0x3f800000 ;  /* 0x3f800000ff077424 */ /* 0x000fe200078e00ff */
[----:B------:R-:W-:Y:S01]  /*0cd0*/  @P1 LEA.HI.X R9, R6, R21, R0, 0x2, P3 ;  /* 0x0000001506091211 */ /* 0x000fe200018f1400 */
[----:B------:R-:W-:Y:S01]  /*0ce0*/  IMAD.MOV.U32 R0, RZ, RZ, 0x3f800000 ;  /* 0x3f800000ff007424 */ /* 0x000fe200078e00ff */
[----:B------:R-:W-:Y:S01]  /*0cf0*/  @P0 LEA.HI.X R5, R2, R13, R3, 0x2, P2 ;  /* 0x0000000d02050211 */ /* 0x000fe200010f1403 */
[----:B------:R-:W0:Y:S04]  /*0d00*/  LDC R6, c[0x0][0x2f0] ;  /* 0x0000bc00ff067b82 */ /* 0x000e280000000800 */
[----:B------:R1:W5:Y:S04]  /*0d10*/  @P1 LDG.E R0, desc[UR40][R8.64] ;  /* 0x0000002808001981 */ /* 0x000368000c1e1900 */
[----:B------:R-:W3:Y:S01]  /*0d20*/  LDC.64 R2, c[0x0][0x418] ;  /* 0x00010600ff027b82 */ /* 0x000ee20000000a00 */
[----:B------:R1:W5:Y:S01]  /*0d30*/  @P0 LDG.E R7, desc[UR40][R4.64] ;  /* 0x0000002804070981 */ /* 0x000362000c1e1900 */
[----:B---3--:R-:W-:-:S04]  /*0d40*/  ISETP.NE.U32.AND P0, PT, R2, RZ, PT ;  /* 0x000000ff0200720c */ /* 0x008fc80003f05070 */
[----:B------:R-:W-:-:S04]  /*0d50*/  ISETP.NE.AND.EX P0, PT, R3, RZ, PT, P0 ;  /* 0x000000ff0300720c */ /* 0x000fc80003f05300 */
[----:B--2---:R-:W-:-:S05]  /*0d60*/  SEL R27, R27, 0x1, P0 ;  /* 0x000000011b1b7807 */ /* 0x004fca0000000000 */
[----:B0-----:R-:W-:-:S05]  /*0d70*/  IMAD R27, R27, R6, RZ ;  /* 0x000000061b1b7224 */ /* 0x001fca00078e02ff */
[C---:B------:R-:W-:Y:S01]  /*0d80*/  ISETP.GE.AND P0, PT, R27.reuse, 0x1, PT ;  /* 0x000000011b00780c */ /* 0x040fe20003f06270 */
[----:B------:R-:W-:-:S05]  /*0d90*/  VIADD R2, R27, 0x7f ;  /* 0x0000007f1b027836 */ /* 0x000fca0000000000 */
[----:B------:R-:W-:-:S04]  /*0da0*/  SHF.R.S32.HI R3, RZ, 0x1f, R2 ;  /* 0x0000001fff037819 */ /* 0x000fc80000011402 */
[----:B------:R-:W-:Y:S01]  /*0db0*/  LEA.HI R3, R3, R2, RZ, 0x7 ;  /* 0x0000000203037211 */ /* 0x000fe200078f38ff */
[----:B------:R-:W-:Y:S01]  /*0dc0*/  IMAD.MOV.U32 R2, RZ, RZ, RZ ;  /* 0x000000ffff027224 */ /* 0x000fe200078e00ff */
[----:B------:R-:W-:Y:S02]  /*0dd0*/  LOP3.LUT R17, R24, 0xffff, RZ, 0xc0, !PT ;  /* 0x0000ffff18117812 */ /* 0x000fe400078ec0ff */
[----:B------:R-:W-:Y:S01]  /*0de0*/  SHF.R.S32.HI R26, RZ, 0x7, R3 ;  /* 0x00000007ff1a7819 */ /* 0x000fe20000011403 */
[----:B-1----:R-:W-:Y:S06]  /*0df0*/  @!P0 BRA `(.L_x_11) ;  /* 0x0000000000788947 */ /* 0x002fec0003800000 */
[----:B------:R-:W-:-:S04]  /*0e00*/  SHF.R.U32.HI R5, RZ, 0x10, R24 ;  /* 0x00000010ff057819 */ /* 0x000fc80000011618 */
[----:B------:R-:W-:-:S13]  /*0e10*/  ISETP.NE.AND P0, PT, R5, RZ, PT ;  /* 0x000000ff0500720c */ /* 0x000fda0003f05270 */
[----:B------:R-:W0:Y:S02]  /*0e20*/  @!P0 LDC R5, c[0x0][0x9f0] ;  /* 0x00027c00ff058b82 */ /* 0x000e240000000800 */
[-C--:B0-----:R-:W-:Y:S02]  /*0e30*/  IABS R9, R5.reuse ;  /* 0x0000000500097213 */ /* 0x081fe40000000000 */
[----:B------:R-:W-:Y:S02]  /*0e40*/  IADD3 R4, R26, -0x1, R5 ;  /* 0xffffffff1a047810 */ /* 0x000fe40007ffe005 */
[----:B------:R-:W0:Y:S01]  /*0e50*/  I2F.RP R6, R9 ;  /* 0x0000000900067306 */ /* 0x000e220000209400 */
[----:B------:R-:W-:-:S05]  /*0e60*/  IABS R10, R5 ;  /* 0x00000005000a7213 */ /* 0x000fca0000000000 */
[----:B------:R-:W-:Y:S02]  /*0e70*/  IMAD.MOV R10, RZ, RZ, -R10 ;  /* 0x000000ffff0a7224 */ /* 0x000fe400078e0a0a */
[----:B0-----:R-:W0:Y:S02]  /*0e80*/  MUFU.RCP R6, R6 ;  /* 0x0000000600067308 */ /* 0x001e240000001000 */
[----:B0-----:R-:W-:Y:S01]  /*0e90*/  VIADD R2, R6, 0xffffffe ;  /* 0x0ffffffe06027836 */ /* 0x001fe20000000000 */
[----:B------:R-:W-:Y:S02]  /*0ea0*/  IABS R6, R4 ;  /* 0x0000000400067213 */ /* 0x000fe40000000000 */
[----:B------:R-:W-:-:S03]  /*0eb0*/  LOP3.LUT R4, R4, R5, RZ, 0x3c, !PT ;  /* 0x0000000504047212 */ /* 0x000fc600078e3cff */
[----:B------:R0:W1:Y:S01]  /*0ec0*/  F2I.FTZ.U32.TRUNC.NTZ R3, R2 ;  /* 0x0000000200037305 */ /* 0x000062000021f000 */
[----:B------:R-:W-:Y:S01]  /*0ed0*/  ISETP.GE.AND P2, PT, R4, RZ, PT ;  /* 0x000000ff0400720c */ /* 0x000fe20003f46270 */
[----:B0-----:R-:W-:Y:S02]  /*0ee0*/  IMAD.MOV.U32 R2, RZ, RZ, RZ ;  /* 0x000000ffff027224 */ /* 0x001fe400078e00ff */
[----:B-1----:R-:W-:-:S04]  /*0ef0*/  IMAD.MOV R8, RZ, RZ, -R3 ;  /* 0x000000ffff087224 */ /* 0x002fc800078e0a03 */
[----:B------:R-:W-:-:S04]  /*0f00*/  IMAD R11, R8, R9, RZ ;  /* 0x00000009080b7224 */ /* 0x000fc800078e02ff */
[----:B------:R-:W-:-:S04]  /*0f10*/  IMAD.HI.U32 R3, R3, R11, R2 ;  /* 0x0000000b03037227 */ /* 0x000fc800078e0002 */
[----:B------:R-:W-:Y:S02]  /*0f20*/  IMAD.MOV.U32 R2, RZ, RZ, R10 ;  /* 0x000000ffff027224 */ /* 0x000fe400078e000a */
[----:B------:R-:W-:-:S04]  /*0f30*/  IMAD.HI.U32 R3, R3, R6, RZ ;  /* 0x0000000603037227 */ /* 0x000fc800078e00ff */
[----:B------:R-:W-:-:S05]  /*0f40*/  IMAD R2, R3, R2, R6 ;  /* 0x0000000203027224 */ /* 0x000fca00078e0206 */
[----:B------:R-:W-:-:S13]  /*0f50*/  ISETP.GT.U32.AND P1, PT, R9, R2, PT ;  /* 0x000000020900720c */ /* 0x000fda0003f24070 */
[----:B------:R-:W-:Y:S02]  /*0f60*/  @!P1 IMAD.IADD R2, R2, 0x1, -R9 ;  /* 0x0000000102029824 */ /* 0x000fe400078e0a09 */
[----:B------:R-:W-:Y:S01]  /*0f70*/  @!P1 VIADD R3, R3, 0x1 ;  /* 0x0000000103039836 */ /* 0x000fe20000000000 */
[----:B------:R-:W-:Y:S02]  /*0f80*/  ISETP.NE.AND P1, PT, R5, RZ, PT ;  /* 0x000000ff0500720c */ /* 0x000fe40003f25270 */
[----:B------:R-:W-:-:S13]  /*0f90*/  ISETP.GE.U32.AND P0, PT, R2, R9, PT ;  /* 0x000000090200720c */ /* 0x000fda0003f06070 */
[----:B------:R-:W-:-:S04]  /*0fa0*/  @P0 VIADD R3, R3, 0x1 ;  /* 0x0000000103030836 */ /* 0x000fc80000000000 */
[----:B------:R-:W-:-:S04]  /*0fb0*/  IMAD.MOV.U32 R2, RZ, RZ, R3 ;  /* 0x000000ffff027224 */ /* 0x000fc800078e0003 */
[----:B------:R-:W-:Y:S01]  /*0fc0*/  @!P2 IMAD.MOV R2, RZ, RZ, -R2 ;  /* 0x000000ffff02a224 */ /* 0x000fe200078e0a02 */
[----:B------:R-:W-:-:S07]  /*0fd0*/  @!P1 LOP3.LUT R2, RZ, R5, RZ, 0x33, !PT ;  /* 0x00000005ff029212 */ /* 0x000fce00078e33ff */
.L_x_11:
[-C--:B------:R-:W-:Y:S01]  /*0fe0*/  IMAD R17, R17, R2.reuse, RZ ;  /* 0x0000000211117224 */ /* 0x080fe200078e02ff */
[----:B------:R-:W-:Y:S01]  /*0ff0*/  ULDC UR4, c[0x0][0x988] ;  /* 0x0002620000047ab9 */ /* 0x000fe20000000800 */
[----:B------:R-:W-:Y:S01]  /*1000*/  VIADD R120, R19, 0xffffff80 ;  /* 0xffffff8013787836 */ /* 0x000fe20000000000 */
[----:B------:R-:W-:Y:S02]  /*1010*/  PLOP3.LUT P0, PT, PT, PT, PT, 0x80, 0x0 ;  /* 0x000000000000781c */ /* 0x000fe40003f0f070 */
[----:B------:R-:W-:Y:S02]  /*1020*/  CS2R R92, SRZ ;  /* 0x00000000005c7805 */ /* 0x000fe4000001ff00 */
[----:B------:R-:W-:Y:S01]  /*1030*/  VIADDMNMX R26, R17, R2, R26, PT ;  /* 0x00000002111a7246 */ /* 0x000fe2000380011a */
[----:B-----5:R-:W-:Y:S01]  /*1040*/  FMUL.FTZ R2, R7, R0 ;  /* 0x0000000007027220 */ /* 0x020fe20000410000 */
[----:B------:R-:W-:Y:S01]  /*1050*/  IMAD.MOV.U32 R0, RZ, RZ, RZ ;  /* 0x000000ffff007224 */ /* 0x000fe200078e00ff */
[----:B------:R-:W-:-:S02]  /*1060*/  CS2R R4, SRZ ;  /* 0x0000000000047805 */ /* 0x000fc4000001ff00 */
[----:B------:R-:W-:Y:S01]  /*1070*/  ISETP.GT.AND P1, PT, R26, R17, PT ;  /* 0x000000111a00720c */ /* 0x000fe20003f24270 */
[----:B------:R-:W-:Y:S01]  /*1080*/  FMUL.FTZ R2, R2, UR4 ;  /* 0x0000000402027c20 */ /* 0x000fe20008410000 */
[----:B------:R-:W-:Y:S02]  /*1090*/  CS2R R154, SRZ ;  /* 0x00000000009a7805 */ /* 0x000fe4000001ff00 */
[----:B------:R-:W-:Y:S02]  /*10a0*/  CS2R R30, SRZ ;  /* 0x00000000001e7805 */ /* 0x000fe4000001ff00 */
[----:B------:R-:W-:Y:S02]  /*10b0*/  CS2R R28, SRZ ;  /* 0x00000000001c7805 */ /* 0x000fe4000001ff00 */
[----:B------:R-:W-:Y:S02]  /*10c0*/  CS2R R112, SRZ ;  /* 0x0000000000707805 */ /* 0x000fe4000001ff00 */
[----:B------:R-:W-:-:S02]  /*10d0*/  CS2R R72, SRZ ;  /* 0x0000000000487805 */ /* 0x000fc4000001ff00 */
[----:B------:R-:W-:Y:S02]  /*10e0*/  CS2R R84, SRZ ;  /* 0x0000000000547805 */ /* 0x000fe4000001ff00 */
[----:B------:R-:W-:Y:S02]  /*10f0*/  CS2R R152, SRZ ;  /* 0x0000000000987805 */ /* 0x000fe4000001ff00 */
[----:B------:R-:W-:Y:S01]  /*1100*/  CS2R R38, SRZ ;  /* 0x0000000000267805 */ /* 0x000fe2000001ff00 */
[----:B------:R-:W-:Y:S01]  /*1110*/  IMAD.MOV.U32 R34, RZ, RZ, RZ ;  /* 0x000000ffff227224 */ /* 0x000fe200078e00ff */
[----:B------:R-:W-:Y:S02]  /*1120*/  CS2R R36, SRZ ;  /* 0x0000000000247805 */ /* 0x000fe4000001ff00 */
[----:B------:R-:W-:Y:S02]  /*1130*/  CS2R R100, SRZ ;  /* 0x0000000000647805 */ /* 0x000fe4000001ff00 */
[----:B------:R-:W-:-:S02]  /*1140*/  CS2R R76, SRZ ;  /* 0x00000000004c7805 */ /* 0x000fc4000001ff00 */
[----:B------:R-:W-:Y:S01]  /*1150*/  CS2R R46, SRZ ;  /* 0x00000000002e7805 */ /* 0x000fe2000001ff00 */
[----:B------:R-:W-:Y:S01]  /*1160*/  IMAD.MOV.U32 R42, RZ, RZ, RZ ;  /* 0x000000ffff2a7224 */ /* 0x000fe200078e00ff */
[----:B------:R-:W-:Y:S02]  /*1170*/  CS2R R32, SRZ ;  /* 0x0000000000207805 */ /* 0x000fe4000001ff00 */
[----:B------:R-:W-:Y:S02]  /*1180*/  CS2R R44, SRZ ;  /* 0x00000000002c7805 */ /* 0x000fe4000001ff00 */
[----:B------:R-:W-:Y:S02]  /*1190*/  CS2R R108, SRZ ;  /* 0x00000000006c7805 */ /* 0x000fe4000001ff00 */
[----:B------:R-:W-:Y:S02]  /*11a0*/  CS2R R68, SRZ ;  /* 0x0000000000447805 */ /* 0x000fe4000001ff00 */
[----:B------:R-:W-:Y:S01]  /*11b0*/  CS2R R54, SRZ ;  /* 0x0000000000367805 */ /* 0x000fe2000001ff00 */
[----:B------:R-:W-:Y:S01]  /*11c0*/  IMAD.MOV.U32 R50, RZ, RZ, RZ ;  /* 0x000000ffff327224 */ /* 0x000fe200078e00ff */
[----:B------:R-:W-:-:S02]  /*11d0*/  CS2R R24, SRZ ;  /* 0x0000000000187805 */ /* 0x000fc4000001ff00 */
[----:B------:R-:W-:Y:S02]  /*11e0*/  CS2R R52, SRZ ;  /* 0x0000000000347805 */ /* 0x000fe4000001ff00 */
[----:B------:R-:W-:Y:S02]  /*11f0*/  CS2R R116, SRZ ;  /* 0x0000000000747805 */ /* 0x000fe4000001ff00 */
[----:B------:R-:W-:Y:S02]  /*1200*/  CS2R R48, SRZ ;  /* 0x0000000000307805 */ /* 0x000fe4000001ff00 */
[----:B------:R-:W-:Y:S02]  /*1210*/  CS2R R22, SRZ ;  /* 0x0000000000167805 */ /* 0x000fe4000001ff00 */
[----:B------:R-:W-:Y:S01]  /*1220*/  CS2R R62, SRZ ;  /* 0x00000000003e7805 */ /* 0x000fe2000001ff00 */
[----:B------:R-:W-:Y:S01]  /*1230*/  IMAD.MOV.U32 R58, RZ, RZ, RZ ;  /* 0x000000ffff3a7224 */ /* 0x000fe200078e00ff */
[----:B------:R-:W-:Y:S01]  /*1240*/  CS2R R60, SRZ ;  /* 0x00000000003c7805 */ /* 0x000fe2000001ff00 */
[----:B------:R-:W-:Y:S01]  /*1250*/  IMAD.MOV.U32 R121, RZ, RZ, RZ ;  /* 0x000000ffff797224 */ /* 0x000fe200078e00ff */
        /* <DEDUP_REMOVED lines=8> */
[----:B------:R-:W-:Y:S02]  /*12e0*/  CS2R R86, SRZ ;  /* 0x0000000000567805 */ /* 0x000fe4000001ff00 */
[----:B------:R-:W-:Y:S02]  /*12f0*/  CS2R R82, SRZ ;  /* 0x0000000000527805 */ /* 0x000fe4000001ff00 */
[----:B------:R-:W-:Y:S02]  /*1300*/  CS2R R12, SRZ ;  /* 0x00000000000c7805 */ /* 0x000fe4000001ff00 */
        /* <DEDUP_REMOVED lines=26> */
[----:B------:R-:W-:Y:S06]  /*14b0*/  @!P1 BRA `(.L_x_12) ;  /* 0x0000005c00b09947 */ /* 0x000fec0003800000 */
[----:B------:R-:W-:Y:S01]  /*14c0*/  SHF.R.S32.HI R3, RZ, 0x1f, R120 ;  /* 0x0000001fff037819 */ /* 0x000fe20000011478 */
[----:B------:R-:W0:Y:S01]  /*14d0*/  S2UR UR5, SR_CgaCtaId ;  /* 0x00000000000579c3 */ /* 0x000e220000008800 */
[----:B------:R-:W-:Y:S02]  /*14e0*/  UMOV UR36, 0x400 ;  /* 0x0000040000247882 */ /* 0x000fe40000000000 */
[----:B------:R-:W-:-:S04]  /*14f0*/  LEA.HI R19, R3, R120, RZ, 0x7 ;  /* 0x0000007803137211 */ /* 0x000fc800078f38ff */
[----:B------:R-:W-:-:S06]  /*1500*/  SHF.R.S32.HI R0, RZ, 0x7, R19 ;  /* 0x00000007ff007819 */ /* 0x000fcc0000011413 */
[----:B------:R-:W1:Y:S01]  /*1510*/  SHFL.IDX PT, R0, R0, RZ, 0x1f ;  /* 0x00001fff00007589 */ /* 0x000e6200000e0000 */
[----:B0-----:R-:W-:-:S04]  /*1520*/  ULEA UR36, UR5, UR36, 0x18 ;  /* 0x0000002405247291 */ /* 0x001fc8000f8ec03f */
[----:B------:R-:W-:-:S04]  /*1530*/  UIADD3 UR5, UR36, 0x20400, URZ ;  /* 0x0002040024057890 */ /* 0x000fc8000fffe03f */
[----:B------:R-:W-:Y:S01]  /*1540*/  ULOP3.LUT UP0, URZ, UR5, 0x3ff, URZ, 0xc0, !UPT ;  /* 0x000003ff053f7892 */ /* 0x000fe2000f80c03f */
[----:B-1----:R-:W-:-:S05]  /*1550*/  R2UR UR37, R0 ;  /* 0x00000000002572ca */ /* 0x002fca00000e0000 */
[----:B------:R-:W-:-:S08]  /*1560*/  PLOP3.LUT P0, PT, PT, PT, UP0, 0x80, 0x0 ;  /* 0x000000000000781c */ /* 0x000fd00003f0f008 */
[----:B------:R-:W-:-:S04]  /*1570*/  ULEA.HI UR4, UR37, UR37, URZ, 0x1 ;  /* 0x0000002525047291 */ /* 0x000fc8000f8f083f */
[----:B------:R-:W-:-:S04]  /*1580*/  ULOP3.LUT UR4, UR4, 0x1e, URZ, 0xc0, !UPT ;  /* 0x0000001e04047892 */ /* 0x000fc8000f8ec03f */
[----:B------:R-:W-:-:S04]  /*1590*/  UIADD3 UR4, UR37, -UR4, URZ ;  /* 0x8000000425047290 */ /* 0x000fc8000fffe03f */
[----:B------:R-:W-:-:S04]  /*15a0*/  ULEA UR4, UR4, UR5, 0xd ;  /* 0x0000000504047291 */ /* 0x000fc8000f8e683f */
[----:B------:R-:W-:-:S04]  /*15b0*/  USHF.R.U32.HI UR4, URZ, 0x4, UR4 ;  /* 0x000000043f047899 */ /* 0x000fc80008011604 */
[----:B------:R-:W-:Y:S01]  /*15c0*/  ULOP3.LUT UR42, UR4, 0x3fff, URZ, 0xc0, !UPT ;  /* 0x00003fff042a7892 */ /* 0x000fe2000f8ec03f */
[----:B------:R-:W-:Y:S11]  /*15d0*/  @!P0 BRA `(.L_x_13) ;  /* 0x0000000000408947 */ /* 0x000ff60003800000 */
[----:B------:R-:W-:Y:S01]  /*15e0*/  MOV R0, 0x0 ;  /* 0x0000000000007802 */ /* 0x000fe20000000f00 */
[----:B------:R-:W-:Y:S01]  /*15f0*/  ULDC.64 UR4, c[0x4][0xc0] ;  /* 0x0100300000047ab9 */ /* 0x000fe20000000a00 */
[----:B------:R-:W-:Y:S01]  /*1600*/  ULDC.64 UR6, c[0x4][0x30] ;  /* 0x01000c0000067ab9 */ /* 0x000fe20000000a00 */
[----:B------:R-:W-:Y:S01]  /*1610*/  IMAD.U32 R4, RZ, RZ, UR4 ;  /* 0x00000004ff047e24 */ /* 0x000fe2000f8e00ff */
[----:B------:R0:W1:Y:S01]  /*1620*/  LDC.64 R14, c[0x4][R0] ;  /* 0x01000000000e7b82 */ /* 0x0000620000000a00 */
[----:B------:R-:W-:Y:S01]  /*1630*/  IMAD.U32 R5, RZ, RZ, UR5 ;  /* 0x00000005ff057e24 */ /* 0x000fe2000f8e00ff */
[----:B------:R-:W-:Y:S01]  /*1640*/  ULDC.64 UR4, c[0x4][0xc8] ;  /* 0x0100320000047ab9 */ /* 0x000fe20000000a00 */
[----:B------:R-:W-:Y:S02]  /*1650*/  IMAD.U32 R10, RZ, RZ, UR6 ;  /* 0x00000006ff0a7e24 */ /* 0x000fe4000f8e00ff */
[----:B------:R-:W-:Y:S02]  /*1660*/  IMAD.U32 R6, RZ, RZ, UR4 ;  /* 0x00000004ff067e24 */ /* 0x000fe4000f8e00ff */
[----:B------:R-:W-:-:S02]  /*1670*/  IMAD.U32 R7, RZ, RZ, UR5 ;  /* 0x00000005ff077e24 */ /* 0x000fc4000f8e00ff */
[----:B------:R-:W-:Y:S02]  /*1680*/  IMAD.U32 R11, RZ, RZ, UR7 ;  /* 0x00000007ff0b7e24 */ /* 0x000fe4000f8e00ff */
[----:B------:R-:W-:Y:S02]  /*1690*/  IMAD.MOV.U32 R8, RZ, RZ, 0x70 ;  /* 0x00000070ff087424 */ /* 0x000fe400078e00ff */
[----:B------:R-:W-:Y:S02]  /*16a0*/  IMAD.MOV.U32 R12, RZ, RZ, 0x1 ;  /* 0x00000001ff0c7424 */ /* 0x000fe400078e00ff */
[----:B0-----:R-:W-:-:S07]  /*16b0*/  IMAD.MOV.U32 R13, RZ, RZ, RZ ;  /* 0x000000ffff0d7224 */ /* 0x001fce00078e00ff */
[----:B------:R-:W-:-:S07]  /*16c0*/  LEPC R20, `(.L_x_13) ;  /* 0x000000001014794e */ /* 0x000fce0000000000 */
[----:B-1----:R-:W-:Y:S05]  /*16d0*/  CALL.ABS.NOINC R14 ;  /* 0x000000000e007343 */ /* 0x002fea0003c00000 */
.L_x_13:
[----:B------:R-:W2:Y:S01]  /*16e0*/  LDL.LU R20, [R1+0x20] ;  /* 0x0000200001147983 */ /* 0x000ea20000300800 */
[----:B------:R-:W-:-:S04]  /*16f0*/  SHF.L.U32 R3, RZ, 0x1f, RZ ;  /* 0x0000001fff037819 */ /* 0x000fc800000006ff */
[----:B------:R-:W0:Y:S01]  /*1700*/  SYNCS.PHASECHK.TRANS64.TRYWAIT P1, [UR36+0x38800], R3 ;  /* 0x03880003ff0075a7 */ /* 0x000e220008020164 */
[----:B--2---:R-:W-:-:S04]  /*1710*/  LOP3.LUT R0, R20, 0x1, RZ, 0xfc, !PT ;  /* 0x0000000114007812 */ /* 0x004fc800078efcff */
[----:B------:R-:W-:Y:S01]  /*1720*/  ISETP.NE.AND P0, PT, R0, 0x3, PT ;  /* 0x000000030000780c */ /* 0x000fe20003f05270 */
[----:B0-----:R-:W-:-:S12]  /*1730*/  @!P1 BRA `(.L_x_14) ;  /* 0x000000d400fc9947 */ /* 0x001fd80003800000 */
.L_x_97:
[----:B------:R-:W-:Y:S05]  /*1740*/  @!P0 BRA `(.L_x_15) ;  /* 0x0000000000048947 */ /* 0x000fea0003800000 */
[----:B------:R-:W-:Y:S01]  /*1750*/  BPT.TRAP 0x1 ;  /* 0x000000040000795c */ /* 0x000fe20000300000 */
.L_x_15:
[----:B------:R1:W2:Y:S01]  /*1760*/  SYNCS.PHASECHK.TRANS64.TRYWAIT P2, [UR36+0x38830], R3 ;  /* 0x03883003ff0075a7 */ /* 0x0002a20008040164 */
[----:B------:R-:W-:Y:S05]  /*1770*/  @!P0 BRA `(.L_x_16) ;  /* 0x0000000000048947 */ /* 0x000fea0003800000 */
[----:B------:R-:W-:Y:S01]  /*1780*/  BPT.TRAP 0x1 ;  /* 0x000000040000795c */ /* 0x000fe20000300000 */
.L_x_16:
[----:B0-----:R-:W0:Y:S01]  /*1790*/  S2R R0, SR_TID.X ;  /* 0x0000000000007919 */ /* 0x001e220000002100 */
[----:B------:R-:W-:Y:S01]  /*17a0*/  IMAD.U32 R4, RZ, RZ, UR42 ;  /* 0x0000002aff047e24 */ /* 0x000fe2000f8e00ff */
[----:B0-----:R-:W-:-:S04]  /*17b0*/  LOP3.LUT R0, R0, 0x7f, RZ, 0xc0, !PT ;  /* 0x0000007f00007812 */ /* 0x001fc800078ec0ff */
[----:B------:R-:W-:Y:S01]  /*17c0*/  ISETP.NE.AND P1, PT, R0, RZ, PT ;  /* 0x000000ff0000720c */ /* 0x000fe20003f25270 */
[----:B--2---:R-:W-:-:S12]  /*17d0*/  @P2 BRA `(.L_x_17) ;  /* 0x0000000000082947 */ /* 0x004fd80003800000 */
[----:B------:R-:W0:Y:S02]  /*17e0*/  SYNCS.PHASECHK.TRANS64.TRYWAIT P2, [UR36+0x38830], R3 ;  /* 0x03883003ff0075a7 */ /* 0x000e240008040164 */
[----:B0-----:R-:W-:Y:S05]  /*17f0*/  @!P2 BRA `(.L_x_18) ;  /* 0x000000d400e4a947 */ /* 0x001fea0003800000 */
.L_x_17:
[----:B------:R-:W-:Y:S05]  /*1800*/  WARPSYNC.ALL ;  /* 0x0000000000007948 */ /* 0x000fea0003800000 */
[----:B------:R-:W-:Y:S01]  /*1810*/  IMAD.MOV.U32 R8, RZ, RZ, RZ ;  /* 0x000000ffff087224 */ /* 0x000fe200078e00ff */
[----:B------:R-:W-:Y:S01]  /*1820*/  LOP3.LUT R4, R4, 0x10000, RZ, 0xfc, !PT ;  /* 0x0001000004047812 */ /* 0x000fe200078efcff */
[----:B------:R-:W-:Y:S02]  /*1830*/  IMAD.MOV.U32 R25, RZ, RZ, RZ ;  /* 0x000000ffff197224 */ /* 0x000fe400078e00ff */
[----:B------:R-:W-:Y:S01]  /*1840*/  IMAD.MOV.U32 R5, RZ, RZ, 0x40000040 ;  /* 0x40000040ff057424 */ /* 0x000fe200078e00ff */
[----:B------:R-:W-:Y:S01]  /*1850*/  UIADD3 UR4, UR36, 0x28400, URZ ;  /* 0x0002840024047890 */ /* 0x000fe2000fffe03f */
[----:B------:R-:W-:Y:S01]  /*1860*/  R2UR UR8, R4 ;  /* 0x00000000040872ca */ /* 0x000fe200000e0000 */
[----:B------:R-:W-:-:S02]  /*1870*/  WARPGROUP.ARRIVE ;  /* 0x00000000000079c5 */ /* 0x000fc40000000000 */
[----:B------:R-:W-:Y:S01]  /*1880*/  R2UR UR9, R5 ;  /* 0x00000000050972ca */ /* 0x000fe200000e0000 */
[----:B------:R-:W-:Y:S01]  /*1890*/  USHF.R.U32.HI UR4, URZ, 0x4, UR4 ;  /* 0x000000043f047899 */ /* 0x000fe20008011604 */
[----:B------:R-:W-:Y:S01]  /*18a0*/  R2UR UR32, R4 ;  /* 0x00000000042072ca */ /* 0x000fe200000e0000 */
[----:B------:R-:W-:Y:S01]  /*18b0*/  UMOV UR11, 0x40000040 ;  /* 0x40000040000b7882 */ /* 0x000fe20000000000 */
[----:B------:R-:W-:Y:S01]  /*18c0*/  UMOV UR13, 0x40000040 ;  /* 0x40000040000d7882 */ /* 0x000fe20000000000 */
[----:B------:R-:W-:Y:S01]  /*18d0*/  ULOP3.LUT UR4, UR4, 0x3fff, URZ, 0xc0, !UPT ;  /* 0x00003fff04047892 */ /* 0x000fe2000f8ec03f */
[----:B------:R-:W-:Y:S01]  /*18e0*/  LOP3.LUT R19, R19, 0xffffff80, RZ, 0xc0, !PT ;  /* 0xffffff8013137812 */ /* 0x000fe200078ec0ff */
[----:B------:R-:W-:Y:S01]  /*18f0*/  UMOV UR15, 0x40000040 ;  /* 0x40000040000f7882 */ /* 0x000fe20000000000 */
[----:B------:R-:W-:Y:S01]  /*1900*/  UMOV UR17, 0x40000040 ;  /* 0x4000004000117882 */ /* 0x000fe20000000000 */
[----:B------:R-:W-:Y:S01]  /*1910*/  ULOP3.LUT UR6, UR4, 0x10000, URZ, 0xfc, !UPT ;  /* 0x0001000004067892 */ /* 0x000fe2000f8efc3f */
[----:B01----:R-:W-:Y:S01]  /*1920*/  IMAD.MOV.U32 R3, RZ, RZ, -0x2 ;  /* 0xfffffffeff037424 */ /* 0x003fe200078e00ff */
[----:B------:R-:W-:Y:S01]  /*1930*/  UMOV UR19, 0x40000040 ;  /* 0x4000004000137882 */ /* 0x000fe20000000000 */
[----:B------:R-:W-:Y:S01]  /*1940*/  UMOV UR21, 0x40000040 ;  /* 0x4000004000157882 */ /* 0x000fe20000000000 */
[----:B------:R-:W-:Y:S01]  /*1950*/  UIADD3 UR14, UR6, 0x4, URZ ;  /* 0x00000004060e7890 */ /* 0x000fe2000fffe03f */
[----:B------:R-:W-:Y:S01]  /*1960*/  IMAD.IADD R19, R120, 0x1, -R19 ;  /* 0x0000000178137824 */ /* 0x000fe200078e0a13 */
[----:B------:R-:W-:Y:S01]  /*1970*/  UIADD3 UR12, UR32, 0x4, URZ ;  /* 0x00000004200c7890 */ /* 0x000fe2000fffe03f */
[----:B------:R-:W-:Y:S01]  /*1980*/  P2R R92, PR, RZ, 0x2 ;  /* 0x00000002ff5c7803 */ /* 0x000fe20000000000 */
[----:B------:R-:W-:Y:S01]  /*1990*/  UMOV UR10, UR6 ;  /* 0x00000006000a7c82 */ /* 0x000fe20008000000 */
[----:B------:R-:W-:Y:S01]  /*19a0*/  UIADD3 UR16, UR32, 0x6, URZ ;  /* 0x0000000620107890 */ /* 0x000fe2000fffe03f */
[----:B------:R-:W-:Y:S01]  /*19b0*/  QGMMA.64x128x32.F32.E4M3.E4M3 R28, gdesc[UR8], RZ, !UPT, gsb0 ;  /* 0x01e00000081c79f3 */ /* 0x000fe2000c0008ff */
[----:B------:R-:W-:Y:S01]  /*19c0*/  UIADD3 UR8, UR32, 0x2, URZ ;  /* 0x0000000220087890 */ /* 0x000fe2000fffe03f */
[----:B------:R-:W-:Y:S01]  /*19d0*/  SHF.R.S32.HI R0, RZ, 0x1f, R19 ;  /* 0x0000001fff007819 */ /* 0x000fe20000011413 */
[----:B------:R-:W-:Y:S01]  /*19e0*/  UIADD3 UR10, UR6, 0x2, URZ ;  /* 0x00000002060a7890 */ /* 0x000fe2000fffe03f */
[----:B------:R-:W-:Y:S01]  /*19f0*/  P2R R94, PR, RZ, 0x1 ;  /* 0x00000001ff5e7803 */ /* 0x000fe20000000000 */
[----:B------:R-:W-:Y:S01]  /*1a00*/  UMOV UR9, 0x40000040 ;  /* 0x4000004000097882 */ /* 0x000fe20000000000 */
[----:B------:R-:W-:Y:S01]  /*1a10*/  UMOV UR11, 0x40000040 ;  /* 0x40000040000b7882 */ /* 0x000fe20000000000 */
[----:B------:R-:W-:Y:S01]  /*1a20*/  UIADD3 UR18, UR6, 0x6, URZ ;  /* 0x0000000606127890 */ /* 0x000fe2000fffe03f */
[----:B------:R-:W-:Y:S01]  /*1a30*/  LEA.HI R0, R0, R19, RZ, 0x2 ;  /* 0x0000001300007211 */ /* 0x000fe200078f10ff */
[----:B------:R-:W-:Y:S01]  /*1a40*/  UIADD3 UR20, UR32, 0x400, URZ ;  /* 0x0000040020147890 */ /* 0x000fe2000fffe03f */
[----:B------:R-:W0:Y:S01]  /*1a50*/  S2UR UR5, SR_CgaCtaId ;  /* 0x00000000000579c3 */ /* 0x000e220000008800 */
[----:B------:R-:W-:Y:S01]  /*1a60*/  UIADD3 UR22, UR6, 0x400, URZ ;  /* 0x0000040006167890 */ /* 0x000fe2000fffe03f */
[----:B------:R-:W-:Y:S01]  /*1a70*/  LOP3.LUT R0, R0, 0x7ffffffc, RZ, 0xc0, !PT ;  /* 0x7ffffffc00007812 */ /* 0x000fe200078ec0ff */
[----:B------:R-:W-:Y:S01]  /*1a80*/  UMOV UR23, 0x40000040 ;  /* 0x4000004000177882 */ /* 0x000fe20000000000 */
[----:B------:R-:W-:Y:S01]  /*1a90*/  UIADD3 UR24, UR32, 0x402, URZ ;  /* 0x0000040220187890 */ /* 0x000fe2000fffe03f */
[--C-:B------:R-:W-:Y:S01]  /*1aa0*/  IMAD.MOV.U32 R96, RZ, RZ, R25.reuse ;  /* 0x000000ffff607224 */ /* 0x100fe200078e0019 */
[----:B------:R-:W-:Y:S01]  /*1ab0*/  UIADD3 UR26, UR6, 0x402, URZ ;  /* 0x00000402061a7890 */ /* 0x000fe2000fffe03f */
[----:B------:R-:W-:Y:S01]  /*1ac0*/  IMAD.IADD R0, R19, 0x1, -R0 ;  /* 0x0000000113007824 */ /* 0x000fe200078e0a00 */
[----:B------:R-:W-:Y:S01]  /*1ad0*/  UMOV UR25, 0x40000040 ;  /* 0x4000004000197882 */ /* 0x000fe20000000000 */
[----:B------:R-:W-:Y:S01]  /*1ae0*/  UMOV UR27, 0x40000040 ;  /* 0x40000040001b7882 */ /* 0x000fe20000000000 */
[----:B------:R-:W-:Y:S01]  /*1af0*/  UIADD3 UR28, UR32, 0x404, URZ ;  /* 0x00000404201c7890 */ /* 0x000fe2000fffe03f */
[----:B------:R-:W-:Y:S01]  /*1b00*/  IMAD R0, R0, R3, 0x80 ;  /* 0x0000008000007424 */ /* 0x000fe200078e0203 */
[----:B------:R-:W-:Y:S01]  /*1b10*/  UIADD3 UR30, UR6, 0x404, URZ ;  /* 0x00000404061e7890 */ /* 0x000fe2000fffe03f */
[----:B------:R-:W-:Y:S01]  /*1b20*/  IMAD.MOV.U32 R98, RZ, RZ, R25 ;  /* 0x000000ffff627224 */ /* 0x000fe200078e0019 */
[----:B------:R-:W-:Y:S01]  /*1b30*/  UMOV UR29, 0x40000040 ;  /* 0x40000040001d7882 */ /* 0x000fe20000000000 */
[----:B------:R-:W-:Y:S01]  /*1b40*/  UMOV UR31, 0x40000040 ;  /* 0x40000040001f7882 */ /* 0x000fe20000000000 */
[----:B------:R-:W-:Y:S01]  /*1b50*/  UIADD3 UR32, UR32, 0x406, URZ ;  /* 0x0000040620207890 */ /* 0x000fe2000fffe03f */
[----:B------:R-:W-:Y:S01]  /*1b60*/  IMAD.IADD R27, R0, 0x1, R27 ;  /* 0x00000001001b7824 */ /* 0x000fe200078e021b */
[----:B------:R-:W-:Y:S01]  /*1b70*/  UIADD3 UR34, UR6, 0x406, URZ ;  /* 0x0000040606227890 */ /* 0x000fe2000fffe03f */
[----:B------:R-:W-:Y:S01]  /*1b80*/  IMAD.MOV.U32 R100, RZ, RZ, R25 ;  /* 0x000000ffff647224 */ /* 0x000fe200078e0019 */
[----:B------:R-:W-:Y:S01]  /*1b90*/  UMOV UR33, 0x40000040 ;  /* 0x4000004000217882 */ /* 0x000fe20000000000 */
[----:B------:R-:W-:Y:S01]  /*1ba0*/  UMOV UR35, 0x40000040 ;  /* 0x4000004000237882 */ /* 0x000fe20000000000 */
[----:B------:R-:W-:-:S02]  /*1bb0*/  IMAD R0, R26, -0x80, R27 ;  /* 0xffffff801a007824 */ /* 0x000fc400078e021b */
[--C-:B------:R-:W-:Y:S02]  /*1bc0*/  IMAD.MOV.U32 R102, RZ, RZ, R25.reuse ;  /* 0x000000ffff667224 */ /* 0x100fe400078e0019 */
[--C-:B------:R-:W-:Y:S01]  /*1bd0*/  IMAD.MOV.U32 R104, RZ, RZ, R25.reuse ;  /* 0x000000ffff687224 */ /* 0x100fe200078e0019 */
[C---:B------:R-:W-:Y:S01]  /*1be0*/  ISETP.GT.AND P4, PT, R0.reuse, RZ, PT ;  /* 0x000000ff0000720c */ /* 0x040fe20003f84270 */
[--C-:B------:R-:W-:Y:S01]  /*1bf0*/  IMAD.MOV.U32 R106, RZ, RZ, R25.reuse ;  /* 0x000000ffff6a7224 */ /* 0x100fe200078e0019 */
[C---:B------:R-:W-:Y:S01]  /*1c00*/  ISETP.GT.AND P3, PT, R0.reuse, 0x1, PT ;  /* 0x000000010000780c */ /* 0x040fe20003f64270 */
        /* <DEDUP_REMOVED lines=9> */
[----:B------:R-:W-:Y:S01]  /*1ca0*/  ISETP.GT.AND P0, PT, R0, 0x60, PT ;  /* 0x000000600000780c */ /* 0x000fe20003f04270 */
[----:B------:R-:W-:-:S02]  /*1cb0*/  IMAD.MOV.U32 R118, RZ, RZ, R25 ;  /* 0x000000ffff767224 */ /* 0x000fc400078e0019 */
[--C-:B------:R-:W-:Y:S02]  /*1cc0*/  IMAD.MOV.U32 R120, RZ, RZ, R25.reuse ;  /* 0x000000ffff787224 */ /* 0x100fe400078e0019 */
[--C-:B------:R-:W-:Y:S02]  /*1cd0*/  IMAD.MOV.U32 R122, RZ, RZ, R25.reuse ;  /* 0x000000ffff7a7224 */ /* 0x100fe400078e0019 */
[--C-:B------:R-:W-:Y:S02]  /*1ce0*/  IMAD.MOV.U32 R124, RZ, RZ, R25.reuse ;  /* 0x000000ffff7c7224 */ /* 0x100fe400078e0019 */
[--C-:B------:R-:W-:Y:S02]  /*1cf0*/  IMAD.MOV.U32 R126, RZ, RZ, R25.reuse ;  /* 0x000000ffff7e7224 */ /* 0x100fe400078e0019 */
[--C-:B------:R-:W-:Y:S02]  /*1d00*/  IMAD.MOV.U32 R128, RZ, RZ, R25.reuse ;  /* 0x000000ffff807224 */ /* 0x100fe400078e0019 */
        /* <DEDUP_REMOVED lines=11> */
[----:B------:R-:W-:Y:S01]  /*1dc0*/  IMAD.MOV.U32 R150, RZ, RZ, R25 ;  /* 0x000000ffff967224 */ /* 0x000fe200078e0019 */
[----:B------:R-:W-:Y:S02]  /*1dd0*/  WARPGROUP.DEPBAR.LE gsb0, 0x0 ;  /* 0x00008000000079c5 */ /* 0x000fe40000010000 */
[----:B------:R-:W-:-:S06]  /*1de0*/  WARPGROUP.ARRIVE ;  /* 0x00000000000079c5 */ /* 0x000fcc0000000000 */
[----:B------:R-:W-:Y:S03]  /*1df0*/  QGMMA.64x128x32.F32.E4M3.E4M3 R28, gdesc[UR8], R28, gsb0 ;  /* 0x01e00000081c79f3 */ /* 0x000fe6000800081c */
[----:B------:R-:W-:Y:S02]  /*1e00*/  WARPGROUP.DEPBAR.LE gsb0, 0x0 ;  /* 0x00008000000079c5 */ /* 0x000fe40000010000 */
[----:B------:R-:W-:-:S07]  /*1e10*/  WARPGROUP.ARRIVE ;  /* 0x00000000000079c5 */ /* 0x000fce0000000000 */
        /* <DEDUP_REMOVED lines=17> */
[----:B------:R-:W-:Y:S02]  /*1f30*/  FSEL R7, R30, -INF , P4 ;  /* 0xff8000001e077808 */ /* 0x000fe40002000000 */
[----:B------:R-:W-:Y:S02]  /*1f40*/  FSEL R6, R31, -INF , P3 ;  /* 0xff8000001f067808 */ /* 0x000fe40001800000 */
[----:B------:R-:W-:Y:S02]  /*1f50*/  FSEL R93, R34, -INF , P2 ;  /* 0xff800000225d7808 */ /* 0x000fe40001000000 */
[----:B------:R-:W-:-:S02]  /*1f60*/  FMNMX.FTZ R10, R7, R6, !PT ;  /* 0x00000006070a7209 */ /* 0x000fc40007810000 */
[----:B------:R-:W-:Y:S02]  /*1f70*/  FSEL R95, R35, -INF , P6 ;  /* 0xff800000235f7808 */ /* 0x000fe40003000000 */
[----:B------:R-:W-:Y:S02]  /*1f80*/  FMNMX.FTZ R10, R93, R10, !PT ;  /* 0x0000000a5d0a7209 */ /* 0x000fe40007810000 */
[----:B------:R-:W-:Y:S02]  /*1f90*/  FSEL R9, R28, -INF , P4 ;  /* 0xff8000001c097808 */ /* 0x000fe40002000000 */
[----:B------:R-:W-:Y:S02]  /*1fa0*/  ISETP.GT.AND P4, PT, R0, 0x11, PT ;  /* 0x000000110000780c */ /* 0x000fe40003f84270 */
[----:B------:R-:W-:Y:S02]  /*1fb0*/  FSEL R97, R38, -INF , P5 ;  /* 0xff80000026617808 */ /* 0x000fe40002800000 */
[----:B------:R-:W-:-:S02]  /*1fc0*/  FMNMX.FTZ R10, R95, R10, !PT ;  /* 0x0000000a5f0a7209 */ /* 0x000fc40007810000 */
[----:B------:R-:W-:Y:S02]  /*1fd0*/  FSEL R29, R29, -INF , P3 ;  /* 0xff8000001d1d7808 */ /* 0x000fe40001800000 */
[----:B------:R-:W-:Y:S02]  /*1fe0*/  ISETP.GT.AND P3, PT, R0, 0x18, PT ;  /* 0x000000180000780c */ /* 0x000fe40003f64270 */
[----:B------:R-:W-:Y:S02]  /*1ff0*/  FSEL R99, R39, -INF , P4 ;  /* 0xff80000027637808 */ /* 0x000fe40002000000 */
[----:B------:R-:W-:Y:S02]  /*2000*/  FMNMX.FTZ R10, R97, R10, !PT ;  /* 0x0000000a610a7209 */ /* 0x000fe40007810000 */
[----:B------:R-:W-:Y:S02]  /*2010*/  FSEL R11, R32, -INF , P2 ;  /* 0xff800000200b7808 */ /* 0x000fe40001000000 */
[----:B------:R-:W-:-:S02]  /*2020*/  ISETP.GT.AND P2, PT, R0, 0x19, PT ;  /* 0x000000190000780c */ /* 0x000fc40003f44270 */
        /* <DEDUP_REMOVED lines=62> */
[----:B------:R-:W-:Y:S01]  /*2410*/  FSEL R133, R74, -INF , P2 ;  /* 0xff8000004a857808 */ /* 0x000fe20001000000 */
[----:B------:R-:W-:Y:S01]  /*2420*/  IMAD.MOV.U32 R74, RZ, RZ, R25 ;  /* 0x000000ffff4a7224 */ /* 0x000fe200078e0019 */
[----:B------:R-:W-:Y:S02]  /*2430*/  FMNMX.FTZ R10, R131, R10, !PT ;  /* 0x0000000a830a7209 */ /* 0x000fe40007810000 */
[----:B------:R-:W-:Y:S02]  /*2440*/  FSEL R135, R75, -INF , P1 ;  /* 0xff8000004b877808 */ /* 0x000fe40000800000 */
[----:B------:R-:W-:-:S02]  /*2450*/  FMNMX.FTZ R10, R133, R10, !PT ;  /* 0x0000000a850a7209 */ /* 0x000fc40007810000 */
[----:B------:R-:W-:Y:S02]  /*2460*/  ISETP.GT.AND P1, PT, R0, 0x61, PT ;  /* 0x000000610000780c */ /* 0x000fe40003f24270 */
[----:B------:R-:W-:Y:S01]  /*2470*/  FSEL R137, R78, -INF , P0 ;  /* 0xff8000004e897808 */ /* 0x000fe20000000000 */
[----:B------:R-:W-:Y:S01]  /*2480*/  IMAD.MOV.U32 R78, RZ, RZ, R25 ;  /* 0x000000ffff4e7224 */ /* 0x000fe200078e0019 */
[----:B------:R-:W-:Y:S02]  /*2490*/  FMNMX.FTZ R10, R135, R10, !PT ;  /* 0x0000000a870a7209 */ /* 0x000fe40007810000 */
[----:B------:R-:W-:Y:S02]  /*24a0*/  ISETP.GT.AND P0, PT, R0, 0x68, PT ;  /* 0x000000680000780c */ /* 0x000fe40003f04270 */
[----:B------:R-:W-:Y:S02]  /*24b0*/  FSEL R79, R79, -INF , P1 ;  /* 0xff8000004f4f7808 */ /* 0x000fe40000800000 */
[----:B------:R-:W-:-:S02]  /*24c0*/  FMNMX.FTZ R10, R137, R10, !PT ;  /* 0x0000000a890a7209 */ /* 0x000fc40007810000 */
[----:B------:R-:W-:Y:S02]  /*24d0*/  FSEL R39, R72, -INF , P2 ;  /* 0xff80000048277808 */ /* 0x000fe40001000000 */
[----:B------:R-:W-:Y:S02]  /*24e0*/  ISETP.GT.AND P2, PT, R0, 0x69, PT ;  /* 0x000000690000780c */ /* 0x000fe40003f44270 */
[----:B------:R-:W-:Y:S01]  /*24f0*/  FSEL R139, R82, -INF , P0 ;  /* 0xff800000528b7808 */ /* 0x000fe20000000000 */
[----:B------:R-:W-:Y:S01]  /*2500*/  IMAD.MOV.U32 R82, RZ, RZ, R25 ;  /* 0x000000ffff527224 */ /* 0x000fe200078e0019 */
[----:B------:R-:W-:Y:S02]  /*2510*/  FMNMX.FTZ R10, R79, R10, !PT ;  /* 0x0000000a4f0a7209 */ /* 0x000fe40007810000 */
[----:B------:R-:W-:Y:S02]  /*2520*/  FSEL R69, R69, -INF , P3 ;  /* 0xff80000045457808 */ /* 0x000fe40001800000 */
[----:B------:R-:W-:-:S02]  /*2530*/  FSEL R83, R83, -INF , P2 ;  /* 0xff80000053537808 */ /* 0x000fc40001000000 */
[----:B------:R-:W-:Y:S02]  /*2540*/  FMNMX.FTZ R10, R139, R10, !PT ;  /* 0x0000000a8b0a7209 */ /* 0x000fe40007810000 */
[----:B------:R-:W-:Y:S02]  /*2550*/  ISETP.GT.AND P3, PT, R0, 0x70, PT ;  /* 0x000000700000780c */ /* 0x000fe40003f64270 */
[----:B------:R-:W-:Y:S02]  /*2560*/  FSEL R43, R68, -INF , P4 ;  /* 0xff800000442b7808 */ /* 0x000fe40002000000 */
[----:B------:R-:W-:Y:S01]  /*2570*/  FSEL R141, R86, -INF , P3 ;  /* 0xff800000568d7808 */ /* 0x000fe20001800000 */
[----:B------:R-:W-:Y:S01]  /*2580*/  IMAD.MOV.U32 R86, RZ, RZ, R25 ;  /* 0x000000ffff567224 */ /* 0x000fe200078e0019 */
[----:B------:R-:W-:Y:S02]  /*2590*/  FMNMX.FTZ R10, R83, R10, !PT ;  /* 0x0000000a530a7209 */ /* 0x000fe40007810000 */
[----:B------:R-:W-:-:S02]  /*25a0*/  ISETP.GT.AND P4, PT, R0, 0x71, PT ;  /* 0x000000710000780c */ /* 0x000fc40003f84270 */
[----:B------:R-:W-:Y:S02]  /*25b0*/  FSEL R65, R65, -INF , P5 ;  /* 0xff80000041417808 */ /* 0x000fe40002800000 */
[----:B------:R-:W-:Y:S02]  /*25c0*/  FSEL R143, R87, -INF , P4 ;  /* 0xff800000578f7808 */ /* 0x000fe40002000000 */
[----:B------:R-:W-:Y:S02]  /*25d0*/  FMNMX.FTZ R10, R141, R10, !PT ;  /* 0x0000000a8d0a7209 */ /* 0x000fe40007810000 */
[----:B------:R-:W-:Y:S02]  /*25e0*/  ISETP.GT.AND P5, PT, R0, 0x78, PT ;  /* 0x000000780000780c */ /* 0x000fe40003fa4270 */
[----:B------:R-:W-:Y:S02]  /*25f0*/  FSEL R35, R64, -INF , P6 ;  /* 0xff80000040237808 */ /* 0x000fe40003000000 */
[----:B------:R-:W-:Y:S01]  /*2600*/  FSEL R145, R90, -INF , P5 ;  /* 0xff8000005a917808 */ /* 0x000fe20002800000 */
[----:B------:R-:W-:Y:S01]  /*2610*/  IMAD.MOV.U32 R90, RZ, RZ, R25 ;  /* 0x000000ffff5a7224 */ /* 0x000fe200078e0019 */
[----:B------:R-:W-:-:S02]  /*2620*/  FMNMX.FTZ R10, R143, R10, !PT ;  /* 0x0000000a8f0a7209 */ /* 0x000fc40007810000 */
[----:B------:R-:W-:Y:S02]  /*2630*/  ISETP.GT.AND P6, PT, R0, 0x79, PT ;  /* 0x000000790000780c */ /* 0x000fe40003fc4270 */
[----:B------:R-:W-:Y:S02]  /*2640*/  FMNMX.FTZ R10, R145, R10, !PT ;  /* 0x0000000a910a7209 */ /* 0x000fe40007810000 */
[----:B------:R-:W-:Y:S02]  /*2650*/  FSEL R147, R91, -INF , P6 ;  /* 0xff8000005b937808 */ /* 0x000fe40003000000 */
[----:B------:R-:W-:Y:S02]  /*2660*/  P2R R20, PR, RZ, 0x4 ;  /* 0x00000004ff147803 */ /* 0x000fe40000000000 */
[----:B------:R-:W-:Y:S02]  /*2670*/  FMNMX.FTZ R10, R147, R10, !PT ;  /* 0x0000000a930a7209 */ /* 0x000fe40007810000 */
[----:B------:R-:W-:-:S02]  /*2680*/  P2R R22, PR, RZ, 0x1 ;  /* 0x00000001ff167803 */ /* 0x000fc40000000000 */
[----:B------:R-:W-:Y:S01]  /*2690*/  ISETP.GT.AND P0, PT, R0, 0x59, PT ;  /* 0x000000590000780c */ /* 0x000fe20003f04270 */
[----:B------:R-:W1:Y:S01]  /*26a0*/  SHFL.BFLY PT, R3, R10, 0x2, 0x1f ;  /* 0x0c401f000a037f89 */ /* 0x000e6200000e0000 */
[----:B------:R-:W-:Y:S02]  /*26b0*/  P2R R24, PR, RZ, 0x2 ;  /* 0x00000002ff187803 */ /* 0x000fe40000000000 */
[----:B------:R-:W-:Y:S02]  /*26c0*/  FSEL R73, R73, -INF , P0 ;  /* 0xff80000049497808 */ /* 0x000fe40000000000 */
[----:B------:R-:W-:Y:S02]  /*26d0*/  ISETP.NE.AND P0, PT, R22, RZ, PT ;  /* 0x000000ff1600720c */ /* 0x000fe40003f05270 */
[----:B------:R-:W-:Y:S02]  /*26e0*/  ISETP.GT.AND P1, PT, R0, 0x60, PT ;  /* 0x000000600000780c */ /* 0x000fe40003f24270 */
[----:B------:R-:W-:Y:S01]  /*26f0*/  FSEL R51, R80, -INF , P0 ;  /* 0xff80000050337808 */ /* 0x000fe20000000000 */
[--C-:B------:R-:W-:Y:S01]  /*2700*/  IMAD.MOV.U32 R80, RZ, RZ, R25.reuse ;  /* 0x000000ffff507224 */ /* 0x100fe200078e0019 */
[----:B------:R-:W-:Y:S01]  /*2710*/  FSEL R59, R76, -INF , P1 ;  /* 0xff8000004c3b7808 */ /* 0x000fe20000800000 */
[----:B------:R-:W-:Y:S01]  /*2720*/  IMAD.MOV.U32 R76, RZ, RZ, R25 ;  /* 0x000000ffff4c7224 */ /* 0x000fe200078e0019 */
[----:B------:R-:W-:-:S02]  /*2730*/  ISETP.NE.AND P1, PT, R24, RZ, PT ;  /* 0x000000ff1800720c */ /* 0x000fc40003f25270 */
[----:B------:R-:W-:Y:S01]  /*2740*/  FSEL R87, R84, -INF , P3 ;  /* 0xff80000054577808 */ /* 0x000fe20001800000 */
[--C-:B------:R-:W-:Y:S01]  /*2750*/  IMAD.MOV.U32 R84, RZ, RZ, R25.reuse ;  /* 0x000000ffff547224 */ /* 0x100fe200078e0019 */
[----:B------:R-:W-:Y:S02]  /*2760*/  FSEL R77, R77, -INF , P1 ;  /* 0xff8000004d4d7808 */ /* 0x000fe40000800000 */
[----:B------:R-:W-:Y:S02]  /*2770*/  FSEL R85, R85, -INF , P4 ;  /* 0xff80000055557808 */ /* 0x000fe40002000000 */
[----:B------:R-:W-:Y:S01]  /*2780*/  FSEL R91, R88, -INF , P5 ;  /* 0xff800000585b7808 */ /* 0x000fe20002800000 */
[----:B------:R-:W-:Y:S01]  /*2790*/  IMAD.MOV.U32 R88, RZ, RZ, R25 ;  /* 0x000000ffff587224 */ /* 0x000fe200078e0019 */
[----:B------:R-:W-:Y:S02]  /*27a0*/  FSEL R89, R89, -INF , P6 ;  /* 0xff80000059597808 */ /* 0x000fe40003000000 */
[----:B-1----:R-:W-:-:S02]  /*27b0*/  FMNMX.FTZ R12, R10, R3, !PT ;  /* 0x000000030a0c7209 */ /* 0x002fc40007810000 */
[----:B------:R-:W-:Y:S02]  /*27c0*/  FMNMX.FTZ R10, R9, R29, !PT ;  /* 0x0000001d090a7209 */ /* 0x000fe40007810000 */
[----:B------:R-:W-:Y:S01]  /*27d0*/  ISETP.NE.AND P1, PT, R92, RZ, PT ;  /* 0x000000ff5c00720c */ /* 0x000fe20003f25270 */
[----:B------:R-:W1:Y:S01]  /*27e0*/  SHFL.BFLY PT, R3, R12, 0x1, 0x1f ;  /* 0x0c201f000c037f89 */ /* 0x000e6200000e0000 */
[----:B------:R-:W-:Y:S01]  /*27f0*/  FMNMX.FTZ R10, R11, R10, !PT ;  /* 0x0000000a0b0a7209 */ /* 0x000fe20007810000 */
[--C-:B------:R-:W-:Y:S01]  /*2800*/  IMAD.MOV.U32 R92, RZ, RZ, R25.reuse ;  /* 0x000000ffff5c7224 */ /* 0x100fe200078e0019 */
[----:B------:R-:W-:Y:S01]  /*2810*/  ISETP.NE.AND P0, PT, R94, RZ, PT ;  /* 0x000000ff5e00720c */ /* 0x000fe20003f05270 */
[----:B------:R-:W-:Y:S01]  /*2820*/  IMAD.MOV.U32 R94, RZ, RZ, R25 ;  /* 0x000000ffff5e7224 */ /* 0x000fe200078e0019 */
[----:B-1----:R-:W-:Y:S02]  /*2830*/  FMNMX.FTZ R3, R12, R3, !PT ;  /* 0x000000030c037209 */ /* 0x002fe40007810000 */
[----:B------:R-:W-:-:S02]  /*2840*/  FMNMX.FTZ R12, R33, R10, !PT ;  /* 0x0000000a210c7209 */ /* 0x000fc40007810000 */
[----:B------:R-:W-:Y:S01]  /*2850*/  FSETP.NEU.FTZ.AND P2, PT, R3, -INF , PT ;  /* 0xff8000000300780b */ /* 0x000fe20003f5d000 */
[----:B------:R-:W-:Y:S01]  /*2860*/  FFMA.FTZ R14, R2, R3, -8 ;  /* 0xc1000000020e7423 */ /* 0x000fe20000010003 */
[----:B------:R-:W-:-:S04]  /*2870*/  FMNMX.FTZ R12, R13, R12, !PT ;  /* 0x0000000c0d0c7209 */ /* 0x000fc80007810000 */
[----:B------:R-:W-:Y:S02]  /*2880*/  FMNMX.FTZ R12, R37, R12, !PT ;  /* 0x0000000c250c7209 */ /* 0x000fe40007810000 */
[----:B------:R-:W-:Y:S02]  /*2890*/  FSEL R149, R14, RZ, P2 ;  /* 0x000000ff0e957208 */ /* 0x000fe40001000000 */
[----:B------:R-:W-:Y:S02]  /*28a0*/  FMNMX.FTZ R12, R15, R12, !PT ;  /* 0x0000000c0f0c7209 */ /* 0x000fe40007810000 */
[----:B------:R-:W-:Y:S01]  /*28b0*/  ISETP.NE.AND P2, PT, R20, RZ, PT ;  /* 0x000000ff1400720c */ /* 0x000fe20003f45270 */
[C-C-:B------:R-:W-:Y:S01]  /*28c0*/  FFMA.FTZ R0, R2.reuse, R7, -R149.reuse ;  /* 0x0000000702007223 */ /* 0x140fe20000010895 */
[----:B------:R-:W-:Y:S01]  /*28d0*/  FMNMX.FTZ R14, R41, R12, !PT ;  /* 0x0000000c290e7209 */ /* 0x000fe20007810000 */
[C-C-:B------:R-:W-:Y:S01]  /*28e0*/  FFMA.FTZ R47, R2.reuse, R6, -R149.reuse ;  /* 0x00000006022f7223 */ /* 0x140fe20000010895 */
[----:B------:R-:W-:Y:S01]  /*28f0*/  FSEL R81, R81, -INF , P2 ;  /* 0xff80000051517808 */ /* 0x000fe20001000000 */
[C-C-:B------:R-:W-:Y:S01]  /*2900*/  FFMA.FTZ R6, R2.reuse, R93, -R149.reuse ;  /* 0x0000005d02067223 */ /* 0x140fe20000010895 */
[----:B------:R-:W-:Y:S01]  /*2910*/  FMNMX.FTZ R14, R19, R14, !PT ;  /* 0x0000000e130e7209 */ /* 0x000fe20007810000 */
[----:B------:R-:W-:Y:S01]  /*2920*/  MUFU.EX2 R0, R0 ;  /* 0x0000000000007308 */ /* 0x000fe20000000800 */
[C-C-:B------:R-:W-:Y:S01]  /*2930*/  FFMA.FTZ R55, R2.reuse, R95, -R149.reuse ;  /* 0x0000005f02377223 */ /* 0x140fe20000010895 */
[C-C-:B------:R-:W-:Y:S01]  /*2940*/  FFMA.FTZ R97, R2.reuse, R97, -R149.reuse ;  /* 0x0000006102617223 */ /* 0x140fe20000010895 */
[----:B------:R-:W-:Y:S01]  /*2950*/  FMNMX.FTZ R14, R45, R14, !PT ;  /* 0x0000000e2d0e7209 */ /* 0x000fe20007810000 */
[C-C-:B------:R-:W-:Y:S01]  /*2960*/  FFMA.FTZ R63, R2.reuse, R99, -R149.reuse ;  /* 0x00000063023f7223 */ /* 0x140fe20000010895 */
[C-C-:B------:R-:W-:Y:S01]  /*2970*/  FFMA.FTZ R101, R2.reuse, R101, -R149.reuse ;  /* 0x0000006502657223 */ /* 0x140fe20000010895 */
        /* <DEDUP_REMOVED lines=18> */
[----:B------:R-:W1:Y:S01]  /*2aa0*/  MUFU.EX2 R55, R55 ;  /* 0x0000003700377308 */ /* 0x000e620000000800 */
[C-C-:B------:R-:W-:Y:S01]  /*2ab0*/  FFMA.FTZ R125, R2.reuse, R125, -R149.reuse ;  /* 0x0000007d027d7223 */ /* 0x140fe20000010895 */
[C-C-:B------:R-:W-:Y:S01]  /*2ac0*/  FFMA.FTZ R127, R2.reuse, R127, -R149.reuse ;  /* 0x0000007f027f7223 */ /* 0x140fe20000010895 */
[----:B------:R-:W-:Y:S01]  /*2ad0*/  FMNMX.FTZ R20, R57, R20, !PT ;  /* 0x0000001439147209 */ /* 0x000fe20007810000 */
[C-C-:B------:R-:W-:Y:S01]  /*2ae0*/  FFMA.FTZ R139, R2.reuse, R139, -R149.reuse ;  /* 0x0000008b028b7223 */ /* 0x140fe20000010895 */
[C-C-:B------:R-:W-:Y:S01]  /*2af0*/  FFMA.FTZ R129, R2.reuse, R129, -R149.reuse ;  /* 0x0000008102817223 */ /* 0x140fe20000010895 */
[C-C-:B------:R-:W-:Y:S01]  /*2b00*/  FFMA.FTZ R83, R2.reuse, R83, -R149.reuse ;  /* 0x0000005302537223 */ /* 0x140fe20000010895 */
[----:B------:R-:W-:Y:S01]  /*2b10*/  FMNMX.FTZ R20, R31, R20, !PT ;  /* 0x000000141f147209 */ /* 0x000fe20007810000 */
[----:B------:R2:W-:Y:S01]  /*2b20*/  MUFU.EX2 R10, R97 ;  /* 0x00000061000a7308 */ /* 0x0005e20000000800 */
        /* <DEDUP_REMOVED lines=8> */
[----:B-1----:R-:W-:Y:S01]  /*2bb0*/  F2FP.SATFINITE.E4M3.F32.PACK_AB_MERGE_C R229, R55, R6, RZ ;  /* 0x0000000637e5723e */ /* 0x002fe200048070ff */
[C-C-:B------:R-:W-:Y:S01]  /*2bc0*/  FFMA.FTZ R145, R2.reuse, R145, -R149.reuse ;  /* 0x0000009102917223 */ /* 0x140fe20000010895 */
[----:B------:R-:W-:Y:S01]  /*2bd0*/  FMNMX.FTZ R22, R65, R20, !PT ;  /* 0x0000001441167209 */ /* 0x000fe20007810000 */
[C-C-:B------:R-:W-:Y:S01]  /*2be0*/  FFMA.FTZ R147, R2.reuse, R147, -R149.reuse ;  /* 0x0000009302937223 */ /* 0x140fe20000010895 */
[C-C-:B------:R-:W-:Y:S01]  /*2bf0*/  FFMA.FTZ R141, R2.reuse, R141, -R149.reuse ;  /* 0x0000008d028d7223 */ /* 0x140fe20000010895 */
[----:B------:R-:W-:Y:S01]  /*2c00*/  FFMA.FTZ R143, R2, R143, -R149 ;  /* 0x0000008f028f7223 */ /* 0x000fe20000010895 */
[----:B------:R-:W-:Y:S01]  /*2c10*/  FMNMX.FTZ R22, R43, R22, !PT ;  /* 0x000000162b167209 */ /* 0x000fe20007810000 */
[----:B------:R1:W-:Y:S01]  /*2c20*/  MUFU.EX2 R12, R101 ;  /* 0x00000065000c7308 */ /* 0x0003e20000000800 */
[----:B------:R-:W-:Y:S01]  /*2c30*/  F2FP.SATFINITE.E4M3.F32.PACK_AB_MERGE_C R229, R47, R0, R229 ;  /* 0x000000002fe5723e */ /* 0x000fe200048070e5 */
[--C-:B------:R-:W-:Y:S01]  /*2c40*/  IMAD.MOV.U32 R93, RZ, RZ, R25.reuse ;  /* 0x000000ffff5d7224 */ /* 0x100fe200078e0019 */
[----:B------:R-:W-:Y:S01]  /*2c50*/  FMNMX.FTZ R22, R69, R22, !PT ;  /* 0x0000001645167209 */ /* 0x000fe20007810000 */
[----:B------:R-:W-:-:S02]  /*2c60*/  IMAD.MOV.U32 R95, RZ, RZ, R25 ;  /* 0x000000ffff5f7224 */ /* 0x000fc400078e0019 */
[--C-:B--2---:R-:W-:Y:S01]  /*2c70*/  IMAD.MOV.U32 R97, RZ, RZ, R25.reuse ;  /* 0x000000ffff617224 */ /* 0x104fe200078e0019 */
[----:B------:R-:W-:Y:S01]  /*2c80*/  FMNMX.FTZ R22, R39, R22, !PT ;  /* 0x0000001627167209 */ /* 0x000fe20007810000 */
[----:B------:R-:W2:Y:S01]  /*2c90*/  MUFU.EX2 R67, R67 ;  /* 0x0000004300437308 */ /* 0x000ea20000000800 */
[--C-:B------:R-:W-:Y:S02]  /*2ca0*/  IMAD.MOV.U32 R99, RZ, RZ, R25.reuse ;  /* 0x000000ffff637224 */ /* 0x100fe400078e0019 */
[----:B------:R-:W-:Y:S01]  /*2cb0*/  FMNMX.FTZ R22, R73, R22, !PT ;  /* 0x0000001649167209 */ /* 0x000fe20007810000 */
[--C-:B-1----:R-:W-:Y:S02]  /*2cc0*/  IMAD.MOV.U32 R101, RZ, RZ, R25.reuse ;  /* 0x000000ffff657224 */ /* 0x102fe400078e0019 */
[--C-:B------:R-:W-:Y:S01]  /*2cd0*/  IMAD.MOV.U32 R103, RZ, RZ, R25.reuse ;  /* 0x000000ffff677224 */ /* 0x100fe200078e0019 */
[----:B------:R-:W-:Y:S01]  /*2ce0*/  FMNMX.FTZ R22, R59, R22, !PT ;  /* 0x000000163b167209 */ /* 0x000fe20007810000 */
[----:B------:R1:W-:Y:S01]  /*2cf0*/  MUFU.EX2 R14, R105 ;  /* 0x00000069000e7308 */ /* 0x0003e20000000800 */
[----:B------:R-:W-:-:S02]  /*2d00*/  IMAD.MOV.U32 R107, RZ, RZ, R25 ;  /* 0x000000ffff6b7224 */ /* 0x000fc400078e0019 */
[----:B------:R-:W-:Y:S01]  /*2d10*/  FMNMX.FTZ R22, R77, R22, !PT ;  /* 0x000000164d167209 */ /* 0x000fe20007810000 */
[--C-:B------:R-:W-:Y:S02]  /*2d20*/  IMAD.MOV.U32 R115, RZ, RZ, R25.reuse ;  /* 0x000000ffff737224 */ /* 0x100fe400078e0019 */
[--C-:B------:R-:W-:Y:S01]  /*2d30*/  IMAD.MOV.U32 R149, RZ, RZ, R25.reuse ;  /* 0x000000ffff957224 */ /* 0x100fe200078e0019 */
[----:B------:R-:W-:Y:S01]  /*2d40*/  FMNMX.FTZ R22, R51, R22, !PT ;  /* 0x0000001633167209 */ /* 0x000fe20007810000 */
[----:B------:R-:W-:Y:S01]  /*2d50*/  MUFU.EX2 R71, R71 ;  /* 0x0000004700477308 */ /* 0x000fe20000000800 */
[----:B--2---:R-:W-:Y:S01]  /*2d60*/  F2FP.SATFINITE.E4M3.F32.PACK_AB_MERGE_C R231, R67, R12, RZ ;  /* 0x0000000c43e7723e */ /* 0x004fe200048070ff */
[----:B-1----:R-:W-:Y:S01]  /*2d70*/  IMAD.MOV.U32 R105, RZ, RZ, R25 ;  /* 0x000000ffff697224 */ /* 0x002fe200078e0019 */
[----:B------:R-:W-:Y:S02]  /*2d80*/  FMNMX.FTZ R24, R81, R22, !PT ;  /* 0x0000001651187209 */ /* 0x000fe40007810000 */
[----:B------:R-:W-:-:S02]  /*2d90*/  F2FP.SATFINITE.E4M3.F32.PACK_AB_MERGE_C R231, R63, R10, R231 ;  /* 0x0000000a3fe7723e */ /* 0x000fc400048070e7 */
[----:B------:R-:W-:Y:S01]  /*2da0*/  FMNMX.FTZ R24, R87, R24, !PT ;  /* 0x0000001857187209 */ /* 0x000fe20007810000 */
[----:B------:R-:W-:Y:S03]  /*2db0*/  MUFU.EX2 R109, R109 ;  /* 0x0000006d006d7308 */ /* 0x000fe60000000800 */
[----:B------:R-:W-:-:S04]  /*2dc0*/  FMNMX.FTZ R24, R85, R24, !PT ;  /* 0x0000001855187209 */ /* 0x000fc80007810000 */
[----:B------:R-:W-:Y:S01]  /*2dd0*/  FMNMX.FTZ R24, R91, R24, !PT ;  /* 0x000000185b187209 */ /* 0x000fe20007810000 */
[----:B------:R1:W-:Y:S03]  /*2de0*/  MUFU.EX2 R52, R111 ;  /* 0x0000006f00347308 */ /* 0x0003e60000000800 */
[----:B------:R-:W-:-:S05]  /*2df0*/  FMNMX.FTZ R24, R89, R24, !PT ;  /* 0x0000001859187209 */ /* 0x000fca0007810000 */
[----:B------:R-:W2:Y:S01]  /*2e00*/  SHFL.BFLY PT, R7, R24, 0x2, 0x1f ;  /* 0x0c401f0018077f89 */ /* 0x000ea200000e0000 */
[----:B------:R3:W-:Y:S01]  /*2e10*/  MUFU.EX2 R20, R113 ;  /* 0x0000007100147308 */ /* 0x0007e20000000800 */
[----:B-1----:R-:W-:-:S07]  /*2e20*/  IMAD.MOV.U32 R111, RZ, RZ, R25 ;  /* 0x000000ffff6f7224 */ /* 0x002fce00078e0019 */
[----:B------:R-:W-:Y:S01]  /*2e30*/  MUFU.EX2 R75, R75 ;  /* 0x0000004b004b7308 */ /* 0x000fe20000000800 */
[----:B---3--:R-:W-:-:S07]  /*2e40*/  IMAD.MOV.U32 R113, RZ, RZ, R25 ;  /* 0x000000ffff717224 */ /* 0x008fce00078e0019 */
[----:B------:R-:W-:Y:S01]  /*2e50*/  MUFU.EX2 R117, R117 ;  /* 0x0000007500757308 */ /* 0x000fe20000000800 */
[----:B--2---:R-:W-:-:S07]  /*2e60*/  FMNMX.FTZ R28, R24, R7, !PT ;  /* 0x00000007181c7209 */ /* 0x004fce0007810000 */
[----:B------:R1:W-:Y:S01]  /*2e70*/  MUFU.EX2 R54, R119 ;  /* 0x0000007700367308 */ /* 0x0003e20000000800 */
[----:B------:R-:W2:Y:S07]  /*2e80*/  SHFL.BFLY PT, R7, R28, 0x1, 0x1f ;  /* 0x0c201f001c077f89 */ /* 0x000eae00000e0000 */
[----:B------:R3:W-:Y:S01]  /*2e90*/  MUFU.EX2 R22, R121 ;  /* 0x0000007900167308 */ /* 0x0007e20000000800 */
[----:B-1----:R-:W-:-:S07]  /*2ea0*/  IMAD.MOV.U32 R119, RZ, RZ, R25 ;  /* 0x000000ffff777224 */ /* 0x002fce00078e0019 */
[----:B------:R-:W-:Y:S01]  /*2eb0*/  MUFU.EX2 R123, R123 ;  /* 0x0000007b007b7308 */ /* 0x000fe20000000800 */
[----:B---3--:R-:W-:-:S07]  /*2ec0*/  IMAD.MOV.U32 R121, RZ, RZ, R25 ;  /* 0x000000ffff797224 */ /* 0x008fce00078e0019 */
[----:B------:R-:W-:Y:S01]  /*2ed0*/  MUFU.EX2 R125, R125 ;  /* 0x0000007d007d7308 */ /* 0x000fe20000000800 */
[----:B--2---:R-:W-:-:S04]  /*2ee0*/  FMNMX.FTZ R7, R28, R7, !PT ;  /* 0x000000071c077209 */ /* 0x004fc80007810000 */
[----:B------:R-:W-:Y:S01]  /*2ef0*/  FSETP.NEU.FTZ.AND P2, PT, R7, -INF , PT ;  /* 0xff8000000700780b */ /* 0x000fe20003f5d000 */
[----:B------:R-:W-:Y:S02]  /*2f00*/  FFMA.FTZ R24, R2, R7, -8 ;  /* 0xc100000002187423 */ /* 0x000fe40000010007 */
[----:B------:R-:W-:Y:S03]  /*2f10*/  MUFU.EX2 R56, R127 ;  /* 0x0000007f00387308 */ /* 0x000fe60000000800 */
[----:B------:R-:W-:-:S05]  /*2f20*/  FSEL R24, R24, RZ, P2 ;  /* 0x000000ff18187208 */ /* 0x000fca0001000000 */
[----:B------:R-:W-:Y:S01]  /*2f30*/  MUFU.EX2 R139, R139 ;  /* 0x0000008b008b7308 */ /* 0x000fe20000000800 */
[C-C-:B------:R-:W-:Y:S01]  /*2f40*/  FFMA.FTZ R29, R2.reuse, R29, -R24.reuse ;  /* 0x0000001d021d7223 */ /* 0x140fe20000010818 */
[C-C-:B------:R-:W-:Y:S01]  /*2f50*/  FFMA.FTZ R9, R2.reuse, R9, -R24.reuse ;  /* 0x0000000902097223 */ /* 0x140fe20000010818 */
[C-C-:B------:R-:W-:Y:S01]  /*2f60*/  FFMA.FTZ R11, R2.reuse, R11, -R24.reuse ;  /* 0x0000000b020b7223 */ /* 0x140fe20000010818 */
[C-C-:B------:R-:W-:Y:S01]  /*2f70*/  FFMA.FTZ R33, R2.reuse, R33, -R24.reuse ;  /* 0x0000002102217223 */ /* 0x140fe20000010818 */
[C-C-:B------:R-:W-:Y:S01]  /*2f80*/  FFMA.FTZ R13, R2.reuse, R13, -R24.reuse ;  /* 0x0000000d020d7223 */ /* 0x140fe20000010818 */
[C-C-:B------:R-:W-:Y:S01]  /*2f90*/  FFMA.FTZ R37, R2.reuse, R37, -R24.reuse ;  /* 0x0000002502257223 */ /* 0x140fe20000010818 */
[C-C-:B------:R-:W-:Y:S01]  /*2fa0*/  FFMA.FTZ R15, R2.reuse, R15, -R24.reuse ;  /* 0x0000000f020f7223 */ /* 0x140fe20000010818 */
[----:B------:R1:W-:Y:S01]  /*2fb0*/  MUFU.EX2 R28, R9 ;  /* 0x00000009001c7308 */ /* 0x0003e20000000800 */
[C-C-:B------:R-:W-:Y:S01]  /*2fc0*/  FFMA.FTZ R41, R2.reuse, R41, -R24.reuse ;  /* 0x0000002902297223 */ /* 0x140fe20000010818 */
[C-C-:B------:R-:W-:Y:S01]  /*2fd0*/  FFMA.FTZ R19, R2.reuse, R19, -R24.reuse ;  /* 0x0000001302137223 */ /* 0x140fe20000010818 */
[C-C-:B------:R-:W-:Y:S01]  /*2fe0*/  FFMA.FTZ R45, R2.reuse, R45, -R24.reuse ;  /* 0x0000002d022d7223 */ /* 0x140fe20000010818 */
[C-C-:B------:R-:W-:Y:S01]  /*2ff0*/  FFMA.FTZ R21, R2.reuse, R21, -R24.reuse ;  /* 0x0000001502157223 */ /* 0x140fe20000010818 */
[C-C-:B------:R-:W-:Y:S01]  /*3000*/  FFMA.FTZ R49, R2.reuse, R49, -R24.reuse ;  /* 0x0000003102317223 */ /* 0x140fe20000010818 */
[C-C-:B------:R-:W-:Y:S01]  /*3010*/  FFMA.FTZ R23, R2.reuse, R23, -R24.reuse ;  /* 0x0000001702177223 */ /* 0x140fe20000010818 */
[--C-:B------:R-:W-:Y:S01]  /*3020*/  FFMA.FTZ R53, R2, R53, -R24.reuse ;  /* 0x0000003502357223 */ /* 0x100fe20000010818 */
[----:B------:R-:W2:Y:S01]  /*3030*/  MUFU.EX2 R29, R29 ;  /* 0x0000001d001d7308 */ /* 0x000ea20000000800 */
[----:B-1----:R-:W-:Y:S01]  /*3040*/  FADD.FTZ R9, R0, R47 ;  /* 0x0000002f00097221 */ /* 0x002fe20000010000 */
[C-C-:B------:R-:W-:Y:S01]  /*3050*/  FFMA.FTZ R27, R2.reuse, R27, -R24.reuse ;  /* 0x0000001b021b7223 */ /* 0x140fe20000010818 */
[C-C-:B------:R-:W-:Y:S01]  /*3060*/  FFMA.FTZ R57, R2.reuse, R57, -R24.reuse ;  /* 0x0000003902397223 */ /* 0x140fe20000010818 */
[----:B------:R-:W-:Y:S01]  /*3070*/  FFMA.FTZ R31, R2, R31, -R24 ;  /* 0x0000001f021f7223 */ /* 0x000fe20000010818 */
[----:B------:R-:W-:Y:S01]  /*3080*/  FADD.FTZ R50, R6, R9 ;  /* 0x0000000906327221 */ /* 0x000fe20000010000 */
[----:B------:R-:W-:-:S02]  /*3090*/  IMAD.U32 R9, RZ, RZ, UR36 ;  /* 0x00000024ff097e24 */ /* 0x000fc4000f8e00ff */
[C-C-:B------:R-:W-:Y:S01]  /*30a0*/  FFMA.FTZ R61, R2.reuse, R61, -R24.reuse ;  /* 0x0000003d023d7223 */ /* 0x140fe20000010818 */
[----:B------:R-:W1:Y:S01]  /*30b0*/  MUFU.EX2 R11, R11 ;  /* 0x0000000b000b7308 */ /* 0x000e620000000800 */
[C-C-:B------:R-:W-:Y:S01]  /*30c0*/  FFMA.FTZ R35, R2.reuse, R35, -R24.reuse ;  /* 0x0000002302237223 */ /* 0x140fe20000010818 */
[----:B------:R-:W-:Y:S02]  /*30d0*/  @!P1 VIADD R9, R9, 0x38840 ;  /* 0x0003884009099836 */ /* 0x000fe40000000000 */
[C-C-:B------:R-:W-:Y:S01]  /*30e0*/  FFMA.FTZ R65, R2.reuse, R65, -R24.reuse ;  /* 0x0000004102417223 */ /* 0x140fe20000010818 */
[C-C-:B------:R-:W-:Y:S01]  /*30f0*/  FFMA.FTZ R43, R2.reuse, R43, -R24.reuse ;  /* 0x0000002b022b7223 */ /* 0x140fe20000010818 */
[C-C-:B------:R-:W-:Y:S01]  /*3100*/  FFMA.FTZ R69, R2.reuse, R69, -R24.reuse ;  /* 0x0000004502457223 */ /* 0x140fe20000010818 */
[--C-:B------:R-:W-:Y:S01]  /*3110*/  FFMA.FTZ R39, R2, R39, -R24.reuse ;  /* 0x0000002702277223 */ /* 0x100fe20000010818 */
[----:B------:R-:W-:Y:S01]  /*3120*/  @!P1 PRMT R9, RZ, 0x654, R9 ;  /* 0x00000654ff099816 */ /* 0x000fe20000000009 */
[----:B------:R1:W3:Y:S01]  /*3130*/  MUFU.EX2 R30, R33 ;  /* 0x00000021001e7308 */ /* 0x0002e20000000800 */
[----:B--2---:R-:W-:Y:S01]  /*3140*/  FADD.FTZ R48, R28, R29 ;  /* 0x0000001d1c307221 */ /* 0x004fe20000010000 */
[C-C-:B------:R-:W-:Y:S01]  /*3150*/  FFMA.FTZ R73, R2.reuse, R73, -R24.reuse ;  /* 0x0000004902497223 */ /* 0x140fe20000010818 */
[----:B------:R2:W-:Y:S01]  /*3160*/  @!P1 SYNCS.ARRIVE.TRANS64.RED.A1T0 RZ, [R9+URZ], RZ ;  /* 0x000000ff09ff99a7 */ /* 0x0005e2000810043f */
[C-C-:B------:R-:W-:Y:S01]  /*3170*/  FFMA.FTZ R59, R2.reuse, R59, -R24.reuse ;  /* 0x0000003b023b7223 */ /* 0x140fe20000010818 */
[C-C-:B------:R-:W-:Y:S01]  /*3180*/  FFMA.FTZ R77, R2.reuse, R77, -R24.reuse ;  /* 0x0000004d024d7223 */ /* 0x140fe20000010818 */
[C-C-:B------:R-:W-:Y:S01]  /*3190*/  FFMA.FTZ R51, R2.reuse, R51, -R24.reuse ;  /* 0x0000003302337223 */ /* 0x140fe20000010818 */
[C---:B------:R-:W-:Y:S01]  /*31a0*/  FFMA.FTZ R81, R2.reuse, R81, -R24 ;  /* 0x0000005102517223 */ /* 0x040fe20000010818 */
[----:B------:R-:W4:Y:S01]  /*31b0*/  MUFU.EX2 R13, R13 ;  /* 0x0000000d000d7308 */ /* 0x000f220000000800 */
[----:B-1----:R-:W-:Y:S01]  /*31c0*/  FADD.FTZ R33, R11, R48 ;  /* 0x000000300b217221 */ /* 0x002fe20000010000 */
[C-C-:B------:R-:W-:Y:S01]  /*31d0*/  FFMA.FTZ R87, R2.reuse, R87, -R24.reuse ;  /* 0x0000005702577223 */ /* 0x140fe20000010818 */
[C-C-:B------:R-:W-:Y:S01]  /*31e0*/  FFMA.FTZ R85, R2.reuse, R85, -R24.reuse ;  /* 0x0000005502557223 */ /* 0x140fe20000010818 */
[C-C-:B------:R-:W-:Y:S01]  /*31f0*/  FFMA.FTZ R91, R2.reuse, R91, -R24.reuse ;  /* 0x0000005b025b7223 */ /* 0x140fe20000010818 */
[----:B------:R-:W-:Y:S01]  /*3200*/  FFMA.FTZ R24, R2, R89, -R24 ;  /* 0x0000005902187223 */ /* 0x000fe20000010818 */
[----:B------:R-:W-:-:S02]  /*3210*/  IMAD.MOV.U32 R47, RZ, RZ, R25 ;  /* 0x000000ffff2f7224 */ /* 0x000fc400078e0019 */
[----:B------:R1:W5:Y:S01]  /*3220*/  MUFU.EX2 R32, R37 ;  /* 0x0000002500207308 */ /* 0x0003620000000800 */
[----:B---3--:R-:W-:Y:S01]  /*3230*/  FADD.FTZ R48, R30, R33 ;  /* 0x000000211e307221 */ /* 0x008fe20000010000 */
[--C-:B------:R-:W-:Y:S02]  /*3240*/  IMAD.MOV.U32 R89, RZ, RZ, R25.reuse ;  /* 0x000000ffff597224 */ /* 0x100fe400078e0019 */
[----:B------:R-:W-:-:S04]  /*3250*/  IMAD.MOV.U32 R127, RZ, RZ, R25 ;  /* 0x000000ffff7f7224 */ /* 0x000fc800078e0019 */
[----:B------:R-:W2:Y:S01]  /*3260*/  MUFU.EX2 R15, R15 ;  /* 0x0000000f000f7308 */ /* 0x000ea20000000800 */
[----:B-1----:R-:W-:Y:S01]  /*3270*/  FADD.FTZ R37, R55, R50 ;  /* 0x0000003237257221 */ /* 0x002fe20000010000 */
[----:B----4-:R-:W-:Y:S01]  /*3280*/  FADD.FTZ R33, R13, R48 ;  /* 0x000000300d217221 */ /* 0x010fe20000010000 */
[----:B------:R-:W-:Y:S02]  /*3290*/  IMAD.MOV.U32 R55, RZ, RZ, R25 ;  /* 0x000000ffff377224 */ /* 0x000fe400078e0019 */
[----:B------:R-:W-:-:S03]  /*32a0*/  FADD.FTZ R50, R10, R37 ;  /* 0x000000250a327221 */ /* 0x000fc60000010000 */
[----:B------:R-:W1:Y:S01]  /*32b0*/  MUFU.EX2 R34, R41 ;  /* 0x0000002900227308 */ /* 0x000e620000000800 */
[----:B------:R-:W-:Y:S01]  /*32c0*/  FADD.FTZ R37, R63, R50 ;  /* 0x000000323f257221 */ /* 0x000fe20000010000 */
[----:B-----5:R-:W-:Y:S01]  /*32d0*/  FADD.FTZ R50, R32, R33 ;  /* 0x0000002120327221 */ /* 0x020fe20000010000 */
[----:B------:R-:W-:Y:S02]  /*32e0*/  IMAD.MOV.U32 R63, RZ, RZ, R25 ;  /* 0x000000ffff3f7224 */ /* 0x000fe400078e0019 */
[----:B------:R-:W-:Y:S01]  /*32f0*/  FADD.FTZ R70, R12, R37 ;  /* 0x000000250c467221 */ /* 0x000fe20000010000 */
[----:B------:R-:W-:Y:S02]  /*3300*/  F2FP.SATFINITE.E4M3.F32.PACK_AB_MERGE_C R37, R30, R11, RZ ;  /* 0x0000000b1e25723e */ /* 0x000fe400048070ff */
[----:B------:R-:W3:Y:S01]  /*3310*/  MUFU.EX2 R19, R19 ;  /* 0x0000001300137308 */ /* 0x000ee20000000800 */
[----:B--2---:R-:W-:Y:S01]  /*3320*/  FADD.FTZ R9, R15, R50 ;  /* 0x000000320f097221 */ /* 0x004fe20000010000 */
[----:B------:R-:W-:Y:S01]  /*3330*/  FADD.FTZ R33, R67, R70 ;  /* 0x0000004643217221 */ /* 0x000fe20000010000 */
[----:B------:R-:W-:Y:S01]  /*3340*/  F2FP.SATFINITE.E4M3.F32.PACK_AB_MERGE_C R228, R29, R28, R37 ;  /* 0x0000001c1de4723e */ /* 0x000fe20004807025 */
[----:B------:R-:W-:-:S02]  /*3350*/  IMAD.MOV.U32 R29, RZ, RZ, R25 ;  /* 0x000000ffff1d7224 */ /* 0x000fc400078e0019 */
[----:B------:R-:W-:Y:S01]  /*3360*/  FADD.FTZ R70, R14, R33 ;  /* 0x000000210e467221 */ /* 0x000fe20000010000 */
[----:B------:R-:W-:Y:S01]  /*3370*/  IMAD.MOV.U32 R28, RZ, RZ, R25 ;  /* 0x000000ffff1c7224 */ /* 0x000fe200078e0019 */
[----:B------:R-:W2:Y:S01]  /*3380*/  MUFU.EX2 R36, R45 ;  /* 0x0000002d00247308 */ /* 0x000ea20000000800 */
[C---:B-1----:R-:W-:Y:S01]  /*3390*/  FADD.FTZ R50, R34.reuse, R9 ;  /* 0x0000000922327221 */ /* 0x042fe20000010000 */
[----:B------:R-:W-:Y:S01]  /*33a0*/  FADD.FTZ R72, R71, R70 ;  /* 0x0000004647487221 */ /* 0x000fe20000010000 */
[----:B------:R-:W-:Y:S01]  /*33b0*/  F2FP.SATFINITE.E4M3.F32.PACK_AB_MERGE_C R15, R34, R15, RZ ;  /* 0x0000000f220f723e */ /* 0x000fe200048070ff */
[----:B------:R-:W-:Y:S02]  /*33c0*/  IMAD.MOV.U32 R37, RZ, RZ, R25 ;  /* 0x000000ffff257224 */ /* 0x000fe400078e0019 */
[----:B------:R-:W-:Y:S01]  /*33d0*/  FADD.FTZ R33, R109, R72 ;  /* 0x000000486d217221 */ /* 0x000fe20000010000 */
[----:B------:R-:W-:Y:S01]  /*33e0*/  F2FP.SATFINITE.E4M3.F32.PACK_AB_MERGE_C R230, R32, R13, R15 ;  /* 0x0000000d20e6723e */ /* 0x000fe2000480700f */
[----:B------:R-:W1:Y:S01]  /*33f0*/  MUFU.EX2 R21, R21 ;  /* 0x0000001500157308 */ /* 0x000e620000000800 */
[----:B---3--:R-:W-:Y:S01]  /*3400*/  FADD.FTZ R9, R19, R50 ;  /* 0x0000003213097221 */ /* 0x008fe20000010000 */
[C---:B------:R-:W-:Y:S01]  /*3410*/  FADD.FTZ R33, R52.reuse, R33 ;  /* 0x0000002134217221 */ /* 0x040fe20000010000 */
[----:B------:R-:W-:Y:S01]  /*3420*/  F2FP.SATFINITE.E4M3.F32.PACK_AB_MERGE_C R52, R52, R109, RZ ;  /* 0x0000006d3434723e */ /* 0x000fe200048070ff */
[----:B------:R-:W-:-:S02]  /*3430*/  IMAD.MOV.U32 R32, RZ, RZ, R25 ;  /* 0x000000ffff207224 */ /* 0x000fc400078e0019 */
[----:B------:R-:W-:Y:S01]  /*3440*/  FADD.FTZ R72, R20, R33 ;  /* 0x0000002114487221 */ /* 0x000fe20000010000 */
[----:B------:R-:W-:Y:S01]  /*3450*/  F2FP.SATFINITE.E4M3.F32.PACK_AB_MERGE_C R217, R71, R14, R52 ;  /* 0x0000000e47d9723e */ /* 0x000fe20004807034 */
[----:B------:R3:W4:Y:S01]  /*3460*/  MUFU.EX2 R38, R49 ;  /* 0x0000003100267308 */ /* 0x0007220000000800 */
[----:B--2---:R-:W-:Y:S01]  /*3470*/  FADD.FTZ R70, R36, R9 ;  /* 0x0000000924467221 */ /* 0x004fe20000010000 */
[----:B------:R-:W-:Y:S01]  /*3480*/  FADD.FTZ R72, R75, R72 ;  /* 0x000000484b487221 */ /* 0x000fe20000010000 */
[--C-:B------:R-:W-:Y:S02]  /*3490*/  IMAD.MOV.U32 R41, RZ, RZ, R25.reuse ;  /* 0x000000ffff297224 */ /* 0x100fe400078e0019 */
[----:B------:R-:W-:Y:S02]  /*34a0*/  IMAD.MOV.U32 R45, RZ, RZ, R25 ;  /* 0x000000ffff2d7224 */ /* 0x000fe400078e0019 */
[----:B------:R-:W-:Y:S01]  /*34b0*/  FADD.FTZ R33, R117, R72 ;  /* 0x0000004875217221 */ /* 0x000fe20000010000 */
[C---:B------:R-:W-:Y:S01]  /*34c0*/  F2FP.SATFINITE.E4M3.F32.PACK_AB_MERGE_C R117, R54.reuse, R117, RZ ;  /* 0x000000753675723e */ /* 0x040fe200048070ff */
[----:B------:R-:W2:Y:S01]  /*34d0*/  MUFU.EX2 R23, R23 ;  /* 0x0000001700177308 */ /* 0x000ea20000000800 */
[----:B-1----:R-:W-:Y:S01]  /*34e0*/  FADD.FTZ R9, R21, R70 ;  /* 0x0000004615097221 */ /* 0x002fe20000010000 */
[----:B------:R-:W-:Y:S01]  /*34f0*/  FADD.FTZ R33, R54, R33 ;  /* 0x0000002136217221 */ /* 0x000fe20000010000 */
[----:B------:R-:W-:Y:S01]  /*3500*/  F2FP.SATFINITE.E4M3.F32.PACK_AB_MERGE_C R219, R75, R20, R117 ;  /* 0x000000144bdb723e */ /* 0x000fe20004807075 */
[----:B---3--:R-:W-:-:S02]  /*3510*/  IMAD.MOV.U32 R49, RZ, RZ, R25 ;  /* 0x000000ffff317224 */ /* 0x008fc400078e0019 */
[----:B------:R-:W-:Y:S01]  /*3520*/  FADD.FTZ R30, R22, R33 ;  /* 0x00000021161e7221 */ /* 0x000fe20000010000 */
[----:B------:R-:W-:Y:S01]  /*3530*/  IMAD.MOV.U32 R33, RZ, RZ, R25 ;  /* 0x000000ffff217224 */ /* 0x000fe200078e0019 */
[----:B------:R-:W1:Y:S01]  /*3540*/  MUFU.EX2 R40, R53 ;  /* 0x0000003500287308 */ /* 0x000e620000000800 */
[C---:B----4-:R-:W-:Y:S01]  /*3550*/  FADD.FTZ R70, R38.reuse, R9 ;  /* 0x0000000926467221 */ /* 0x050fe20000010000 */
[----:B------:R-:W-:Y:S01]  /*3560*/  FADD.FTZ R34, R123, R30 ;  /* 0x0000001e7b227221 */ /* 0x000fe20000010000 */
[----:B------:R-:W-:Y:S01]  /*3570*/  F2FP.SATFINITE.E4M3.F32.PACK_AB_MERGE_C R21, R38, R21, RZ ;  /* 0x000000152615723e */ /* 0x000fe200048070ff */
[----:B------:R-:W-:Y:S02]  /*3580*/  IMAD.MOV.U32 R38, RZ, RZ, R25 ;  /* 0x000000ffff267224 */ /* 0x000fe400078e0019 */
[----:B------:R-:W-:Y:S01]  /*3590*/  FADD.FTZ R11, R125, R34 ;  /* 0x000000227d0b7221 */ /* 0x000fe20000010000 */
[C---:B------:R-:W-:Y:S01]  /*35a0*/  F2FP.SATFINITE.E4M3.F32.PACK_AB_MERGE_C R125, R56.reuse, R125, RZ ;  /* 0x0000007d387d723e */ /* 0x040fe200048070ff */
[----:B------:R-:W3:Y:S01]  /*35b0*/  MUFU.EX2 R27, R27 ;  /* 0x0000001b001b7308 */ /* 0x000ee20000000800 */
[----:B--2---:R-:W-:Y:S01]  /*35c0*/  FADD.FTZ R9, R23, R70 ;  /* 0x0000004617097221 */ /* 0x004fe20000010000 */
[----:B------:R-:W-:Y:S01]  /*35d0*/  FADD.FTZ R56, R56, R11 ;  /* 0x0000000b38387221 */ /* 0x000fe20000010000 */
[----:B------:R-:W-:Y:S01]  /*35e0*/  F2FP.SATFINITE.E4M3.F32.PACK_AB_MERGE_C R221, R123, R22, R125 ;  /* 0x000000167bdd723e */ /* 0x000fe2000480707d */
[----:B------:R-:W-:Y:S01]  /*35f0*/  IMAD.MOV.U32 R34, RZ, RZ, R25 ;  /* 0x000000ffff227224 */ /* 0x000fe200078e0019 */
[----:B------:R-:W-:Y:S01]  /*3600*/  F2FP.SATFINITE.E4M3.F32.PACK_AB_MERGE_C R216, R36, R19, R21 ;  /* 0x0000001324d8723e */ /* 0x000fe20004807015 */
[----:B------:R-:W-:-:S02]  /*3610*/  IMAD.MOV.U32 R36, RZ, RZ, R25 ;  /* 0x000000ffff247224 */ /* 0x000fc400078e0019 */
[----:B------:R2:W4:Y:S01]  /*3620*/  MUFU.EX2 R42, R57 ;  /* 0x00000039002a7308 */ /* 0x0005220000000800 */
[----:B-1----:R-:W-:Y:S01]  /*3630*/  FADD.FTZ R12, R40, R9 ;  /* 0x00000009280c7221 */ /* 0x002fe20000010000 */
[--C-:B------:R-:W-:Y:S02]  /*3640*/  IMAD.MOV.U32 R53, RZ, RZ, R25.reuse ;  /* 0x000000ffff357224 */ /* 0x100fe400078e0019 */
[--C-:B------:R-:W-:Y:S02]  /*3650*/  IMAD.MOV.U32 R52, RZ, RZ, R25.reuse ;  /* 0x000000ffff347224 */ /* 0x100fe400078e0019 */
[--C-:B------:R-:W-:Y:S02]  /*3660*/  IMAD.MOV.U32 R54, RZ, RZ, R25.reuse ;  /* 0x000000ffff367224 */ /* 0x100fe400078e0019 */
[----:B------:R-:W1:Y:S01]  /*3670*/  MUFU.EX2 R31, R31 ;  /* 0x0000001f001f7308 */ /* 0x000e620000000800 */
[----:B---3--:R-:W-:Y:S01]  /*3680*/  FADD.FTZ R9, R27, R12 ;  /* 0x0000000c1b097221 */ /* 0x008fe20000010000 */
[----:B--2---:R-:W-:-:S02]  /*3690*/  IMAD.MOV.U32 R57, RZ, RZ, R25 ;  /* 0x000000ffff397224 */ /* 0x004fc400078e0019 */
[--C-:B------:R-:W-:Y:S02]  /*36a0*/  IMAD.MOV.U32 R67, RZ, RZ, R25.reuse ;  /* 0x000000ffff437224 */ /* 0x100fe400078e0019 */
[----:B------:R-:W-:Y:S02]  /*36b0*/  IMAD.MOV.U32 R71, RZ, RZ, R25 ;  /* 0x000000ffff477224 */ /* 0x000fe400078e0019 */
[----:B------:R2:W3:Y:S01]  /*36c0*/  MUFU.EX2 R44, R61 ;  /* 0x0000003d002c7308 */ /* 0x0004e20000000800 */
[C---:B----4-:R-:W-:Y:S01]  /*36d0*/  FADD.FTZ R12, R42.reuse, R9 ;  /* 0x000000092a0c7221 */ /* 0x050fe20000010000 */
[----:B------:R-:W-:Y:S01]  /*36e0*/  F2FP.SATFINITE.E4M3.F32.PACK_AB_MERGE_C R27, R42, R27, RZ ;  /* 0x0000001b2a1b723e */ /* 0x000fe200048070ff */
[--C-:B------:R-:W-:Y:S02]  /*36f0*/  IMAD.MOV.U32 R42, RZ, RZ, R25.reuse ;  /* 0x000000ffff2a7224 */ /* 0x100fe400078e0019 */
[----:B------:R-:W-:Y:S01]  /*3700*/  IMAD.MOV.U32 R70, RZ, RZ, R25 ;  /* 0x000000ffff467224 */ /* 0x000fe200078e0019 */
[----:B------:R-:W-:Y:S01]  /*3710*/  F2FP.SATFINITE.E4M3.F32.PACK_AB_MERGE_C R218, R40, R23, R27 ;  /* 0x0000001728da723e */ /* 0x000fe2000480701b */
[--C-:B------:R-:W-:Y:S01]  /*3720*/  IMAD.MOV.U32 R27, RZ, RZ, R25.reuse ;  /* 0x000000ffff1b7224 */ /* 0x100fe200078e0019 */
[----:B------:R-:W4:Y:S01]  /*3730*/  MUFU.EX2 R35, R35 ;  /* 0x0000002300237308 */ /* 0x000f220000000800 */
[----:B-1----:R-:W-:Y:S01]  /*3740*/  FADD.FTZ R9, R31, R12 ;  /* 0x0000000c1f097221 */ /* 0x002fe20000010000 */
[----:B------:R-:W-:-:S02]  /*3750*/  IMAD.MOV.U32 R40, RZ, RZ, R25 ;  /* 0x000000ffff287224 */ /* 0x000fc400078e0019 */
[--C-:B--2---:R-:W-:Y:S02]  /*3760*/  IMAD.MOV.U32 R61, RZ, RZ, R25.reuse ;  /* 0x000000ffff3d7224 */ /* 0x104fe400078e0019 */
[----:B------:R-:W-:Y:S02]  /*3770*/  IMAD.MOV.U32 R72, RZ, RZ, R25 ;  /* 0x000000ffff487224 */ /* 0x000fe400078e0019 */
[----:B------:R1:W2:Y:S01]  /*3780*/  MUFU.EX2 R46, R65 ;  /* 0x00000041002e7308 */ /* 0x0002a20000000800 */
[----:B---3--:R-:W-:Y:S01]  /*3790*/  FADD.FTZ R30, R44, R9 ;  /* 0x000000092c1e7221 */ /* 0x008fe20000010000 */
[--C-:B------:R-:W-:Y:S02]  /*37a0*/  IMAD.MOV.U32 R75, RZ, RZ, R25.reuse ;  /* 0x000000ffff4b7224 */ /* 0x100fe400078e0019 */
[--C-:B------:R-:W-:Y:S02]  /*37b0*/  IMAD.MOV.U32 R109, RZ, RZ, R25.reuse ;  /* 0x000000ffff6d7224 */ /* 0x100fe400078e0019 */
[----:B------:R-:W-:-:S02]  /*37c0*/  IMAD.MOV.U32 R117, RZ, RZ, R25 ;  /* 0x000000ffff757224 */ /* 0x000fc400078e0019 */
[----:B------:R-:W3:Y:S01]  /*37d0*/  MUFU.EX2 R43, R43 ;  /* 0x0000002b002b7308 */ /* 0x000ee20000000800 */
[----:B----4-:R-:W-:Y:S01]  /*37e0*/  FADD.FTZ R9, R35, R30 ;  /* 0x0000001e23097221 */ /* 0x010fe20000010000 */
[--C-:B------:R-:W-:Y:S02]  /*37f0*/  IMAD.MOV.U32 R30, RZ, RZ, R25.reuse ;  /* 0x000000ffff1e7224 */ /* 0x100fe400078e0019 */
[--C-:B-1----:R-:W-:Y:S02]  /*3800*/  IMAD.MOV.U32 R65, RZ, RZ, R25.reuse ;  /* 0x000000ffff417224 */ /* 0x102fe400078e0019 */
[----:B------:R-:W-:Y:S02]  /*3810*/  IMAD.MOV.U32 R123, RZ, RZ, R25 ;  /* 0x000000ffff7b7224 */ /* 0x000fe400078e0019 */
[----:B------:R-:W1:Y:S01]  /*3820*/  MUFU.EX2 R48, R69 ;  /* 0x0000004500307308 */ /* 0x000e620000000800 */
[C---:B--2---:R-:W-:Y:S01]  /*3830*/  F2FP.SATFINITE.E4M3.F32.PACK_AB_MERGE_C R35, R46.reuse, R35, RZ ;  /* 0x000000232e23723e */ /* 0x044fe200048070ff */
[----:B------:R-:W-:Y:S01]  /*3840*/  FADD.FTZ R46, R46, R9 ;  /* 0x000000092e2e7221 */ /* 0x000fe20000010000 */
[----:B------:R-:W-:-:S02]  /*3850*/  IMAD.MOV.U32 R125, RZ, RZ, R25 ;  /* 0x000000ffff7d7224 */ /* 0x000fc400078e0019 */
[----:B------:R-:W-:Y:S01]  /*3860*/  F2FP.SATFINITE.E4M3.F32.PACK_AB_MERGE_C R220, R44, R31, R35 ;  /* 0x0000001f2cdc723e */ /* 0x000fe20004807023 */
[--C-:B------:R-:W-:Y:S02]  /*3870*/  IMAD.MOV.U32 R31, RZ, RZ, R25.reuse ;  /* 0x000000ffff1f7224 */ /* 0x100fe400078e0019 */
[----:B------:R-:W2:Y:S01]  /*3880*/  MUFU.EX2 R39, R39 ;  /* 0x0000002700277308 */ /* 0x000ea20000000800 */
[----:B---3--:R-:W-:Y:S01]  /*3890*/  FADD.FTZ R9, R43, R46 ;  /* 0x0000002e2b097221 */ /* 0x008fe20000010000 */
[--C-:B------:R-:W-:Y:S02]  /*38a0*/  IMAD.MOV.U32 R35, RZ, RZ, R25.reuse ;  /* 0x000000ffff237224 */ /* 0x100fe400078e0019 */
[--C-:B------:R-:W-:Y:S02]  /*38b0*/  IMAD.MOV.U32 R44, RZ, RZ, R25.reuse ;  /* 0x000000ffff2c7224 */ /* 0x100fe400078e0019 */
[----:B------:R-:W-:Y:S02]  /*38c0*/  IMAD.MOV.U32 R46, RZ, RZ, R25 ;  /* 0x000000ffff2e7224 */ /* 0x000fe400078e0019 */
[----:B------:R3:W4:Y:S01]  /*38d0*/  MUFU.EX2 R50, R73 ;  /* 0x0000004900327308 */ /* 0x0007220000000800 */
[----:B-1----:R-:W-:Y:S01]  /*38e0*/  FADD.FTZ R10, R48, R9 ;  /* 0x00000009300a7221 */ /* 0x002fe20000010000 */
[----:B------:R-:W-:-:S06]  /*38f0*/  IMAD.MOV.U32 R69, RZ, RZ, R25 ;  /* 0x000000ffff457224 */ /* 0x000fcc00078e0019 */
[----:B------:R1:W5:Y:S01]  /*3900*/  MUFU.EX2 R64, R83 ;  /* 0x0000005300407308 */ /* 0x0003620000000800 */
[----:B--2---:R-:W-:Y:S01]  /*3910*/  FADD.FTZ R9, R39, R10 ;  /* 0x0000000a27097221 */ /* 0x004fe20000010000 */
[----:B---3--:R-:W-:-:S06]  /*3920*/  IMAD.MOV.U32 R73, RZ, RZ, R25 ;  /* 0x000000ffff497224 */ /* 0x008fcc00078e0019 */
[----:B------:R-:W2:Y:S01]  /*3930*/  MUFU.EX2 R129, R129 ;  /* 0x0000008100817308 */ /* 0x000ea20000000800 */
[C---:B----4-:R-:W-:Y:S01]  /*3940*/  F2FP.SATFINITE.E4M3.F32.PACK_AB_MERGE_C R39, R50.reuse, R39, RZ ;  /* 0x000000273227723e */ /* 0x050fe200048070ff */
[----:B------:R-:W-:Y:S01]  /*3950*/  FADD.FTZ R50, R50, R9 ;  /* 0x0000000932327221 */ /* 0x000fe20000010000 */
[----:B-1----:R-:W-:Y:S02]  /*3960*/  IMAD.MOV.U32 R83, RZ, RZ, R25 ;  /* 0x000000ffff537224 */ /* 0x002fe400078e0019 */
[----:B------:R-:W-:Y:S01]  /*3970*/  F2FP.SATFINITE.E4M3.F32.PACK_AB_MERGE_C R222, R48, R43, R39 ;  /* 0x0000002b30de723e */ /* 0x000fe20004807027 */
[--C-:B------:R-:W-:Y:S02]  /*3980*/  IMAD.MOV.U32 R39, RZ, RZ, R25.reuse ;  /* 0x000000ffff277224 */ /* 0x100fe400078e0019 */
[----:B------:R-:W1:Y:S01]  /*3990*/  MUFU.EX2 R59, R59 ;  /* 0x0000003b003b7308 */ /* 0x000e620000000800 */
[----:B-----5:R-:W-:Y:S01]  /*39a0*/  F2FP.SATFINITE.E4M3.F32.PACK_AB_MERGE_C R10, R64, R139, RZ ;  /* 0x0000008b400a723e */ /* 0x020fe200048070ff */
[----:B------:R-:W-:-:S02]  /*39b0*/  IMAD.MOV.U32 R43, RZ, RZ, R25 ;  /* 0x000000ffff2b7224 */ /* 0x000fc400078e0019 */
[----:B------:R-:W-:-:S04]  /*39c0*/  IMAD.MOV.U32 R48, RZ, RZ, R25 ;  /* 0x000000ffff307224 */ /* 0x000fc800078e0019 */
[----:B------:R-:W-:Y:S01]  /*39d0*/  MUFU.EX2 R137, R137 ;  /* 0x0000008900897308 */ /* 0x000fe20000000800 */
[----:B--2---:R-:W-:Y:S01]  /*39e0*/  FADD.FTZ R11, R129, R56 ;  /* 0x00000038810b7221 */ /* 0x004fe20000010000 */
[----:B------:R-:W-:-:S06]  /*39f0*/  IMAD.MOV.U32 R56, RZ, RZ, R25 ;  /* 0x000000ffff387224 */ /* 0x000fcc00078e0019 */
[----:B------:R2:W3:Y:S01]  /*3a00*/  MUFU.EX2 R62, R79 ;  /* 0x0000004f003e7308 */ /* 0x0004e20000000800 */
[----:B-1----:R-:W-:Y:S01]  /*3a10*/  FADD.FTZ R9, R59, R50 ;  /* 0x000000323b097221 */ /* 0x002fe20000010000 */
[----:B------:R-:W-:-:S06]  /*3a20*/  IMAD.MOV.U32 R50, RZ, RZ, R25 ;  /* 0x000000ffff327224 */ /* 0x000fcc00078e0019 */
[----:B------:R1:W4:Y:S01]  /*3a30*/  MUFU.EX2 R58, R131 ;  /* 0x00000083003a7308 */ /* 0x0003220000000800 */
[----:B--2---:R-:W-:-:S07]  /*3a40*/  IMAD.MOV.U32 R79, RZ, RZ, R25 ;  /* 0x000000ffff4f7224 */ /* 0x004fce00078e0019 */
[----:B------:R2:W5:Y:S01]  /*3a50*/  MUFU.EX2 R6, R77 ;  /* 0x0000004d00067308 */ /* 0x0005620000000800 */
[----:B---3--:R-:W-:Y:S01]  /*3a60*/  F2FP.SATFINITE.E4M3.F32.PACK_AB_MERGE_C R225, R62, R137, R10 ;  /* 0x000000893ee1723e */ /* 0x008fe2000480700a */
[----:B-1----:R-:W-:-:S06]  /*3a70*/  IMAD.MOV.U32 R131, RZ, RZ, R25 ;  /* 0x000000ffff837224 */ /* 0x002fcc00078e0019 */
[----:B------:R-:W1:Y:S01]  /*3a80*/  MUFU.EX2 R133, R133 ;  /* 0x0000008500857308 */ /* 0x000e620000000800 */
[----:B----4-:R-:W-:Y:S01]  /*3a90*/  FADD.FTZ R14, R58, R11 ;  /* 0x0000000b3a0e7221 */ /* 0x010fe20000010000 */
[----:B--2---:R-:W-:-:S06]  /*3aa0*/  IMAD.MOV.U32 R77, RZ, RZ, R25 ;  /* 0x000000ffff4d7224 */ /* 0x004fcc00078e0019 */
[----:B------:R-:W2:Y:S01]  /*3ab0*/  MUFU.EX2 R51, R51 ;  /* 0x0000003300337308 */ /* 0x000ea20000000800 */
[----:B-----5:R-:W-:-:S07]  /*3ac0*/  FADD.FTZ R10, R6, R9 ;  /* 0x00000009060a7221 */ /* 0x020fce0000010000 */
[----:B------:R3:W4:Y:S01]  /*3ad0*/  MUFU.EX2 R60, R135 ;  /* 0x00000087003c7308 */ /* 0x0007220000000800 */
[----:B-1----:R-:W-:-:S07]  /*3ae0*/  FADD.FTZ R11, R133, R14 ;  /* 0x0000000e850b7221 */ /* 0x002fce0000010000 */
[----:B------:R1:W5:Y:S01]  /*3af0*/  MUFU.EX2 R12, R81 ;  /* 0x00000051000c7308 */ /* 0x0003620000000800 */
[----:B--2---:R-:W-:Y:S01]  /*3b00*/  FADD.FTZ R9, R51, R10 ;  /* 0x0000000a33097221 */ /* 0x004fe20000010000 */
[----:B---3--:R-:W-:-:S06]  /*3b10*/  IMAD.MOV.U32 R135, RZ, RZ, R25 ;  /* 0x000000ffff877224 */ /* 0x008fcc00078e0019 */
[----:B------:R-:W-:Y:S01]  /*3b20*/  MUFU.EX2 R145, R145 ;  /* 0x0000009100917308 */ /* 0x000fe20000000800 */
[C---:B----4-:R-:W-:Y:S01]  /*3b30*/  F2FP.SATFINITE.E4M3.F32.PACK_AB_MERGE_C R133, R60.reuse, R133, RZ ;  /* 0x000000853c85723e */ /* 0x050fe200048070ff */
[----:B------:R-:W-:Y:S01]  /*3b40*/  FADD.FTZ R60, R60, R11 ;  /* 0x0000000b3c3c7221 */ /* 0x000fe20000010000 */
[----:B-1----:R-:W-:Y:S02]  /*3b50*/  IMAD.MOV.U32 R81, RZ, RZ, R25 ;  /* 0x000000ffff517224 */ /* 0x002fe400078e0019 */
[----:B------:R-:W-:Y:S01]  /*3b60*/  F2FP.SATFINITE.E4M3.F32.PACK_AB_MERGE_C R223, R58, R129, R133 ;  /* 0x000000813adf723e */ /* 0x000fe20004807085 */
[----:B------:R-:W-:Y:S01]  /*3b70*/  FADD.FTZ R11, R137, R60 ;  /* 0x0000003c890b7221 */ /* 0x000fe20000010000 */
[----:B------:R-:W-:Y:S01]  /*3b80*/  IMAD.MOV.U32 R58, RZ, RZ, R25 ;  /* 0x000000ffff3a7224 */ /* 0x000fe200078e0019 */
[----:B------:R-:W1:Y:S01]  /*3b90*/  MUFU.EX2 R68, R147 ;  /* 0x0000009300447308 */ /* 0x000e620000000800 */
[C---:B-----5:R-:W-:Y:S01]  /*3ba0*/  F2FP.SATFINITE.E4M3.F32.PACK_AB_MERGE_C R51, R12.reuse, R51, RZ ;  /* 0x000000330c33723e */ /* 0x060fe200048070ff */
[----:B------:R-:W-:Y:S01]  /*3bb0*/  FADD.FTZ R12, R12, R9 ;  /* 0x000000090c0c7221 */ /* 0x000fe20000010000 */
[----:B------:R-:W-:Y:S01]  /*3bc0*/  FADD.FTZ R62, R62, R11 ;  /* 0x0000000b3e3e7221 */ /* 0x000fe20000010000 */
[----:B------:R-:W-:Y:S01]  /*3bd0*/  IMAD.MOV.U32 R60, RZ, RZ, R25 ;  /* 0x000000ffff3c7224 */ /* 0x000fe200078e0019 */
[----:B------:R-:W-:Y:S01]  /*3be0*/  F2FP.SATFINITE.E4M3.F32.PACK_AB_MERGE_C R224, R6, R59, R51 ;  /* 0x0000003b06e0723e */ /* 0x000fe20004807033 */
[----:B------:R-:W-:-:S02]  /*3bf0*/  IMAD.MOV.U32 R51, RZ, RZ, R25 ;  /* 0x000000ffff337224 */ /* 0x000fc400078e0019 */
[----:B------:R-:W-:Y:S01]  /*3c00*/  FADD.FTZ R139, R139, R62 ;  /* 0x0000003e8b8b7221 */ /* 0x000fe20000010000 */
[----:B------:R-:W2:Y:S01]  /*3c10*/  MUFU.EX2 R87, R87 ;  /* 0x0000005700577308 */ /* 0x000ea20000000800 */
[----:B------:R-:W-:Y:S02]  /*3c20*/  IMAD.MOV.U32 R59, RZ, RZ, R25 ;  /* 0x000000ffff3b7224 */ /* 0x000fe400078e0019 */
[----:B------:R-:W-:Y:S01]  /*3c30*/  FADD.FTZ R64, R64, R139 ;  /* 0x0000008b40407221 */ /* 0x000fe20000010000 */
[--C-:B------:R-:W-:Y:S02]  /*3c40*/  IMAD.MOV.U32 R62, RZ, RZ, R25.reuse ;  /* 0x000000ffff3e7224 */ /* 0x100fe400078e0019 */
[--C-:B------:R-:W-:Y:S02]  /*3c50*/  IMAD.MOV.U32 R129, RZ, RZ, R25.reuse ;  /* 0x000000ffff817224 */ /* 0x100fe400078e0019 */
[----:B------:R-:W3:Y:S01]  /*3c60*/  MUFU.EX2 R141, R141 ;  /* 0x0000008d008d7308 */ /* 0x000ee20000000800 */
[----:B-1----:R-:W-:Y:S01]  /*3c70*/  F2FP.SATFINITE.E4M3.F32.PACK_AB_MERGE_C R10, R68, R145, RZ ;  /* 0x00000091440a723e */ /* 0x002fe200048070ff */
[----:B------:R-:W-:-:S02]  /*3c80*/  IMAD.MOV.U32 R133, RZ, RZ, R25 ;  /* 0x000000ffff857224 */ /* 0x000fc400078e0019 */
[--C-:B------:R-:W-:Y:S02]  /*3c90*/  IMAD.MOV.U32 R137, RZ, RZ, R25.reuse ;  /* 0x000000ffff897224 */ /* 0x100fe400078e0019 */
[--C-:B------:R-:W-:Y:S02]  /*3ca0*/  IMAD.MOV.U32 R139, RZ, RZ, R25.reuse ;  /* 0x000000ffff8b7224 */ /* 0x100fe400078e0019 */
[----:B------:R1:W4:Y:S01]  /*3cb0*/  MUFU.EX2 R66, R143 ;  /* 0x0000008f00427308 */ /* 0x0003220000000800 */
[----:B--2---:R-:W-:Y:S01]  /*3cc0*/  FADD.FTZ R9, R87, R12 ;  /* 0x0000000c57097221 */ /* 0x004fe20000010000 */
[----:B------:R-:W-:-:S06]  /*3cd0*/  IMAD.MOV.U32 R147, RZ, RZ, R25 ;  /* 0x000000ffff937224 */ /* 0x000fcc00078e0019 */
[----:B------:R2:W5:Y:S01]  /*3ce0*/  MUFU.EX2 R0, R85 ;  /* 0x0000005500007308 */ /* 0x0005620000000800 */
[----:B---3--:R-:W-:Y:S01]  /*3cf0*/  FADD.FTZ R11, R141, R64 ;  /* 0x000000408d0b7221 */ /* 0x008fe20000010000 */
[--C-:B------:R-:W-:Y:S02]  /*3d00*/  IMAD.MOV.U32 R64, RZ, RZ, R25.reuse ;  /* 0x000000ffff407224 */ /* 0x100fe400078e0019 */
[----:B-1----:R-:W-:-:S04]  /*3d10*/  IMAD.MOV.U32 R143, RZ, RZ, R25 ;  /* 0x000000ffff8f7224 */ /* 0x002fc800078e0019 */
[----:B------:R-:W-:Y:S01]  /*3d20*/  MUFU.EX2 R91, R91 ;  /* 0x0000005b005b7308 */ /* 0x000fe20000000800 */
[C---:B----4-:R-:W-:Y:S01]  /*3d30*/  F2FP.SATFINITE.E4M3.F32.PACK_AB_MERGE_C R227, R66.reuse, R141, R10 ;  /* 0x0000008d42e3723e */ /* 0x050fe2000480700a */
[----:B------:R-:W-:Y:S01]  /*3d40*/  FADD.FTZ R66, R66, R11 ;  /* 0x0000000b42427221 */ /* 0x000fe20000010000 */
[--C-:B--2---:R-:W-:Y:S02]  /*3d50*/  IMAD.MOV.U32 R85, RZ, RZ, R25.reuse ;  /* 0x000000ffff557224 */ /* 0x104fe400078e0019 */
[--C-:B------:R-:W-:Y:S02]  /*3d60*/  IMAD.MOV.U32 R141, RZ, RZ, R25.reuse ;  /* 0x000000ffff8d7224 */ /* 0x100fe400078e0019 */
[----:B------:R-:W-:Y:S01]  /*3d70*/  FADD.FTZ R145, R145, R66 ;  /* 0x0000004291917221 */ /* 0x000fe20000010000 */
[----:B------:R-:W-:Y:S01]  /*3d80*/  IMAD.MOV.U32 R66, RZ, RZ, R25 ;  /* 0x000000ffff427224 */ /* 0x000fe200078e0019 */
[----:B------:R-:W1:Y:S01]  /*3d90*/  MUFU.EX2 R24, R24 ;  /* 0x0000001800187308 */ /* 0x000e620000000800 */
[----:B-----5:R-:W-:Y:S01]  /*3da0*/  FADD.FTZ R10, R0, R9 ;  /* 0x00000009000a7221 */ /* 0x020fe20000010000 */
[----:B------:R-:W-:Y:S01]  /*3db0*/  FADD.FTZ R6, R68, R145 ;  /* 0x0000009144067221 */ /* 0x000fe20000010000 */
[----:B------:R-:W-:-:S02]  /*3dc0*/  IMAD.MOV.U32 R68, RZ, RZ, R25 ;  /* 0x000000ffff447224 */ /* 0x000fc400078e0019 */
[----:B------:R-:W-:Y:S01]  /*3dd0*/  IMAD.MOV.U32 R145, RZ, RZ, R25 ;  /* 0x000000ffff917224 */ /* 0x000fe200078e0019 */
[----:B-1----:R-:W-:Y:S01]  /*3de0*/  F2FP.SATFINITE.E4M3.F32.PACK_AB_MERGE_C R9, R24, R91, RZ ;  /* 0x0000005b1809723e */ /* 0x002fe200048070ff */
[----:B------:R-:W-:Y:S01]  /*3df0*/  FADD.FTZ R91, R91, R10 ;  /* 0x0000000a5b5b7221 */ /* 0x000fe20000010000 */
[----:B------:R-:W-:Y:S02]  /*3e00*/  VIADD R10, R26, 0xfffffffe ;  /* 0xfffffffe1a0a7836 */ /* 0x000fe40000000000 */
[----:B------:R-:W-:Y:S01]  /*3e10*/  F2FP.SATFINITE.E4M3.F32.PACK_AB_MERGE_C R226, R0, R87, R9 ;  /* 0x0000005700e2723e */ /* 0x000fe20004807009 */
[----:B------:R-:W-:Y:S01]  /*3e20*/  FADD.FTZ R0, R24, R91 ;  /* 0x0000005b18007221 */ /* 0x000fe20000010000 */
[----:B------:R-:W-:Y:S01]  /*3e30*/  IMAD.MOV.U32 R9, RZ, RZ, RZ ;  /* 0x000000ffff097224 */ /* 0x000fe200078e00ff */
[----:B------:R-:W-:Y:S01]  /*3e40*/  ISETP.GE.AND P2, PT, R10, R17, PT ;  /* 0x000000110a00720c */ /* 0x000fe20003f46270 */
[--C-:B------:R-:W-:Y:S02]  /*3e50*/  IMAD.MOV.U32 R24, RZ, RZ, R25.reuse ;  /* 0x000000ffff187224 */ /* 0x100fe400078e0019 */
[----:B------:R-:W-:-:S02]  /*3e60*/  IMAD.MOV.U32 R26, RZ, RZ, R25 ;  /* 0x000000ffff1a7224 */ /* 0x000fc400078e0019 */
[--C-:B------:R-:W-:Y:S02]  /*3e70*/  IMAD.MOV.U32 R87, RZ, RZ, R25.reuse ;  /* 0x000000ffff577224 */ /* 0x100fe400078e0019 */
[----:B------:R-:W-:-:S06]  /*3e80*/  IMAD.MOV.U32 R91, RZ, RZ, R25 ;  /* 0x000000ffff5b7224 */ /* 0x000fcc00078e0019 */
[----:B0-----:R-:W-:Y:S05]  /*3e90*/  @!P2 BRA `(.L_x_19) ;  /* 0x0000002400b8a947 */ /* 0x001fea0003800000 */
[----:B------:R-:W-:Y:S01]  /*3ea0*/  IMAD.MOV.U32 R8, RZ, RZ, R10 ;  /* 0x000000ffff087224 */ /* 0x000fe200078e000a */
[----:B------:R-:W-:Y:S01]  /*3eb0*/  CS2R R150, SRZ ;  /* 0x0000000000967805 */ /* 0x000fe2000001ff00 */
[----:B------:R-:W-:Y:S01]  /*3ec0*/  IMAD.MOV.U32 R11, RZ, RZ, R3 ;  /* 0x000000ffff0b7224 */ /* 0x000fe200078e0003 */
[----:B------:R-:W-:Y:S01]  /*3ed0*/  CS2R R148, SRZ ;  /* 0x0000000000947805 */ /* 0x000fe2000001ff00 */
[----:B------:R-:W-:Y:S01]  /*3ee0*/  IMAD.MOV.U32 R10, RZ, RZ, R7 ;  /* 0x000000ffff0a7224 */ /* 0x000fe200078e0007 */
        /* <DEDUP_REMOVED lines=62> */
[----:B------:R-:W-:Y:S01]  /*42d0*/  CS2R R24, SRZ ;  /* 0x0000000000187805 */ /* 0x000fe2000001ff00 */
[----:B------:R-:W-:-:S06]  /*42e0*/  UMOV UR4, URZ ;  /* 0x0000003f00047c82 */ /* 0x000fcc0008000000 */
.L_x_29:
[----:B------:R-:W-:Y:S01]  /*42f0*/  ISETP.NE.AND P3, PT, RZ, UR37, PT ;  /* 0x00000025ff007c0c */ /* 0x000fe2000bf65270 */
[----:B------:R-:W-:-:S04]  /*4300*/  UISETP.NE.AND UP0, UPT, UR4, 0x1, UPT ;  /* 0x000000010400788c */ /* 0x000fc8000bf05270 */
[----:B------:R-:W-:-:S06]  /*4310*/  USEL UR7, URZ, 0x1, UP0 ;  /* 0x000000013f077887 */ /* 0x000fcc0008000000 */
[----:B------:R-:W-:Y:S02]  /*4320*/  LOP3.LUT R9, R12, UR7, RZ, 0x3c, !PT ;  /* 0x000000070c097c12 */ /* 0x000fe4000f8e3cff */
[----:B------:R-:W-:Y:S05]  /*4330*/  @P3 BRA `(.L_x_20) ;  /* 0x0000000000343947 */ /* 0x000fea0003800000 */
[----:B------:R-:W-:Y:S05]  /*4340*/  @!P0 BRA `(.L_x_21) ;  /* 0x0000000000048947 */ /* 0x000fea0003800000 */
[----:B------:R-:W-:Y:S01]  /*4350*/  BPT.TRAP 0x1 ;  /* 0x000000040000795c */ /* 0x000fe20000300000 */
.L_x_21:
[----:B------:R-:W-:Y:S01]  /*4360*/  UIADD3 UR7, UR4, 0x1, URZ ;  /* 0x0000000104077890 */ /* 0x000fe2000fffe03f */
[----:B------:R-:W-:-:S03]  /*4370*/  SHF.L.U32 R3, R9, 0x1f, RZ ;  /* 0x0000001f09037819 */ /* 0x000fc600000006ff */
[----:B------:R-:W-:-:S04]  /*4380*/  UISETP.NE.AND UP0, UPT, UR7, 0x2, UPT ;  /* 0x000000020700788c */ /* 0x000fc8000bf05270 */
[----:B------:R-:W-:-:S04]  /*4390*/  USEL UR7, UR7, URZ, UP0 ;  /* 0x0000003f07077287 */ /* 0x000fc80008000000 */
[----:B------:R-:W-:-:S09]  /*43a0*/  ULEA UR7, UR7, UR36, 0x3 ;  /* 0x0000002407077291 */ /* 0x000fd2000f8e183f */
[----:B------:R0:W1:Y:S01]  /*43b0*/  SYNCS.PHASECHK.TRANS64.TRYWAIT P2, [UR7+0x38830], R3 ;  /* 0x03883003ff0075a7 */ /* 0x0000620008040147 */
[----:B------:R-:W-:Y:S05]  /*43c0*/  @!P0 BRA `(.L_x_22) ;  /* 0x0000000000048947 */ /* 0x000fea0003800000 */
[----:B------:R-:W-:Y:S01]  /*43d0*/  BPT.TRAP 0x1 ;  /* 0x000000040000795c */ /* 0x000fe20000300000 */
.L_x_22:
[----:B-1----:R-:W-:Y:S05]  /*43e0*/  @P2 BRA `(.L_x_20) ;  /* 0x0000000000082947 */ /* 0x002fea0003800000 */
[----:B------:R-:W1:Y:S02]  /*43f0*/  SYNCS.PHASECHK.TRANS64.TRYWAIT P2, [UR7+0x38830], R3 ;  /* 0x03883003ff0075a7 */ /* 0x000e640008040147 */
[----:B-1----:R-:W-:Y:S05]  /*4400*/  @!P2 BRA `(.L_x_23) ;  /* 0x000000a800f8a947 */ /* 0x002fea0003800000 */
.L_x_20:
[----:B01----:R-:W-:Y:S01]  /*4410*/  VIADD R3, R18, 0x8 ;  /* 0x0000000812037836 */ /* 0x003fe20000000000 */
[----:B------:R-:W-:Y:S01]  /*4420*/  UIADD3 UR7, UR4, 0x1, URZ ;  /* 0x0000000104077890 */ /* 0x000fe2000fffe03f */
[----:B------:R-:W-:Y:S01]  /*4430*/  R2UR UR44, R4 ;  /* 0x00000000042c72ca */ /* 0x000fe200000e0000 */
[----:B------:R-:W-:Y:S01]  /*4440*/  UMOV UR47, 0x40000040 ;  /* 0x40000040002f7882 */ /* 0x000fe20000000000 */
[----:B------:R-:W-:Y:S01]  /*4450*/  R2UR UR45, R5 ;  /* 0x00000000052d72ca */ /* 0x000fe200000e0000 */
[----:B------:R0:W-:Y:S01]  /*4460*/  BAR.SYNC.DEFER_BLOCKING R3, 0x100 ;  /* 0x000400030000751d */ /* 0x0001e20000010000 */
[----:B------:R-:W-:-:S04]  /*4470*/  UISETP.NE.AND UP0, UPT, UR7, 0x2, UPT ;  /* 0x000000020700788c */ /* 0x000fc8000bf05270 */
[----:B------:R-:W-:Y:S01]  /*4480*/  USEL UR7, UR7, URZ, UP0 ;  /* 0x0000003f07077287 */ /* 0x000fe20008000000 */
[----:B------:R-:W-:Y:S01]  /*4490*/  UMOV UR11, 0x40000040 ;  /* 0x40000040000b7882 */ /* 0x000fe20000000000 */
[----:B------:R-:W-:Y:S02]  /*44a0*/  UMOV UR15, 0x40000040 ;  /* 0x40000040000f7882 */ /* 0x000fe40000000000 */
[----:B------:R-:W-:Y:S01]  /*44b0*/  ULEA UR46, UR7, UR6, 0xb ;  /* 0x00000006072e7291 */ /* 0x000fe2000f8e583f */
[----:B------:R-:W-:Y:S01]  /*44c0*/  UMOV UR19, 0x40000040 ;  /* 0x4000004000137882 */ /* 0x000fe20000000000 */
[----:B------:R-:W-:Y:S02]  /*44d0*/  UMOV UR23, 0x40000040 ;  /* 0x4000004000177882 */ /* 0x000fe40000000000 */
[----:B------:R-:W-:Y:S02]  /*44e0*/  UIADD3 UR10, UR46, 0x2, URZ ;  /* 0x000000022e0a7890 */ /* 0x000fe4000fffe03f */
[----:B------:R-:W-:-:S02]  /*44f0*/  UIADD3 UR14, UR46, 0x4, URZ ;  /* 0x000000042e0e7890 */ /* 0x000fc4000fffe03f */
[----:B------:R-:W-:Y:S02]  /*4500*/  UIADD3 UR18, UR46, 0x6, URZ ;  /* 0x000000062e127890 */ /* 0x000fe4000fffe03f */
[----:B------:R-:W-:Y:S02]  /*4510*/  UIADD3 UR22, UR46, 0x400, URZ ;  /* 0x000004002e167890 */ /* 0x000fe4000fffe03f */
[----:B------:R-:W-:Y:S01]  /*4520*/  UIADD3 UR26, UR46, 0x402, URZ ;  /* 0x000004022e1a7890 */ /* 0x000fe2000fffe03f */
[----:B------:R-:W-:Y:S01]  /*4530*/  UMOV UR27, 0x40000040 ;  /* 0x40000040001b7882 */ /* 0x000fe20000000000 */
[----:B------:R-:W-:Y:S01]  /*4540*/  WARPGROUP.ARRIVE ;  /* 0x00000000000079c5 */ /* 0x000fe20000000000 */
[----:B------:R-:W-:Y:S01]  /*4550*/  UIADD3 UR30, UR46, 0x404, URZ ;  /* 0x000004042e1e7890 */ /* 0x000fe2000fffe03f */
[----:B------:R-:W-:Y:S01]  /*4560*/  UMOV UR31, 0x40000040 ;  /* 0x40000040001f7882 */ /* 0x000fe20000000000 */
[----:B------:R-:W-:-:S03]  /*4570*/  UIADD3 UR34, UR46, 0x406, URZ ;  /* 0x000004062e227890 */ /* 0x000fc6000fffe03f */
[----:B------:R-:W-:Y:S01]  /*4580*/  QGMMA.64x128x32.F32.E4M3.E4M3 R152, gdesc[UR44], RZ, !UPT, gsb0 ;  /* 0x01e000002c9879f3 */ /* 0x000fe2000c0008ff */
[----:B------:R-:W-:Y:S02]  /*4590*/  UMOV UR35, 0x40000040 ;  /* 0x4000004000237882 */ /* 0x000fe40000000000 */
        /* <DEDUP_REMOVED lines=22> */
[----:B0-----:R-:W-:Y:S05]  /*4700*/  @P3 BRA `(.L_x_24) ;  /* 0x0000000000283947 */ /* 0x001fea0003800000 */
[----:B------:R-:W-:Y:S05]  /*4710*/  @!P0 BRA `(.L_x_25) ;  /* 0x0000000000048947 */ /* 0x000fea0003800000 */
[----:B------:R-:W-:Y:S01]  /*4720*/  BPT.TRAP 0x1 ;  /* 0x000000040000795c */ /* 0x000fe20000300000 */
.L_x_25:
[----:B------:R-:W-:Y:S01]  /*4730*/  ULEA UR10, UR4, UR36, 0x3 ;  /* 0x00000024040a7291 */ /* 0x000fe2000f8e183f */
[----:B------:R-:W-:-:S08]  /*4740*/  SHF.L.U32 R3, R12, 0x1f, RZ ;  /* 0x0000001f0c037819 */ /* 0x000fd000000006ff */
[----:B------:R0:W1:Y:S01]  /*4750*/  SYNCS.PHASECHK.TRANS64.TRYWAIT P2, [UR10+0x38850], R3 ;  /* 0x03885003ff0075a7 */ /* 0x000062000804014a */
[----:B------:R-:W-:Y:S05]  /*4760*/  @!P0 BRA `(.L_x_26) ;  /* 0x0000000000048947 */ /* 0x000fea0003800000 */
[----:B------:R-:W-:Y:S01]  /*4770*/  BPT.TRAP 0x1 ;  /* 0x000000040000795c */ /* 0x000fe20000300000 */
.L_x_26:
[----:B-1----:R-:W-:Y:S05]  /*4780*/  @P2 BRA `(.L_x_24) ;  /* 0x0000000000082947 */ /* 0x002fea0003800000 */
[----:B------:R-:W1:Y:S02]  /*4790*/  SYNCS.PHASECHK.TRANS64.TRYWAIT P2, [UR10+0x38850], R3 ;  /* 0x03885003ff0075a7 */ /* 0x000e64000804014a */
[----:B-1----:R-:W-:Y:S05]  /*47a0*/  @!P2 BRA `(.L_x_27) ;  /* 0x000000a80028a947 */ /* 0x002fea0003800000 */
.L_x_24:
[----:B------:R-:W-:Y:S01]  /*47b0*/  UIADD3 UR10, UR36, 0x400, URZ ;  /* 0x00000400240a7890 */ /* 0x000fe2000fffe03f */
[----:B------:R-:W-:Y:S01]  /*47c0*/  WARPGROUP.ARRIVE ;  /* 0x00000000000079c5 */ /* 0x000fe20000000000 */
[----:B------:R-:W-:Y:S01]  /*47d0*/  UMOV UR11, 0x40000040 ;  /* 0x40000040000b7882 */ /* 0x000fe20000000000 */
[----:B------:R-:W-:Y:S01]  /*47e0*/  UMOV UR15, 0x40000040 ;  /* 0x40000040000f7882 */ /* 0x000fe20000000000 */
[----:B------:R-:W-:Y:S01]  /*47f0*/  USHF.R.U32.HI UR10, URZ, 0x4, UR10 ;  /* 0x000000043f0a7899 */ /* 0x000fe2000801160a */
[----:B-1----:R-:W-:Y:S02]  /*4800*/  FMNMX.FTZ R12, R152, R10, !PT ;  /* 0x0000000a980c7209 */ /* 0x002fe40007810000 */
[----:B------:R-:W-:Y:S01]  /*4810*/  FMNMX.FTZ R14, R154, R11, !PT ;  /* 0x0000000b9a0e7209 */ /* 0x000fe20007810000 */
[----:B------:R-:W-:Y:S01]  /*4820*/  ULOP3.LUT UR10, UR10, 0x3fff, URZ, 0xc0, !UPT ;  /* 0x00003fff0a0a7892 */ /* 0x000fe2000f8ec03f */
[----:B0-----:R-:W-:Y:S02]  /*4830*/  FMNMX.FTZ R3, R153, R12, !PT ;  /* 0x0000000c99037209 */ /* 0x001fe40007810000 */
[----:B------:R-:W-:Y:S01]  /*4840*/  FMNMX.FTZ R7, R155, R14, !PT ;  /* 0x0000000e9b077209 */ /* 0x000fe20007810000 */
[----:B------:R-:W-:Y:S01]  /*4850*/  ULOP3.LUT UR10, UR10, 0x10000, URZ, 0xfc, !UPT ;  /* 0x000100000a0a7892 */ /* 0x000fe2000f8efc3f */
[----:B------:R-:W-:-:S02]  /*4860*/  FMNMX.FTZ R12, R156, R3, !PT ;  /* 0x000000039c0c7209 */ /* 0x000fc40007810000 */
[----:B------:R-:W-:Y:S01]  /*4870*/  FMNMX.FTZ R14, R158, R7, !PT ;  /* 0x000000079e0e7209 */ /* 0x000fe20007810000 */
[----:B------:R-:W-:Y:S01]  /*4880*/  ULEA UR10, UR4, UR10, 0xb ;  /* 0x0000000a040a7291 */ /* 0x000fe2000f8e583f */
[----:B------:R-:W-:Y:S02]  /*4890*/  FMNMX.FTZ R3, R157, R12, !PT ;  /* 0x0000000c9d037209 */ /* 0x000fe40007810000 */
[----:B------:R-:W-:Y:S01]  /*48a0*/  FMNMX.FTZ R7, R159, R14, !PT ;  /* 0x0000000e9f077209 */ /* 0x000fe20007810000 */
[----:B------:R-:W-:Y:S01]  /*48b0*/  UIADD3 UR14, UR10, 0x2, URZ ;  /* 0x000000020a0e7890 */ /* 0x000fe2000fffe03f */
[----:B------:R-:W-:Y:S02]  /*48c0*/  FMNMX.FTZ R12, R160, R3, !PT ;  /* 0x00000003a00c7209 */ /* 0x000fe40007810000 */
[----:B------:R-:W-:Y:S02]  /*48d0*/  FMNMX.FTZ R14, R162, R7, !PT ;  /* 0x00000007a20e7209 */ /* 0x000fe40007810000 */
[----:B------:R-:W-:Y:S01]  /*48e0*/  QGMMA.64x256x32.F32.E4M3.E4M3 R24, R228, gdesc[UR8], R24, gsb0 ;  /* 0x03e00008e4187df3 */ /* 0x000fe20008000818 */
[----:B------:R-:W-:Y:S01]  /*48f0*/  FMNMX.FTZ R3, R161, R12, !PT ;  /* 0x0000000ca1037209 */ /* 0x000fe20007810000 */
[----:B------:R-:W-:Y:S01]  /*4900*/  UMOV UR11, 0x40000040 ;  /* 0x40000040000b7882 */ /* 0x000fe20000000000 */
[----:B------:R-:W-:-:S02]  /*4910*/  FMNMX.FTZ R7, R163, R14, !PT ;  /* 0x0000000ea3077209 */ /* 0x000fc40007810000 */
[----:B------:R-:W-:Y:S02]  /*4920*/  FMNMX.FTZ R12, R164, R3, !PT ;  /* 0x00000003a40c7209 */ /* 0x000fe40007810000 */
[----:B------:R-:W-:Y:S02]  /*4930*/  FMNMX.FTZ R14, R166, R7, !PT ;  /* 0x00000007a60e7209 */ /* 0x000fe40007810000 */
[----:B------:R-:W-:Y:S02]  /*4940*/  FMNMX.FTZ R3, R165, R12, !PT ;  /* 0x0000000ca5037209 */ /* 0x000fe40007810000 */
[----:B------:R-:W-:Y:S02]  /*4950*/  FMNMX.FTZ R7, R167, R14, !PT ;  /* 0x0000000ea7077209 */ /* 0x000fe40007810000 */
[----:B------:R-:W-:Y:S02]  /*4960*/  FMNMX.FTZ R12, R168, R3, !PT ;  /* 0x00000003a80c7209 */ /* 0x000fe40007810000 */
        /* <DEDUP_REMOVED lines=46> */
[----:B------:R-:W-:-:S03]  /*4c50*/  FMNMX.FTZ R14, R215, R14, !PT ;  /* 0x0000000ed70e7209 */ /* 0x000fc60007810000 */
[----:B------:R-:W0:Y:S04]  /*4c60*/  SHFL.BFLY PT, R3, R12, 0x2, 0x1f ;  /* 0x0c401f000c037f89 */ /* 0x000e2800000e0000 */
[----:B------:R-:W1:Y:S01]  /*4c70*/  SHFL.BFLY PT, R7, R14, 0x2, 0x1f ;  /* 0x0c401f000e077f89 */ /* 0x000e6200000e0000 */
[----:B0-----:R-:W-:Y:S02]  /*4c80*/  FMNMX.FTZ R19, R12, R3, !PT ;  /* 0x000000030c137209 */ /* 0x001fe40007810000 */
[----:B-1----:R-:W-:-:S03]  /*4c90*/  FMNMX.FTZ R21, R14, R7, !PT ;  /* 0x000000070e157209 */ /* 0x002fc60007810000 */
[----:B------:R-:W0:Y:S04]  /*4ca0*/  SHFL.BFLY PT, R20, R19, 0x1, 0x1f ;  /* 0x0c201f0013147f89 */ /* 0x000e2800000e0000 */
[----:B------:R-:W1:Y:S01]  /*4cb0*/  SHFL.BFLY PT, R22, R21, 0x1, 0x1f ;  /* 0x0c201f0015167f89 */ /* 0x000e6200000e0000 */
[----:B0-----:R-:W-:Y:S02]  /*4cc0*/  FMNMX.FTZ R7, R19, R20, !PT ;  /* 0x0000001413077209 */ /* 0x001fe40007810000 */
[----:B-1----:R-:W-:-:S03]  /*4cd0*/  FMNMX.FTZ R3, R21, R22, !PT ;  /* 0x0000001615037209 */ /* 0x002fc60007810000 */
[----:B------:R-:W-:Y:S01]  /*4ce0*/  FFMA.FTZ R15, R2, R7, -8 ;  /* 0xc1000000020f7423 */ /* 0x000fe20000010007 */
[----:B------:R-:W-:-:S03]  /*4cf0*/  FADD.FTZ R13, -R7, R10 ;  /* 0x0000000a070d7221 */ /* 0x000fc60000010100 */
[C-C-:B------:R-:W-:Y:S01]  /*4d00*/  FFMA.FTZ R19, R2.reuse, R153, -R15.reuse ;  /* 0x0000009902137223 */ /* 0x140fe2000001080f */
[----:B------:R-:W-:-:S01]  /*4d10*/  FFMA.FTZ R153, R2, R165, -R15 ;  /* 0x000000a502997223 */ /* 0x000fc2000001080f */
[C-C-:B------:R-:W-:Y:S01]  /*4d20*/  FFMA.FTZ R165, R2.reuse, R177, -R15.reuse ;  /* 0x000000b102a57223 */ /* 0x140fe2000001080f */
[----:B------:R-:W-:-:S01]  /*4d30*/  FFMA.FTZ R177, R2, R189, -R15 ;  /* 0x000000bd02b17223 */ /* 0x000fc2000001080f */
[----:B------:R-:W-:Y:S01]  /*4d40*/  FFMA.FTZ R189, R2, R201, -R15 ;  /* 0x000000c902bd7223 */ /* 0x000fe2000001080f */
[----:B------:R-:W-:-:S01]  /*4d50*/  FADD.FTZ R11, -R3, R11 ;  /* 0x0000000b030b7221 */ /* 0x000fc20000010100 */
[C---:B------:R-:W-:Y:S01]  /*4d60*/  FFMA.FTZ R201, R2.reuse, R3, -8 ;  /* 0xc100000002c97423 */ /* 0x040fe20000010003 */
[C---:B------:R-:W-:Y:S01]  /*4d70*/  FMUL.FTZ R13, R2.reuse, R13 ;  /* 0x0000000d020d7220 */ /* 0x040fe20000410000 */
[C---:B------:R-:W-:Y:S01]  /*4d80*/  FFMA.FTZ R10, R2.reuse, R152, -R15 ;  /* 0x00000098020a7223 */ /* 0x040fe2000001080f */
[C---:B------:R-:W-:Y:S01]  /*4d90*/  FMUL.FTZ R11, R2.reuse, R11 ;  /* 0x0000000b020b7220 */ /* 0x040fe20000410000 */
[C-C-:B------:R-:W-:Y:S01]  /*4da0*/  FFMA.FTZ R154, R2.reuse, R154, -R201.reuse ;  /* 0x0000009a029a7223 */ /* 0x140fe200000108c9 */
[----:B------:R-:W-:-:S01]  /*4db0*/  FFMA.FTZ R155, R2, R155, -R201 ;  /* 0x0000009b029b7223 */ /* 0x000fc200000108c9 */
[C---:B------:R-:W-:Y:S01]  /*4dc0*/  FFMA.FTZ R12, R2.reuse, R156, -R15 ;  /* 0x0000009c020c7223 */ /* 0x040fe2000001080f */
[----:B------:R-:W-:Y:S01]  /*4dd0*/  MUFU.EX2 R13, R13 ;  /* 0x0000000d000d7308 */ /* 0x000fe20000000800 */
[----:B------:R-:W-:-:S01]  /*4de0*/  FFMA.FTZ R158, R2, R158, -R201 ;  /* 0x0000009e029e7223 */ /* 0x000fc200000108c9 */
[C---:B------:R-:W-:Y:S01]  /*4df0*/  FFMA.FTZ R21, R2.reuse, R157, -R15 ;  /* 0x0000009d02157223 */ /* 0x040fe2000001080f */
[----:B------:R-:W-:-:S01]  /*4e00*/  FFMA.FTZ R159, R2, R159, -R201 ;  /* 0x0000009f029f7223 */ /* 0x000fc200000108c9 */
[C---:B------:R-:W-:Y:S01]  /*4e10*/  FFMA.FTZ R14, R2.reuse, R160, -R15 ;  /* 0x000000a0020e7223 */ /* 0x040fe2000001080f */
[----:B------:R-:W-:-:S01]  /*4e20*/  FFMA.FTZ R162, R2, R162, -R201 ;  /* 0x000000a202a27223 */ /* 0x000fc200000108c9 */
[C---:B------:R-:W-:Y:S01]  /*4e30*/  FFMA.FTZ R23, R2.reuse, R161, -R15 ;  /* 0x000000a102177223 */ /* 0x040fe2000001080f */
[----:B------:R-:W-:-:S01]  /*4e40*/  FFMA.FTZ R163, R2, R163, -R201 ;  /* 0x000000a302a37223 */ /* 0x000fc200000108c9 */
[----:B------:R-:W-:Y:S01]  /*4e50*/  MUFU.EX2 R11, R11 ;  /* 0x0000000b000b7308 */ /* 0x000fe20000000800 */
[----:B------:R-:W-:-:S01]  /*4e60*/  FFMA.FTZ R157, R2, R169, -R15 ;  /* 0x000000a9029d7223 */ /* 0x000fc2000001080f */
[C-C-:B------:R-:W-:Y:S01]  /*4e70*/  FFMA.FTZ R161, R2.reuse, R173, -R15.reuse ;  /* 0x000000ad02a17223 */ /* 0x140fe2000001080f */
[----:B------:R-:W-:-:S01]  /*4e80*/  FFMA.FTZ R20, R2, R164, -R15 ;  /* 0x000000a402147223 */ /* 0x000fc2000001080f */
[C-C-:B------:R-:W-:Y:S01]  /*4e90*/  FFMA.FTZ R169, R2.reuse, R181, -R15.reuse ;  /* 0x000000b502a97223 */ /* 0x140fe2000001080f */
[----:B------:R-:W-:-:S01]  /*4ea0*/  FFMA.FTZ R173, R2, R185, -R15 ;  /* 0x000000b902ad7223 */ /* 0x000fc2000001080f */
[C---:B------:R-:W-:Y:S01]  /*4eb0*/  FFMA.FTZ R166, R2.reuse, R166, -R201 ;  /* 0x000000a602a67223 */ /* 0x040fe200000108c9 */
[----:B------:R-:W-:-:S01]  /*4ec0*/  FFMA.FTZ R181, R2, R193, -R15 ;  /* 0x000000c102b57223 */ /* 0x000fc2000001080f */
[----:B------:R-:W0:Y:S01]  /*4ed0*/  MUFU.EX2 R10, R10 ;  /* 0x0000000a000a7308 */ /* 0x000e220000000800 */
[----:B------:R-:W-:-:S01]  /*4ee0*/  FFMA.FTZ R185, R2, R197, -R15 ;  /* 0x000000c502b97223 */ /* 0x000fc2000001080f */
[C-C-:B------:R-:W-:Y:S01]  /*4ef0*/  FFMA.FTZ R193, R2.reuse, R205, -R15.reuse ;  /* 0x000000cd02c17223 */ /* 0x140fe2000001080f */
[----:B------:R-:W-:-:S01]  /*4f00*/  FFMA.FTZ R197, R2, R209, -R15 ;  /* 0x000000d102c57223 */ /* 0x000fc2000001080f */
[C---:B------:R-:W-:Y:S01]  /*4f10*/  FFMA.FTZ R167, R2.reuse, R167, -R201 ;  /* 0x000000a702a77223 */ /* 0x040fe200000108c9 */
[----:B------:R-:W-:-:S01]  /*4f20*/  FFMA.FTZ R22, R2, R168, -R15 ;  /* 0x000000a802167223 */ /* 0x000fc2000001080f */
[C-C-:B------:R-:W-:Y:S01]  /*4f30*/  FFMA.FTZ R170, R2.reuse, R170, -R201.reuse ;  /* 0x000000aa02aa7223 */ /* 0x140fe200000108c9 */
[----:B------:R-:W-:-:S01]  /*4f40*/  FFMA.FTZ R171, R2, R171, -R201 ;  /* 0x000000ab02ab7223 */ /* 0x000fc200000108c9 */
[----:B------:R-:W1:Y:S01]  /*4f50*/  MUFU.EX2 R154, R154 ;  /* 0x0000009a009a7308 */ /* 0x000e620000000800 */
[----:B------:R-:W-:-:S01]  /*4f60*/  FFMA.FTZ R152, R2, R172, -R15 ;  /* 0x000000ac02987223 */ /* 0x000fc2000001080f */
[C-C-:B------:R-:W-:Y:S01]  /*4f70*/  FFMA.FTZ R174, R2.reuse, R174, -R201.reuse ;  /* 0x000000ae02ae7223 */ /* 0x140fe200000108c9 */
[----:B------:R-:W-:-:S01]  /*4f80*/  FFMA.FTZ R175, R2, R175, -R201 ;  /* 0x000000af02af7223 */ /* 0x000fc200000108c9 */
[C---:B------:R-:W-:Y:S01]  /*4f90*/  FFMA.FTZ R156, R2.reuse, R176, -R15 ;  /* 0x000000b0029c7223 */ /* 0x040fe2000001080f */
[----:B------:R-:W-:-:S01]  /*4fa0*/  FFMA.FTZ R178, R2, R178, -R201 ;  /* 0x000000b202b27223 */ /* 0x000fc200000108c9 */
[C---:B------:R-:W-:Y:S01]  /*4fb0*/  FFMA.FTZ R179, R2.reuse, R179, -R201 ;  /* 0x000000b302b37223 */ /* 0x040fe200000108c9 */
[----:B------:R-:W-:-:S01]  /*4fc0*/  FFMA.FTZ R160, R2, R180, -R15 ;  /* 0x000000b402a07223 */ /* 0x000fc2000001080f */
[----:B------:R-:W2:Y:S01]  /*4fd0*/  MUFU.EX2 R19, R19 ;  /* 0x0000001300137308 */ /* 0x000ea20000000800 */
[----:B0-----:R-:W-:-:S01]  /*4fe0*/  FFMA.FTZ R0, R13, R0, R10 ;  /* 0x000000000d007223 */ /* 0x001fc2000001000a */
[C-C-:B------:R-:W-:Y:S01]  /*4ff0*/  FFMA.FTZ R182, R2.reuse, R182, -R201.reuse ;  /* 0x000000b602b67223 */ /* 0x140fe200000108c9 */
[----:B------:R-:W-:-:S01]  /*5000*/  FFMA.FTZ R183, R2, R183, -R201 ;  /* 0x000000b702b77223 */ /* 0x000fc200000108c9 */
[C---:B------:R-:W-:Y:S01]  /*5010*/  FFMA.FTZ R164, R2.reuse, R184, -R15 ;  /* 0x000000b802a47223 */ /* 0x040fe2000001080f */
[----:B------:R-:W-:-:S01]  /*5020*/  FFMA.FTZ R186, R2, R186, -R201 ;  /* 0x000000ba02ba7223 */ /* 0x000fc200000108c9 */
[C---:B------:R-:W-:Y:S01]  /*5030*/  FFMA.FTZ R187, R2.reuse, R187, -R201 ;  /* 0x000000bb02bb7223 */ /* 0x040fe200000108c9 */
[----:B------:R-:W-:-:S01]  /*5040*/  FFMA.FTZ R168, R2, R188, -R15 ;  /* 0x000000bc02a87223 */ /* 0x000fc2000001080f */
[----:B------:R-:W0:Y:S01]  /*5050*/  MUFU.EX2 R155, R155 ;  /* 0x0000009b009b7308 */ /* 0x000e220000000800 */
[----:B-1----:R-:W-:-:S01]  /*5060*/  FFMA.FTZ R6, R11, R6, R154 ;  /* 0x000000060b067223 */ /* 0x002fc2000001009a */
[C-C-:B------:R-:W-:Y:S01]  /*5070*/  FFMA.FTZ R190, R2.reuse, R190, -R201.reuse ;  /* 0x000000be02be7223 */ /* 0x140fe200000108c9 */
[----:B------:R-:W-:-:S01]  /*5080*/  FFMA.FTZ R191, R2, R191, -R201 ;  /* 0x000000bf02bf7223 */ /* 0x000fc200000108c9 */
[C---:B------:R-:W-:Y:S01]  /*5090*/  FFMA.FTZ R172, R2.reuse, R192, -R15 ;  /* 0x000000c002ac7223 */ /* 0x040fe2000001080f */
[----:B------:R-:W-:-:S01]  /*50a0*/  FFMA.FTZ R194, R2, R194, -R201 ;  /* 0x000000c202c27223 */ /* 0x000fc200000108c9 */
[C---:B------:R-:W-:Y:S01]  /*50b0*/  FFMA.FTZ R195, R2.reuse, R195, -R201 ;  /* 0x000000c302c37223 */ /* 0x040fe200000108c9 */
[----:B------:R-:W-:-:S01]  /*50c0*/  FFMA.FTZ R176, R2, R196, -R15 ;  /* 0x000000c402b07223 */ /* 0x000fc2000001080f */
[----:B------:R-:W1:Y:S01]  /*50d0*/  MUFU.EX2 R12, R12 ;  /* 0x0000000c000c7308 */ /* 0x000e620000000800 */
[----:B--2---:R-:W-:-:S01]  /*50e0*/  FADD.FTZ R205, R19, R0 ;  /* 0x0000000013cd7221 */ /* 0x004fc20000010000 */
[C---:B------:R-:W-:Y:S01]  /*50f0*/  FFMA.FTZ R196, R2.reuse, R198, -R201 ;  /* 0x000000c602c47223 */ /* 0x040fe200000108c9 */
[----:B------:R-:W-:-:S01]  /*5100*/  FFMA.FTZ R180, R2, R200, -R15 ;  /* 0x000000c802b47223 */ /* 0x000fc2000001080f */
[C-C-:B------:R-:W-:Y:S01]  /*5110*/  FFMA.FTZ R184, R2.reuse, R204, -R15.reuse ;  /* 0x000000cc02b87223 */ /* 0x140fe2000001080f */
[----:B------:R-:W-:-:S01]  /*5120*/  FFMA.FTZ R188, R2, R208, -R15 ;  /* 0x000000d002bc7223 */ /* 0x000fc2000001080f */
[C-C-:B------:R-:W-:Y:S01]  /*5130*/  FFMA.FTZ R192, R2.reuse, R212, -R15.reuse ;  /* 0x000000d402c07223 */ /* 0x140fe2000001080f */
[----:B------:R-:W-:-:S01]  /*5140*/  FFMA.FTZ R15, R2, R213, -R15 ;  /* 0x000000d5020f7223 */ /* 0x000fc2000001080f */
[----:B------:R-:W2:Y:S01]  /*5150*/  MUFU.EX2 R158, R158 ;  /* 0x0000009e009e7308 */ /* 0x000ea20000000800 */
[----:B0-----:R-:W-:-:S01]  /*5160*/  FADD.FTZ R209, R155, R6 ;  /* 0x000000069bd17221 */ /* 0x001fc20000010000 */
[C-C-:B------:R-:W-:Y:S01]  /*5170*/  FFMA.FTZ R199, R2.reuse, R199, -R201.reuse ;  /* 0x000000c702c77223 */ /* 0x140fe200000108c9 */
[----:B------:R-:W-:-:S01]  /*5180*/  FFMA.FTZ R198, R2, R202, -R201 ;  /* 0x000000ca02c67223 */ /* 0x000fc200000108c9 */
[C-C-:B------:R-:W-:Y:S01]  /*5190*/  FFMA.FTZ R203, R2.reuse, R203, -R201.reuse ;  /* 0x000000cb02cb7223 */ /* 0x140fe200000108c9 */
[----:B------:R-:W-:-:S01]  /*51a0*/  FFMA.FTZ R200, R2, R206, -R201 ;  /* 0x000000ce02c87223 */ /* 0x000fc200000108c9 */
[----:B------:R-:W-:Y:S01]  /*51b0*/  FFMA.FTZ R202, R2, R210, -R201 ;  /* 0x000000d202ca7223 */ /* 0x000fe200000108c9 */
[----:B------:R-:W-:Y:S01]  /*51c0*/  IMAD.U32 R208, RZ, RZ, UR7 ;  /* 0x00000007ffd07e24 */ /* 0x000fe2000f8e00ff */
[----:B------:R-:W0:Y:S01]  /*51d0*/  MUFU.EX2 R21, R21 ;  /* 0x0000001500157308 */ /* 0x000e220000000800 */
[----:B-1----:R-:W-:-:S03]  /*51e0*/  FADD.FTZ R0, R12, R205 ;  /* 0x000000cd0c007221 */ /* 0x002fc60000010000 */
[----:B------:R-:W-:-:S04]  /*51f0*/  @!P1 LEA R208, R208, UR36, 0x3 ;  /* 0x00000024d0d09c11 */ /* 0x000fc8000f8e18ff */
[----:B------:R-:W1:Y:S01]  /*5200*/  MUFU.EX2 R159, R159 ;  /* 0x0000009f009f7308 */ /* 0x000e620000000800 */
[----:B--2---:R-:W-:-:S07]  /*5210*/  FADD.FTZ R6, R158, R209 ;  /* 0x000000d19e067221 */ /* 0x004fce0000010000 */
[----:B------:R-:W2:Y:S01]  /*5220*/  MUFU.EX2 R14, R14 ;  /* 0x0000000e000e7308 */ /* 0x000ea20000000800 */
[----:B0-----:R-:W-:-:S01]  /*5230*/  FADD.FTZ R205, R21, R0 ;  /* 0x0000000015cd7221 */ /* 0x001fc20000010000 */
[----:B------:R-:W-:Y:S02]  /*5240*/  WARPGROUP.DEPBAR.LE gsb0, 0x0 ;  /* 0x00008000000079c5 */ /* 0x000fe40000010000 */
[----:B------:R-:W-:-:S04]  /*5250*/  WARPGROUP.ARRIVE ;  /* 0x00000000000079c5 */ /* 0x000fc80000000000 */
[----:B------:R-:W0:Y:S01]  /*5260*/  MUFU.EX2 R162, R162 ;  /* 0x000000a200a27308 */ /* 0x000e220000000800 */
[----:B-1----:R-:W-:-:S01]  /*5270*/  FADD.FTZ R209, R159, R6 ;  /* 0x000000069fd17221 */ /* 0x002fc20000010000 */
[----:B------:R-:W-:Y:S01]  /*5280*/  QGMMA.64x256x32.F32.E4M3.E4M3 R24, R216, gdesc[UR12], R24, gsb0 ;  /* 0x03e0000cd8187df3 */ /* 0x000fe20008000818 */
[----:B------:R-:W-:Y:S01]  /*5290*/  UIADD3 UR14, UR10, 0x4, URZ ;  /* 0x000000040a0e7890 */ /* 0x000fe2000fffe03f */
[----:B------:R-:W-:Y:S01]  /*52a0*/  UMOV UR15, 0x40000040 ;  /* 0x40000040000f7882 */ /* 0x000fe20000000000 */
[----:B------:R-:W-:-:S03]  /*52b0*/  UIADD3 UR10, UR10, 0x6, URZ ;  /* 0x000000060a0a7890 */ /* 0x000fc6000fffe03f */
[----:B------:R-:W1:Y:S01]  /*52c0*/  MUFU.EX2 R23, R23 ;  /* 0x0000001700177308 */ /* 0x000e620000000800 */
[----:B--2---:R-:W-:-:S01]  /*52d0*/  FADD.FTZ R0, R14, R205 ;  /* 0x000000cd0e007221 */ /* 0x004fc20000010000 */
[----:B0-----:R-:W-:-:S06]  /*52e0*/  FADD.FTZ R6, R162, R209 ;  /* 0x000000d1a2067221 */ /* 0x001fcc0000010000 */
[----:B------:R-:W0:Y:S08]  /*52f0*/  MUFU.EX2 R163, R163 ;  /* 0x000000a300a37308 */ /* 0x000e300000000800 */
[----:B------:R-:W2:Y:S01]  /*5300*/  MUFU.EX2 R20, R20 ;  /* 0x0000001400147308 */ /* 0x000ea20000000800 */
[----:B-1----:R-:W-:-:S07]  /*5310*/  FADD.FTZ R205, R23, R0 ;  /* 0x0000000017cd7221 */ /* 0x002fce0000010000 */
[----:B------:R-:W1:Y:S01]  /*5320*/  MUFU.EX2 R166, R166 ;  /* 0x000000a600a67308 */ /* 0x000e620000000800 */
[----:B0-----:R-:W-:-:S07]  /*5330*/  FADD.FTZ R209, R163, R6 ;  /* 0x00000006a3d17221 */ /* 0x001fce0000010000 */
[----:B------:R-:W0:Y:S01]  /*5340*/  MUFU.EX2 R153, R153 ;  /* 0x0000009900997308 */ /* 0x000e220000000800 */
[----:B--2---:R-:W-:-:S07]  /*5350*/  FADD.FTZ R0, R20, R205 ;  /* 0x000000cd14007221 */ /* 0x004fce0000010000 */
        /* <DEDUP_REMOVED lines=39> */
[----:B0-----:R-:W-:-:S01]  /*55d0*/  FADD.FTZ R0, R164, R205 ;  /* 0x000000cda4007221 */ /* 0x001fc20000010000 */
[----:B------:R-:W-:-:S06]  /*55e0*/  FFMA.FTZ R205, R2, R207, -R201 ;  /* 0x000000cf02cd7223 */ /* 0x000fcc00000108c9 */
        /* <DEDUP_REMOVED lines=12> */
[----:B------:R-:W-:-:S06]  /*56b0*/  IADD3 R0, -R18, 0xb, RZ ;  /* 0x0000000b12007810 */ /* 0x000fcc0007ffe1ff */
[----:B------:R-:W0:Y:S01]  /*56c0*/  MUFU.EX2 R194, R194 ;  /* 0x000000c200c27308 */ /* 0x000e220000000800 */
[----:B--2---:R-:W-:-:S07]  /*56d0*/  FADD.FTZ R209, R191, R6 ;  /* 0x00000006bfd17221 */ /* 0x004fce0000010000 */
[----:B------:R-:W2:Y:S01]  /*56e0*/  MUFU.EX2 R181, R181 ;  /* 0x000000b500b57308 */ /* 0x000ea20000000800 */
[----:B-1----:R-:W-:-:S01]  /*56f0*/  FADD.FTZ R6, R172, R207 ;  /* 0x000000cfac067221 */ /* 0x002fc20000010000 */
[----:B------:R-:W-:-:S06]  /*5700*/  FFMA.FTZ R207, R2, R211, -R201 ;  /* 0x000000d302cf7223 */ /* 0x000fcc00000108c9 */
[----:B------:R-:W1:Y:S01]  /*5710*/  MUFU.EX2 R195, R195 ;  /* 0x000000c300c37308 */ /* 0x000e620000000800 */
[----:B------:R-:W-:Y:S02]  /*5720*/  WARPGROUP.DEPBAR.LE gsb0, 0x0 ;  /* 0x00008000000079c5 */ /* 0x000fe40000010000 */
[----:B------:R-:W-:Y:S01]  /*5730*/  WARPGROUP.ARRIVE ;  /* 0x00000000000079c5 */ /* 0x000fe20000000000 */
[----:B0-----:R-:W-:-:S04]  /*5740*/  FADD.FTZ R204, R194, R209 ;  /* 0x000000d1c2cc7221 */ /* 0x001fc80000010000 */
[----:B------:R-:W0:Y:S01]  /*5750*/  MUFU.EX2 R176, R176 ;  /* 0x000000b000b07308 */ /* 0x000e220000000800 */
[----:B------:R-:W-:Y:S01]  /*5760*/  QGMMA.64x256x32.F32.E4M3.E4M3 R24, R220, gdesc[UR12], R24, gsb0 ;  /* 0x03e0000cdc187df3 */ /* 0x000fe20008000818 */
[----:B--2---:R-:W-:-:S06]  /*5770*/  FADD.FTZ R209, R181, R6 ;  /* 0x00000006b5d17221 */ /* 0x004fcc0000010000 */
        /* <DEDUP_REMOVED lines=10> */
[C-C-:B------:R-:W-:Y:S01]  /*5820*/  FFMA.FTZ R204, R2.reuse, R214, -R201.reuse ;  /* 0x000000d602cc7223 */ /* 0x140fe200000108c9 */
[----:B------:R-:W-:-:S05]  /*5830*/  FFMA.FTZ R201, R2, R215, -R201 ;  /* 0x000000d702c97223 */ /* 0x000fca00000108c9 */
        /* <DEDUP_REMOVED lines=12> */
[----:B------:R-:W-:Y:S01]  /*5900*/  MUFU.EX2 R188, R188 ;  /* 0x000000bc00bc7308 */ /* 0x000fe20000000800 */
[----:B--2---:R-:W-:-:S07]  /*5910*/  FADD.FTZ R209, R193, R6 ;  /* 0x00000006c1d17221 */ /* 0x004fce0000010000 */
[----:B------:R-:W0:Y:S01]  /*5920*/  MUFU.EX2 R202, R202 ;  /* 0x000000ca00ca7308 */ /* 0x000e220000000800 */
[----:B-1----:R-:W-:-:S07]  /*5930*/  FADD.FTZ R211, R205, R206 ;  /* 0x000000cecdd37221 */ /* 0x002fce0000010000 */
[----:B------:R-:W-:Y:S08]  /*5940*/  MUFU.EX2 R197, R197 ;  /* 0x000000c500c57308 */ /* 0x000ff00000000800 */
[----:B------:R-:W1:Y:S01]  /*5950*/  MUFU.EX2 R207, R207 ;  /* 0x000000cf00cf7308 */ /* 0x000e620000000800 */
[----:B0-----:R-:W-:-:S07]  /*5960*/  FADD.FTZ R6, R202, R211 ;  /* 0x000000d3ca067221 */ /* 0x001fce0000010000 */
[----:B------:R-:W-:Y:S08]  /*5970*/  MUFU.EX2 R192, R192 ;  /* 0x000000c000c07308 */ /* 0x000ff00000000800 */
[----:B------:R-:W0:Y:S01]  /*5980*/  MUFU.EX2 R204, R204 ;  /* 0x000000cc00cc7308 */ /* 0x000e220000000800 */
[----:B-1----:R-:W-:-:S07]  /*5990*/  FADD.FTZ R211, R207, R6 ;  /* 0x00000006cfd37221 */ /* 0x002fce0000010000 */
[----:B------:R-:W-:Y:S08]  /*59a0*/  MUFU.EX2 R15, R15 ;  /* 0x0000000f000f7308 */ /* 0x000ff00000000800 */
[----:B------:R-:W1:Y:S01]  /*59b0*/  MUFU.EX2 R201, R201 ;  /* 0x000000c900c97308 */ /* 0x000e620000000800 */
[----:B0-----:R-:W-:-:S04]  /*59c0*/  FADD.FTZ R211, R204, R211 ;  /* 0x000000d3ccd37221 */ /* 0x001fc80000010000 */
[----:B-1----:R-:W-:Y:S01]  /*59d0*/  FADD.FTZ R6, R201, R211 ;  /* 0x000000d3c9067221 */ /* 0x002fe20000010000 */
[----:B------:R-:W-:Y:S02]  /*59e0*/  WARPGROUP.DEPBAR.LE gsb0, 0x0 ;  /* 0x00008000000079c5 */ /* 0x000fe40000010000 */
[----:B------:R-:W-:-:S06]  /*59f0*/  WARPGROUP.ARRIVE ;  /* 0x00000000000079c5 */ /* 0x000fcc0000000000 */
[----:B------:R-:W-:Y:S03]  /*5a00*/  QGMMA.64x256x32.F32.E4M3.E4M3 R24, R224, gdesc[UR8], R24, gsb0 ;  /* 0x03e00008e0187df3 */ /* 0x000fe60008000818 */
[----:B------:R-:W-:Y:S02]  /*5a10*/  WARPGROUP.DEPBAR.LE gsb0, 0x0 ;  /* 0x00008000000079c5 */ /* 0x000fe40000010000 */
[----:B------:R0:W-:Y:S06]  /*5a20*/  BAR.ARV R0, 0x100 ;  /* 0x000400000000751d */ /* 0x0001ec0000002000 */
[----:B0-----:R-:W-:-:S05]  /*5a30*/  @!P1 VIADD R0, R208, 0x38840 ;  /* 0x00038840d0009836 */ /* 0x001fca0000000000 */
[----:B------:R-:W-:-:S04]  /*5a40*/  @!P1 PRMT R0, RZ, 0x654, R0 ;  /* 0x00000654ff009816 */ /* 0x000fc80000000000 */
[----:B------:R0:W-:Y:S02]  /*5a50*/  @!P1 SYNCS.ARRIVE.TRANS64.RED.A1T0 RZ, [R0+URZ], RZ ;  /* 0x000000ff00ff99a7 */ /* 0x0001e4000810043f */
[----:B0-----:R-:W-:-:S04]  /*5a60*/  FADD.FTZ R0, R188, R209 ;  /* 0x000000d1bc007221 */ /* 0x001fc80000010000 */
[----:B------:R-:W-:-:S04]  /*5a70*/  FADD.FTZ R209, R197, R0 ;  /* 0x00000000c5d17221 */ /* 0x000fc80000010000 */
[----:B------:R-:W-:-:S04]  /*5a80*/  FADD.FTZ R0, R192, R209 ;  /* 0x000000d1c0007221 */ /* 0x000fc80000010000 */
[----:B------:R-:W-:Y:S01]  /*5a90*/  FADD.FTZ R0, R15, R0 ;  /* 0x000000000f007221 */ /* 0x000fe20000010000 */
[----:B------:R-:W-:Y:S06]  /*5aa0*/  @!P0 BRA `(.L_x_28) ;  /* 0x0000000000048947 */ /* 0x000fec0003800000 */
[----:B------:R-:W-:Y:S01]  /*5ab0*/  BPT.TRAP 0x1 ;  /* 0x000000040000795c */ /* 0x000fe20000300000 */
.L_x_28:
[----:B------:R-:W-:Y:S01]  /*5ac0*/  ULEA UR4, UR4, UR36, 0x3 ;  /* 0x0000002404047291 */ /* 0x000fe2000f8e183f */
[----:B------:R-:W-:Y:S01]  /*5ad0*/  ISETP.GT.AND P2, PT, R8, R17, PT ;  /* 0x000000110800720c */ /* 0x000fe20003f44270 */
[-C--:B------:R-:W-:Y:S01]  /*5ae0*/  FMUL.FTZ R26, R26, R11.reuse ;  /* 0x0000000b1a1a7220 */ /* 0x080fe20000410000 */
[----:B------:R-:W-:Y:S01]  /*5af0*/  F2FP.SATFINITE.E4M3.F32.PACK_AB_MERGE_C R12, R21, R12, RZ ;  /* 0x0000000c150c723e */ /* 0x000fe200048070ff */
[----:B------:R-:W-:Y:S01]  /*5b00*/  UIADD3 UR4, UR4, 0x38860, URZ ;  /* 0x0003886004047890 */ /* 0x000fe2000fffe03f */
[----:B------:R-:W-:Y:S01]  /*5b10*/  F2FP.SATFINITE.E4M3.F32.PACK_AB_MERGE_C R158, R159, R158, RZ ;  /* 0x0000009e9f9e723e */ /* 0x000fe200048070ff */
[-C--:B------:R-:W-:Y:S01]  /*5b20*/  FMUL.FTZ R27, R27, R11.reuse ;  /* 0x0000000b1b1b7220 */ /* 0x080fe20000410000 */
[----:B------:R-:W-:Y:S01]  /*5b30*/  F2FP.SATFINITE.E4M3.F32.PACK_AB_MERGE_C R20, R153, R20, RZ ;  /* 0x000000149914723e */ /* 0x000fe200048070ff */
[----:B------:R-:W-:Y:S01]  /*5b40*/  UPRMT UR4, UR5, 0x654, UR4 ;  /* 0x0000065405047896 */ /* 0x000fe20008000004 */
[----:B------:R-:W-:Y:S01]  /*5b50*/  F2FP.SATFINITE.E4M3.F32.PACK_AB_MERGE_C R166, R167, R166, RZ ;  /* 0x000000a6a7a6723e */ /* 0x000fe200048070ff */
[-C--:B------:R-:W-:Y:S01]  /*5b60*/  FMUL.FTZ R30, R30, R11.reuse ;  /* 0x0000000b1e1e7220 */ /* 0x080fe20000410000 */
[----:B------:R-:W-:Y:S01]  /*5b70*/  F2FP.SATFINITE.E4M3.F32.PACK_AB_MERGE_C R152, R161, R152, RZ ;  /* 0x00000098a198723e */ /* 0x000fe200048070ff */
[-C--:B------:R-:W-:Y:S01]  /*5b80*/  FMUL.FTZ R31, R31, R11.reuse ;  /* 0x0000000b1f1f7220 */ /* 0x080fe20000410000 */
[----:B------:R-:W-:Y:S01]  /*5b90*/  F2FP.SATFINITE.E4M3.F32.PACK_AB_MERGE_C R174, R175, R174, RZ ;  /* 0x000000aeafae723e */ /* 0x000fe200048070ff */
[-C--:B------:R-:W-:Y:S01]  /*5ba0*/  FMUL.FTZ R34, R34, R11.reuse ;  /* 0x0000000b22227220 */ /* 0x080fe20000410000 */
[----:B------:R-:W-:Y:S01]  /*5bb0*/  F2FP.SATFINITE.E4M3.F32.PACK_AB_MERGE_C R160, R169, R160, RZ ;  /* 0x000000a0a9a0723e */ /* 0x000fe200048070ff */
[-C--:B------:R-:W-:Y:S01]  /*5bc0*/  FMUL.FTZ R35, R35, R11.reuse ;  /* 0x0000000b23237220 */ /* 0x080fe20000410000 */
[----:B------:R-:W-:Y:S01]  /*5bd0*/  F2FP.SATFINITE.E4M3.F32.PACK_AB_MERGE_C R182, R183, R182, RZ ;  /* 0x000000b6b7b6723e */ /* 0x000fe200048070ff */
[----:B------:R-:W-:Y:S01]  /*5be0*/  SYNCS.ARRIVE.TRANS64.RED.A1T0 RZ, [UR4], RZ ;  /* 0x000000ffffff79a7 */ /* 0x000fe20008100404 */
[----:B------:R-:W-:Y:S01]  /*5bf0*/  F2FP.SATFINITE.E4M3.F32.PACK_AB_MERGE_C R168, R177, R168, RZ ;  /* 0x000000a8b1a8723e */ /* 0x000fe200048070ff */
[----:B------:R-:W-:Y:S01]  /*5c00*/  UMOV UR4, UR7 ;  /* 0x0000000700047c82 */ /* 0x000fe20008000000 */
        /* <DEDUP_REMOVED lines=14> */
[----:B------:R-:W-:Y:S01]  /*5cf0*/  F2FP.SATFINITE.E4M3.F32.PACK_AB_MERGE_C R228, R19, R10, R12 ;  /* 0x0000000a13e4723e */ /* 0x000fe2000480700c */
[-C--:B------:R-:W-:Y:S01]  /*5d00*/  FMUL.FTZ R51, R51, R11.reuse ;  /* 0x0000000b33337220 */ /* 0x080fe20000410000 */
        /* <DEDUP_REMOVED lines=49> */
[----:B------:R-:W-:Y:S01]  /*6020*/  FMUL.FTZ R151, R151, R11 ;  /* 0x0000000b97977220 */ /* 0x000fe20000410000 */
[----:B------:R-:W-:Y:S01]  /*6030*/  F2FP.SATFINITE.E4M3.F32.PACK_AB_MERGE_C R229, R155, R154, R158 ;  /* 0x0000009a9be5723e */ /* 0x000fe2000480709e */
[-C--:B------:R-:W-:Y:S01]  /*6040*/  FMUL.FTZ R24, R24, R13.reuse ;  /* 0x0000000d18187220 */ /* 0x080fe20000410000 */
        /* <DEDUP_REMOVED lines=77> */
[----:B------:R-:W-:-:S02]  /*6520*/  VIADD R8, R8, 0xffffffff ;  /* 0xffffffff08087836 */ /* 0x000fc40000000000 */
[----:B------:R-:W-:Y:S02]  /*6530*/  IMAD.MOV.U32 R11, RZ, RZ, R3 ;  /* 0x000000ffff0b7224 */ /* 0x000fe400078e0003 */
[----:B------:R-:W-:Y:S02]  /*6540*/  IMAD.MOV.U32 R10, RZ, RZ, R7 ;  /* 0x000000ffff0a7224 */ /* 0x000fe400078e0007 */
[----:B------:R-:W-:Y:S01]  /*6550*/  IMAD.MOV.U32 R12, RZ, RZ, R9 ;  /* 0x000000ffff0c7224 */ /* 0x000fe200078e0009 */
[----:B------:R-:W-:Y:S06]  /*6560*/  @P2 BRA `(.L_x_29) ;  /* 0xffffffdc00602947 */ /* 0x000fec000383ffff */
[----:B------:R-:W-:-:S07]  /*6570*/  IMAD.U32 R8, RZ, RZ, UR7 ;  /* 0x00000007ff087e24 */ /* 0x000fce000f8e00ff */
.L_x_19:
[----:B------:R-:W-:Y:S06]  /*6580*/  BAR.ARV 0x8, 0x180 ;  /* 0x0206000000007b1d */ /* 0x000fec0000002000 */
[----:B------:R-:W-:Y:S05]  /*6590*/  @!P0 BRA `(.L_x_30) ;  /* 0x0000000000048947 */ /* 0x000fea0003800000 */
[----:B------:R-:W-:Y:S01]  /*65a0*/  BPT.TRAP 0x1 ;  /* 0x000000040000795c */ /* 0x000fe20000300000 */
.L_x_30:
[----:B------:R-:W-:Y:S02]  /*65b0*/  R2UR UR7, R8 ;  /* 0x00000000080772ca */ /* 0x000fe400000e0000 */
[----:B------:R-:W-:-:S11]  /*65c0*/  SHF.L.U32 R9, R9, 0x1f, RZ ;  /* 0x0000001f09097819 */ /* 0x000fd600000006ff */
[----:B------:R-:W-:-:S09]  /*65d0*/  ULEA UR7, UR7, UR36, 0x3 ;  /* 0x0000002407077291 */ /* 0x000fd2000f8e183f */
[----:B------:R0:W1:Y:S01]  /*65e0*/  SYNCS.PHASECHK.TRANS64.TRYWAIT P1, [UR7+0x38850], R9 ;  /* 0x03885009ff0075a7 */ /* 0x0000620008020147 */
[----:B------:R-:W-:Y:S05]  /*65f0*/  @!P0 BRA `(.L_x_31) ;  /* 0x0000000000048947 */ /* 0x000fea0003800000 */
[----:B------:R-:W-:Y:S01]  /*6600*/  BPT.TRAP 0x1 ;  /* 0x000000040000795c */ /* 0x000fe20000300000 */
.L_x_31:
[----:B-1----:R-:W-:Y:S05]  /*6610*/  @P1 BRA `(.L_x_32) ;  /* 0x0000000000081947 */ /* 0x002fea0003800000 */
[----:B------:R-:W1:Y:S02]  /*6620*/  SYNCS.PHASECHK.TRANS64.TRYWAIT P1, [UR7+0x38850], R9 ;  /* 0x03885009ff0075a7 */ /* 0x000e640008020147 */
[----:B-1----:R-:W-:Y:S05]  /*6630*/  @!P1 BRA `(.L_x_33) ;  /* 0x00000088009c9947 */ /* 0x002fea0003800000 */
.L_x_32:
[----:B------:R-:W-:Y:S01]  /*6640*/  UIADD3 UR36, UR36, 0x400, URZ ;  /* 0x0000040024247890 */ /* 0x000fe2000fffe03f */
[----:B------:R-:W-:Y:S01]  /*6650*/  R2UR UR6, R8 ;  /* 0x00000000080672ca */ /* 0x000fe200000e0000 */
[----:B------:R-:W-:Y:S01]  /*6660*/  WARPGROUP.ARRIVE ;  /* 0x00000000000079c5 */ /* 0x000fe20000000000 */
[----:B------:R-:W-:Y:S01]  /*6670*/  UMOV UR11, 0x40000040 ;  /* 0x40000040000b7882 */ /* 0x000fe20000000000 */
[----:B------:R-:W-:Y:S01]  /*6680*/  USHF.R.U32.HI UR36, URZ, 0x4, UR36 ;  /* 0x000000043f247899 */ /* 0x000fe20008011624 */
[----:B------:R-:W2:Y:S03]  /*6690*/  LDC.64 R10, c[0x0][0x9a0] ;  /* 0x00026800ff0a7b82 */ /* 0x000ea60000000a00 */
[----:B------:R-:W-:-:S04]  /*66a0*/  ULOP3.LUT UR36, UR36, 0x3fff, URZ, 0xc0, !UPT ;  /* 0x00003fff24247892 */ /* 0x000fc8000f8ec03f */
[----:B------:R-:W-:-:S04]  /*66b0*/  ULOP3.LUT UR4, UR36, 0x10000, URZ, 0xfc, !UPT ;  /* 0x0001000024047892 */ /* 0x000fc8000f8efc3f */
[----:B------:R-:W-:-:S04]  /*66c0*/  ULEA UR4, UR6, UR4, 0xb ;  /* 0x0000000406047291 */ /* 0x000fc8000f8e583f */
[----:B------:R-:W-:-:S03]  /*66d0*/  UIADD3 UR6, UR4, 0x2, URZ ;  /* 0x0000000204067890 */ /* 0x000fc6000fffe03f */
[----:B------:R-:W-:Y:S02]  /*66e0*/  UMOV UR10, UR4 ;  /* 0x00000004000a7c82 */ /* 0x000fe40008000000 */
[----:B------:R-:W-:Y:S01]  /*66f0*/  QGMMA.64x256x32.F32.E4M3.E4M3 R24, R228, gdesc[UR8], R24, gsb0 ;  /* 0x03e00008e4187df3 */ /* 0x000fe20008000818 */
[----:B------:R-:W-:Y:S01]  /*6700*/  UMOV UR11, 0x40000040 ;  /* 0x40000040000b7882 */ /* 0x000fe20000000000 */
[----:B------:R-:W-:Y:S01]  /*6710*/  UMOV UR10, UR6 ;  /* 0x00000006000a7c82 */ /* 0x000fe20008000000 */
[----:B------:R-:W-:Y:S01]  /*6720*/  UIADD3 UR6, UR4, 0x4, URZ ;  /* 0x0000000404067890 */ /* 0x000fe2000fffe03f */
[----:B--2---:R-:W-:-:S04]  /*6730*/  ISETP.NE.U32.AND P1, PT, R10, RZ, PT ;  /* 0x000000ff0a00720c */ /* 0x004fc80003f25070 */
[----:B------:R-:W-:-:S13]  /*6740*/  ISETP.NE.AND.EX P1, PT, R11, RZ, PT, P1 ;  /* 0x000000ff0b00720c */ /* 0x000fda0003f25310 */
[----:B01----:R-:W0:Y:S01]  /*6750*/  @P1 LDC.64 R8, c[0x0][0x9c8] ;  /* 0x00027200ff081b82 */ /* 0x003e220000000a00 */
[----:B------:R-:W-:-:S07]  /*6760*/  @P1 SHF.R.S32.HI R15, RZ, 0x1f, R16 ;  /* 0x0000001fff0f1819 */ /* 0x000fce0000011410 */
[----:B------:R-:W1:Y:S01]  /*6770*/  @P1 LDC.64 R12, c[0x0][0x9d0] ;  /* 0x00027400ff0c1b82 */ /* 0x000e620000000a00 */
[----:B0-----:R-:W-:-:S04]  /*6780*/  @P1 IMAD R4, R8, UR38, RZ ;  /* 0x0000002608041c24 */ /* 0x001fc8000f8e02ff */
[----:B------:R-:W-:Y:S02]  /*6790*/  @P1 IMAD R9, R9, UR39, R4 ;  /* 0x0000002709091c24 */ /* 0x000fe4000f8e0204 */
[----:B------:R-:W-:-:S04]  /*67a0*/  @P1 IMAD.WIDE.U32 R4, R8, UR39, RZ ;  /* 0x0000002708041c25 */ /* 0x000fc8000f8e00ff */
[----:B------:R-:W-:Y:S02]  /*67b0*/  @P1 IMAD.IADD R5, R5, 0x1, R9 ;  /* 0x0000000105051824 */ /* 0x000fe400078e0209 */
[-C--:B-1----:R-:W-:Y:S02]  /*67c0*/  @P1 IMAD R8, R15, R12.reuse, RZ ;  /* 0x0000000c0f081224 */ /* 0x082fe400078e02ff */
[----:B------:R-:W-:-:S04]  /*67d0*/  @P1 IMAD.WIDE.U32 R4, R16, R12, R4 ;  /* 0x0000000c10041225 */ /* 0x000fc800078e0004 */
[----:B------:R-:W-:Y:S01]  /*67e0*/  @P1 IMAD R9, R16, R13, R8 ;  /* 0x0000000d10091224 */ /* 0x000fe200078e0208 */
[----:B------:R-:W-:-:S03]  /*67f0*/  @P1 LEA R8, P2, R4, R10, 0x2 ;  /* 0x0000000a04081211 */ /* 0x000fc600078410ff */
[----:B------:R-:W-:-:S05]  /*6800*/  @P1 IMAD.IADD R5, R5, 0x1, R9 ;  /* 0x0000000105051824 */ /* 0x000fca00078e0209 */
[----:B------:R-:W-:Y:S01]  /*6810*/  @P1 LEA.HI.X R9, R4, R11, R5, 0x2, P2 ;  /* 0x0000000b04091211 */ /* 0x000fe200010f1405 */
[----:B------:R-:W-:-:S06]  /*6820*/  IMAD.MOV.U32 R5, RZ, RZ, 0x3f800000 ;  /* 0x3f800000ff057424 */ /* 0x000fcc00078e00ff */
[----:B------:R0:W2:Y:S01]  /*6830*/  @P1 LDG.E R5, desc[UR40][R8.64] ;  /* 0x0000002808051981 */ /* 0x0000a2000c1e1900 */
[----:B------:R-:W-:Y:S02]  /*6840*/  WARPGROUP.DEPBAR.LE gsb0, 0x0 ;  /* 0x00008000000079c5 */ /* 0x000fe40000010000 */
[----:B------:R-:W-:-:S06]  /*6850*/  WARPGROUP.ARRIVE ;  /* 0x00000000000079c5 */ /* 0x000fcc0000000000 */
[----:B------:R-:W-:Y:S01]  /*6860*/  QGMMA.64x256x32.F32.E4M3.E4M3 R24, R216, gdesc[UR8], R24, gsb0 ;  /* 0x03e00008d8187df3 */ /* 0x000fe20008000818 */
[----:B------:R-:W-:Y:S01]  /*6870*/  UMOV UR10, UR6 ;  /* 0x00000006000a7c82 */ /* 0x000fe20008000000 */
[----:B------:R-:W-:Y:S01]  /*6880*/  UMOV UR11, 0x40000040 ;  /* 0x40000040000b7882 */ /* 0x000fe20000000000 */
[----:B------:R-:W-:Y:S01]  /*6890*/  UIADD3 UR4, UR4, 0x6, URZ ;  /* 0x0000000604047890 */ /* 0x000fe2000fffe03f */
[----:B------:R-:W1:Y:S04]  /*68a0*/  SHFL.BFLY PT, R11, R0, 0x2, 0x1f ;  /* 0x0c401f00000b7f89 */ /* 0x000e6800000e0000 */
[----:B------:R-:W3:Y:S01]  /*68b0*/  SHFL.BFLY PT, R13, R6, 0x2, 0x1f ;  /* 0x0c401f00060d7f89 */ /* 0x000ee200000e0000 */
[----:B------:R-:W-:Y:S02]  /*68c0*/  WARPGROUP.DEPBAR.LE gsb0, 0x0 ;  /* 0x00008000000079c5 */ /* 0x000fe40000010000 */
[----:B------:R-:W-:-:S15]  /*68d0*/  WARPGROUP.ARRIVE ;  /* 0x00000000000079c5 */ /* 0x000fde0000000000 */
[----:B------:R-:W-:-:S02]  /*68e0*/  NOP ;  /* 0x0000000000007918 */ /* 0x000fc40000000000 */
[----:B------:R-:W-:Y:S01]  /*68f0*/  QGMMA.64x256x32.F32.E4M3.E4M3 R24, R220, gdesc[UR8], R24, gsb0 ;  /* 0x03e00008dc187df3 */ /* 0x000fe20008000818 */
[----:B------:R-:W-:Y:S01]  /*6900*/  UMOV UR10, UR4 ;  /* 0x00000004000a7c82 */ /* 0x000fe20008000000 */
[----:B------:R-:W-:Y:S01]  /*6910*/  UMOV UR11, 0x40000040 ;  /* 0x40000040000b7882 */ /* 0x000fe20000000000 */
[----:B-1----:R-:W-:Y:S01]  /*6920*/  FADD.FTZ R11, R11, R0 ;  /* 0x000000000b0b7221 */ /* 0x002fe20000010000 */
[----:B---3--:R-:W-:-:S04]  /*6930*/  FADD.FTZ R13, R13, R6 ;  /* 0x000000060d0d7221 */ /* 0x008fc80000010000 */
[----:B------:R-:W1:Y:S04]  /*6940*/  SHFL.BFLY PT, R4, R11, 0x1, 0x1f ;  /* 0x0c201f000b047f89 */ /* 0x000e6800000e0000 */
[----:B------:R-:W3:Y:S01]  /*6950*/  SHFL.BFLY PT, R10, R13, 0x1, 0x1f ;  /* 0x0c201f000d0a7f89 */ /* 0x000ee200000e0000 */
[----:B0-----:R-:W-:Y:S02]  /*6960*/  IMAD.MOV.U32 R8, RZ, RZ, RZ ;  /* 0x000000ffff087224 */ /* 0x001fe400078e00ff */
[----:B-1----:R-:W-:Y:S01]  /*6970*/  FADD.FTZ R12, R11, R4 ;  /* 0x000000040b0c7221 */ /* 0x002fe20000010000 */
[----:B---3--:R-:W-:-:S04]  /*6980*/  FADD.FTZ R14, R13, R10 ;  /* 0x0000000a0d0e7221 */ /* 0x008fc80000010000 */
[C---:B------:R-:W-:Y:S01]  /*6990*/  FSETP.NE.FTZ.AND P1, PT, R12.reuse, RZ, PT ;  /* 0x000000ff0c00720b */ /* 0x040fe20003f35000 */
[----:B------:R-:W-:Y:S01]  /*69a0*/  FMUL.FTZ R15, R12, 0.00390625 ;  /* 0x3b8000000c0f7820 */ /* 0x000fe20000410000 */
[----:B------:R-:W-:-:S04]  /*69b0*/  FMUL.FTZ R17, R14, 0.00390625 ;  /* 0x3b8000000e117820 */ /* 0x000fc80000410000 */
[----:B------:R-:W-:Y:S02]  /*69c0*/  FSETP.NE.FTZ.AND P2, PT, R15, RZ, PT ;  /* 0x000000ff0f00720b */ /* 0x000fe40003f55000 */
[----:B------:R-:W-:-:S05]  /*69d0*/  FSETP.NE.FTZ.AND P3, PT, R17, RZ, PT ;  /* 0x000000ff1100720b */ /* 0x000fca0003f75000 */
[----:B------:R-:W-:Y:S01]  /*69e0*/  @P1 MUFU.RCP R8, R12 ;  /* 0x0000000c00081308 */ /* 0x000fe20000001000 */
[----:B------:R-:W-:Y:S01]  /*69f0*/  FSETP.NE.FTZ.AND P1, PT, R14, RZ, PT ;  /* 0x000000ff0e00720b */ /* 0x000fe20003f35000 */
[----:B------:R-:W-:-:S06]  /*6a00*/  IMAD.MOV.U32 R10, RZ, RZ, RZ ;  /* 0x000000ffff0a7224 */ /* 0x000fcc00078e00ff */
[----:B------:R-:W0:Y:S08]  /*6a10*/  @P3 MUFU.LG2 R11, R17 ;  /* 0x00000011000b3308 */ /* 0x000e300000000c00 */
[----:B------:R-:W1:Y:S08]  /*6a20*/  @P2 MUFU.LG2 R9, R15 ;  /* 0x0000000f00092308 */ /* 0x000e700000000c00 */
[----:B------:R-:W3:Y:S01]  /*6a30*/  @P1 MUFU.RCP R10, R14 ;  /* 0x0000000e000a1308 */ /* 0x000ee20000001000 */
[C---:B------:R-:W-:Y:S01]  /*6a40*/  @P2 FMUL.FTZ R6, R2.reuse, 0.69314718246459960938 ;  /* 0x3f31721802062820 */ /* 0x040fe20000410000 */
[----:B------:R-:W-:Y:S01]  /*6a50*/  @P3 FMUL.FTZ R13, R2, 0.69314718246459960938 ;  /* 0x3f317218020d3820 */ /* 0x000fe20000410000 */
[----:B0-----:R-:W-:Y:S01]  /*6a60*/  @P3 FMUL.FTZ R2, R11, 0.69314718246459960938 ;  /* 0x3f3172180b023820 */ /* 0x001fe20000410000 */
[----:B------:R-:W-:-:S02]  /*6a70*/  IMAD.MOV.U32 R0, RZ, RZ, -0x800000 ;  /* 0xff800000ff007424 */ /* 0x000fc400078e00ff */
[----:B--2---:R-:W-:Y:S01]  /*6a80*/  FMUL.FTZ R17, R8, R5 ;  /* 0x0000000508117220 */ /* 0x004fe20000410000 */
[----:B------:R-:W-:Y:S02]  /*6a90*/  IMAD.MOV.U32 R4, RZ, RZ, -0x800000 ;  /* 0xff800000ff047424 */ /* 0x000fe400078e00ff */
[----:B-1----:R-:W-:Y:S01]  /*6aa0*/  @P2 FMUL.FTZ R9, R9, 0.69314718246459960938 ;  /* 0x3f31721809092820 */ /* 0x002fe20000410000 */
[----:B------:R-:W-:-:S03]  /*6ab0*/  @P3 FFMA.FTZ R0, R13, R3, R2 ;  /* 0x000000030d003223 */ /* 0x000fc60000010002 */
[----:B------:R-:W-:Y:S01]  /*6ac0*/  @P2 FFMA.FTZ R4, R6, R7, R9 ;  /* 0x0000000706042223 */ /* 0x000fe20000010009 */
[----:B---3--:R-:W-:Y:S01]  /*6ad0*/  FMUL.FTZ R2, R10, R5 ;  /* 0x000000050a027220 */ /* 0x008fe20000410000 */
[----:B------:R-:W-:Y:S02]  /*6ae0*/  WARPGROUP.DEPBAR.LE gsb0, 0x0 ;  /* 0x00008000000079c5 */ /* 0x000fe40000010000 */
[----:B------:R-:W-:-:S06]  /*6af0*/  WARPGROUP.ARRIVE ;  /* 0x00000000000079c5 */ /* 0x000fcc0000000000 */
[----:B------:R-:W-:Y:S03]  /*6b00*/  QGMMA.64x256x32.F32.E4M3.E4M3 R24, R224, gdesc[UR8], R24, gsb0 ;  /* 0x03e00008e0187df3 */ /* 0x000fe60008000818 */
[----:B------:R-:W-:Y:S02]  /*6b10*/  WARPGROUP.DEPBAR.LE gsb0, 0x0 ;  /* 0x00008000000079c5 */ /* 0x000fe40000010000 */
[----:B------:R-:W-:Y:S05]  /*6b20*/  @!P0 BRA `(.L_x_34) ;  /* 0x0000000000048947 */ /* 0x000fea0003800000 */
[----:B------:R-:W-:Y:S01]  /*6b30*/  BPT.TRAP 0x1 ;  /* 0x000000040000795c */ /* 0x000fe20000300000 */
.L_x_34:
[----:B------:R-:W-:Y:S01]  /*6b40*/  UIADD3 UR4, UR7, 0x38860, URZ ;  /* 0x0003886007047890 */ /* 0x000fe2000fffe03f */
[-C--:B------:R-:W-:Y:S01]  /*6b50*/  FMUL.FTZ R20, R69, R17.reuse ;  /* 0x0000001145147220 */ /* 0x080fe20000410000 */
[-C--:B------:R-:W-:Y:S01]  /*6b60*/  FMUL.FTZ R15, R77, R17.reuse ;  /* 0x000000114d0f7220 */ /* 0x080fe20000410000 */
[-C--:B------:R-:W-:Y:S01]  /*6b70*/  FMUL.FTZ R77, R44, R17.reuse ;  /* 0x000000112c4d7220 */ /* 0x080fe20000410000 */
[----:B------:R-:W-:Y:S01]  /*6b80*/  UPRMT UR4, UR5, 0x654, UR4 ;  /* 0x0000065405047896 */ /* 0x000fe20008000004 */
        /* <DEDUP_REMOVED lines=8> */
[----:B------:R-:W-:Y:S01]  /*6c10*/  SYNCS.ARRIVE.TRANS64.RED.A1T0 RZ, [UR4], RZ ;  /* 0x000000ffffff79a7 */ /* 0x000fe20008100404 */
        /* <DEDUP_REMOVED lines=111> */
[----:B------:R-:W-:Y:S01]  /*7310*/  PLOP3.LUT P0, PT, PT, PT, PT, 0x8, 0x0 ;  /* 0x000000000000781c */ /* 0x000fe20003f0e170 */
[-C--:B------:R-:W-:Y:S01]  /*7320*/  FMUL.FTZ R134, R134, R2.reuse ;  /* 0x0000000286867220 */ /* 0x080fe20000410000 */
[-C--:B------:R-:W-:Y:S01]  /*7330*/  FMUL.FTZ R131, R131, R2.reuse ;  /* 0x0000000283837220 */ /* 0x080fe20000410000 */
[-C--:B------:R-:W-:Y:S01]  /*7340*/  FMUL.FTZ R142, R142, R2.reuse ;  /* 0x000000028e8e7220 */ /* 0x080fe20000410000 */
[-C--:B------:R-:W-:Y:S01]  /*7350*/  FMUL.FTZ R139, R139, R2.reuse ;  /* 0x000000028b8b7220 */ /* 0x080fe20000410000 */
[-C--:B------:R-:W-:Y:S01]  /*7360*/  FMUL.FTZ R150, R150, R2.reuse ;  /* 0x0000000296967220 */ /* 0x080fe20000410000 */
[----:B------:R-:W-:-:S07]  /*7370*/  FMUL.FTZ R147, R147, R2 ;  /* 0x0000000293937220 */ /* 0x000fce0000410000 */
.L_x_12:
[----:B------:R-:W-:Y:S05]  /*7380*/  @P0 BRA `(.L_x_35) ;  /* 0x0000003800540947 */ /* 0x000fea0003800000 */
[----:B------:R-:W0:Y:S01]  /*7390*/  S2R R2, SR_TID.X ;  /* 0x0000000000027919 */ /* 0x000e220000002100 */
[----:B------:R-:W-:Y:S01]  /*73a0*/  ULDC.64 UR4, c[0x4][0x38] ;  /* 0x01000e0000047ab9 */ /* 0x000fe20000000a00 */
[----:B------:R-:W-:Y:S01]  /*73b0*/  ULDC.64 UR6, c[0x0][0xb38] ;  /* 0x0002ce0000067ab9 */ /* 0x000fe20000000a00 */
[----:B------:R-:W-:Y:S01]  /*73c0*/  ULDC.64 UR8, c[0x0][0xb28] ;  /* 0x0002ca0000087ab9 */ /* 0x000fe20000000a00 */
[----:B0-----:R-:W-:-:S05]  /*73d0*/  IMAD.SHL.U32 R17, R2, 0x4, RZ ;  /* 0x0000000402117824 */ /* 0x001fca00078e00ff */
[----:B------:R-:W-:Y:S01]  /*73e0*/  LOP3.LUT R17, R17, 0xc, RZ, 0xc0, !PT ;  /* 0x0000000c11117812 */ /* 0x000fe200078ec0ff */
[----:B------:R-:W-:Y:S03]  /*73f0*/  BAR.SYNC.DEFER_BLOCKING 0x1, 0x100 ;  /* 0x0044000000007b1d */ /* 0x000fe60000010000 */
[----:B------:R-:W-:-:S05]  /*7400*/  IADD3 R26, P0, R17, UR4, RZ ;  /* 0x00000004111a7c10 */ /* 0x000fca000ff1e0ff */
[----:B------:R-:W-:Y:S01]  /*7410*/  IMAD.X R27, RZ, RZ, UR5, P0 ;  /* 0x00000005ff1b7e24 */ /* 0x000fe200080e06ff */
[----:B------:R-:W-:-:S04]  /*7420*/  ULDC.64 UR4, c[0x0][0xbd0] ;  /* 0x0002f40000047ab9 */ /* 0x000fc80000000a00 */
[----:B------:R0:W2:Y:S01]  /*7430*/  LDG.E.CONSTANT R26, desc[UR40][R26.64] ;  /* 0x000000281a1a7981 */ /* 0x0000a2000c1e9900 */
[C---:B------:R-:W-:Y:S01]  /*7440*/  LOP3.LUT P0, R17, R2.reuse, 0x3, RZ, 0xc0, !PT ;  /* 0x0000000302117812 */ /* 0x040fe2000780c0ff */
[----:B------:R-:W-:Y:S01]  /*7450*/  VIADD R18, R2, 0xffffff80 ;  /* 0xffffff8002127836 */ /* 0x000fe20000000000 */
[----:B------:R-:W-:Y:S02]  /*7460*/  BSSY B0, `(.L_x_36) ;  /* 0x00002ad000007945 */ /* 0x000fe40003800000 */
[----:B------:R-:W-:-:S04]  /*7470*/  ISETP.EQ.OR P0, PT, R17, 0x3, !P0 ;  /* 0x000000031100780c */ /* 0x000fc80004702670 */
[----:B------:R-:W-:Y:S02]  /*7480*/  SEL R157, R12, R89, P0 ;  /* 0x000000590c9d7207 */ /* 0x000fe40000000000 */
[----:B------:R-:W-:Y:S02]  /*7490*/  SEL R12, R89, R12, P0 ;  /* 0x0000000c590c7207 */ /* 0x000fe40000000000 */
[----:B------:R-:W-:Y:S02]  /*74a0*/  SEL R89, R108, R7, P0 ;  /* 0x000000076c597207 */ /* 0x000fe40000000000 */
[----:B------:R-:W-:Y:S02]  /*74b0*/  SEL R108, R7, R108, P0 ;  /* 0x0000006c076c7207 */ /* 0x000fe40000000000 */
[----:B------:R-:W-:Y:S02]  /*74c0*/  SHF.R.S32.HI R7, RZ, 0x1f, R18 ;  /* 0x0000001fff077819 */ /* 0x000fe40000011412 */
[----:B------:R-:W-:-:S02]  /*74d0*/  SEL R167, R3, R80, P0 ;  /* 0x0000005003a77207 */ /* 0x000fc40000000000 */
[----:B------:R-:W-:Y:S02]  /*74e0*/  LEA.HI R2, R7, R18, RZ, 0x7 ;  /* 0x0000001207027211 */ /* 0x000fe400078f38ff */
[----:B------:R-:W-:Y:S02]  /*74f0*/  SEL R80, R80, R3, P0 ;  /* 0x0000000350507207 */ /* 0x000fe40000000000 */
[----:B------:R-:W-:Y:S02]  /*7500*/  LOP3.LUT R3, R2, 0xffffff80, RZ, 0xc0, !PT ;  /* 0xffffff8002037812 */ /* 0x000fe400078ec0ff */
[----:B------:R-:W-:Y:S02]  /*7510*/  SEL R169, R33, R40, P0 ;  /* 0x0000002821a97207 */ /* 0x000fe40000000000 */
[----:B------:R-:W-:Y:S01]  /*7520*/  SEL R33, R40, R33, P0 ;  /* 0x0000002128217207 */ /* 0x000fe20000000000 */
[----:B------:R-:W-:Y:S01]  /*7530*/  IMAD.IADD R40, R18, 0x1, -R3 ;  /* 0x0000000112287824 */ /* 0x000fe200078e0a03 */
[----:B------:R-:W-:-:S02]  /*7540*/  SEL R225, R126, R127, P0 ;  /* 0x0000007f7ee17207 */ /* 0x000fc40000000000 */
[----:B------:R-:W-:Y:S02]  /*7550*/  SEL R126, R127, R126, P0 ;  /* 0x0000007e7f7e7207 */ /* 0x000fe40000000000 */
[----:B------:R-:W-:Y:S02]  /*7560*/  SEL R149, R14, R81, P0 ;  /* 0x000000510e957207 */ /* 0x000fe40000000000 */
[----:B------:R-:W-:Y:S02]  /*7570*/  SEL R127, R130, R131, P0 ;  /* 0x00000083827f7207 */ /* 0x000fe40000000000 */
[----:B------:R-:W-:Y:S02]  /*7580*/  SEL R14, R81, R14, P0 ;  /* 0x0000000e510e7207 */ /* 0x000fe40000000000 */
[----:B------:R-:W-:Y:S02]  /*7590*/  SEL R130, R131, R130, P0 ;  /* 0x0000008283827207 */ /* 0x000fe40000000000 */
[----:B------:R-:W-:-:S02]  /*75a0*/  SEL R161, R10, R97, P0 ;  /* 0x000000610aa17207 */ /* 0x000fc40000000000 */
[----:B------:R-:W-:Y:S02]  /*75b0*/  SEL R195, R62, R63, P0 ;  /* 0x0000003f3ec37207 */ /* 0x000fe40000000000 */
[----:B------:R-:W-:Y:S02]  /*75c0*/  SEL R81, R63, R62, P0 ;  /* 0x0000003e3f517207 */ /* 0x000fe40000000000 */
[----:B------:R-:W-:Y:S02]  /*75d0*/  SEL R131, R134, R135, P0 ;  /* 0x0000008786837207 */ /* 0x000fe40000000000 */
[----:B------:R-:W-:Y:S02]  /*75e0*/  SEL R10, R97, R10, P0 ;  /* 0x0000000a610a7207 */ /* 0x000fe40000000000 */
[----:B------:R-:W-:Y:S02]  /*75f0*/  SEL R179, R65, R64, P0 ;  /* 0x0000004041b37207 */ /* 0x000fe40000000000 */
[----:B------:R-:W-:-:S02]  /*7600*/  SEL R134, R135, R134, P0 ;  /* 0x0000008687867207 */ /* 0x000fc40000000000 */
[----:B------:R-:W-:Y:S02]  /*7610*/  SHF.R.S32.HI R63, RZ, 0x1f, R40 ;  /* 0x0000001fff3f7819 */ /* 0x000fe40000011428 */
        /* <DEDUP_REMOVED lines=8> */
[----:B------:R-:W-:Y:S01]  /*76a0*/  SEL R138, R139, R138, P0 ;  /* 0x0000008a8b8a7207 */ /* 0x000fe20000000000 */
[----:B------:R-:W1:Y:S01]  /*76b0*/  S2R R38, SR_CTAID.X ;  /* 0x0000000000267919 */ /* 0x000e620000002500 */
[----:B------:R-:W-:Y:S02]  /*76c0*/  SEL R48, R48, R25, P0 ;  /* 0x0000001930307207 */ /* 0x000fe40000000000 */
[----:B------:R-:W-:-:S02]  /*76d0*/  SEL R39, R42, R109, P0 ;  /* 0x0000006d2a277207 */ /* 0x000fc40000000000 */
[----:B------:R-:W-:Y:S02]  /*76e0*/  SEL R31, R109, R42, P0 ;  /* 0x0000002a6d1f7207 */ /* 0x000fe40000000000 */
[----:B------:R-:W-:Y:S02]  /*76f0*/  SEL R139, R142, R143, P0 ;  /* 0x0000008f8e8b7207 */ /* 0x000fe40000000000 */
[----:B------:R-:W-:Y:S02]  /*7700*/  SEL R163, R8, R105, P0 ;  /* 0x0000006908a37207 */ /* 0x000fe40000000000 */
[----:B------:R-:W-:Y:S02]  /*7710*/  SEL R205, R86, R87, P0 ;  /* 0x0000005756cd7207 */ /* 0x000fe40000000000 */
[----:B------:R-:W-:Y:S02]  /*7720*/  LEA.HI R42, R63, R40, RZ, 0x2 ;  /* 0x000000283f2a7211 */ /* 0x000fe400078f10ff */
        /* <DEDUP_REMOVED lines=8> */
[----:B------:R-:W-:Y:S02]  /*77b0*/  LEA.HI R7, R7, R18, RZ, 0x2 ;  /* 0x0000001207077211 */ /* 0x000fe400078f10ff */
[--C-:B------:R-:W-:Y:S02]  /*77c0*/  SHF.R.S32.HI R3, RZ, 0x2, R42.reuse ;  /* 0x00000002ff037819 */ /* 0x100fe4000001142a */
[----:B------:R-:W-:Y:S02]  /*77d0*/  SHF.R.S32.HI R6, RZ, 0x1f, R42 ;  /* 0x0000001fff067819 */ /* 0x000fe4000001142a */
[----:B------:R-:W-:Y:S02]  /*77e0*/  LEA.HI R2, R2, R25, RZ, 0x1 ;  /* 0x0000001902027211 */ /* 0x000fe400078f08ff */
[----:B------:R-:W-:-:S02]  /*77f0*/  SEL R165, R116, R5, P0 ;  /* 0x0000000574a57207 */ /* 0x000fc40000000000 */
[----:B------:R-:W-:Y:S02]  /*7800*/  SEL R5, R5, R116, P0 ;  /* 0x0000007405057207 */ /* 0x000fe40000000000 */
[----:B------:R-:W-:Y:S02]  /*7810*/  LOP3.LUT R7, R7, 0xfffffffc, RZ, 0xc0, !PT ;  /* 0xfffffffc07077812 */ /* 0x000fe400078ec0ff */
[----:B------:R-:W-:Y:S02]  /*7820*/  LEA.HI R6, R6, R3, RZ, 0x3 ;  /* 0x0000000306067211 */ /* 0x000fe400078f18ff */
[----:B------:R-:W-:Y:S01]  /*7830*/  LOP3.LUT R2, R2, 0x3fffffe, RZ, 0xc0, !PT ;  /* 0x03fffffe02027812 */ /* 0x000fe200078ec0ff */
[----:B0-----:R-:W-:Y:S01]  /*7840*/  IMAD.IADD R27, R18, 0x1, -R7 ;  /* 0x00000001121b7824 */ /* 0x001fe200078e0a07 */
[----:B------:R-:W-:Y:S02]  /*7850*/  SEL R201, R74, R75, P0 ;  /* 0x0000004b4ac97207 */ /* 0x000fe40000000000 */
[----:B------:R-:W-:Y:S01]  /*7860*/  SEL R74, R75, R74, P0 ;  /* 0x0000004a4b4a7207 */ /* 0x000fe20000000000 */
[----:B------:R-:W-:Y:S01]  /*7870*/  IMAD.IADD R18, R25, 0x1, -R2 ;  /* 0x0000000119127824 */ /* 0x000fe200078e0a02 */
[----:B------:R-:W-:-:S02]  /*7880*/  LOP3.LUT R6, R6, 0xfffffff8, RZ, 0xc0, !PT ;  /* 0xfffffff806067812 */ /* 0x000fc400078ec0ff */
[----:B------:R-:W-:Y:S02]  /*7890*/  SHF.R.S32.HI R75, RZ, 0x1f, R16 ;  /* 0x0000001fff4b7819 */ /* 0x000fe40000011410 */
[----:B------:R-:W-:Y:S01]  /*78a0*/  LEA.HI R2, R63, R40, RZ, 0x5 ;  /* 0x000000283f027211 */ /* 0x000fe200078f28ff */
[----:B------:R-:W-:Y:S01]  /*78b0*/  IMAD.IADD R7, R3, 0x1, -R6 ;  /* 0x0000000103077824 */ /* 0x000fe200078e0a06 */
[----:B------:R-:W-:Y:S01]  /*78c0*/  SEL R133, R77, R32, P0 ;  /* 0x000000204d857207 */ /* 0x000fe20000000000 */
[C---:B------:R-:W-:Y:S01]  /*78d0*/  IMAD R25, R75.reuse, UR4, RZ ;  /* 0x000000044b197c24 */ /* 0x040fe2000f8e02ff */
[----:B------:R-:W-:Y:S01]  /*78e0*/  SHF.R.S32.HI R6, RZ, 0x5, R2 ;  /* 0x00000005ff067819 */ /* 0x000fe20000011402 */
[----:B------:R-:W-:Y:S01]  /*78f0*/  IMAD R75, R75, UR6, RZ ;  /* 0x000000064b4b7c24 */ /* 0x000fe2000f8e02ff */
[----:B------:R-:W-:Y:S01]  /*7900*/  SEL R145, R41, R20, P0 ;  /* 0x0000001429917207 */ /* 0x000fe20000000000 */
[----:B------:R-:W-:Y:S01]  /*7910*/  IMAD R63, R16, UR5, R25 ;  /* 0x00000005103f7c24 */ /* 0x000fe2000f8e0219 */
[----:B------:R-:W-:Y:S01]  /*7920*/  SEL R59, R153, R36, P0 ;  /* 0x00000024993b7207 */ /* 0x000fe20000000000 */
[----:B------:R-:W-:Y:S01]  /*7930*/  IMAD R25, R6, 0x10, R7 ;  /* 0x0000001006197824 */ /* 0x000fe200078e0207 */
[----:B------:R-:W-:Y:S01]  /*7940*/  SEL R32, R32, R77, P0 ;  /* 0x0000004d20207207 */ /* 0x000fe20000000000 */
[----:B------:R-:W-:Y:S01]  /*7950*/  IMAD R75, R16, UR7, R75 ;  /* 0x00000007104b7c24 */ /* 0x000fe2000f8e024b */
[----:B------:R-:W-:Y:S01]  /*7960*/  SEL R20, R20, R41, P0 ;  /* 0x0000002914147207 */ /* 0x000fe20000000000 */
[----:B------:R-:W-:Y:S01]  /*7970*/  IMAD.WIDE.U32 R6, R16, UR6, RZ ;  /* 0x0000000610067c25 */ /* 0x000fe2000f8e00ff */
[----:B------:R-:W-:Y:S01]  /*7980*/  SEL R175, R53, R96, P0 ;  /* 0x0000006035af7207 */ /* 0x000fe20000000000 */
[----:B------:R-:W-:Y:S01]  /*7990*/  ULDC.64 UR6, c[0x0][0xb48] ;  /* 0x0002d20000067ab9 */ /* 0x000fe20000000a00 */
[----:B------:R-:W-:Y:S01]  /*79a0*/  SEL R36, R36, R153, P0 ;  /* 0x0000009924247207 */ /* 0x000fe20000000000 */
[----:B------:R-:W-:Y:S01]  /*79b0*/  IMAD.IADD R7, R7, 0x1, R75 ;  /* 0x0000000107077824 */ /* 0x000fe200078e024b */
[----:B------:R-:W-:Y:S01]  /*79c0*/  SEL R77, R29, R52, P0 ;  /* 0x000000341d4d7207 */ /* 0x000fe20000000000 */
[----:B------:R-:W-:Y:S01]  /*79d0*/  IMAD.WIDE.U32 R2, R16, UR4, RZ ;  /* 0x0000000410027c25 */ /* 0x000fe2000f8e00ff */
[----:B------:R-:W-:Y:S01]  /*79e0*/  SEL R41, R19, R72, P0 ;  /* 0x0000004813297207 */ /* 0x000fe20000000000 */
[----:B------:R-:W0:Y:S01]  /*79f0*/  S2UR UR4, SR_CTAID.Y ;  /* 0x00000000000479c3 */ /* 0x000e220000002600 */
[----:B------:R-:W-:Y:S01]  /*7a00*/  SEL R53, R96, R53, P0 ;  /* 0x0000003560357207 */ /* 0x000fe20000000000 */
[----:B------:R-:W-:Y:S01]  /*7a10*/  IMAD R25, R18, 0x40, R25 ;  /* 0x0000004012197824 */ /* 0x000fe200078e0219 */
[----:B------:R-:W-:Y:S01]  /*7a20*/  SEL R177, R57, R56, P0 ;  /* 0x0000003839b17207 */ /* 0x000fe20000000000 */
[----:B------:R-:W-:Y:S01]  /*7a30*/  IMAD.IADD R3, R3, 0x1, R63 ;  /* 0x0000000103037824 */ /* 0x000fe200078e023f */
        /* <DEDUP_REMOVED lines=42> */
[----:B------:R-:W-:-:S02]  /*7ce0*/  LEA.HI R28, R27, R27, RZ, 0x1 ;  /* 0x0000001b1b1c7211 */ /* 0x000fc400078f08ff */
[----:B------:R-:W-:Y:S02]  /*7cf0*/  SEL R35, R155, R112, P0 ;  /* 0x000000709b237207 */ /* 0x000fe40000000000 */
[----:B------:R-:W-:Y:S02]  /*7d00*/  LOP3.LUT R28, R28, 0x1ffffffe, RZ, 0xc0, !PT ;  /* 0x1ffffffe1c1c7812 */ /* 0x000fe400078ec0ff */
[----:B------:R-:W-:Y:S02]  /*7d10*/  SEL R51, R146, R147, P0 ;  /* 0x0000009392337207 */ /* 0x000fe40000000000 */
[----:B------:R-:W-:Y:S01]  /*7d20*/  SEL R17, R147, R146, P0 ;  /* 0x0000009293117207 */ /* 0x000fe20000000000 */
[----:B------:R-:W-:Y:S01]  /*7d30*/  IMAD.IADD R28, R27, 0x1, -R28 ;  /* 0x000000011b1c7824 */ /* 0x000fe200078e0a1c */
[----:B------:R-:W-:Y:S02]  /*7d40*/  SEL R155, R112, R155, P0 ;  /* 0x0000009b709b7207 */ /* 0x000fe40000000000 */
[----:B------:R-:W-:Y:S01]  /*7d50*/  SEL R171, R45, R88, P0 ;  /* 0x000000582dab7207 */ /* 0x000fe20000000000 */
[--C-:B------:R-:W-:Y:S01]  /*7d60*/  IMAD R27, R28, 0x8, R25.reuse ;  /* 0x000000081c1b7824 */ /* 0x100fe200078e0219 */
[----:B------:R-:W-:Y:S01]  /*7d70*/  SEL R147, R76, R15, P0 ;  /* 0x0000000f4c937207 */ /* 0x000fe20000000000 */
[C---:B-1----:R-:W-:Y:S01]  /*7d80*/  IMAD R25, R38.reuse, 0x80, R25 ;  /* 0x0000008026197824 */ /* 0x042fe200078e0219 */
[----:B------:R-:W-:Y:S01]  /*7d90*/  SEL R15, R15, R76, P0 ;  /* 0x0000004c0f0f7207 */ /* 0x000fe20000000000 */
[----:B------:R-:W-:Y:S01]  /*7da0*/  IMAD R27, R38, 0x80, R27 ;  /* 0x00000080261b7824 */ /* 0x000fe200078e021b */
        /* <DEDUP_REMOVED lines=16> */
[----:B------:R-:W-:Y:S02]  /*7eb0*/  LOP3.LUT R63, R42, 0x7ffffffc, RZ, 0xc0, !PT ;  /* 0x7ffffffc2a3f7812 */ /* 0x000fe400078ec0ff */
[----:B------:R-:W-:Y:S02]  /*7ec0*/  SEL R37, R44, R37, P0 ;  /* 0x000000252c257207 */ /* 0x000fe40000000000 */
[----:B------:R-:W-:Y:S01]  /*7ed0*/  SEL R209, R94, R95, P0 ;  /* 0x0000005f5ed17207 */ /* 0x000fe20000000000 */
[----:B------:R-:W-:Y:S01]  /*7ee0*/  IMAD.IADD R18, R40, 0x1, -R63 ;  /* 0x0000000128127824 */ /* 0x000fe200078e0a3f */
[----:B------:R-:W-:Y:S01]  /*7ef0*/  SEL R61, R104, R61, P0 ;  /* 0x0000003d683d7207 */ /* 0x000fe20000000000 */
[----:B--2---:R1:W-:Y:S01]  /*7f00*/  SHFL.IDX PT, R86, R97, R26, 0x1c1f ;  /* 0x001c1f1a61567589 */ /* 0x0043e200000e0000 */
[----:B------:R-:W-:-:S02]  /*7f10*/  SEL R45, R88, R45, P0 ;  /* 0x0000002d582d7207 */ /* 0x000fc40000000000 */
[----:B------:R-:W-:Y:S01]  /*7f20*/  SEL R71, R95, R94, P0 ;  /* 0x0000005e5f477207 */ /* 0x000fe20000000000 */
[----:B------:R-:W-:Y:S01]  /*7f30*/  SHFL.IDX PT, R116, R179, R26, 0x1c1f ;  /* 0x001c1f1ab3747589 */ /* 0x000fe200000e0000 */
[----:B------:R-:W-:-:S03]  /*7f40*/  LOP3.LUT P1, RZ, R40, 0x3, RZ, 0xc0, !PT ;  /* 0x0000000328ff7812 */ /* 0x000fc6000782c0ff */
[----:B------:R-:W-:Y:S01]  /*7f50*/  SHFL.IDX PT, R179, R143, R26, 0x1c1f ;  /* 0x001c1f1a8fb37589 */ /* 0x000fe200000e0000 */
[----:B-1----:R-:W-:-:S03]  /*7f60*/  LOP3.LUT R97, R26, 0x2, RZ, 0x3c, !PT ;  /* 0x000000021a617812 */ /* 0x002fc600078e3cff */
[----:B------:R-:W-:Y:S04]  /*7f70*/  SHFL.IDX PT, R89, R89, R26, 0x1c1f ;  /* 0x001c1f1a59597589 */ /* 0x000fe800000e0000 */
[----:B------:R-:W1:Y:S04]  /*7f80*/  SHFL.IDX PT, R150, R150, R97, 0x1c1f ;  /* 0x001c1f6196967589 */ /* 0x000e6800000e0000 */
[----:B------:R-:W-:Y:S04]  /*7f90*/  SHFL.IDX PT, R108, R108, R97, 0x1c1f ;  /* 0x001c1f616c6c7589 */ /* 0x000fe800000e0000 */
[----:B------:R-:W-:Y:S04]  /*7fa0*/  SHFL.IDX PT, R133, R133, R26, 0x1c1f ;  /* 0x001c1f1a85857589 */ /* 0x000fe800000e0000 */
[----:B------:R-:W-:Y:S04]  /*7fb0*/  SHFL.IDX PT, R107, R175, R26, 0x1c1f ;  /* 0x001c1f1aaf6b7589 */ /* 0x000fe800000e0000 */
[----:B------:R-:W-:Y:S04]  /*7fc0*/  SHFL.IDX PT, R32, R32, R97, 0x1c1f ;  /* 0x001c1f6120207589 */ /* 0x000fe800000e0000 */
[----:B------:R-:W-:Y:S04]  /*7fd0*/  SHFL.IDX PT, R188, R53, R97, 0x1c1f ;  /* 0x001c1f6135bc7589 */ /* 0x000fe800000e0000 */
[----:B------:R-:W-:Y:S04]  /*7fe0*/  SHFL.IDX PT, R77, R77, R26, 0x1c1f ;  /* 0x001c1f1a4d4d7589 */ /* 0x000fe800000e0000 */
[----:B------:R-:W-:Y:S04]  /*7ff0*/  SHFL.IDX PT, R75, R41, R26, 0x1c1f ;  /* 0x001c1f1a294b7589 */ /* 0x000fe800000e0000 */
[----:B------:R-:W-:Y:S04]  /*8000*/  SHFL.IDX PT, R109, R177, R26, 0x1c1f ;  /* 0x001c1f1ab16d7589 */ /* 0x000fe800000e0000 */
[----:B------:R-:W2:Y:S04]  /*8010*/  SHFL.IDX PT, R164, R29, R97, 0x1c1f ;  /* 0x001c1f611da47589 */ /* 0x000ea800000e0000 */
[----:B------:R-:W-:Y:S04]  /*8020*/  SHFL.IDX PT, R174, R19, R97, 0x1c1f ;  /* 0x001c1f6113ae7589 */ /* 0x000fe800000e0000 */
[----:B------:R-:W-:Y:S04]  /*8030*/  SHFL.IDX PT, R152, R56, R97, 0x1c1f ;  /* 0x001c1f6138987589 */ /* 0x000fe800000e0000 */
[----:B------:R-:W-:Y:S04]  /*8040*/  SHFL.IDX PT, R153, R153, R26, 0x1c1f ;  /* 0x001c1f1a99997589 */ /* 0x000fe800000e0000 */
[----:B------:R-:W-:Y:S04]  /*8050*/  SHFL.IDX PT, R103, R173, R26, 0x1c1f ;  /* 0x001c1f1aad677589 */ /* 0x000fe800000e0000 */
[----:B------:R-:W-:Y:S04]  /*8060*/  SHFL.IDX PT, R158, R85, R97, 0x1c1f ;  /* 0x001c1f61559e7589 */ /* 0x000fe800000e0000 */
[----:B------:R-:W-:Y:S04]  /*8070*/  SHFL.IDX PT, R176, R13, R97, 0x1c1f ;  /* 0x001c1f610db07589 */ /* 0x000fe800000e0000 */
[----:B------:R1:W-:Y:S04]  /*8080*/  SHFL.IDX PT, R85, R9, R97, 0x1c1f ;  /* 0x001c1f6109557589 */ /* 0x0003e800000e0000 */
[----:B------:R3:W-:Y:S04]  /*8090*/  SHFL.IDX PT, R173, R5, R97, 0x1c1f ;  /* 0x001c1f6105ad7589 */ /* 0x0007e800000e0000 */
[----:B------:R-:W-:Y:S01]  /*80a0*/  SHFL.IDX PT, R98, R167, R26, 0x1c1f ;  /* 0x001c1f1aa7627589 */ /* 0x000fe200000e0000 */
[----:B-1----:R-:W-:-:S03]  /*80b0*/  SEL R9, R150, R179, P0 ;  /* 0x000000b396097207 */ /* 0x002fc60000000000 */
[----:B------:R-:W-:Y:S01]  /*80c0*/  SHFL.IDX PT, R120, R59, R26, 0x1c1f ;  /* 0x001c1f1a3b787589 */ /* 0x000fe200000e0000 */
[----:B---3--:R-:W-:Y:S02]  /*80d0*/  SEL R5, R179, R150, P0 ;  /* 0x00000096b3057207 */ /* 0x008fe40000000000 */
[----:B------:R-:W1:Y:S01]  /*80e0*/  LDC R150, c[0x0][0xbe8] ;  /* 0x0002fa00ff967b82 */ /* 0x000e620000000800 */
[----:B------:R-:W-:Y:S04]  /*80f0*/  SHFL.IDX PT, R167, R36, R97, 0x1c1f ;  /* 0x001c1f6124a77589 */ /* 0x000fe800000e0000 */
[----:B------:R-:W-:Y:S04]  /*8100*/  SHFL.IDX PT, R123, R43, R26, 0x1c1f ;  /* 0x001c1f1a2b7b7589 */ /* 0x000fe800000e0000 */
[----:B------:R-:W-:Y:S04]  /*8110*/  SHFL.IDX PT, R121, R185, R26, 0x1c1f ;  /* 0x001c1f1ab9797589 */ /* 0x000fe800000e0000 */
[----:B------:R-:W3:Y:S04]  /*8120*/  SHFL.IDX PT, R154, R93, R97, 0x1c1f ;  /* 0x001c1f615d9a7589 */ /* 0x000ee800000e0000 */
[----:B------:R2:W-:Y:S04]  /*8130*/  SHFL.IDX PT, R148, R34, R97, 0x1c1f ;  /* 0x001c1f6122947589 */ /* 0x0005e800000e0000 */
[----:B------:R-:W-:Y:S01]  /*8140*/  SHFL.IDX PT, R125, R125, R26, 0x1c1f ;  /* 0x001c1f1a7d7d7589 */ /* 0x000fe200000e0000 */
[----:B-1----:R-:W-:-:S03]  /*8150*/  ISETP.NE.AND P2, PT, R150, 0x1, PT ;  /* 0x000000019600780c */ /* 0x002fc60003f45270 */
[----:B------:R-:W-:Y:S01]  /*8160*/  SHFL.IDX PT, R69, R69, R26, 0x1c1f ;  /* 0x001c1f1a45457589 */ /* 0x000fe200000e0000 */
[----:B--2---:R-:W-:-:S03]  /*8170*/  SEL R34, R164, R77, P0 ;  /* 0x0000004da4227207 */ /* 0x004fc60000000000 */
[----:B------:R-:W-:Y:S04]  /*8180*/  SHFL.IDX PT, R92, R105, R26, 0x1c1f ;  /* 0x001c1f1a695c7589 */ /* 0x000fe800000e0000 */
[----:B------:R-:W-:Y:S04]  /*8190*/  SHFL.IDX PT, R115, R187, R26, 0x1c1f ;  /* 0x001c1f1abb737589 */ /* 0x000fe800000e0000 */
[----:B------:R1:W2:Y:S01]  /*81a0*/  SHFL.IDX PT, R168, R23, R97, 0x1c1f ;  /* 0x001c1f6117a87589 */ /* 0x0002a200000e0000 */
[----:B---3--:R-:W-:-:S03]  /*81b0*/  SEL R13, R154, R123, P0 ;  /* 0x0000007b9a0d7207 */ /* 0x008fc60000000000 */
[----:B------:R-:W-:Y:S04]  /*81c0*/  SHFL.IDX PT, R124, R65, R97, 0x1c1f ;  /* 0x001c1f61417c7589 */ /* 0x000fe800000e0000 */
[----:B------:R-:W-:Y:S01]  /*81d0*/  SHFL.IDX PT, R141, R141, R26, 0x1c1f ;  /* 0x001c1f1a8d8d7589 */ /* 0x000fe200000e0000 */
[----:B-1----:R-:W-:-:S03]  /*81e0*/  SEL R23, R133, R32, P0 ;  /* 0x0000002085177207 */ /* 0x002fc60000000000 */
[----:B------:R-:W-:Y:S04]  /*81f0*/  SHFL.IDX PT, R145, R145, R26, 0x1c1f ;  /* 0x001c1f1a91917589 */ /* 0x000fe800000e0000 */
[----:B------:R-:W-:Y:S04]  /*8200*/  SHFL.IDX PT, R105, R189, R26, 0x1c1f ;  /* 0x001c1f1abd697589 */ /* 0x000fe800000e0000 */
[----:B------:R-:W1:Y:S04]  /*8210*/  SHFL.IDX PT, R166, R22, R97, 0x1c1f ;  /* 0x001c1f6116a67589 */ /* 0x000e6800000e0000 */
[----:B------:R3:W-:Y:S01]  /*8220*/  SHFL.IDX PT, R170, R20, R97, 0x1c1f ;  /* 0x001c1f6114aa7589 */ /* 0x0007e200000e0000 */
[----:B--2---:R-:W-:-:S03]  /*8230*/  SEL R36, R69, R168, P0 ;  /* 0x000000a845247207 */ /* 0x004fc60000000000 */
[----:B------:R-:W-:Y:S04]  /*8240*/  SHFL.IDX PT, R144, R68, R97, 0x1c1f ;  /* 0x001c1f6144907589 */ /* 0x000fe800000e0000 */
[----:B------:R-:W-:Y:S01]  /*8250*/  SHFL.IDX PT, R35, R35, R26, 0x1c1f ;  /* 0x001c1f1a23237589 */ /* 0x000fe200000e0000 */
[----:B---3--:R-:W-:-:S03]  /*8260*/  SEL R20, R167, R120, P0 ;  /* 0x00000078a7147207 */ /* 0x008fc60000000000 */
[----:B------:R-:W-:Y:S04]  /*8270*/  SHFL.IDX PT, R102, R171, R26, 0x1c1f ;  /* 0x001c1f1aab667589 */ /* 0x000fe800000e0000 */
[----:B------:R-:W-:Y:S04]  /*8280*/  SHFL.IDX PT, R156, R155, R97, 0x1c1f ;  /* 0x001c1f619b9c7589 */ /* 0x000fe800000e0000 */
[----:B------:R2:W-:Y:S01]  /*8290*/  SHFL.IDX PT, R56, R87, R97, 0x1c1f ;  /* 0x001c1f6157387589 */ /* 0x0005e200000e0000 */
[----:B-1----:R-:W-:-:S03]  /*82a0*/  SEL R65, R166, R141, P0 ;  /* 0x0000008da6417207 */ /* 0x002fc60000000000 */
[----:B------:R-:W-:Y:S04]  /*82b0*/  SHFL.IDX PT, R137, R137, R26, 0x1c1f ;  /* 0x001c1f1a89897589 */ /* 0x000fe800000e0000 */
[----:B------:R-:W-:Y:S01]  /*82c0*/  SHFL.IDX PT, R83, R159, R26, 0x1c1f ;  /* 0x001c1f1a9f537589 */ /* 0x000fe200000e0000 */
[----:B--2---:R-:W-:-:S03]  /*82d0*/  SEL R87, R89, R108, P0 ;  /* 0x0000006c59577207 */ /* 0x004fc60000000000 */
[----:B------:R-:W-:Y:S01]  /*82e0*/  SHFL.IDX PT, R119, R183, R26, 0x1c1f ;  /* 0x001c1f1ab7777589 */ /* 0x000fe200000e0000 */
[----:B------:R-:W-:Y:S02]  /*82f0*/  SEL R89, R108, R89, P0 ;  /* 0x000000596c597207 */ /* 0x000fe40000000000 */
[----:B------:R-:W-:Y:S01]  /*8300*/  SEL R108, R188, R107, P0 ;  /* 0x0000006bbc6c7207 */ /* 0x000fe20000000000 */
[----:B------:R-:W-:Y:S04]  /*8310*/  SHFL.IDX PT, R162, R24, R97, 0x1c1f ;  /* 0x001c1f6118a27589 */ /* 0x000fe800000e0000 */
[----:B------:R-:W-:Y:S04]  /*8320*/  SHFL.IDX PT, R171, R8, R97, 0x1c1f ;  /* 0x001c1f6108ab7589 */ /* 0x000fe800000e0000 */
[----:B------:R-:W1:Y:S04]  /*8330*/  SHFL.IDX PT, R146, R30, R97, 0x1c1f ;  /* 0x001c1f611e927589 */ /* 0x000e6800000e0000 */
[----:B------:R-:W-:Y:S04]  /*8340*/  SHFL.IDX PT, R79, R157, R26, 0x1c1f ;  /* 0x001c1f1a9d4f7589 */ /* 0x000fe800000e0000 */
[----:B------:R2:W-:Y:S04]  /*8350*/  SHFL.IDX PT, R159, R31, R97, 0x1c1f ;  /* 0x001c1f611f9f7589 */ /* 0x0005e800000e0000 */
[----:B------:R3:W-:Y:S04]  /*8360*/  SHFL.IDX PT, R8, R106, R97, 0x1c1f ;  /* 0x001c1f616a087589 */ /* 0x0007e800000e0000 */
[----:B------:R4:W-:Y:S01]  /*8370*/  SHFL.IDX PT, R157, R72, R97, 0x1c1f ;  /* 0x001c1f61489d7589 */ /* 0x0009e200000e0000 */
[----:B--2---:R-:W-:-:S03]  /*8380*/  SEL R31, R32, R133, P0 ;  /* 0x00000085201f7207 */ /* 0x004fc60000000000 */
[----:B------:R2:W-:Y:S01]  /*8390*/  SHFL.IDX PT, R140, R70, R97, 0x1c1f ;  /* 0x001c1f61468c7589 */ /* 0x0005e200000e0000 */
[----:B------:R-:W-:Y:S02]  /*83a0*/  SEL R32, R77, R164, P0 ;  /* 0x000000a44d207207 */ /* 0x000fe40000000000 */
[----:B---3--:R-:W-:Y:S01]  /*83b0*/  SEL R106, R107, R188, P0 ;  /* 0x000000bc6b6a7207 */ /* 0x008fe20000000000 */
[----:B------:R-:W-:Y:S01]  /*83c0*/  SHFL.IDX PT, R41, R127, R26, 0x1c1f ;  /* 0x001c1f1a7f297589 */ /* 0x000fe200000e0000 */
[----:B------:R-:W-:Y:S02]  /*83d0*/  SEL R107, R109, R152, P0 ;  /* 0x000000986d6b7207 */ /* 0x000fe40000000000 */
[----:B----4-:R-:W-:Y:S01]  /*83e0*/  SEL R72, R174, R75, P0 ;  /* 0x0000004bae487207 */ /* 0x010fe20000000000 */
[----:B------:R-:W-:Y:S01]  /*83f0*/  SHFL.IDX PT, R28, R51, R26, 0x1c1f ;  /* 0x001c1f1a331c7589 */ /* 0x000fe200000e0000 */
[----:B------:R-:W-:Y:S02]  /*8400*/  SEL R77, R176, R153, P0 ;  /* 0x00000099b04d7207 */ /* 0x000fe40000000000 */
[----:B--2---:R-:W-:Y:S01]  /*8410*/  SEL R70, R75, R174, P0 ;  /* 0x000000ae4b467207 */ /* 0x004fe20000000000 */
[----:B------:R-:W-:Y:S01]  /*8420*/  SHFL.IDX PT, R104, R47, R26, 0x1c1f ;  /* 0x001c1f1a2f687589 */ /* 0x000fe200000e0000 */
[----:B------:R-:W-:-:S02]  /*8430*/  SEL R75, R153, R176, P0 ;  /* 0x000000b0994b7207 */ /* 0x000fc40000000000 */
[----:B------:R-:W-:Y:S01]  /*8440*/  SEL R109, R152, R109, P0 ;  /* 0x0000006d986d7207 */ /* 0x000fe20000000000 */
[----:B------:R1:W-:Y:S01]  /*8450*/  SHFL.IDX PT, R127, R117, R97, 0x1c1f ;  /* 0x001c1f61757f7589 */ /* 0x0003e200000e0000 */
[----:B------:R-:W2:Y:S03]  /*8460*/  LDC.64 R152, c[0x0][0xbd8] ;  /* 0x0002f600ff987b82 */ /* 0x000ea60000000a00 */
[----:B------:R-:W-:Y:S04]  /*8470*/  SHFL.IDX PT, R100, R49, R26, 0x1c1f ;  /* 0x001c1f1a31647589 */ /* 0x000fe800000e0000 */
[----:B------:R-:W-:Y:S01]  /*8480*/  SHFL.IDX PT, R147, R147, R26, 0x1c1f ;  /* 0x001c1f1a93937589 */ /* 0x000fe200000e0000 */
[----:B-1----:R-:W-:-:S03]  /*8490*/  SEL R117, R119, R146, P0 ;  /* 0x0000009277757207 */ /* 0x002fc60000000000 */
[----:B------:R-:W-:Y:S01]  /*84a0*/  SHFL.IDX PT, R112, R57, R26, 0x1c1f ;  /* 0x001c1f1a39707589 */ /* 0x000fe200000e0000 */
[----:B------:R-:W-:Y:S02]  /*84b0*/  SEL R119, R146, R119, P0 ;  /* 0x0000007792777207 */ /* 0x000fe40000000000 */
[----:B------:R-:W1:Y:S01]  /*84c0*/  @P2 LDC R146, c[0x0][0xbec] ;  /* 0x0002fb00ff922b82 */ /* 0x000e620000000800 */
[----:B------:R-:W-:Y:S04]  /*84d0*/  SHFL.IDX PT, R114, R39, R26, 0x1c1f ;  /* 0x001c1f1a27727589 */ /* 0x000fe800000e0000 */
[----:B------:R-:W3:Y:S04]  /*84e0*/  SHFL.IDX PT, R51, R199, R26, 0x1c1f ;  /* 0x001c1f1ac7337589 */ /* 0x000ee800000e0000 */
[----:B------:R4:W-:Y:S04]  /*84f0*/  SHFL.IDX PT, R172, R15, R97, 0x1c1f ;  /* 0x001c1f610fac7589 */ /* 0x0009e800000e0000 */
[----:B------:R-:W-:Y:S04]  /*8500*/  SHFL.IDX PT, R129, R129, R26, 0x1c1f ;  /* 0x001c1f1a81817589 */ /* 0x000fe800000e0000 */
[----:B------:R-:W-:Y:S01]  /*8510*/  SHFL.IDX PT, R149, R149, R26, 0x1c1f ;  /* 0x001c1f1a95957589 */ /* 0x000fe200000e0000 */
[----:B----4-:R-:W-:-:S03]  /*8520*/  SEL R15, R125, R158, P0 ;  /* 0x0000009e7d0f7207 */ /* 0x010fc60000000000 */
[----:B------:R-:W-:Y:S01]  /*8530*/  SHFL.IDX PT, R84, R161, R26, 0x1c1f ;  /* 0x001c1f1aa1547589 */ /* 0x000fe200000e0000 */
[----:B-1----:R-:W-:-:S03]  /*8540*/  @P2 IMAD.HI.U32 R146, R27, R146, RZ ;  /* 0x000000921b922227 */ /* 0x002fc600078e00ff */
[----:B------:R-:W-:Y:S04]  /*8550*/  SHFL.IDX PT, R88, R163, R26, 0x1c1f ;  /* 0x001c1f1aa3587589 */ /* 0x000fe800000e0000 */
[----:B------:R-:W-:Y:S01]  /*8560*/  SHFL.IDX PT, R96, R165, R26, 0x1c1f ;  /* 0x001c1f1aa5607589 */ /* 0x000fe200000e0000 */
[----:B---3--:R-:W-:Y:S02]  /*8570*/  SEL R133, R51, R140, P0 ;  /* 0x0000008c33857207 */ /* 0x008fe40000000000 */
[----:B------:R-:W-:Y:S01]  /*8580*/  SEL R51, R140, R51, P0 ;  /* 0x000000338c337207 */ /* 0x000fe20000000000 */
[----:B------:R-:W-:Y:S01]  /*8590*/  SHFL.IDX PT, R99, R169, R26, 0x1c1f ;  /* 0x001c1f1aa9637589 */ /* 0x000fe200000e0000 */
[----:B------:R-:W-:-:S03]  /*85a0*/  IMAD.MOV R140, RZ, RZ, -R16 ;  /* 0x000000ffff8c7224 */ /* 0x000fc600078e0a10 */
        /* <DEDUP_REMOVED lines=22> */
[----:B------:R1:W3:Y:S04]  /*8710*/  SHFL.IDX PT, R160, R37, R97, 0x1c1f ;  /* 0x001c1f6125a07589 */ /* 0x0002e800000e0000 */
[----:B------:R4:W-:Y:S04]  /*8720*/  SHFL.IDX PT, R178, R14, R97, 0x1c1f ;  /* 0x001c1f610eb27589 */ /* 0x0009e800000e0000 */
[----:B------:R-:W5:Y:S01]  /*8730*/  SHFL.IDX PT, R128, R76, R97, 0x1c1f ;  /* 0x001c1f614c807589 */ /* 0x000f6200000e0000 */
[----:B-1----:R-:W-:-:S03]  /*8740*/  SEL R37, R141, R166, P0 ;  /* 0x000000a68d257207 */ /* 0x002fc60000000000 */
[----:B------:R1:W-:Y:S01]  /*8750*/  SHFL.IDX PT, R180, R11, R97, 0x1c1f ;  /* 0x001c1f610bb47589 */ /* 0x0003e200000e0000 */
[----:B------:R-:W0:Y:S01]  /*8760*/  LDC R141, c[0x0][0xc50] ;  /* 0x00031400ff8d7b82 */ /* 0x000e220000000800 */
[----:B----4-:R-:W-:Y:S02]  /*8770*/  SEL R14, R120, R167, P0 ;  /* 0x000000a7780e7207 */ /* 0x010fe40000000000 */
[----:B------:R-:W4:Y:S01]  /*8780*/  SHFL.IDX PT, R132, R81, R97, 0x1c1f ;  /* 0x001c1f6151847589 */ /* 0x000f2200000e0000 */
[----:B------:R-:W-:-:S03]  /*8790*/  SEL R120, R121, R148, P0 ;  /* 0x0000009479787207 */ /* 0x000fc60000000000 */
[----:B------:R2:W-:Y:S01]  /*87a0*/  SHFL.IDX PT, R26, R122, R97, 0x1c1f ;  /* 0x001c1f617a1a7589 */ /* 0x0005e200000e0000 */
[----:B-1----:R-:W-:-:S03]  /*87b0*/  SEL R11, R123, R154, P0 ;  /* 0x0000009a7b0b7207 */ /* 0x002fc60000000000 */
[----:B------:R1:W4:Y:S01]  /*87c0*/  SHFL.IDX PT, R93, R21, R97, 0x1c1f ;  /* 0x001c1f61155d7589 */ /* 0x00032200000e0000 */
[----:B------:R-:W-:Y:S02]  /*87d0*/  SEL R123, R124, R115, P0 ;  /* 0x000000737c7b7207 */ /* 0x000fe40000000000 */
[----:B---3--:R-:W-:Y:S01]  /*87e0*/  SEL R22, R129, R160, P0 ;  /* 0x000000a081167207 */ /* 0x008fe20000000000 */
[----:B------:R3:W-:Y:S01]  /*87f0*/  SHFL.IDX PT, R161, R64, R97, 0x1c1f ;  /* 0x001c1f6140a17589 */ /* 0x0007e200000e0000 */
[----:B------:R-:W-:Y:S02]  /*8800*/  SEL R30, R160, R129, P0 ;  /* 0x00000081a01e7207 */ /* 0x000fe40000000000 */
[----:B--2---:R-:W-:Y:S01]  /*8810*/  SEL R122, R148, R121, P0 ;  /* 0x00000079947a7207 */ /* 0x004fe20000000000 */
[----:B------:R2:W-:Y:S01]  /*8820*/  SHFL.IDX PT, R139, R67, R97, 0x1c1f ;  /* 0x001c1f61438b7589 */ /* 0x0005e200000e0000 */
[----:B------:R-:W-:Y:S02]  /*8830*/  SEL R121, R115, R124, P0 ;  /* 0x0000007c73797207 */ /* 0x000fe40000000000 */
[----:B-1----:R-:W-:Y:S01]  /*8840*/  SEL R21, R158, R125, P0 ;  /* 0x0000007d9e157207 */ /* 0x002fe20000000000 */
[----:B------:R-:W1:Y:S01]  /*8850*/  SHFL.IDX PT, R143, R74, R97, 0x1c1f ;  /* 0x001c1f614a8f7589 */ /* 0x000e6200000e0000 */
[----:B------:R-:W-:Y:S01]  /*8860*/  SEL R125, R105, R144, P0 ;  /* 0x00000090697d7207 */ /* 0x000fe20000000000 */
[----:B0-----:R-:W-:Y:S01]  /*8870*/  IMAD R141, R141, R140, UR4 ;  /* 0x000000048d8d7e24 */ /* 0x001fe2000f8e028c */
[----:B---3--:R-:W-:Y:S01]  /*8880*/  SEL R64, R168, R69, P0 ;  /* 0x00000045a8407207 */ /* 0x008fe20000000000 */
[----:B------:R0:W-:Y:S01]  /*8890*/  SHFL.IDX PT, R131, R142, R97, 0x1c1f ;  /* 0x001c1f618e837589 */ /* 0x0001e200000e0000 */
[----:B------:R-:W-:Y:S01]  /*88a0*/  SEL R69, R170, R145, P0 ;  /* 0x00000091aa457207 */ /* 0x000fe20000000000 */
[----:B------:R-:W-:Y:S01]  /*88b0*/  ULDC.64 UR4, c[0x0][0xbe0] ;  /* 0x0002f80000047ab9 */ /* 0x000fe20000000a00 */
[----:B--2---:R-:W-:Y:S01]  /*88c0*/  SEL R67, R145, R170, P0 ;  /* 0x000000aa91437207 */ /* 0x004fe20000000000 */
[----:B------:R2:W3:Y:S01]  /*88d0*/  SHFL.IDX PT, R182, R12, R97, 0x1c1f ;  /* 0x001c1f610cb67589 */ /* 0x0004e200000e0000 */
[----:B------:R-:W-:-:S02]  /*88e0*/  SEL R115, R144, R105, P0 ;  /* 0x0000006990737207 */ /* 0x000fc40000000000 */
[----:B------:R-:W1:Y:S01]  /*88f0*/  LDC.64 R144, c[0x0][0xb40] ;  /* 0x0002d000ff907b82 */ /* 0x000e620000000a00 */
[----:B------:R2:W3:Y:S01]  /*8900*/  SHFL.IDX PT, R169, R10, R97, 0x1c1f ;  /* 0x001c1f610aa97589 */ /* 0x0004e200000e0000 */
[----:B-----5:R-:W-:Y:S02]  /*8910*/  SEL R105, R128, R95, P0 ;  /* 0x0000005f80697207 */ /* 0x020fe40000000000 */
[----:B----4-:R-:W-:Y:S01]  /*8920*/  SEL R129, R63, R132, P0 ;  /* 0x000000843f817207 */ /* 0x010fe20000000000 */
[----:B------:R4:W-:Y:S01]  /*8930*/  SHFL.IDX PT, R184, R33, R97, 0x1c1f ;  /* 0x001c1f6121b87589 */ /* 0x0009e200000e0000 */
[----:B------:R-:W-:Y:S02]  /*8940*/  SEL R81, R180, R83, P0 ;  /* 0x00000053b4517207 */ /* 0x000fe40000000000 */
[----:B0-----:R-:W0:Y:S01]  /*8950*/  @P2 LDC R142, c[0x0][0xbec] ;  /* 0x0002fb00ff8e2b82 */ /* 0x001e220000000800 */
[----:B--2---:R-:W-:Y:S01]  /*8960*/  SEL R12, R156, R35, P0 ;  /* 0x000000239c0c7207 */ /* 0x004fe20000000000 */
[----:B------:R-:W-:Y:S01]  /*8970*/  SHFL.IDX PT, R165, R61, R97, 0x1c1f ;  /* 0x001c1f613da57589 */ /* 0x000fe200000e0000 */
[----:B------:R-:W-:-:S02]  /*8980*/  SEL R10, R35, R156, P0 ;  /* 0x0000009c230a7207 */ /* 0x000fc40000000000 */
[----:B------:R-:W-:Y:S01]  /*8990*/  SEL R35, R162, R137, P0 ;  /* 0x00000089a2237207 */ /* 0x000fe20000000000 */
[----:B------:R-:W-:Y:S01]  /*89a0*/  SHFL.IDX PT, R186, R48, R97, 0x1c1f ;  /* 0x001c1f6130ba7589 */ /* 0x000fe200000e0000 */
[----:B----4-:R-:W-:Y:S02]  /*89b0*/  SEL R33, R137, R162, P0 ;  /* 0x000000a289217207 */ /* 0x010fe40000000000 */
[----:B------:R-:W2:Y:S01]  /*89c0*/  @P2 LDC R137, c[0x0][0xbf0] ;  /* 0x0002fc00ff892b82 */ /* 0x000ea20000000800 */
[----:B------:R4:W-:Y:S01]  /*89d0*/  SHFL.IDX PT, R53, R126, R97, 0x1c1f ;  /* 0x001c1f617e357589 */ /* 0x0009e200000e0000 */
[----:B------:R-:W-:Y:S02]  /*89e0*/  SEL R68, R93, R100, P0 ;  /* 0x000000645d447207 */ /* 0x000fe40000000000 */
[----:B------:R-:W-:Y:S01]  /*89f0*/  SEL R124, R114, R159, P0 ;  /* 0x0000009f727c7207 */ /* 0x000fe20000000000 */
[----:B------:R5:W-:Y:S01]  /*8a00*/  SHFL.IDX PT, R61, R134, R97, 0x1c1f ;  /* 0x001c1f61863d7589 */ /* 0x000be200000e0000 */
[----:B------:R-:W-:Y:S01]  /*8a10*/  SEL R74, R149, R178, P0 ;  /* 0x000000b2954a7207 */ /* 0x000fe20000000000 */
[----:B-1----:R-:W-:Y:S01]  /*8a20*/  IMAD.WIDE.U32 R6, R144, UR39, R6 ;  /* 0x0000002790067c25 */ /* 0x002fe2000f8e0006 */
[----:B------:R-:W-:Y:S01]  /*8a30*/  SEL R76, R178, R149, P0 ;  /* 0x00000095b24c7207 */ /* 0x000fe20000000000 */
[----:B------:R1:W-:Y:S01]  /*8a40*/  SHFL.IDX PT, R163, R73, R97, 0x1c1f ;  /* 0x001c1f6149a37589 */ /* 0x0003e200000e0000 */
[----:B------:R-:W-:-:S02]  /*8a50*/  SEL R114, R159, R114, P0 ;  /* 0x000000729f727207 */ /* 0x000fc40000000000 */
[----:B----4-:R-:W-:Y:S01]  /*8a60*/  SEL R126, R104, R127, P0 ;  /* 0x0000007f687e7207 */ /* 0x010fe20000000000 */
[----:B------:R4:W-:Y:S01]  /*8a70*/  SHFL.IDX PT, R48, R71, R97, 0x1c1f ;  /* 0x001c1f6147307589 */ /* 0x0009e200000e0000 */
[----:B------:R-:W-:Y:S01]  /*8a80*/  SEL R104, R127, R104, P0 ;  /* 0x000000687f687207 */ /* 0x000fe20000000000 */
[----:B-----5:R-:W-:Y:S01]  /*8a90*/  IMAD R134, R152, UR38, RZ ;  /* 0x0000002698867c24 */ /* 0x020fe2000f8e02ff */
[----:B------:R-:W-:Y:S01]  /*8aa0*/  SEL R127, R95, R128, P0 ;  /* 0x000000805f7f7207 */ /* 0x000fe20000000000 */
[----:B0-----:R-:W-:Y:S01]  /*8ab0*/  @P2 IMAD.HI.U32 R16, R27, R142, RZ ;  /* 0x0000008e1b102227 */ /* 0x001fe200078e00ff */
[----:B------:R-:W-:Y:S01]  /*8ac0*/  SEL R95, R132, R63, P0 ;  /* 0x0000003f845f7207 */ /* 0x000fe20000000000 */
[----:B------:R3:W0:Y:S01]  /*8ad0*/  SHFL.IDX PT, R135, R78, R97, 0x1c1f ;  /* 0x001c1f614e877589 */ /* 0x00062200000e0000 */
[----:B-1----:R-:W-:Y:S01]  /*8ae0*/  SEL R73, R172, R147, P0 ;  /* 0x00000093ac497207 */ /* 0x002fe20000000000 */
[----:B------:R-:W-:Y:S01]  /*8af0*/  IMAD R63, R153, UR39, R134 ;  /* 0x00000027993f7c24 */ /* 0x000fe2000f8e0286 */
[----:B------:R-:W-:Y:S01]  /*8b00*/  SEL R134, R143, R52, P0 ;  /* 0x000000348f867207 */ /* 0x000fe20000000000 */
[----:B------:R-:W-:Y:S01]  /*8b10*/  IMAD.WIDE.U32 R152, R152, UR39, R2 ;  /* 0x0000002798987c25 */ /* 0x000fe2000f8e0002 */
[----:B----4-:R-:W-:Y:S01]  /*8b20*/  SEL R71, R147, R172, P0 ;  /* 0x000000ac93477207 */ /* 0x010fe20000000000 */
[----:B------:R1:W4:Y:S01]  /*8b30*/  SHFL.IDX PT, R136, R82, R97, 0x1c1f ;  /* 0x001c1f6152887589 */ /* 0x00032200000e0000 */
[----:B------:R-:W5:Y:S01]  /*8b40*/  @P2 LDC R147, c[0x0][0xbf0] ;  /* 0x0002fc00ff932b82 */ /* 0x000f620000000800 */
[----:B------:R-:W-:Y:S01]  /*8b50*/  SEL R2, R52, R143, P0 ;  /* 0x0000008f34027207 */ /* 0x000fe20000000000 */
[----:B------:R-:W-:Y:S01]  /*8b60*/  IMAD R52, R144, UR38, RZ ;  /* 0x0000002690347c24 */ /* 0x000fe2000f8e02ff */
[----:B------:R-:W5:Y:S01]  /*8b70*/  SHFL.IDX PT, R113, R113, R97, 0x1c1f ;  /* 0x001c1f6171717589 */ /* 0x000f6200000e0000 */
[----:B------:R-:W-:Y:S01]  /*8b80*/  IMAD.IADD R153, R153, 0x1, R63 ;  /* 0x0000000199997824 */ /* 0x000fe200078e023f */
[----:B---3--:R-:W-:Y:S01]  /*8b90*/  SEL R78, R79, R182, P0 ;  /* 0x000000b64f4e7207 */ /* 0x008fe20000000000 */
[----:B------:R-:W-:Y:S01]  /*8ba0*/  IMAD R145, R145, UR39, R52 ;  /* 0x0000002791917c24 */ /* 0x000fe2000f8e0234 */
[----:B------:R-:W-:Y:S01]  /*8bb0*/  SHF.R.S32.HI R52, RZ, 0x1f, R141 ;  /* 0x0000001fff347819 */ /* 0x000fe2000001148d */
[----:B------:R-:W-:Y:S01]  /*8bc0*/  IMAD.MOV.U32 R63, RZ, RZ, R27 ;  /* 0x000000ffff3f7224 */ /* 0x000fe200078e001b */
[----:B--2---:R-:W-:Y:S01]  /*8bd0*/  @P2 SHF.R.U32.HI R63, RZ, R137, R16 ;  /* 0x00000089ff3f2219 */ /* 0x004fe20000011610 */
[----:B------:R-:W-:Y:S01]  /*8be0*/  IMAD.IADD R143, R7, 0x1, R145 ;  /* 0x00000001078f7824 */ /* 0x000fe200078e0291 */
[----:B------:R2:W-:Y:S01]  /*8bf0*/  SHFL.IDX PT, R175, R80, R97, 0x1c1f ;  /* 0x001c1f6150af7589 */ /* 0x0005e200000e0000 */
[----:B------:R-:W-:Y:S01]  /*8c00*/  IMAD R7, R52, UR4, RZ ;  /* 0x0000000434077c24 */ /* 0x000fe2000f8e02ff */
[----:B-1----:R-:W-:Y:S01]  /*8c10*/  SEL R82, R84, R169, P0 ;  /* 0x000000a954527207 */ /* 0x002fe20000000000 */
[----:B------:R-:W-:Y:S01]  /*8c20*/  IMAD.MOV.U32 R142, RZ, RZ, R6 ;  /* 0x000000ffff8e7224 */ /* 0x000fe200078e0006 */
[----:B------:R-:W-:Y:S01]  /*8c30*/  SHFL.IDX PT, R177, R45, R97, 0x1c1f ;  /* 0x001c1f612db17589 */ /* 0x000fe200000e0000 */
[----:B------:R-:W-:Y:S01]  /*8c40*/  IMAD R16, R141, UR5, R7 ;  /* 0x000000058d107c24 */ /* 0x000fe2000f8e0207 */
[----:B0-----:R-:W-:Y:S01]  /*8c50*/  SEL R3, R54, R135, P0 ;  /* 0x0000008736037207 */ /* 0x001fe20000000000 */
[----:B------:R-:W-:Y:S01]  /*8c60*/  IMAD R52, R52, UR6, RZ ;  /* 0x0000000634347c24 */ /* 0x000fe2000f8e02ff */
[----:B------:R-:W-:Y:S01]  /*8c70*/  SEL R135, R135, R54, P0 ;  /* 0x0000003687877207 */ /* 0x000fe20000000000 */
[C---:B------:R-:W-:Y:S01]  /*8c80*/  IMAD.WIDE.U32 R6, R141.reuse, UR4, R152 ;  /* 0x000000048d067c25 */ /* 0x040fe2000f8e0098 */
[----:B------:R-:W-:Y:S01]  /*8c90*/  ULDC.64 UR4, c[0x0][0xb30] ;  /* 0x0002cc0000047ab9 */ /* 0x000fe20000000a00 */
[----:B------:R-:W-:Y:S01]  /*8ca0*/  SHFL.IDX PT, R155, R66, R97, 0x1c1f ;  /* 0x001c1f61429b7589 */ /* 0x000fe200000e0000 */
[----:B----4-:R-:W-:Y:S01]  /*8cb0*/  SEL R54, R136, R55, P0 ;  /* 0x0000003788367207 */ /* 0x010fe20000000000 */
[----:B------:R-:W-:Y:S01]  /*8cc0*/  IMAD.MOV.U32 R137, RZ, RZ, R27 ;  /* 0x000000ffff897224 */ /* 0x000fe200078e001b */
[----:B-----5:R-:W-:Y:S01]  /*8cd0*/  @P2 SHF.R.U32.HI R137, RZ, R147, R146 ;  /* 0x00000093ff892219 */ /* 0x020fe20000011692 */
[----:B------:R-:W-:Y:S01]  /*8ce0*/  IMAD R145, R141, UR7, R52 ;  /* 0x000000078d917c24 */ /* 0x000fe2000f8e0234 */
[----:B------:R-:W-:Y:S01]  /*8cf0*/  IADD3 R140, P2, R63, R6, RZ ;  /* 0x000000063f8c7210 */ /* 0x000fe20007f5e0ff */
[----:B------:R-:W-:Y:S01]  /*8d00*/  IMAD.WIDE.U32 R142, R141, UR6, R142 ;  /* 0x000000068d8e7c25 */ /* 0x000fe2000f8e008e */
[----:B------:R-:W-:Y:S01]  /*8d10*/  SHF.R.S32.HI R141, RZ, 0x1f, R63 ;  /* 0x0000001fff8d7819 */ /* 0x000fe2000001143f */
[----:B------:R-:W-:Y:S01]  /*8d20*/  ULDC.64 UR6, c[0x0][0xbc8] ;  /* 0x0002f20000067ab9 */ /* 0x000fe20000000a00 */
[----:B------:R-:W-:Y:S01]  /*8d30*/  SHF.R.S32.HI R6, RZ, 0x1f, R137 ;  /* 0x0000001fff067819 */ /* 0x000fe20000011489 */
[----:B------:R-:W-:Y:S01]  /*8d40*/  IMAD.MOV R63, RZ, RZ, -R63 ;  /* 0x000000ffff3f7224 */ /* 0x000fe200078e0a3f */
[----:B------:R-:W-:Y:S01]  /*8d50*/  IADD3.X R141, R141, R7, R16, P2, !PT ;  /* 0x000000078d8d7210 */ /* 0x000fe200017fe410 */
[----:B------:R-:W-:Y:S01]  /*8d60*/  IMAD.IADD R143, R143, 0x1, R145 ;  /* 0x000000018f8f7824 */ /* 0x000fe200078e0291 */
[----:B------:R0:W-:Y:S01]  /*8d70*/  SHFL.IDX PT, R151, R90, R97, 0x1c1f ;  /* 0x001c1f615a977589 */ /* 0x0001e200000e0000 */
[----:B------:R-:W-:Y:S01]  /*8d80*/  IMAD R63, R150, R63, R27 ;  /* 0x0000003f963f7224 */ /* 0x000fe200078e021b */
[----:B--2---:R-:W-:Y:S01]  /*8d90*/  SEL R80, R182, R79, P0 ;  /* 0x0000004fb6507207 */ /* 0x004fe20000000000 */
[----:B------:R-:W-:Y:S01]  /*8da0*/  IMAD R6, R6, UR4, RZ ;  /* 0x0000000406067c24 */ /* 0x000fe2000f8e02ff */
[----:B------:R1:W-:Y:S01]  /*8db0*/  SHFL.IDX PT, R19, R91, R97, 0x1c1f ;  /* 0x001c1f615b137589 */ /* 0x0003e200000e0000 */
[----:B------:R-:W-:Y:S01]  /*8dc0*/  IMAD.MOV R52, RZ, RZ, -R137 ;  /* 0x000000ffff347224 */ /* 0x000fe200078e0a89 */
[----:B------:R-:W-:Y:S01]  /*8dd0*/  SHF.R.S32.HI R16, RZ, 0x1f, R63 ;  /* 0x0000001fff107819 */ /* 0x000fe2000001143f */
[C---:B------:R-:W-:Y:S01]  /*8de0*/  IMAD R145, R137.reuse, UR5, R6 ;  /* 0x0000000589917c24 */ /* 0x040fe2000f8e0206 */
[----:B------:R-:W2:Y:S01]  /*8df0*/  S2UR UR5, SR_CgaCtaId ;  /* 0x00000000000579c3 */ /* 0x000ea20000008800 */
[----:B------:R-:W-:Y:S01]  /*8e00*/  IMAD.WIDE.U32 R6, R137, UR4, R142 ;  /* 0x0000000489067c25 */ /* 0x000fe2000f8e008e */
[----:B------:R-:W-:Y:S01]  /*8e10*/  UMOV UR4, 0x400 ;  /* 0x0000040000047882 */ /* 0x000fe20000000000 */
[----:B------:R-:W-:Y:S01]  /*8e20*/  SEL R79, R83, R180, P0 ;  /* 0x000000b4534f7207 */ /* 0x000fe20000000000 */
[----:B------:R-:W-:Y:S01]  /*8e30*/  SHFL.IDX PT, R24, R110, R97, 0x1c1f ;  /* 0x001c1f616e187589 */ /* 0x000fe200000e0000 */
[----:B------:R-:W-:Y:S01]  /*8e40*/  IMAD R16, R16, UR6, RZ ;  /* 0x0000000610107c24 */ /* 0x000fe2000f8e02ff */
[----:B0-----:R-:W-:Y:S01]  /*8e50*/  SEL R90, R92, R113, P0 ;  /* 0x000000715c5a7207 */ /* 0x001fe20000000000 */
[----:B------:R-:W-:Y:S01]  /*8e60*/  IMAD R27, R150, R52, R27 ;  /* 0x00000034961b7224 */ /* 0x000fe200078e021b */
[----:B------:R0:W-:Y:S01]  /*8e70*/  SHFL.IDX PT, R45, R111, R97, 0x1c1f ;  /* 0x001c1f616f2d7589 */ /* 0x0001e200000e0000 */
[----:B------:R-:W-:Y:S01]  /*8e80*/  IMAD.IADD R7, R7, 0x1, R145 ;  /* 0x0000000107077824 */ /* 0x000fe200078e0291 */
[----:B------:R-:W-:Y:S01]  /*8e90*/  SEL R66, R100, R93, P0 ;  /* 0x0000005d64427207 */ /* 0x000fe20000000000 */
[C---:B------:R-:W-:Y:S01]  /*8ea0*/  IMAD R137, R63.reuse, UR7, R16 ;  /* 0x000000073f897c24 */ /* 0x040fe2000f8e0210 */
[----:B------:R-:W-:Y:S01]  /*8eb0*/  SHF.R.S32.HI R52, RZ, 0x1f, R27 ;  /* 0x0000001fff347819 */ /* 0x000fe2000001141b */
[----:B------:R-:W-:Y:S01]  /*8ec0*/  IMAD.WIDE.U32 R140, R63, UR6, R140 ;  /* 0x000000063f8c7c25 */ /* 0x000fe2000f8e008c */
[----:B------:R-:W-:Y:S01]  /*8ed0*/  ULDC.64 UR6, c[0x0][0xba8] ;  /* 0x0002ea0000067ab9 */ /* 0x000fe20000000a00 */
[----:B------:R-:W-:Y:S01]  /*8ee0*/  SHFL.IDX PT, R29, R101, R97, 0x1c1f ;  /* 0x001c1f61651d7589 */ /* 0x000fe200000e0000 */
[----:B------:R-:W-:Y:S01]  /*8ef0*/  SEL R83, R86, R85, P0 ;  /* 0x0000005556537207 */ /* 0x000fe20000000000 */
[----:B------:R-:W-:Y:S01]  /*8f00*/  IMAD.WIDE.U32 R142, R27, UR8, R6 ;  /* 0x000000081b8e7c25 */ /* 0x000fe2000f8e0006 */
[----:B------:R-:W-:Y:S01]  /*8f10*/  SEL R6, R55, R136, P0 ;  /* 0x0000008837067207 */ /* 0x000fe20000000000 */
[----:B------:R-:W-:Y:S01]  /*8f20*/  SHFL.IDX PT, R130, R130, R97, 0x1c1f ;  /* 0x001c1f6182827589 */ /* 0x000fe200000e0000 */
[----:B------:R-:W-:Y:S01]  /*8f30*/  LEA R136, P2, R140, UR6, 0x2 ;  /* 0x000000068c887c11 */ /* 0x000fe2000f8410ff */
[----:B------:R-:W-:Y:S01]  /*8f40*/  IMAD.IADD R7, R141, 0x1, R137 ;  /* 0x000000018d077824 */ /* 0x000fe200078e0289 */
[----:B------:R-:W-:Y:S01]  /*8f50*/  ULDC UR6, c[0x0][0xa88] ;  /* 0x0002a20000067ab9 */ /* 0x000fe20000000800 */
[----:B------:R-:W-:Y:S01]  /*8f60*/  IMAD R52, R52, UR8, RZ ;  /* 0x0000000834347c24 */ /* 0x000fe2000f8e02ff */
[----:B--2---:R-:W-:Y:S01]  /*8f70*/  ULEA UR4, UR5, UR4, 0x18 ;  /* 0x0000000405047291 */ /* 0x004fe2000f8ec03f */
[----:B------:R-:W-:Y:S01]  /*8f80*/  SHFL.IDX PT, R144, R136, RZ, 0x1c1f ;  /* 0x001c1fff88907589 */ /* 0x000fe200000e0000 */
[----:B------:R-:W-:Y:S01]  /*8f90*/  LEA.HI.X R140, R140, UR7, R7, 0x2, P2 ;  /* 0x000000078c8c7c11 */ /* 0x000fe200090f1407 */
[----:B------:R-:W-:Y:S01]  /*8fa0*/  IMAD R63, R27, UR9, R52 ;  /* 0x000000091b3f7c24 */ /* 0x000fe2000f8e0234 */
[----:B------:R-:W-:Y:S01]  /*8fb0*/  UIADD3 UR4, UR4, 0x38820, URZ ;  /* 0x0003882004047890 */ /* 0x000fe2000fffe03f */
[----:B------:R-:W-:Y:S01]  /*8fc0*/  SHFL.IDX PT, R146, R136, 0x1, 0x1c1f ;  /* 0x003c1f0088927f89 */ /* 0x000fe200000e0000 */
[----:B------:R-:W-:Y:S01]  /*8fd0*/  IMAD R16, R150, UR6, RZ ;  /* 0x0000000696107c24 */ /* 0x000fe2000f8e02ff */
[----:B------:R-:W-:Y:S01]  /*8fe0*/  ULDC.64 UR8, c[0x0][0xb00] ;  /* 0x0002c00000087ab9 */ /* 0x000fe20000000a00 */
[C---:B------:R-:W-:Y:S01]  /*8ff0*/  VIADD R27, R25.reuse, 0x8 ;  /* 0x00000008191b7836 */ /* 0x040fe20000000000 */
[----:B------:R-:W2:Y:S01]  /*9000*/  SHFL.IDX PT, R145, R140, RZ, 0x1c1f ;  /* 0x001c1fff8c917589 */ /* 0x000ea200000e0000 */
[----:B------:R-:W-:Y:S01]  /*9010*/  UPRMT UR4, URZ, 0x654, UR4 ;  /* 0x000006543f047896 */ /* 0x000fe20008000004 */
[-C--:B------:R-:W-:Y:S01]  /*9020*/  ISETP.GE.OR P2, PT, R25, R16.reuse, P1 ;  /* 0x000000101900720c */ /* 0x080fe20000f46670 */
[----:B------:R-:W-:Y:S01]  /*9030*/  IMAD.IADD R63, R143, 0x1, R63 ;  /* 0x000000018f3f7824 */ /* 0x000fe200078e023f */
[----:B------:R-:W3:Y:S01]  /*9040*/  SHFL.IDX PT, R147, R140, 0x1, 0x1c1f ;  /* 0x003c1f008c937f89 */ /* 0x000ee200000e0000 */
[----:B------:R-:W-:-:S02]  /*9050*/  ISETP.GE.OR P1, PT, R27, R16, P1 ;  /* 0x000000101b00720c */ /* 0x000fc40000f26670 */
[C---:B------:R-:W-:Y:S01]  /*9060*/  LEA R52, P3, R142.reuse, UR8, 0x2 ;  /* 0x000000088e347c11 */ /* 0x040fe2000f8610ff */
[----:B------:R-:W4:Y:S01]  /*9070*/  SHFL.IDX PT, R138, R138, R97, 0x1c1f ;  /* 0x001c1f618a8a7589 */ /* 0x000f2200000e0000 */
[----:B------:R-:W-:Y:S01]  /*9080*/  SEL R92, R113, R92, P0 ;  /* 0x0000005c715c7207 */ /* 0x000fe20000000000 */
[----:B------:R-:W-:Y:S01]  /*9090*/  SYNCS.ARRIVE.TRANS64.RED.A1T0 RZ, [UR4], RZ ;  /* 0x000000ffffff79a7 */ /* 0x000fe20008100404 */
[----:B------:R-:W-:Y:S01]  /*90a0*/  LEA.HI.X R63, R142, UR9, R63, 0x2, P3 ;  /* 0x000000098e3f7c11 */ /* 0x000fe200098f143f */
[----:B------:R5:W4:Y:S01]  /*90b0*/  SHFL.IDX PT, R17, R17, R97, 0x1c1f ;  /* 0x001c1f6111117589 */ /* 0x000b2200000e0000 */
[----:B------:R-:W-:Y:S02]  /*90c0*/  ISETP.GE.AND P3, PT, R25, R16, PT ;  /* 0x000000101900720c */ /* 0x000fe40003f66270 */
[----:B------:R-:W-:Y:S01]  /*90d0*/  SEL R85, R85, R86, P0 ;  /* 0x0000005655557207 */ /* 0x000fe20000000000 */
[----:B------:R2:W4:Y:S01]  /*90e0*/  SHFL.IDX PT, R142, R52, RZ, 0x1c1f ;  /* 0x001c1fff348e7589 */ /* 0x00052200000e0000 */
[----:B-1----:R-:W-:-:S02]  /*90f0*/  SEL R91, R96, R173, P0 ;  /* 0x000000ad605b7207 */ /* 0x002fc40000000000 */
[----:B------:R-:W-:Y:S01]  /*9100*/  SEL R93, R173, R96, P0 ;  /* 0x00000060ad5d7207 */ /* 0x000fe20000000000 */
[----:B------:R1:W1:Y:S01]  /*9110*/  SHFL.IDX PT, R143, R63, RZ, 0x1c1f ;  /* 0x001c1fff3f8f7589 */ /* 0x00026200000e0000 */
[----:B0-----:R-:W-:Y:S02]  /*9120*/  SEL R111, R116, R161, P0 ;  /* 0x000000a1746f7207 */ /* 0x001fe40000000000 */
[----:B------:R-:W-:Y:S01]  /*9130*/  SEL R113, R161, R116, P0 ;  /* 0x00000074a1717207 */ /* 0x000fe20000000000 */
[----:B--2---:R0:W-:Y:S01]  /*9140*/  @!P2 ST.E desc[UR40][R144.64], R4 ;  /* 0x000000049000a985 */ /* 0x0041e2000c101928 */
[----:B------:R-:W-:Y:S02]  /*9150*/  SEL R7, R57, R56, P0 ;  /* 0x0000003839077207 */ /* 0x000fe40000000000 */
[----:B------:R-:W-:Y:S01]  /*9160*/  SEL R55, R56, R57, P0 ;  /* 0x0000003938377207 */ /* 0x000fe20000000000 */
[----:B---3--:R0:W-:Y:S01]  /*9170*/  @!P1 ST.E desc[UR40][R146.64], R0 ;  /* 0x0000000092009985 */ /* 0x0081e2000c101928 */
[----:B------:R-:W-:-:S02]  /*9180*/  SEL R86, R88, R171, P0 ;  /* 0x000000ab58567207 */ /* 0x000fc40000000000 */
[----:B------:R-:W-:Y:S02]  /*9190*/  SEL R96, R98, R175, P0 ;  /* 0x000000af62607207 */ /* 0x000fe40000000000 */
[----:B-----5:R-:W-:Y:S02]  /*91a0*/  SEL R97, R99, R184, P0 ;  /* 0x000000b863617207 */ /* 0x020fe40000000000 */
        /* <DEDUP_REMOVED lines=9> */
[----:B------:R-:W-:Y:S01]  /*9240*/  SEL R141, R19, R62, P0 ;  /* 0x0000003e138d7207 */ /* 0x000fe20000000000 */
[----:B------:R-:W-:Y:S01]  /*9250*/  IMAD.SHL.U32 R19, R18, 0x2, RZ ;  /* 0x0000000212137824 */ /* 0x000fe200078e00ff */
        /* <DEDUP_REMOVED lines=13> */
[----:B------:R-:W-:Y:S01]  /*9330*/  SEL R140, R139, R60, P0 ;  /* 0x0000003c8b8c7207 */ /* 0x000fe20000000000 */
[----:B01--4-:R-:W-:Y:S06]  /*9340*/  @P3 BRA `(.L_x_37) ;  /* 0x0000000800f83947 */ /* 0x013fec0003800000 */
[----:B------:R-:W-:Y:S01]  /*9350*/  ULDC UR4, c[0x0][0xac8] ;  /* 0x0002b20000047ab9 */ /* 0x000fe20000000800 */
[C---:B------:R-:W-:Y:S01]  /*9360*/  VIADD R0, R19.reuse, 0x8 ;  /* 0x0000000813007836 */ /* 0x040fe20000000000 */
[C---:B------:R-:W-:Y:S01]  /*9370*/  ISETP.GE.AND P1, PT, R19.reuse, UR4, PT ;  /* 0x0000000413007c0c */ /* 0x040fe2000bf26270 */
[C---:B------:R-:W-:Y:S02]  /*9380*/  VIADD R18, R19.reuse, 0x10 ;  /* 0x0000001013127836 */ /* 0x040fe40000000000 */
[C---:B------:R-:W-:Y:S01]  /*9390*/  VIADD R25, R19.reuse, 0x18 ;  /* 0x0000001813197836 */ /* 0x040fe20000000000 */
[----:B------:R-:W-:Y:S01]  /*93a0*/  ISETP.GE.AND P4, PT, R0, UR4, PT ;  /* 0x0000000400007c0c */ /* 0x000fe2000bf86270 */
[C---:B------:R-:W-:Y:S01]  /*93b0*/  VIADD R60, R19.reuse, 0x20 ;  /* 0x00000020133c7836 */ /* 0x040fe20000000000 */
[----:B------:R-:W-:Y:S01]  /*93c0*/  ISETP.GE.AND P5, PT, R18, UR4, PT ;  /* 0x0000000412007c0c */ /* 0x000fe2000bfa6270 */
[----:B------:R-:W-:Y:S01]  /*93d0*/  VIADD R62, R19, 0x28 ;  /* 0x00000028133e7836 */ /* 0x000fe20000000000 */
[----:B------:R-:W-:Y:S01]  /*93e0*/  ISETP.GE.AND P6, PT, R25, UR4, PT ;  /* 0x0000000419007c0c */ /* 0x000fe2000bfc6270 */
[----:B------:R-:W-:-:S03]  /*93f0*/  VIADD R148, R19, 0x30 ;  /* 0x0000003013947836 */ /* 0x000fc60000000000 */
[----:B------:R-:W-:Y:S01]  /*9400*/  ISETP.GE.AND P2, PT, R62, UR4, PT ;  /* 0x000000043e007c0c */ /* 0x000fe2000bf46270 */
[----:B------:R-:W-:Y:S01]  /*9410*/  @!P1 IMAD.WIDE R144, R19, 0x4, R142 ;  /* 0x0000000413909825 */ /* 0x000fe200078e028e */
[----:B------:R-:W-:-:S03]  /*9420*/  ISETP.GE.AND P3, PT, R148, UR4, PT ;  /* 0x0000000494007c0c */ /* 0x000fc6000bf66270 */
[----:B------:R-:W-:Y:S01]  /*9430*/  @!P4 LEA.HI R0, R0, R0, RZ, 0x1 ;  /* 0x000000000000c211 */ /* 0x000fe200078f08ff */
[----:B------:R0:W-:Y:S01]  /*9440*/  @!P1 ST.E.64 desc[UR40][R144.64], R10 ;  /* 0x0000000a90009985 */ /* 0x0001e2000c101b28 */
[----:B------:R-:W-:Y:S02]  /*9450*/  ISETP.GE.AND P1, PT, R60, UR4, PT ;  /* 0x000000043c007c0c */ /* 0x000fe4000bf26270 */
[----:B------:R-:W-:Y:S02]  /*9460*/  @!P5 LEA.HI R18, R18, R18, RZ, 0x1 ;  /* 0x000000121212d211 */ /* 0x000fe400078f08ff */
[----:B------:R-:W-:Y:S02]  /*9470*/  @!P6 LEA.HI R48, R25, R25, RZ, 0x1 ;  /* 0x000000191930e211 */ /* 0x000fe400078f08ff */
[----:B------:R-:W-:Y:S01]  /*9480*/  @!P4 LOP3.LUT R25, R0, 0xfffffffe, RZ, 0xc0, !PT ;  /* 0xfffffffe0019c812 */ /* 0x000fe200078ec0ff */
[C---:B------:R-:W-:Y:S01]  /*9490*/  VIADD R0, R19.reuse, 0x38 ;  /* 0x0000003813007836 */ /* 0x040fe20000000000 */
[----:B------:R-:W-:Y:S01]  /*94a0*/  @!P5 LOP3.LUT R139, R18, 0xfffffffe, RZ, 0xc0, !PT ;  /* 0xfffffffe128bd812 */ /* 0x000fe200078ec0ff */
[C---:B------:R-:W-:Y:S01]  /*94b0*/  VIADD R18, R19.reuse, 0x40 ;  /* 0x0000004013127836 */ /* 0x040fe20000000000 */
[----:B------:R-:W-:Y:S01]  /*94c0*/  @!P6 LOP3.LUT R147, R48, 0xfffffffe, RZ, 0xc0, !PT ;  /* 0xfffffffe3093e812 */ /* 0x000fe200078ec0ff */
[----:B------:R-:W-:Y:S01]  /*94d0*/  VIADD R48, R19, 0x48 ;  /* 0x0000004813307836 */ /* 0x000fe20000000000 */
[----:B------:R-:W-:Y:S01]  /*94e0*/  @!P2 LEA.HI R62, R62, R62, RZ, 0x1 ;  /* 0x0000003e3e3ea211 */ /* 0x000fe200078f08ff */
[----:B0-----:R-:W-:Y:S01]  /*94f0*/  @!P4 IMAD.WIDE R10, R25, 0x4, R142 ;  /* 0x00000004190ac825 */ /* 0x001fe200078e028e */
[----:B------:R-:W-:-:S02]  /*9500*/  @!P1 LEA.HI R60, R60, R60, RZ, 0x1 ;  /* 0x0000003c3c3c9211 */ /* 0x000fc400078f08ff */
[----:B------:R-:W-:Y:S01]  /*9510*/  @!P3 LEA.HI R148, R148, R148, RZ, 0x1 ;  /* 0x000000949494b211 */ /* 0x000fe200078f08ff */
[--C-:B------:R-:W-:Y:S01]  /*9520*/  @!P5 IMAD.WIDE R144, R139, 0x4, R142.reuse ;  /* 0x000000048b90d825 */ /* 0x100fe200078e028e */
[----:B------:R0:W-:Y:S01]  /*9530*/  @!P4 ST.E.64 desc[UR40][R10.64], R12 ;  /* 0x0000000c0a00c985 */ /* 0x0001e2000c101b28 */
[----:B------:R-:W-:Y:S02]  /*9540*/  @!P1 LOP3.LUT R25, R60, 0xfffffffe, RZ, 0xc0, !PT ;  /* 0xfffffffe3c199812 */ /* 0x000fe400078ec0ff */
[--C-:B------:R-:W-:Y:S01]  /*9550*/  @!P6 IMAD.WIDE R146, R147, 0x4, R142.reuse ;  /* 0x000000049392e825 */ /* 0x100fe200078e028e */
[----:B------:R1:W-:Y:S01]  /*9560*/  @!P5 ST.E.64 desc[UR40][R144.64], R14 ;  /* 0x0000000e9000d985 */ /* 0x0003e2000c101b28 */
[----:B------:R-:W-:Y:S02]  /*9570*/  ISETP.GE.AND P4, PT, R0, UR4, PT ;  /* 0x0000000400007c0c */ /* 0x000fe4000bf86270 */
[----:B------:R-:W-:Y:S01]  /*9580*/  ISETP.GE.AND P5, PT, R18, UR4, PT ;  /* 0x0000000412007c0c */ /* 0x000fe2000bfa6270 */
[----:B------:R2:W-:Y:S01]  /*9590*/  @!P6 ST.E.64 desc[UR40][R146.64], R20 ;  /* 0x000000149200e985 */ /* 0x0005e2000c101b28 */
[----:B------:R-:W-:Y:S01]  /*95a0*/  ISETP.GE.AND P6, PT, R48, UR4, PT ;  /* 0x0000000430007c0c */ /* 0x000fe2000bfc6270 */
[----:B------:R-:W-:Y:S01]  /*95b0*/  VIADD R60, R19, 0x60 ;  /* 0x00000060133c7836 */ /* 0x000fe20000000000 */
[----:B0-----:R-:W-:Y:S01]  /*95c0*/  @!P2 LOP3.LUT R13, R62, 0xfffffffe, RZ, 0xc0, !PT ;  /* 0xfffffffe3e0da812 */ /* 0x001fe200078ec0ff */
[----:B------:R-:W-:Y:S01]  /*95d0*/  @!P1 IMAD.WIDE R10, R25, 0x4, R142 ;  /* 0x00000004190a9825 */ /* 0x000fe200078e028e */
[----:B-1----:R-:W-:-:S03]  /*95e0*/  @!P3 LOP3.LUT R15, R148, 0xfffffffe, RZ, 0xc0, !PT ;  /* 0xfffffffe940fb812 */ /* 0x002fc600078ec0ff */
[--C-:B------:R-:W-:Y:S01]  /*95f0*/  @!P2 IMAD.WIDE R12, R13, 0x4, R142.reuse ;  /* 0x000000040d0ca825 */ /* 0x100fe200078e028e */
[----:B------:R0:W-:Y:S01]  /*9600*/  @!P1 ST.E.64 desc[UR40][R10.64], R22 ;  /* 0x000000160a009985 */ /* 0x0001e2000c101b28 */
[----:B------:R-:W-:Y:S02]  /*9610*/  @!P4 LEA.HI R0, R0, R0, RZ, 0x1 ;  /* 0x000000000000c211 */ /* 0x000fe400078f08ff */
[----:B------:R-:W-:Y:S01]  /*9620*/  @!P3 IMAD.WIDE R14, R15, 0x4, R142 ;  /* 0x000000040f0eb825 */ /* 0x000fe200078e028e */
[----:B------:R1:W-:Y:S01]  /*9630*/  @!P2 ST.E.64 desc[UR40][R12.64], R30 ;  /* 0x0000001e0c00a985 */ /* 0x0003e2000c101b28 */
[----:B------:R-:W-:Y:S02]  /*9640*/  @!P5 LEA.HI R18, R18, R18, RZ, 0x1 ;  /* 0x000000121212d211 */ /* 0x000fe400078f08ff */
[C---:B--2---:R-:W-:Y:S01]  /*9650*/  VIADD R20, R19.reuse, 0x50 ;  /* 0x0000005013147836 */ /* 0x044fe20000000000 */
[----:B------:R2:W-:Y:S01]  /*9660*/  @!P3 ST.E.64 desc[UR40][R14.64], R32 ;  /* 0x000000200e00b985 */ /* 0x0005e2000c101b28 */
[C---:B------:R-:W-:Y:S01]  /*9670*/  VIADD R25, R19.reuse, 0x58 ;  /* 0x0000005813197836 */ /* 0x040fe20000000000 */
[----:B------:R-:W-:Y:S01]  /*9680*/  @!P4 LOP3.LUT R21, R0, 0xfffffffe, RZ, 0xc0, !PT ;  /* 0xfffffffe0015c812 */ /* 0x000fe200078ec0ff */
[----:B------:R-:W-:Y:S01]  /*9690*/  VIADD R0, R19, 0x68 ;  /* 0x0000006813007836 */ /* 0x000fe20000000000 */
[----:B------:R-:W-:-:S02]  /*96a0*/  ISETP.GE.AND P3, PT, R20, UR4, PT ;  /* 0x0000000414007c0c */ /* 0x000fc4000bf66270 */
[----:B------:R-:W-:Y:S01]  /*96b0*/  @!P6 LEA.HI R48, R48, R48, RZ, 0x1 ;  /* 0x000000303030e211 */ /* 0x000fe200078f08ff */
[--C-:B0-----:R-:W-:Y:S01]  /*96c0*/  @!P4 IMAD.WIDE R10, R21, 0x4, R142.reuse ;  /* 0x00000004150ac825 */ /* 0x101fe200078e028e */
[----:B------:R-:W-:Y:S02]  /*96d0*/  @!P5 LOP3.LUT R23, R18, 0xfffffffe, RZ, 0xc0, !PT ;  /* 0xfffffffe1217d812 */ /* 0x000fe400078ec0ff */
[----:B------:R-:W-:Y:S01]  /*96e0*/  ISETP.GE.AND P1, PT, R25, UR4, PT ;  /* 0x0000000419007c0c */ /* 0x000fe2000bf26270 */
[----:B------:R-:W-:Y:S01]  /*96f0*/  VIADD R18, R19, 0x70 ;  /* 0x0000007013127836 */ /* 0x000fe20000000000 */
[----:B------:R-:W-:Y:S01]  /*9700*/  ISETP.GE.AND P2, PT, R60, UR4, PT ;  /* 0x000000043c007c0c */ /* 0x000fe2000bf46270 */
[--C-:B-1----:R-:W-:Y:S01]  /*9710*/  @!P5 IMAD.WIDE R12, R23, 0x4, R142.reuse ;  /* 0x00000004170cd825 */ /* 0x102fe200078e028e */
[----:B--2---:R-:W-:Y:S01]  /*9720*/  @!P6 LOP3.LUT R15, R48, 0xfffffffe, RZ, 0xc0, !PT ;  /* 0xfffffffe300fe812 */ /* 0x004fe200078ec0ff */
[----:B------:R0:W-:Y:S01]  /*9730*/  @!P4 ST.E.64 desc[UR40][R10.64], R34 ;  /* 0x000000220a00c985 */ /* 0x0001e2000c101b28 */
[----:B------:R-:W-:Y:S01]  /*9740*/  ISETP.GE.AND P4, PT, R0, UR4, PT ;  /* 0x0000000400007c0c */ /* 0x000fe2000bf86270 */
[----:B------:R-:W-:Y:S01]  /*9750*/  VIADD R22, R19, 0x80 ;  /* 0x0000008013167836 */ /* 0x000fe20000000000 */
[----:B------:R-:W-:Y:S01]  /*9760*/  @!P3 LEA.HI R20, R20, R20, RZ, 0x1 ;  /* 0x000000141414b211 */ /* 0x000fe200078f08ff */
[----:B------:R-:W-:Y:S01]  /*9770*/  @!P6 IMAD.WIDE R14, R15, 0x4, R142 ;  /* 0x000000040f0ee825 */ /* 0x000fe200078e028e */
[----:B------:R1:W-:Y:S01]  /*9780*/  @!P5 ST.E.64 desc[UR40][R12.64], R36 ;  /* 0x000000240c00d985 */ /* 0x0003e2000c101b28 */
[----:B------:R-:W-:-:S02]  /*9790*/  ISETP.GE.AND P5, PT, R18, UR4, PT ;  /* 0x0000000412007c0c */ /* 0x000fc4000bfa6270 */
[----:B------:R-:W-:Y:S01]  /*97a0*/  @!P3 LOP3.LUT R21, R20, 0xfffffffe, RZ, 0xc0, !PT ;  /* 0xfffffffe1415b812 */ /* 0x000fe200078ec0ff */
[----:B------:R-:W-:Y:S01]  /*97b0*/  VIADD R20, R19, 0x78 ;  /* 0x0000007813147836 */ /* 0x000fe20000000000 */
[----:B------:R2:W-:Y:S01]  /*97c0*/  @!P6 ST.E.64 desc[UR40][R14.64], R64 ;  /* 0x000000400e00e985 */ /* 0x0005e2000c101b28 */
[----:B------:R-:W-:Y:S01]  /*97d0*/  @!P1 LEA.HI R25, R25, R25, RZ, 0x1 ;  /* 0x0000001919199211 */ /* 0x000fe200078f08ff */
[----:B------:R-:W-:Y:S01]  /*97e0*/  VIADD R23, R19, 0x88 ;  /* 0x0000008813177836 */ /* 0x000fe20000000000 */
[----:B------:R-:W-:Y:S01]  /*97f0*/  @!P2 LEA.HI R60, R60, R60, RZ, 0x1 ;  /* 0x0000003c3c3ca211 */ /* 0x000fe200078f08ff */
[--C-:B0-----:R-:W-:Y:S01]  /*9800*/  @!P3 IMAD.WIDE R10, R21, 0x4, R142.reuse ;  /* 0x00000004150ab825 */ /* 0x101fe200078e028e */
[----:B------:R-:W-:Y:S02]  /*9810*/  @!P1 LOP3.LUT R25, R25, 0xfffffffe, RZ, 0xc0, !PT ;  /* 0xfffffffe19199812 */ /* 0x000fe400078ec0ff */
[----:B------:R-:W-:Y:S02]  /*9820*/  @!P4 LEA.HI R0, R0, R0, RZ, 0x1 ;  /* 0x000000000000c211 */ /* 0x000fe400078f08ff */
[----:B------:R0:W-:Y:S01]  /*9830*/  @!P3 ST.E.64 desc[UR40][R10.64], R66 ;  /* 0x000000420a00b985 */ /* 0x0001e2000c101b28 */
[----:B------:R-:W-:Y:S01]  /*9840*/  ISETP.GE.AND P3, PT, R20, UR4, PT ;  /* 0x0000000414007c0c */ /* 0x000fe2000bf66270 */
[----:B-1----:R-:W-:Y:S01]  /*9850*/  @!P1 IMAD.WIDE R12, R25, 0x4, R142 ;  /* 0x00000004190c9825 */ /* 0x002fe200078e028e */
[----:B------:R-:W-:-:S02]  /*9860*/  @!P5 LEA.HI R18, R18, R18, RZ, 0x1 ;  /* 0x000000121212d211 */ /* 0x000fc400078f08ff */
[----:B--2---:R-:W-:Y:S02]  /*9870*/  @!P2 LOP3.LUT R15, R60, 0xfffffffe, RZ, 0xc0, !PT ;  /* 0xfffffffe3c0fa812 */ /* 0x004fe400078ec0ff */
[----:B------:R1:W-:Y:S01]  /*9880*/  @!P1 ST.E.64 desc[UR40][R12.64], R68 ;  /* 0x000000440c009985 */ /* 0x0003e2000c101b28 */
[----:B------:R-:W-:Y:S02]  /*9890*/  ISETP.GE.AND P6, PT, R22, UR4, PT ;  /* 0x0000000416007c0c */ /* 0x000fe4000bfc6270 */
[--C-:B------:R-:W-:Y:S01]  /*98a0*/  @!P2 IMAD.WIDE R14, R15, 0x4, R142.reuse ;  /* 0x000000040f0ea825 */ /* 0x100fe200078e028e */
[----:B------:R-:W-:Y:S02]  /*98b0*/  @!P4 LOP3.LUT R21, R0, 0xfffffffe, RZ, 0xc0, !PT ;  /* 0xfffffffe0015c812 */ /* 0x000fe400078ec0ff */
[----:B------:R-:W-:Y:S01]  /*98c0*/  ISETP.GE.AND P1, PT, R23, UR4, PT ;  /* 0x0000000417007c0c */ /* 0x000fe2000bf26270 */
[----:B------:R-:W-:Y:S01]  /*98d0*/  VIADD R0, R19, 0x90 ;  /* 0x0000009013007836 */ /* 0x000fe20000000000 */
[----:B------:R-:W-:Y:S01]  /*98e0*/  @!P3 LEA.HI R20, R20, R20, RZ, 0x1 ;  /* 0x000000141414b211 */ /* 0x000fe200078f08ff */
[----:B------:R2:W-:Y:S01]  /*98f0*/  @!P2 ST.E.64 desc[UR40][R14.64], R70 ;  /* 0x000000460e00a985 */ /* 0x0005e2000c101b28 */
[----:B0-----:R-:W-:-:S02]  /*9900*/  @!P4 IMAD.WIDE R10, R21, 0x4, R142 ;  /* 0x00000004150ac825 */ /* 0x001fc400078e028e */
[----:B------:R-:W-:Y:S02]  /*9910*/  ISETP.GE.AND P2, PT, R0, UR4, PT ;  /* 0x0000000400007c0c */ /* 0x000fe4000bf46270 */
[----:B-1----:R-:W-:Y:S01]  /*9920*/  @!P5 LOP3.LUT R13, R18, 0xfffffffe, RZ, 0xc0, !PT ;  /* 0xfffffffe120dd812 */ /* 0x002fe200078ec0ff */
[----:B------:R-:W-:Y:S01]  /*9930*/  VIADD R18, R19, 0x98 ;  /* 0x0000009813127836 */ /* 0x000fe20000000000 */
[----:B------:R0:W-:Y:S01]  /*9940*/  @!P4 ST.E.64 desc[UR40][R10.64], R72 ;  /* 0x000000480a00c985 */ /* 0x0001e2000c101b28 */
[----:B------:R-:W-:Y:S02]  /*9950*/  @!P6 LEA.HI R22, R22, R22, RZ, 0x1 ;  /* 0x000000161616e211 */ /* 0x000fe400078f08ff */
[--C-:B------:R-:W-:Y:S01]  /*9960*/  @!P5 IMAD.WIDE R12, R13, 0x4, R142.reuse ;  /* 0x000000040d0cd825 */ /* 0x100fe200078e028e */
[----:B------:R-:W-:Y:S02]  /*9970*/  @!P1 LEA.HI R23, R23, R23, RZ, 0x1 ;  /* 0x0000001717179211 */ /* 0x000fe400078f08ff */
[----:B------:R-:W-:Y:S01]  /*9980*/  @!P6 LOP3.LUT R21, R22, 0xfffffffe, RZ, 0xc0, !PT ;  /* 0xfffffffe1615e812 */ /* 0x000fe200078ec0ff */
[----:B------:R-:W-:Y:S01]  /*9990*/  VIADD R22, R19, 0xa0 ;  /* 0x000000a013167836 */ /* 0x000fe20000000000 */
[----:B--2---:R-:W-:Y:S01]  /*99a0*/  @!P3 LOP3.LUT R15, R20, 0xfffffffe, RZ, 0xc0, !PT ;  /* 0xfffffffe140fb812 */ /* 0x004fe200078ec0ff */
[----:B------:R1:W-:Y:S01]  /*99b0*/  @!P5 ST.E.64 desc[UR40][R12.64], R74 ;  /* 0x0000004a0c00d985 */ /* 0x0003e2000c101b28 */
[----:B------:R-:W-:Y:S01]  /*99c0*/  @!P2 LEA.HI R0, R0, R0, RZ, 0x1 ;  /* 0x000000000000a211 */ /* 0x000fe200078f08ff */
[----:B------:R-:W-:Y:S01]  /*99d0*/  @!P6 IMAD.WIDE R20, R21, 0x4, R142 ;  /* 0x000000041514e825 */ /* 0x000fe200078e028e */
[----:B------:R-:W-:-:S02]  /*99e0*/  ISETP.GE.AND P4, PT, R22, UR4, PT ;  /* 0x0000000416007c0c */ /* 0x000fc4000bf86270 */
[----:B0-----:R-:W-:Y:S01]  /*99f0*/  @!P1 LOP3.LUT R11, R23, 0xfffffffe, RZ, 0xc0, !PT ;  /* 0xfffffffe170b9812 */ /* 0x001fe200078ec0ff */
[----:B------:R-:W-:Y:S01]  /*9a00*/  @!P3 IMAD.WIDE R14, R15, 0x4, R142 ;  /* 0x000000040f0eb825 */ /* 0x000fe200078e028e */
[----:B------:R-:W-:-:S03]  /*9a10*/  @!P2 LOP3.LUT R23, R0, 0xfffffffe, RZ, 0xc0, !PT ;  /* 0xfffffffe0017a812 */ /* 0x000fc600078ec0ff */
[--C-:B------:R-:W-:Y:S01]  /*9a20*/  @!P1 IMAD.WIDE R10, R11, 0x4, R142.reuse ;  /* 0x000000040b0a9825 */ /* 0x100fe200078e028e */
[----:B------:R0:W-:Y:S01]  /*9a30*/  @!P3 ST.E.64 desc[UR40][R14.64], R76 ;  /* 0x0000004c0e00b985 */ /* 0x0001e2000c101b28 */
[----:B------:R-:W-:Y:S02]  /*9a40*/  ISETP.GE.AND P3, PT, R18, UR4, PT ;  /* 0x0000000412007c0c */ /* 0x000fe4000bf66270 */
[----:B------:R-:W-:Y:S01]  /*9a50*/  VIADD R0, R19, 0xa8 ;  /* 0x000000a813007836 */ /* 0x000fe20000000000 */
[----:B------:R2:W-:Y:S01]  /*9a60*/  @!P6 ST.E.64 desc[UR40][R20.64], R78 ;  /* 0x0000004e1400e985 */ /* 0x0005e2000c101b28 */
[----:B-1----:R-:W-:Y:S01]  /*9a70*/  @!P2 IMAD.WIDE R12, R23, 0x4, R142 ;  /* 0x00000004170ca825 */ /* 0x002fe200078e028e */
[----:B------:R-:W-:Y:S02]  /*9a80*/  @!P4 LEA.HI R22, R22, R22, RZ, 0x1 ;  /* 0x000000161616c211 */ /* 0x000fe400078f08ff */
[----:B------:R1:W-:Y:S01]  /*9a90*/  @!P1 ST.E.64 desc[UR40][R10.64], R80 ;  /* 0x000000500a009985 */ /* 0x0003e2000c101b28 */
[----:B------:R-:W-:Y:S01]  /*9aa0*/  ISETP.GE.AND P1, PT, R0, UR4, PT ;  /* 0x0000000400007c0c */ /* 0x000fe2000bf26270 */
[----:B------:R-:W-:-:S02]  /*9ab0*/  VIADD R23, R19, 0xb8 ;  /* 0x000000b813177836 */ /* 0x000fc40000000000 */
[----:B------:R3:W-:Y:S02]  /*9ac0*/  @!P2 ST.E.64 desc[UR40][R12.64], R82 ;  /* 0x000000520c00a985 */ /* 0x0007e4000c101b28 */
[----:B------:R-:W-:Y:S01]  /*9ad0*/  @!P3 LEA.HI R18, R18, R18, RZ, 0x1 ;  /* 0x000000121212b211 */ /* 0x000fe200078f08ff */
[----:B0-----:R-:W-:Y:S01]  /*9ae0*/  VIADD R14, R19, 0xb0 ;  /* 0x000000b0130e7836 */ /* 0x001fe20000000000 */
[----:B------:R-:W-:Y:S02]  /*9af0*/  ISETP.GE.AND P5, PT, R23, UR4, PT ;  /* 0x0000000417007c0c */ /* 0x000fe4000bfa6270 */
[----:B------:R-:W-:Y:S01]  /*9b00*/  @!P3 LOP3.LUT R15, R18, 0xfffffffe, RZ, 0xc0, !PT ;  /* 0xfffffffe120fb812 */ /* 0x000fe200078ec0ff */
[C---:B--2---:R-:W-:Y:S01]  /*9b10*/  VIADD R20, R19.reuse, 0xc0 ;  /* 0x000000c013147836 */ /* 0x044fe20000000000 */
[----:B------:R-:W-:Y:S01]  /*9b20*/  ISETP.GE.AND P6, PT, R14, UR4, PT ;  /* 0x000000040e007c0c */ /* 0x000fe2000bfc6270 */
[----:B------:R-:W-:Y:S01]  /*9b30*/  VIADD R18, R19, 0xc8 ;  /* 0x000000c813127836 */ /* 0x000fe20000000000 */
[----:B------:R-:W-:Y:S01]  /*9b40*/  @!P1 LEA.HI R0, R0, R0, RZ, 0x1 ;  /* 0x0000000000009211 */ /* 0x000fe200078f08ff */
[----:B-1----:R-:W-:Y:S01]  /*9b50*/  @!P3 IMAD.WIDE R10, R15, 0x4, R142 ;  /* 0x000000040f0ab825 */ /* 0x002fe200078e028e */
[----:B------:R-:W-:-:S02]  /*9b60*/  ISETP.GE.AND P2, PT, R20, UR4, PT ;  /* 0x0000000414007c0c */ /* 0x000fc4000bf46270 */
[----:B------:R-:W-:Y:S02]  /*9b70*/  @!P1 LOP3.LUT R15, R0, 0xfffffffe, RZ, 0xc0, !PT ;  /* 0xfffffffe000f9812 */ /* 0x000fe400078ec0ff */
[----:B------:R0:W-:Y:S01]  /*9b80*/  @!P3 ST.E.64 desc[UR40][R10.64], R84 ;  /* 0x000000540a00b985 */ /* 0x0001e2000c101b28 */
[----:B------:R-:W-:Y:S02]  /*9b90*/  ISETP.GE.AND P3, PT, R18, UR4, PT ;  /* 0x0000000412007c0c */ /* 0x000fe4000bf66270 */
[----:B------:R-:W-:Y:S02]  /*9ba0*/  @!P5 LEA.HI R23, R23, R23, RZ, 0x1 ;  /* 0x000000171717d211 */ /* 0x000fe400078f08ff */
[----:B------:R-:W-:Y:S01]  /*9bb0*/  @!P6 LEA.HI R0, R14, R14, RZ, 0x1 ;  /* 0x0000000e0e00e211 */ /* 0x000fe200078f08ff */
[--C-:B------:R-:W-:Y:S01]  /*9bc0*/  @!P1 IMAD.WIDE R14, R15, 0x4, R142.reuse ;  /* 0x000000040f0e9825 */ /* 0x100fe200078e028e */
[----:B---3--:R-:W-:Y:S02]  /*9bd0*/  @!P4 LOP3.LUT R13, R22, 0xfffffffe, RZ, 0xc0, !PT ;  /* 0xfffffffe160dc812 */ /* 0x008fe400078ec0ff */
[----:B------:R-:W-:Y:S01]  /*9be0*/  @!P6 LOP3.LUT R21, R0, 0xfffffffe, RZ, 0xc0, !PT ;  /* 0xfffffffe0015e812 */ /* 0x000fe200078ec0ff */
[----:B------:R-:W-:Y:S01]  /*9bf0*/  VIADD R0, R19, 0xd0 ;  /* 0x000000d013007836 */ /* 0x000fe20000000000 */
[----:B------:R-:W-:Y:S01]  /*9c00*/  @!P2 LEA.HI R20, R20, R20, RZ, 0x1 ;  /* 0x000000141414a211 */ /* 0x000fe200078f08ff */
[----:B------:R-:W-:Y:S01]  /*9c10*/  @!P4 IMAD.WIDE R12, R13, 0x4, R142 ;  /* 0x000000040d0cc825 */ /* 0x000fe200078e028e */
[----:B------:R-:W-:-:S02]  /*9c20*/  @!P5 LOP3.LUT R23, R23, 0xfffffffe, RZ, 0xc0, !PT ;  /* 0xfffffffe1717d812 */ /* 0x000fc400078ec0ff */
[----:B------:R-:W-:Y:S01]  /*9c30*/  @!P3 LEA.HI R18, R18, R18, RZ, 0x1 ;  /* 0x000000121212b211 */ /* 0x000fe200078f08ff */
[--C-:B0-----:R-:W-:Y:S01]  /*9c40*/  @!P6 IMAD.WIDE R10, R21, 0x4, R142.reuse ;  /* 0x00000004150ae825 */ /* 0x101fe200078e028e */
[----:B------:R-:W-:Y:S01]  /*9c50*/  @!P2 LOP3.LUT R25, R20, 0xfffffffe, RZ, 0xc0, !PT ;  /* 0xfffffffe1419a812 */ /* 0x000fe200078ec0ff */
[----:B------:R0:W-:Y:S02]  /*9c60*/  @!P4 ST.E.64 desc[UR40][R12.64], R86 ;  /* 0x000000560c00c985 */ /* 0x0001e4000c101b28 */
[----:B------:R-:W-:Y:S01]  /*9c70*/  @!P5 IMAD.WIDE R20, R23, 0x4, R142 ;  /* 0x000000041714d825 */ /* 0x000fe200078e028e */
[----:B------:R-:W-:Y:S01]  /*9c80*/  @!P3 LOP3.LUT R23, R18, 0xfffffffe, RZ, 0xc0, !PT ;  /* 0xfffffffe1217b812 */ /* 0x000fe200078ec0ff */
[----:B------:R1:W-:Y:S01]  /*9c90*/  @!P1 ST.E.64 desc[UR40][R14.64], R88 ;  /* 0x000000580e009985 */ /* 0x0003e2000c101b28 */
[----:B------:R-:W-:Y:S01]  /*9ca0*/  ISETP.GE.AND P1, PT, R0, UR4, PT ;  /* 0x0000000400007c0c */ /* 0x000fe2000bf26270 */
[C---:B------:R-:W-:Y:S02]  /*9cb0*/  VIADD R18, R19.reuse, 0xd8 ;  /* 0x000000d813127836 */ /* 0x040fe40000000000 */
[----:B------:R2:W-:Y:S01]  /*9cc0*/  @!P6 ST.E.64 desc[UR40][R10.64], R90 ;  /* 0x0000005a0a00e985 */ /* 0x0005e2000c101b28 */
[----:B------:R-:W-:-:S03]  /*9cd0*/  VIADD R22, R19, 0xe0 ;  /* 0x000000e013167836 */ /* 0x000fc60000000000 */
[----:B------:R-:W-:Y:S01]  /*9ce0*/  @!P5 ST.E.64 desc[UR40][R20.64], R92 ;  /* 0x0000005c1400d985 */ /* 0x000fe2000c101b28 */
[----:B0-----:R-:W-:-:S04]  /*9cf0*/  @!P2 IMAD.WIDE R12, R25, 0x4, R142 ;  /* 0x00000004190ca825 */ /* 0x001fc800078e028e */
[----:B-1----:R-:W-:Y:S01]  /*9d00*/  @!P3 IMAD.WIDE R14, R23, 0x4, R142 ;  /* 0x00000004170eb825 */ /* 0x002fe200078e028e */
[----:B------:R0:W-:Y:S01]  /*9d10*/  @!P2 ST.E.64 desc[UR40][R12.64], R96 ;  /* 0x000000600c00a985 */ /* 0x0001e2000c101b28 */
[----:B------:R-:W-:Y:S02]  /*9d20*/  ISETP.GE.AND P2, PT, R18, UR4, PT ;  /* 0x0000000412007c0c */ /* 0x000fe4000bf46270 */
[C---:B------:R-:W-:Y:S01]  /*9d30*/  VIADD R23, R19.reuse, 0xe8 ;  /* 0x000000e813177836 */ /* 0x040fe20000000000 */
[----:B------:R1:W-:Y:S01]  /*9d40*/  @!P3 ST.E.64 desc[UR40][R14.64], R98 ;  /* 0x000000620e00b985 */ /* 0x0003e2000c101b28 */
[C---:B--2---:R-:W-:Y:S01]  /*9d50*/  VIADD R11, R19.reuse, 0xf8 ;  /* 0x000000f8130b7836 */ /* 0x044fe20000000000 */
[----:B------:R-:W-:Y:S01]  /*9d60*/  ISETP.GE.AND P3, PT, R22, UR4, PT ;  /* 0x0000000416007c0c */ /* 0x000fe2000bf66270 */
[----:B------:R-:W-:Y:S01]  /*9d70*/  VIADD R10, R19, 0xf0 ;  /* 0x000000f0130a7836 */ /* 0x000fe20000000000 */
[----:B------:R-:W-:Y:S02]  /*9d80*/  ISETP.GE.AND P4, PT, R23, UR4, PT ;  /* 0x0000000417007c0c */ /* 0x000fe4000bf86270 */
[----:B------:R-:W-:-:S02]  /*9d90*/  ISETP.GE.AND P6, PT, R11, UR4, PT ;  /* 0x000000040b007c0c */ /* 0x000fc4000bfc6270 */
[----:B------:R-:W-:Y:S02]  /*9da0*/  ISETP.GE.AND P5, PT, R10, UR4, PT ;  /* 0x000000040a007c0c */ /* 0x000fe4000bfa6270 */
[----:B------:R-:W-:Y:S02]  /*9db0*/  @!P1 LEA.HI R0, R0, R0, RZ, 0x1 ;  /* 0x0000000000009211 */ /* 0x000fe400078f08ff */
[----:B------:R-:W-:-:S03]  /*9dc0*/  @!P2 LEA.HI R18, R18, R18, RZ, 0x1 ;  /* 0x000000121212a211 */ /* 0x000fc600078f08ff */
[----:B------:R-:W-:Y:S02]  /*9dd0*/  @!P3 LEA.HI R22, R22, R22, RZ, 0x1 ;  /* 0x000000161616b211 */ /* 0x000fe400078f08ff */
[----:B------:R-:W-:Y:S02]  /*9de0*/  @!P4 LEA.HI R23, R23, R23, RZ, 0x1 ;  /* 0x000000171717c211 */ /* 0x000fe400078f08ff */
[----:B0-----:R-:W-:Y:S02]  /*9df0*/  @!P6 LEA.HI R12, R11, R11, RZ, 0x1 ;  /* 0x0000000b0b0ce211 */ /* 0x001fe400078f08ff */
[----:B------:R-:W-:Y:S02]  /*9e00*/  @!P5 LEA.HI R10, R10, R10, RZ, 0x1 ;  /* 0x0000000a0a0ad211 */ /* 0x000fe400078f08ff */
[----:B------:R-:W-:Y:S02]  /*9e10*/  @!P1 LOP3.LUT R11, R0, 0xfffffffe, RZ, 0xc0, !PT ;  /* 0xfffffffe000b9812 */ /* 0x000fe400078ec0ff */
[----:B------:R-:W-:-:S02]  /*9e20*/  @!P2 LOP3.LUT R13, R18, 0xfffffffe, RZ, 0xc0, !PT ;  /* 0xfffffffe120da812 */ /* 0x000fc400078ec0ff */
[----:B-1----:R-:W-:Y:S02]  /*9e30*/  @!P3 LOP3.LUT R15, R22, 0xfffffffe, RZ, 0xc0, !PT ;  /* 0xfffffffe160fb812 */ /* 0x002fe400078ec0ff */
[----:B------:R-:W-:Y:S02]  /*9e40*/  @!P4 LOP3.LUT R21, R23, 0xfffffffe, RZ, 0xc0, !PT ;  /* 0xfffffffe1715c812 */ /* 0x000fe400078ec0ff */
[----:B------:R-:W-:Y:S01]  /*9e50*/  @!P5 LOP3.LUT R23, R10, 0xfffffffe, RZ, 0xc0, !PT ;  /* 0xfffffffe0a17d812 */ /* 0x000fe200078ec0ff */
[----:B------:R-:W-:Y:S01]  /*9e60*/  @!P1 IMAD.WIDE R10, R11, 0x4, R142 ;  /* 0x000000040b0a9825 */ /* 0x000fe200078e028e */
[----:B------:R-:W-:-:S03]  /*9e70*/  @!P6 LOP3.LUT R25, R12, 0xfffffffe, RZ, 0xc0, !PT ;  /* 0xfffffffe0c19e812 */ /* 0x000fc600078ec0ff */
[--C-:B------:R-:W-:Y:S01]  /*9e80*/  @!P2 IMAD.WIDE R12, R13, 0x4, R142.reuse ;  /* 0x000000040d0ca825 */ /* 0x100fe200078e028e */
[----:B------:R0:W-:Y:S03]  /*9e90*/  @!P1 ST.E.64 desc[UR40][R10.64], R100 ;  /* 0x000000640a009985 */ /* 0x0001e6000c101b28 */
[--C-:B------:R-:W-:Y:S01]  /*9ea0*/  @!P3 IMAD.WIDE R14, R15, 0x4, R142.reuse ;  /* 0x000000040f0eb825 */ /* 0x100fe200078e028e */
[----:B------:R0:W-:Y:S03]  /*9eb0*/  @!P2 ST.E.64 desc[UR40][R12.64], R102 ;  /* 0x000000660c00a985 */ /* 0x0001e6000c101b28 */
[--C-:B------:R-:W-:Y:S01]  /*9ec0*/  @!P4 IMAD.WIDE R20, R21, 0x4, R142.reuse ;  /* 0x000000041514c825 */ /* 0x100fe200078e028e */
[----:B------:R0:W-:Y:S03]  /*9ed0*/  @!P3 ST.E.64 desc[UR40][R14.64], R106 ;  /* 0x0000006a0e00b985 */ /* 0x0001e6000c101b28 */
[--C-:B------:R-:W-:Y:S01]  /*9ee0*/  @!P5 IMAD.WIDE R22, R23, 0x4, R142.reuse ;  /* 0x000000041716d825 */ /* 0x100fe200078e028e */
[----:B------:R0:W-:Y:S03]  /*9ef0*/  @!P4 ST.E.64 desc[UR40][R20.64], R108 ;  /* 0x0000006c1400c985 */ /* 0x0001e6000c101b28 */
[----:B------:R-:W-:Y:S01]  /*9f00*/  @!P6 IMAD.WIDE R142, R25, 0x4, R142 ;  /* 0x00000004198ee825 */ /* 0x000fe200078e028e */
[----:B------:R0:W-:Y:S04]  /*9f10*/  @!P5 ST.E.64 desc[UR40][R22.64], R110 ;  /* 0x0000006e1600d985 */ /* 0x0001e8000c101b28 */
[----:B------:R0:W-:Y:S02]  /*9f20*/  @!P6 ST.E.64 desc[UR40][R142.64], R112 ;  /* 0x000000708e00e985 */ /* 0x0001e4000c101b28 */
.L_x_37:
[----:B------:R-:W-:Y:S05]  /*9f30*/  BSYNC B0 ;  /* 0x0000000000007941 */ /* 0x000fea0003800000 */
.L_x_36:
[----:B------:R-:W-:Y:S01]  /*9f40*/  ISETP.GE.AND P1, PT, R27, R16, PT ;  /* 0x000000101b00720c */ /* 0x000fe20003f26270 */
[----:B0-----:R1:W2:Y:S01]  /*9f50*/  SHFL.IDX PT, R11, R63, 0x1, 0x1c1f ;  /* 0x003c1f003f0b7f89 */ /* 0x0012a200000e0000 */
[----:B------:R-:W-:Y:S02]  /*9f60*/  SEL R13, R47, R24, P0 ;  /* 0x000000182f0d7207 */ /* 0x000fe40000000000 */
[----:B------:R-:W-:Y:S01]  /*9f70*/  SEL R15, R24, R47, P0 ;  /* 0x0000002f180f7207 */ /* 0x000fe20000000000 */
[----:B------:R1:W3:Y:S01]  /*9f80*/  SHFL.IDX PT, R10, R52, 0x1, 0x1c1f ;  /* 0x003c1f00340a7f89 */ /* 0x0002e200000e0000 */
        /* <DEDUP_REMOVED lines=19> */
[----:B------:R-:W-:Y:S01]  /*a0c0*/  SEL R8, R17, R28, P0 ;  /* 0x0000001c11087207 */ /* 0x000fe20000000000 */
[----:B-123--:R-:W-:Y:S06]  /*a0d0*/  @P1 BRA `(.L_x_10) ;  /* 0x0000004c008c1947 */ /* 0x00efec0003800000 */
[C---:B------:R-:W-:Y:S01]  /*a0e0*/  VIADD R0, R19.reuse, 0x8 ;  /* 0x0000000813007836 */ /* 0x040fe20000000000 */
[----:B------:R-:W-:Y:S01]  /*a0f0*/  ULDC UR4, c[0x0][0xac8] ;  /* 0x0002b20000047ab9 */ /* 0x000fe20000000800 */
[C---:B------:R-:W-:Y:S01]  /*a100*/  VIADD R16, R19.reuse, 0x10 ;  /* 0x0000001013107836 */ /* 0x040fe20000000000 */
[C---:B------:R-:W-:Y:S01]  /*a110*/  ISETP.GE.AND P3, PT, R19.reuse, UR4, PT ;  /* 0x0000000413007c0c */ /* 0x040fe2000bf66270 */
[C---:B------:R-:W-:Y:S01]  /*a120*/  VIADD R18, R19.reuse, 0x18 ;  /* 0x0000001813127836 */ /* 0x040fe20000000000 */
[----:B------:R-:W-:Y:S01]  /*a130*/  ISETP.GE.AND P4, PT, R0, UR4, PT ;  /* 0x0000000400007c0c */ /* 0x000fe2000bf86270 */
[C---:B------:R-:W-:Y:S01]  /*a140*/  VIADD R36, R19.reuse, 0x20 ;  /* 0x0000002013247836 */ /* 0x040fe20000000000 */
[----:B------:R-:W-:Y:S01]  /*a150*/  ISETP.GE.AND P5, PT, R16, UR4, PT ;  /* 0x0000000410007c0c */ /* 0x000fe2000bfa6270 */
[C---:B------:R-:W-:Y:S01]  /*a160*/  VIADD R37, R19.reuse, 0x28 ;  /* 0x0000002813257836 */ /* 0x040fe20000000000 */
[----:B------:R-:W-:Y:S01]  /*a170*/  ISETP.GE.AND P0, PT, R18, UR4, PT ;  /* 0x0000000412007c0c */ /* 0x000fe2000bf06270 */
[C---:B------:R-:W-:Y:S01]  /*a180*/  VIADD R38, R19.reuse, 0x30 ;  /* 0x0000003013267836 */ /* 0x040fe20000000000 */
[----:B------:R-:W-:Y:S01]  /*a190*/  ISETP.GE.AND P1, PT, R36, UR4, PT ;  /* 0x0000000424007c0c */ /* 0x000fe2000bf26270 */
[----:B------:R-:W-:Y:S01]  /*a1a0*/  VIADD R40, R19, 0x38 ;  /* 0x0000003813287836 */ /* 0x000fe20000000000 */
[----:B------:R-:W-:Y:S01]  /*a1b0*/  ISETP.GE.AND P2, PT, R37, UR4, PT ;  /* 0x0000000425007c0c */ /* 0x000fe2000bf46270 */
[----:B------:R-:W-:-:S04]  /*a1c0*/  VIADD R41, R19, 0x40 ;  /* 0x0000004013297836 */ /* 0x000fc80000000000 */
[----:B------:R-:W-:Y:S02]  /*a1d0*/  @!P4 LEA.HI R0, R0, R0, RZ, 0x1 ;  /* 0x000000000000c211 */ /* 0x000fe400078f08ff */
[----:B------:R-:W-:Y:S02]  /*a1e0*/  @!P5 LEA.HI R16, R16, R16, RZ, 0x1 ;  /* 0x000000101010d211 */ /* 0x000fe400078f08ff */
[----:B------:R-:W-:Y:S02]  /*a1f0*/  @!P4 LOP3.LUT R29, R0, 0xfffffffe, RZ, 0xc0, !PT ;  /* 0xfffffffe001dc812 */ /* 0x000fe400078ec0ff */
[----:B------:R-:W-:Y:S01]  /*a200*/  @!P5 LOP3.LUT R35, R16, 0xfffffffe, RZ, 0xc0, !PT ;  /* 0xfffffffe1023d812 */ /* 0x000fe200078ec0ff */
[--C-:B------:R-:W-:Y:S01]  /*a210*/  @!P3 IMAD.WIDE R16, R19, 0x4, R10.reuse ;  /* 0x000000041310b825 */ /* 0x100fe200078e020a */
[----:B------:R-:W-:Y:S02]  /*a220*/  @!P0 LEA.HI R18, R18, R18, RZ, 0x1 ;  /* 0x0000001212128211 */ /* 0x000fe400078f08ff */
[----:B------:R-:W-:Y:S01]  /*a230*/  @!P1 LEA.HI R36, R36, R36, RZ, 0x1 ;  /* 0x0000002424249211 */ /* 0x000fe200078f08ff */
[----:B------:R-:W-:Y:S01]  /*a240*/  @!P4 IMAD.WIDE R28, R29, 0x4, R10 ;  /* 0x000000041d1cc825 */ /* 0x000fe200078e020a */
[----:B------:R0:W-:Y:S01]  /*a250*/  @!P3 ST.E.64 desc[UR40][R16.64], R116 ;  /* 0x000000741000b985 */ /* 0x0001e2000c101b28 */
[----:B------:R-:W-:-:S02]  /*a260*/  @!P2 LEA.HI R0, R37, R37, RZ, 0x1 ;  /* 0x000000252500a211 */ /* 0x000fc400078f08ff */
[--C-:B------:R-:W-:Y:S01]  /*a270*/  @!P5 IMAD.WIDE R34, R35, 0x4, R10.reuse ;  /* 0x000000042322d825 */ /* 0x100fe200078e020a */
[----:B------:R1:W-:Y:S01]  /*a280*/  @!P4 ST.E.64 desc[UR40][R28.64], R118 ;  /* 0x000000761c00c985 */ /* 0x0003e2000c101b28 */
[----:B------:R-:W-:Y:S02]  /*a290*/  @!P0 LOP3.LUT R37, R18, 0xfffffffe, RZ, 0xc0, !PT ;  /* 0xfffffffe12258812 */ /* 0x000fe400078ec0ff */
[----:B------:R-:W-:Y:S01]  /*a2a0*/  ISETP.GE.AND P3, PT, R38, UR4, PT ;  /* 0x0000000426007c0c */ /* 0x000fe2000bf66270 */
[----:B------:R2:W-:Y:S01]  /*a2b0*/  @!P5 ST.E.64 desc[UR40][R34.64], R120 ;  /* 0x000000782200d985 */ /* 0x0005e2000c101b28 */
[----:B------:R-:W-:Y:S01]  /*a2c0*/  @!P1 LOP3.LUT R39, R36, 0xfffffffe, RZ, 0xc0, !PT ;  /* 0xfffffffe24279812 */ /* 0x000fe200078ec0ff */
[C---:B------:R-:W-:Y:S01]  /*a2d0*/  VIADD R18, R19.reuse, 0x50 ;  /* 0x0000005013127836 */ /* 0x040fe20000000000 */
[----:B------:R-:W-:Y:S01]  /*a2e0*/  ISETP.GE.AND P4, PT, R40, UR4, PT ;  /* 0x0000000428007c0c */ /* 0x000fe2000bf86270 */
[----:B------:R-:W-:Y:S01]  /*a2f0*/  VIADD R36, R19, 0x58 ;  /* 0x0000005813247836 */ /* 0x000fe20000000000 */
[----:B------:R-:W-:Y:S01]  /*a300*/  ISETP.GE.AND P5, PT, R41, UR4, PT ;  /* 0x0000000429007c0c */ /* 0x000fe2000bfa6270 */
[----:B0-----:R-:W-:-:S04]  /*a310*/  @!P0 IMAD.WIDE R16, R37, 0x4, R10 ;  /* 0x0000000425108825 */ /* 0x001fc800078e020a */
[--C-:B-1----:R-:W-:Y:S01]  /*a320*/  @!P1 IMAD.WIDE R28, R39, 0x4, R10.reuse ;  /* 0x00000004271c9825 */ /* 0x102fe200078e020a */
[----:B------:R0:W-:Y:S01]  /*a330*/  @!P0 ST.E.64 desc[UR40][R16.64], R122 ;  /* 0x0000007a10008985 */ /* 0x0001e2000c101b28 */
[----:B------:R-:W-:Y:S02]  /*a340*/  @!P3 LEA.HI R38, R38, R38, RZ, 0x1 ;  /* 0x000000262626b211 */ /* 0x000fe400078f08ff */
[----:B--2---:R-:W-:Y:S01]  /*a350*/  @!P2 LOP3.LUT R35, R0, 0xfffffffe, RZ, 0xc0, !PT ;  /* 0xfffffffe0023a812 */ /* 0x004fe200078ec0ff */
[----:B------:R-:W-:Y:S01]  /*a360*/  VIADD R0, R19, 0x48 ;  /* 0x0000004813007836 */ /* 0x000fe20000000000 */
[----:B------:R1:W-:Y:S01]  /*a370*/  @!P1 ST.E.64 desc[UR40][R28.64], R124 ;  /* 0x0000007c1c009985 */ /* 0x0003e2000c101b28 */
[----:B------:R-:W-:Y:S02]  /*a380*/  ISETP.GE.AND P1, PT, R18, UR4, PT ;  /* 0x0000000412007c0c */ /* 0x000fe4000bf26270 */
[----:B------:R-:W-:Y:S01]  /*a390*/  @!P2 IMAD.WIDE R34, R35, 0x4, R10 ;  /* 0x000000042322a825 */ /* 0x000fe200078e020a */
[----:B------:R-:W-:-:S02]  /*a3a0*/  ISETP.GE.AND P0, PT, R0, UR4, PT ;  /* 0x0000000400007c0c */ /* 0x000fc4000bf06270 */
[----:B------:R-:W-:Y:S02]  /*a3b0*/  @!P4 LEA.HI R40, R40, R40, RZ, 0x1 ;  /* 0x000000282828c211 */ /* 0x000fe400078f08ff */
[----:B------:R-:W-:Y:S01]  /*a3c0*/  @!P5 LEA.HI R41, R41, R41, RZ, 0x1 ;  /* 0x000000292929d211 */ /* 0x000fe200078f08ff */
[----:B------:R2:W-:Y:S01]  /*a3d0*/  @!P2 ST.E.64 desc[UR40][R34.64], R114 ;  /* 0x000000722200a985 */ /* 0x0005e2000c101b28 */
[----:B------:R-:W-:Y:S01]  /*a3e0*/  @!P3 LOP3.LUT R37, R38, 0xfffffffe, RZ, 0xc0, !PT ;  /* 0xfffffffe2625b812 */ /* 0x000fe200078ec0ff */
[C---:B------:R-:W-:Y:S01]  /*a3f0*/  VIADD R38, R19.reuse, 0x60 ;  /* 0x0000006013267836 */ /* 0x040fe20000000000 */
[----:B------:R-:W-:Y:S01]  /*a400*/  @!P4 LOP3.LUT R39, R40, 0xfffffffe, RZ, 0xc0, !PT ;  /* 0xfffffffe2827c812 */ /* 0x000fe200078ec0ff */
[----:B------:R-:W-:Y:S01]  /*a410*/  VIADD R40, R19, 0x68 ;  /* 0x0000006813287836 */ /* 0x000fe20000000000 */
[----:B------:R-:W-:Y:S01]  /*a420*/  ISETP.GE.AND P2, PT, R36, UR4, PT ;  /* 0x0000000424007c0c */ /* 0x000fe2000bf46270 */
[----:B0-----:R-:W-:Y:S01]  /*a430*/  @!P3 IMAD.WIDE R16, R37, 0x4, R10 ;  /* 0x000000042510b825 */ /* 0x001fe200078e020a */
[----:B------:R-:W-:-:S02]  /*a440*/  @!P1 LEA.HI R18, R18, R18, RZ, 0x1 ;  /* 0x0000001212129211 */ /* 0x000fc400078f08ff */
[----:B------:R-:W-:Y:S01]  /*a450*/  @!P0 LEA.HI R0, R0, R0, RZ, 0x1 ;  /* 0x0000000000008211 */ /* 0x000fe200078f08ff */
[--C-:B-1----:R-:W-:Y:S01]  /*a460*/  @!P4 IMAD.WIDE R28, R39, 0x4, R10.reuse ;  /* 0x00000004271cc825 */ /* 0x102fe200078e020a */
[----:B------:R0:W-:Y:S01]  /*a470*/  @!P3 ST.E.64 desc[UR40][R16.64], R126 ;  /* 0x0000007e1000b985 */ /* 0x0001e2000c101b28 */
[----:B------:R-:W-:Y:S02]  /*a480*/  ISETP.GE.AND P3, PT, R38, UR4, PT ;  /* 0x0000000426007c0c */ /* 0x000fe4000bf66270 */
[----:B--2---:R-:W-:Y:S01]  /*a490*/  @!P5 LOP3.LUT R35, R41, 0xfffffffe, RZ, 0xc0, !PT ;  /* 0xfffffffe2923d812 */ /* 0x004fe200078ec0ff */
[----:B------:R1:W-:Y:S01]  /*a4a0*/  @!P4 ST.E.64 desc[UR40][R28.64], R104 ;  /* 0x000000681c00c985 */ /* 0x0003e2000c101b28 */
[----:B------:R-:W-:Y:S01]  /*a4b0*/  @!P0 LOP3.LUT R37, R0, 0xfffffffe, RZ, 0xc0, !PT ;  /* 0xfffffffe00258812 */ /* 0x000fe200078ec0ff */
[----:B------:R-:W-:Y:S01]  /*a4c0*/  VIADD R41, R19, 0x70 ;  /* 0x0000007013297836 */ /* 0x000fe20000000000 */
[----:B------:R-:W-:Y:S01]  /*a4d0*/  @!P1 LOP3.LUT R39, R18, 0xfffffffe, RZ, 0xc0, !PT ;  /* 0xfffffffe12279812 */ /* 0x000fe200078ec0ff */
[----:B------:R-:W-:Y:S01]  /*a4e0*/  @!P5 IMAD.WIDE R34, R35, 0x4, R10 ;  /* 0x000000042322d825 */ /* 0x000fe200078e020a */
[----:B------:R-:W-:-:S02]  /*a4f0*/  @!P2 LEA.HI R36, R36, R36, RZ, 0x1 ;  /* 0x000000242424a211 */ /* 0x000fc400078f08ff */
[----:B------:R-:W-:Y:S01]  /*a500*/  ISETP.GE.AND P4, PT, R41, UR4, PT ;  /* 0x0000000429007c0c */ /* 0x000fe2000bf86270 */
[----:B------:R-:W-:Y:S01]  /*a510*/  VIADD R0, R19, 0x78 ;  /* 0x0000007813007836 */ /* 0x000fe20000000000 */
[----:B------:R2:W-:Y:S01]  /*a520*/  @!P5 ST.E.64 desc[UR40][R34.64], R128 ;  /* 0x000000802200d985 */ /* 0x0005e2000c101b28 */
[----:B------:R-:W-:Y:S01]  /*a530*/  ISETP.GE.AND P5, PT, R40, UR4, PT ;  /* 0x0000000428007c0c */ /* 0x000fe2000bfa6270 */
[--C-:B0-----:R-:W-:Y:S01]  /*a540*/  @!P0 IMAD.WIDE R16, R37, 0x4, R10.reuse ;  /* 0x0000000425108825 */ /* 0x101fe200078e020a */
[----:B------:R-:W-:Y:S02]  /*a550*/  @!P3 LEA.HI R38, R38, R38, RZ, 0x1 ;  /* 0x000000262626b211 */ /* 0x000fe400078f08ff */
[----:B------:R-:W-:Y:S01]  /*a560*/  ISETP.GE.AND P6, PT, R0, UR4, PT ;  /* 0x0000000400007c0c */ /* 0x000fe2000bfc6270 */
[----:B-1----:R-:W-:Y:S01]  /*a570*/  @!P1 IMAD.WIDE R28, R39, 0x4, R10 ;  /* 0x00000004271c9825 */ /* 0x002fe200078e020a */
[----:B------:R0:W-:Y:S01]  /*a580*/  @!P0 ST.E.64 desc[UR40][R16.64], R94 ;  /* 0x0000005e10008985 */ /* 0x0001e2000c101b28 */
[----:B------:R-:W-:-:S02]  /*a590*/  @!P3 LOP3.LUT R37, R38, 0xfffffffe, RZ, 0xc0, !PT ;  /* 0xfffffffe2625b812 */ /* 0x000fc400078ec0ff */
[----:B------:R-:W-:Y:S01]  /*a5a0*/  VIADD R18, R19, 0x80 ;  /* 0x0000008013127836 */ /* 0x000fe20000000000 */
[----:B------:R1:W-:Y:S01]  /*a5b0*/  @!P1 ST.E.64 desc[UR40][R28.64], R132 ;  /* 0x000000841c009985 */ /* 0x0003e2000c101b28 */
[----:B------:R-:W-:Y:S01]  /*a5c0*/  @!P4 LEA.HI R41, R41, R41, RZ, 0x1 ;  /* 0x000000292929c211 */ /* 0x000fe200078f08ff */
[C---:B------:R-:W-:Y:S01]  /*a5d0*/  VIADD R38, R19.reuse, 0x90 ;  /* 0x0000009013267836 */ /* 0x040fe20000000000 */
[----:B--2---:R-:W-:Y:S01]  /*a5e0*/  @!P2 LOP3.LUT R35, R36, 0xfffffffe, RZ, 0xc0, !PT ;  /* 0xfffffffe2423a812 */ /* 0x004fe200078ec0ff */
[----:B------:R-:W-:Y:S01]  /*a5f0*/  VIADD R36, R19, 0x88 ;  /* 0x0000008813247836 */ /* 0x000fe20000000000 */
[----:B------:R-:W-:Y:S02]  /*a600*/  ISETP.GE.AND P1, PT, R18, UR4, PT ;  /* 0x0000000412007c0c */ /* 0x000fe4000bf26270 */
[----:B------:R-:W-:Y:S01]  /*a610*/  @!P5 LEA.HI R40, R40, R40, RZ, 0x1 ;  /* 0x000000282828d211 */ /* 0x000fe200078f08ff */
[----:B------:R-:W-:Y:S01]  /*a620*/  @!P2 IMAD.WIDE R34, R35, 0x4, R10 ;  /* 0x000000042322a825 */ /* 0x000fe200078e020a */
[----:B------:R-:W-:-:S02]  /*a630*/  ISETP.GE.AND P0, PT, R36, UR4, PT ;  /* 0x0000000424007c0c */ /* 0x000fc4000bf06270 */
[----:B------:R-:W-:Y:S01]  /*a640*/  @!P5 LOP3.LUT R39, R40, 0xfffffffe, RZ, 0xc0, !PT ;  /* 0xfffffffe2827d812 */ /* 0x000fe200078ec0ff */
[--C-:B0-----:R-:W-:Y:S01]  /*a650*/  @!P3 IMAD.WIDE R16, R37, 0x4, R10.reuse ;  /* 0x000000042510b825 */ /* 0x101fe200078e020a */
[----:B------:R0:W-:Y:S01]  /*a660*/  @!P2 ST.E.64 desc[UR40][R34.64], R50 ;  /* 0x000000322200a985 */ /* 0x0001e2000c101b28 */
[----:B------:R-:W-:Y:S02]  /*a670*/  @!P6 LEA.HI R0, R0, R0, RZ, 0x1 ;  /* 0x000000000000e211 */ /* 0x000fe400078f08ff */
[----:B-1----:R-:W-:Y:S01]  /*a680*/  @!P5 IMAD.WIDE R28, R39, 0x4, R10 ;  /* 0x00000004271cd825 */ /* 0x002fe200078e020a */
[----:B------:R1:W-:Y:S01]  /*a690*/  @!P3 ST.E.64 desc[UR40][R16.64], R2 ;  /* 0x000000021000b985 */ /* 0x0003e2000c101b28 */
[----:B------:R-:W-:Y:S02]  /*a6a0*/  @!P1 LEA.HI R18, R18, R18, RZ, 0x1 ;  /* 0x0000001212129211 */ /* 0x000fe400078f08ff */
[----:B------:R-:W-:Y:S01]  /*a6b0*/  @!P6 LOP3.LUT R37, R0, 0xfffffffe, RZ, 0xc0, !PT ;  /* 0xfffffffe0025e812 */ /* 0x000fe200078ec0ff */
[----:B------:R2:W-:Y:S01]  /*a6c0*/  @!P5 ST.E.64 desc[UR40][R28.64], R134 ;  /* 0x000000861c00d985 */ /* 0x0005e2000c101b28 */
[----:B------:R-:W-:Y:S01]  /*a6d0*/  @!P0 LEA.HI R36, R36, R36, RZ, 0x1 ;  /* 0x0000002424248211 */ /* 0x000fe200078f08ff */
[C---:B------:R-:W-:Y:S01]  /*a6e0*/  VIADD R0, R19.reuse, 0x98 ;  /* 0x0000009813007836 */ /* 0x040fe20000000000 */
[----:B------:R-:W-:Y:S01]  /*a6f0*/  ISETP.GE.AND P2, PT, R38, UR4, PT ;  /* 0x0000000426007c0c */ /* 0x000fe2000bf46270 */
[----:B------:R-:W-:Y:S01]  /*a700*/  VIADD R39, R19, 0xa0 ;  /* 0x000000a013277836 */ /* 0x000fe20000000000 */
[----:B0-----:R-:W-:-:S02]  /*a710*/  @!P4 LOP3.LUT R35, R41, 0xfffffffe, RZ, 0xc0, !PT ;  /* 0xfffffffe2923c812 */ /* 0x001fc400078ec0ff */
[----:B------:R-:W-:Y:S02]  /*a720*/  ISETP.GE.AND P3, PT, R0, UR4, PT ;  /* 0x0000000400007c0c */ /* 0x000fe4000bf66270 */
[----:B-1----:R-:W-:Y:S01]  /*a730*/  @!P1 LOP3.LUT R17, R18, 0xfffffffe, RZ, 0xc0, !PT ;  /* 0xfffffffe12119812 */ /* 0x002fe200078ec0ff */
[----:B------:R-:W-:Y:S01]  /*a740*/  @!P4 IMAD.WIDE R34, R35, 0x4, R10 ;  /* 0x000000042322c825 */ /* 0x000fe200078e020a */
[----:B--2---:R-:W-:-:S03]  /*a750*/  @!P0 LOP3.LUT R29, R36, 0xfffffffe, RZ, 0xc0, !PT ;  /* 0xfffffffe241d8812 */ /* 0x004fc600078ec0ff */
[----:B------:R-:W-:Y:S01]  /*a760*/  VIADD R18, R19, 0xa8 ;  /* 0x000000a813127836 */ /* 0x000fe20000000000 */
[----:B------:R0:W-:Y:S01]  /*a770*/  @!P4 ST.E.64 desc[UR40][R34.64], R6 ;  /* 0x000000062200c985 */ /* 0x0001e2000c101b28 */
[--C-:B------:R-:W-:Y:S01]  /*a780*/  @!P6 IMAD.WIDE R2, R37, 0x4, R10.reuse ;  /* 0x000000042502e825 */ /* 0x100fe200078e020a */
[----:B------:R-:W-:Y:S02]  /*a790*/  ISETP.GE.AND P4, PT, R39, UR4, PT ;  /* 0x0000000427007c0c */ /* 0x000fe4000bf86270 */
[----:B------:R-:W-:Y:S01]  /*a7a0*/  ISETP.GE.AND P5, PT, R18, UR4, PT ;  /* 0x0000000412007c0c */ /* 0x000fe2000bfa6270 */
[----:B------:R-:W-:Y:S01]  /*a7b0*/  VIADD R28, R19, 0xb0 ;  /* 0x000000b0131c7836 */ /* 0x000fe20000000000 */
[----:B------:R1:W-:Y:S01]  /*a7c0*/  @!P6 ST.E.64 desc[UR40][R2.64], R54 ;  /* 0x000000360200e985 */ /* 0x0003e2000c101b28 */
[----:B------:R-:W-:Y:S02]  /*a7d0*/  @!P2 LEA.HI R38, R38, R38, RZ, 0x1 ;  /* 0x000000262626a211 */ /* 0x000fe400078f08ff */
[----:B------:R-:W-:Y:S01]  /*a7e0*/  @!P3 LEA.HI R0, R0, R0, RZ, 0x1 ;  /* 0x000000000000b211 */ /* 0x000fe200078f08ff */
[----:B0-----:R-:W-:-:S05]  /*a7f0*/  @!P1 IMAD.WIDE R6, R17, 0x4, R10 ;  /* 0x0000000411069825 */ /* 0x001fca00078e020a */
[----:B------:R-:W-:Y:S02]  /*a800*/  @!P4 LEA.HI R39, R39, R39, RZ, 0x1 ;  /* 0x000000272727c211 */ /* 0x000fe400078f08ff */
[----:B------:R-:W-:Y:S01]  /*a810*/  @!P5 LEA.HI R18, R18, R18, RZ, 0x1 ;  /* 0x000000121212d211 */ /* 0x000fe200078f08ff */
[--C-:B------:R-:W-:Y:S01]  /*a820*/  @!P0 IMAD.WIDE R16, R29, 0x4, R10.reuse ;  /* 0x000000041d108825 */ /* 0x100fe200078e020a */
[----:B------:R0:W-:Y:S01]  /*a830*/  @!P1 ST.E.64 desc[UR40][R6.64], R56 ;  /* 0x0000003806009985 */ /* 0x0001e2000c101b28 */
[----:B------:R-:W-:Y:S02]  /*a840*/  ISETP.GE.AND P1, PT, R28, UR4, PT ;  /* 0x000000041c007c0c */ /* 0x000fe4000bf26270 */
[C---:B------:R-:W-:Y:S01]  /*a850*/  VIADD R34, R19.reuse, 0xb8 ;  /* 0x000000b813227836 */ /* 0x040fe20000000000 */
[----:B------:R2:W-:Y:S01]  /*a860*/  @!P0 ST.E.64 desc[UR40][R16.64], R58 ;  /* 0x0000003a10008985 */ /* 0x0005e2000c101b28 */
[----:B-1----:R-:W-:Y:S02]  /*a870*/  @!P2 LOP3.LUT R3, R38, 0xfffffffe, RZ, 0xc0, !PT ;  /* 0xfffffffe2603a812 */ /* 0x002fe400078ec0ff */
[----:B------:R-:W-:Y:S01]  /*a880*/  @!P5 LOP3.LUT R29, R18, 0xfffffffe, RZ, 0xc0, !PT ;  /* 0xfffffffe121dd812 */ /* 0x000fe200078ec0ff */
[----:B------:R-:W-:Y:S01]  /*a890*/  VIADD R18, R19, 0xc0 ;  /* 0x000000c013127836 */ /* 0x000fe20000000000 */
[----:B------:R-:W-:Y:S01]  /*a8a0*/  ISETP.GE.AND P0, PT, R34, UR4, PT ;  /* 0x0000000422007c0c */ /* 0x000fe2000bf06270 */
[----:B------:R-:W-:Y:S01]  /*a8b0*/  @!P2 IMAD.WIDE R2, R3, 0x4, R10 ;  /* 0x000000040302a825 */ /* 0x000fe200078e020a */
[----:B0-----:R-:W-:-:S04]  /*a8c0*/  @!P3 LOP3.LUT R7, R0, 0xfffffffe, RZ, 0xc0, !PT ;  /* 0xfffffffe0007b812 */ /* 0x001fc800078ec0ff */
[----:B------:R0:W-:Y:S01]  /*a8d0*/  @!P2 ST.E.64 desc[UR40][R2.64], R136 ;  /* 0x000000880200a985 */ /* 0x0001e2000c101b28 */
[----:B------:R-:W-:Y:S01]  /*a8e0*/  @!P1 LEA.HI R0, R28, R28, RZ, 0x1 ;  /* 0x0000001c1c009211 */ /* 0x000fe200078f08ff */
[--C-:B------:R-:W-:Y:S01]  /*a8f0*/  @!P5 IMAD.WIDE R28, R29, 0x4, R10.reuse ;  /* 0x000000041d1cd825 */ /* 0x100fe200078e020a */
[----:B--2---:R-:W-:Y:S02]  /*a900*/  @!P4 LOP3.LUT R17, R39, 0xfffffffe, RZ, 0xc0, !PT ;  /* 0xfffffffe2711c812 */ /* 0x004fe400078ec0ff */
[----:B------:R-:W-:Y:S01]  /*a910*/  @!P1 LOP3.LUT R35, R0, 0xfffffffe, RZ, 0xc0, !PT ;  /* 0xfffffffe00239812 */ /* 0x000fe200078ec0ff */
[--C-:B------:R-:W-:Y:S01]  /*a920*/  @!P3 IMAD.WIDE R6, R7, 0x4, R10.reuse ;  /* 0x000000040706b825 */ /* 0x100fe200078e020a */
[----:B------:R-:W-:Y:S02]  /*a930*/  @!P0 LEA.HI R34, R34, R34, RZ, 0x1 ;  /* 0x0000002222228211 */ /* 0x000fe400078f08ff */
[----:B------:R-:W-:Y:S01]  /*a940*/  ISETP.GE.AND P2, PT, R18, UR4, PT ;  /* 0x0000000412007c0c */ /* 0x000fe2000bf46270 */
[----:B------:R-:W-:Y:S01]  /*a950*/  @!P4 IMAD.WIDE R16, R17, 0x4, R10 ;  /* 0x000000041110c825 */ /* 0x000fe200078e020a */
[----:B------:R-:W-:Y:S01]  /*a960*/  @!P0 LOP3.LUT R37, R34, 0xfffffffe, RZ, 0xc0, !PT ;  /* 0xfffffffe22258812 */ /* 0x000fe200078ec0ff */
[----:B------:R1:W-:Y:S02]  /*a970*/  @!P3 ST.E.64 desc[UR40][R6.64], R140 ;  /* 0x0000008c0600b985 */ /* 0x0003e4000c101b28 */
[----:B------:R-:W-:-:S02]  /*a980*/  VIADD R0, R19, 0xc8 ;  /* 0x000000c813007836 */ /* 0x000fc40000000000 */
[----:B------:R2:W-:Y:S01]  /*a990*/  @!P4 ST.E.64 desc[UR40][R16.64], R12 ;  /* 0x0000000c1000c985 */ /* 0x0005e2000c101b28 */
[--C-:B0-----:R-:W-:Y:S02]  /*a9a0*/  @!P1 IMAD.WIDE R2, R35, 0x4, R10.reuse ;  /* 0x0000000423029825 */ /* 0x101fe400078e020a */
[----:B------:R-:W-:Y:S01]  /*a9b0*/  ISETP.GE.AND P3, PT, R0, UR4, PT ;  /* 0x0000000400007c0c */ /* 0x000fe2000bf66270 */
[----:B------:R0:W-:Y:S02]  /*a9c0*/  @!P5 ST.E.64 desc[UR40][R28.64], R14 ;  /* 0x0000000e1c00d985 */ /* 0x0001e4000c101b28 */
[----:B------:R-:W-:Y:S02]  /*a9d0*/  @!P2 LEA.HI R18, R18, R18, RZ, 0x1 ;  /* 0x000000121212a211 */ /* 0x000fe400078f08ff */
[----:B------:R-:W-:Y:S01]  /*a9e0*/  @!P1 ST.E.64 desc[UR40][R2.64], R20 ;  /* 0x0000001402009985 */ /* 0x000fe2000c101b28 */
[----:B-1----:R-:W-:-:S04]  /*a9f0*/  @!P0 IMAD.WIDE R6, R37, 0x4, R10 ;  /* 0x0000000425068825 */ /* 0x002fc800078e020a */
[C---:B--2---:R-:W-:Y:S01]  /*aa00*/  VIADD R12, R19.reuse, 0xd0 ;  /* 0x000000d0130c7836 */ /* 0x044fe20000000000 */
[----:B------:R1:W-:Y:S01]  /*aa10*/  @!P0 ST.E.64 desc[UR40][R6.64], R46 ;  /* 0x0000002e06008985 */ /* 0x0003e2000c101b28 */
[C---:B------:R-:W-:Y:S01]  /*aa20*/  VIADD R16, R19.reuse, 0xe8 ;  /* 0x000000e813107836 */ /* 0x040fe20000000000 */
[----:B------:R-:W-:Y:S01]  /*aa30*/  @!P3 LEA.HI R0, R0, R0, RZ, 0x1 ;  /* 0x000000000000b211 */ /* 0x000fe200078f08ff */
[C---:B0-----:R-:W-:Y:S01]  /*aa40*/  VIADD R14, R19.reuse, 0xd8 ;  /* 0x000000d8130e7836 */ /* 0x041fe20000000000 */
[----:B------:R-:W-:Y:S01]  /*aa50*/  ISETP.GE.AND P1, PT, R12, UR4, PT ;  /* 0x000000040c007c0c */ /* 0x000fe2000bf26270 */
[C---:B------:R-:W-:Y:S01]  /*aa60*/  VIADD R15, R19.reuse, 0xe0 ;  /* 0x000000e0130f7836 */ /* 0x040fe20000000000 */
[----:B------:R-:W-:Y:S01]  /*aa70*/  ISETP.GE.AND P5, PT, R16, UR4, PT ;  /* 0x0000000410007c0c */ /* 0x000fe2000bfa6270 */
[C---:B------:R-:W-:Y:S01]  /*aa80*/  VIADD R17, R19.reuse, 0xf0 ;  /* 0x000000f013117836 */ /* 0x040fe20000000000 */
[----:B------:R-:W-:Y:S01]  /*aa90*/  ISETP.GE.AND P0, PT, R14, UR4, PT ;  /* 0x000000040e007c0c */ /* 0x000fe2000bf06270 */
[----:B------:R-:W-:Y:S01]  /*aaa0*/  VIADD R19, R19, 0xf8 ;  /* 0x000000f813137836 */ /* 0x000fe20000000000 */
[----:B------:R-:W-:-:S02]  /*aab0*/  ISETP.GE.AND P4, PT, R15, UR4, PT ;  /* 0x000000040f007c0c */ /* 0x000fc4000bf86270 */
[----:B------:R-:W-:Y:S02]  /*aac0*/  ISETP.GE.AND P6, PT, R17, UR4, PT ;  /* 0x0000000411007c0c */ /* 0x000fe4000bfc6270 */
[----:B------:R-:W-:Y:S02]  /*aad0*/  @!P2 LOP3.LUT R13, R18, 0xfffffffe, RZ, 0xc0, !PT ;  /* 0xfffffffe120da812 */ /* 0x000fe400078ec0ff */
[----:B-1----:R-:W-:Y:S02]  /*aae0*/  @!P3 LOP3.LUT R7, R0, 0xfffffffe, RZ, 0xc0, !PT ;  /* 0xfffffffe0007b812 */ /* 0x002fe400078ec0ff */
[----:B------:R-:W-:Y:S01]  /*aaf0*/  @!P1 LEA.HI R12, R12, R12, RZ, 0x1 ;  /* 0x0000000c0c0c9211 */ /* 0x000fe200078f08ff */
[--C-:B------:R-:W-:Y:S01]  /*ab00*/  @!P2 IMAD.WIDE R2, R13, 0x4, R10.reuse ;  /* 0x000000040d02a825 */ /* 0x100fe200078e020a */
[----:B------:R-:W-:Y:S02]  /*ab10*/  @!P5 LEA.HI R16, R16, R16, RZ, 0x1 ;  /* 0x000000101010d211 */ /* 0x000fe400078f08ff */
[----:B------:R-:W-:Y:S01]  /*ab20*/  @!P0 LEA.HI R14, R14, R14, RZ, 0x1 ;  /* 0x0000000e0e0e8211 */ /* 0x000fe200078f08ff */
[----:B------:R-:W-:Y:S01]  /*ab30*/  @!P3 IMAD.WIDE R6, R7, 0x4, R10 ;  /* 0x000000040706b825 */ /* 0x000fe200078e020a */
[----:B------:R-:W-:Y:S01]  /*ab40*/  @!P4 LEA.HI R0, R15, R15, RZ, 0x1 ;  /* 0x0000000f0f00c211 */ /* 0x000fe200078f08ff */
[----:B------:R0:W-:Y:S01]  /*ab50*/  @!P2 ST.E.64 desc[UR40][R2.64], R22 ;  /* 0x000000160200a985 */ /* 0x0001e2000c101b28 */
[----:B------:R-:W-:-:S02]  /*ab60*/  @!P1 LOP3.LUT R13, R12, 0xfffffffe, RZ, 0xc0, !PT ;  /* 0xfffffffe0c0d9812 */ /* 0x000fc400078ec0ff */
[----:B------:R-:W-:Y:S01]  /*ab70*/  @!P6 LEA.HI R18, R17, R17, RZ, 0x1 ;  /* 0x000000111112e211 */ /* 0x000fe200078f08ff */
[----:B------:R1:W-:Y:S01]  /*ab80*/  @!P3 ST.E.64 desc[UR40][R6.64], R24 ;  /* 0x000000180600b985 */ /* 0x0003e2000c101b28 */
[----:B------:R-:W-:Y:S01]  /*ab90*/  @!P0 LOP3.LUT R15, R14, 0xfffffffe, RZ, 0xc0, !PT ;  /* 0xfffffffe0e0f8812 */ /* 0x000fe200078ec0ff */
[--C-:B------:R-:W-:Y:S01]  /*aba0*/  @!P1 IMAD.WIDE R12, R13, 0x4, R10.reuse ;  /* 0x000000040d0c9825 */ /* 0x100fe200078e020a */
[----:B------:R-:W-:Y:S02]  /*abb0*/  @!P4 LOP3.LUT R17, R0, 0xfffffffe, RZ, 0xc0, !PT ;  /* 0xfffffffe0011c812 */ /* 0x000fe400078ec0ff */
[----:B------:R-:W-:Y:S01]  /*abc0*/  @!P5 LOP3.LUT R21, R16, 0xfffffffe, RZ, 0xc0, !PT ;  /* 0xfffffffe1015d812 */ /* 0x000fe200078ec0ff */
[--C-:B------:R-:W-:Y:S01]  /*abd0*/  @!P0 IMAD.WIDE R14, R15, 0x4, R10.reuse ;  /* 0x000000040f0e8825 */ /* 0x100fe200078e020a */
[----:B------:R2:W-:Y:S01]  /*abe0*/  @!P1 ST.E.64 desc[UR40][R12.64], R32 ;  /* 0x000000200c009985 */ /* 0x0005e2000c101b28 */
[----:B0-----:R-:W-:Y:S02]  /*abf0*/  @!P6 LOP3.LUT R23, R18, 0xfffffffe, RZ, 0xc0, !PT ;  /* 0xfffffffe1217e812 */ /* 0x001fe400078ec0ff */
[----:B------:R-:W-:Y:S01]  /*ac00*/  @!P4 IMAD.WIDE R2, R17, 0x4, R10 ;  /* 0x000000041102c825 */ /* 0x000fe200078e020a */
[----:B------:R2:W-:Y:S01]  /*ac10*/  @!P0 ST.E.64 desc[UR40][R14.64], R30 ;  /* 0x0000001e0e008985 */ /* 0x0005e2000c101b28 */
[----:B------:R-:W-:-:S02]  /*ac20*/  ISETP.GE.AND P0, PT, R19, UR4, PT ;  /* 0x0000000413007c0c */ /* 0x000fc4000bf06270 */
[--C-:B-1----:R-:W-:Y:S01]  /*ac30*/  @!P5 IMAD.WIDE R6, R21, 0x4, R10.reuse ;  /* 0x000000041506d825 */ /* 0x102fe200078e020a */
[----:B------:R2:W-:Y:S03]  /*ac40*/  @!P4 ST.E.64 desc[UR40][R2.64], R26 ;  /* 0x0000001a0200c985 */ /* 0x0005e6000c101b28 */
[----:B------:R-:W-:Y:S01]  /*ac50*/  @!P6 IMAD.WIDE R16, R23, 0x4, R10 ;  /* 0x000000041710e825 */ /* 0x000fe200078e020a */
[----:B------:R2:W-:Y:S04]  /*ac60*/  @!P5 ST.E.64 desc[UR40][R6.64], R138 ;  /* 0x0000008a0600d985 */ /* 0x0005e8000c101b28 */
[----:B------:R2:W-:Y:S02]  /*ac70*/  @!P6 ST.E.64 desc[UR40][R16.64], R4 ;  /* 0x000000041000e985 */ /* 0x0005e4000c101b28 */
[----:B------:R-:W-:Y:S05]  /*ac80*/  @P0 BRA `(.L_x_10) ;  /* 0x0000004000a00947 */ /* 0x000fea0003800000 */
[----:B------:R-:W-:-:S04]  /*ac90*/  LEA.HI R19, R19, R19, RZ, 0x1 ;  /* 0x0000001313137211 */ /* 0x000fc800078f08ff */
[----:B------:R-:W-:-:S05]  /*aca0*/  LOP3.LUT R19, R19, 0xfffffffe, RZ, 0xc0, !PT ;  /* 0xfffffffe13137812 */ /* 0x000fca00078ec0ff */
[----:B------:R-:W-:-:S05]  /*acb0*/  IMAD.WIDE R10, R19, 0x4, R10 ;  /* 0x00000004130a7825 */ /* 0x000fca00078e020a */
[----:B------:R1:W-:Y:S01]  /*acc0*/  ST.E.64 desc[UR40][R10.64], R8 ;  /* 0x000000080a007985 */ /* 0x0003e2000c101b28 */
[----:B------:R-:W-:Y:S05]  /*acd0*/  BRA `(.L_x_10) ;  /* 0x00000040008c7947 */ /* 0x000fea0003800000 */
.L_x_35:
[----:B------:R-:W0:Y:S02]  /*ace0*/  S2R R0, SR_TID.X ;  /* 0x0000000000007919 */ /* 0x000e240000002100 */
[----:B0-----:R-:W-:-:S05]  /*acf0*/  VIADD R2, R0, 0xffffff80 ;  /* 0xffffff8000027836 */ /* 0x001fca0000000000 */
[----:B------:R-:W-:-:S13]  /*ad00*/  ISETP.GT.AND P0, PT, R2, 0x7f, PT ;  /* 0x0000007f0200780c */ /* 0x000fda0003f04270 */
[----:B------:R-:W-:Y:S05]  /*ad10*/  @P0 BRA `(.L_x_10) ;  /* 0x00000040007c0947 */ /* 0x000fea0003800000 */
[----:B------:R-:W0:Y:S01]  /*ad20*/  S2R R3, SR_CTAID.X ;  /* 0x0000000000037919 */ /* 0x000e220000002500 */
[----:B------:R-:W1:Y:S01]  /*ad30*/  LDC R6, c[0x0][0xbe8] ;  /* 0x0002fa00ff067b82 */ /* 0x000e620000000800 */
[----:B------:R-:W-:Y:S01]  /*ad40*/  ULDC UR4, c[0x0][0xa88] ;  /* 0x0002a20000047ab9 */ /* 0x000fe20000000800 */
[----:B0-----:R-:W-:Y:S02]  /*ad50*/  IMAD R0, R3, 0x80, R0 ;  /* 0x0000008003007824 */ /* 0x001fe400078e0200 */
[----:B-1----:R-:W-:Y:S02]  /*ad60*/  IMAD R3, R6, UR4, RZ ;  /* 0x0000000406037c24 */ /* 0x002fe4000f8e02ff */
[----:B------:R-:W-:-:S05]  /*ad70*/  VIADD R0, R0, 0xffffff80 ;  /* 0xffffff8000007836 */ /* 0x000fca0000000000 */
[----:B------:R-:W-:-:S13]  /*ad80*/  ISETP.GE.AND P0, PT, R0, R3, PT ;  /* 0x000000030000720c */ /* 0x000fda0003f06270 */
[----:B------:R-:W-:Y:S05]  /*ad90*/  @P0 BRA `(.L_x_10) ;  /* 0x00000040005c0947 */ /* 0x000fea0003800000 */
[----:B------:R-:W-:Y:S01]  /*ada0*/  ISETP.NE.AND P0, PT, R6, 0x1, PT ;  /* 0x000000010600780c */ /* 0x000fe20003f05270 */
[----:B------:R-:W0:Y:S01]  /*adb0*/  LDC.64 R12, c[0x0][0xbd8] ;  /* 0x0002f600ff0c7b82 */ /* 0x000e220000000a00 */
[----:B------:R-:W-:Y:S01]  /*adc0*/  SHF.R.S32.HI R5, RZ, 0x1f, R16 ;  /* 0x0000001fff057819 */ /* 0x000fe20000011410 */
[----:B------:R-:W-:Y:S02]  /*add0*/  ULDC.64 UR4, c[0x0][0xbd0] ;  /* 0x0002f40000047ab9 */ /* 0x000fe40000000a00 */
[----:B------:R-:W-:-:S04]  /*ade0*/  IMAD.WIDE.U32 R2, R16, UR4, RZ ;  /* 0x0000000410027c25 */ /* 0x000fc8000f8e00ff */
[----:B------:R-:W1:Y:S01]  /*adf0*/  S2UR UR6, SR_CTAID.Y ;  /* 0x00000000000679c3 */ /* 0x000e620000002600 */
[----:B------:R-:W-:-:S04]  /*ae00*/  IMAD R5, R5, UR4, RZ ;  /* 0x0000000405057c24 */ /* 0x000fc8000f8e02ff */
[----:B------:R-:W-:Y:S01]  /*ae10*/  IMAD R5, R16, UR5, R5 ;  /* 0x0000000510057c24 */ /* 0x000fe2000f8e0205 */
[----:B------:R-:W-:Y:S01]  /*ae20*/  ULDC.64 UR4, c[0x0][0xbe0] ;  /* 0x0002f80000047ab9 */ /* 0x000fe20000000a00 */
[----:B------:R-:W-:Y:S01]  /*ae30*/  IMAD.MOV R16, RZ, RZ, -R16 ;  /* 0x000000ffff107224 */ /* 0x000fe200078e0a10 */
[----:B------:R-:W2:Y:S01]  /*ae40*/  @P0 LDC R9, c[0x0][0xbec] ;  /* 0x0002fb00ff090b82 */ /* 0x000ea20000000800 */
[----:B------:R-:W-:Y:S02]  /*ae50*/  IMAD.IADD R3, R3, 0x1, R5 ;  /* 0x0000000103037824 */ /* 0x000fe400078e0205 */
[----:B------:R-:W-:-:S05]  /*ae60*/  IMAD.MOV.U32 R5, RZ, RZ, R0 ;  /* 0x000000ffff057224 */ /* 0x000fca00078e0000 */
[----:B------:R-:W1:Y:S01]  /*ae70*/  LDC R7, c[0x0][0xc50] ;  /* 0x00031400ff077b82 */ /* 0x000e620000000800 */
[C---:B0-----:R-:W-:Y:S02]  /*ae80*/  IMAD R8, R12.reuse, UR38, RZ ;  /* 0x000000260c087c24 */ /* 0x041fe4000f8e02ff */
[----:B------:R-:W-:-:S04]  /*ae90*/  IMAD.WIDE.U32 R2, R12, UR39, R2 ;  /* 0x000000270c027c25 */ /* 0x000fc8000f8e0002 */
[----:B------:R-:W-:Y:S01]  /*aea0*/  IMAD R13, R13, UR39, R8 ;  /* 0x000000270d0d7c24 */ /* 0x000fe2000f8e0208 */
[----:B------:R-:W0:Y:S03]  /*aeb0*/  @P0 LDC R11, c[0x0][0xbf0] ;  /* 0x0002fc00ff0b0b82 */ /* 0x000e260000000800 */
[----:B------:R-:W-:Y:S02]  /*aec0*/  IMAD.IADD R3, R13, 0x1, R3 ;  /* 0x000000010d037824 */ /* 0x000fe400078e0203 */
[----:B--2---:R-:W-:-:S04]  /*aed0*/  @P0 IMAD.HI.U32 R4, R0, R9, RZ ;  /* 0x0000000900040227 */ /* 0x004fc800078e00ff */
[----:B-1----:R-:W-:-:S04]  /*aee0*/  IMAD R9, R7, R16, UR6 ;  /* 0x0000000607097e24 */ /* 0x002fc8000f8e0210 */
[----:B------:R-:W-:Y:S01]  /*aef0*/  IMAD.WIDE.U32 R2, R9, UR4, R2 ;  /* 0x0000000409027c25 */ /* 0x000fe2000f8e0002 */
[----:B0-----:R-:W-:Y:S02]  /*af00*/  @P0 SHF.R.U32.HI R5, RZ, R11, R4 ;  /* 0x0000000bff050219 */ /* 0x001fe40000011604 */
[----:B------:R-:W-:Y:S02]  /*af10*/  SHF.R.S32.HI R4, RZ, 0x1f, R9 ;  /* 0x0000001fff047819 */ /* 0x000fe40000011409 */
[----:B------:R-:W-:Y:S01]  /*af20*/  IADD3 R2, P0, R5, R2, RZ ;  /* 0x0000000205027210 */ /* 0x000fe20007f1e0ff */
[----:B------:R-:W-:Y:S02]  /*af30*/  IMAD.MOV R7, RZ, RZ, -R5 ;  /* 0x000000ffff077224 */ /* 0x000fe400078e0a05 */
[----:B------:R-:W-:Y:S02]  /*af40*/  IMAD R4, R4, UR4, RZ ;  /* 0x0000000404047c24 */ /* 0x000fe4000f8e02ff */
[----:B------:R-:W-:-:S02]  /*af50*/  IMAD R7, R6, R7, R0 ;  /* 0x0000000706077224 */ /* 0x000fc400078e0200 */
[----:B------:R-:W-:Y:S01]  /*af60*/  IMAD R4, R9, UR5, R4 ;  /* 0x0000000509047c24 */ /* 0x000fe2000f8e0204 */
[----:B------:R-:W-:Y:S01]  /*af70*/  SHF.R.S32.HI R9, RZ, 0x1f, R5 ;  /* 0x0000001fff097819 */ /* 0x000fe20000011405 */
[----:B------:R-:W-:Y:S01]  /*af80*/  ULDC.64 UR4, c[0x0][0xbc8] ;  /* 0x0002f20000047ab9 */ /* 0x000fe20000000a00 */
[----:B------:R-:W-:Y:S02]  /*af90*/  SHF.R.S32.HI R0, RZ, 0x1f, R7 ;  /* 0x0000001fff007819 */ /* 0x000fe40000011407 */
[----:B------:R-:W-:-:S03]  /*afa0*/  IADD3.X R3, R9, R3, R4, P0, !PT ;  /* 0x0000000309037210 */ /* 0x000fc600007fe404 */
[----:B------:R-:W-:Y:S02]  /*afb0*/  IMAD R0, R0, UR4, RZ ;  /* 0x0000000400007c24 */ /* 0x000fe4000f8e02ff */
[----:B------:R-:W-:-:S04]  /*afc0*/  IMAD.WIDE.U32 R2, R7, UR4, R2 ;  /* 0x0000000407027c25 */ /* 0x000fc8000f8e0002 */
[----:B------:R-:W-:Y:S01]  /*afd0*/  IMAD R5, R7, UR5, R0 ;  /* 0x0000000507057c24 */ /* 0x000fe2000f8e0200 */
[----:B------:R-:W-:Y:S02]  /*afe0*/  ULDC.64 UR4, c[0x0][0xba8] ;  /* 0x0002ea0000047ab9 */ /* 0x000fe40000000a00 */
[----:B------:R-:W-:Y:S01]  /*aff0*/  LEA R4, P0, R2, UR4, 0x2 ;  /* 0x0000000402047c11 */ /* 0x000fe2000f8010ff */
[----:B------:R-:W-:-:S05]  /*b000*/  IMAD.IADD R3, R3, 0x1, R5 ;  /* 0x0000000103037824 */ /* 0x000fca00078e0205 */
[----:B------:R-:W-:Y:S01]  /*b010*/  LEA.HI.X R5, R2, UR5, R3, 0x2, P0 ;  /* 0x0000000502057c11 */ /* 0x000fe200080f1403 */
[----:B------:R-:W-:-:S05]  /*b020*/  IMAD.MOV.U32 R3, RZ, RZ, -0x800000 ;  /* 0xff800000ff037424 */ /* 0x000fca00078e00ff */
[----:B------:R0:W-:Y:S01]  /*b030*/  STG.E desc[UR40][R4.64], R3 ;  /* 0x0000000304007986 */ /* 0x0001e2000c101928 */
[----:B------:R-:W-:Y:S05]  /*b040*/  BRA `(.L_x_10) ;  /* 0x0000003c00b07947 */ /* 0x000fea0003800000 */
.L_x_8:
[----:B------:R-:W-:-:S08]  /*b050*/  NOP ;  /* 0x0000000000007918 */ /* 0x000fd00000000000 */
[----:B--2---:R-:W0:-:S00]  /*b060*/  USETMAXREG.DEALLOC.CTAPOOL 0x18 ;  /* 0x00000018000079c8 */ /* 0x004e0000080e0500 */
[----:B0-----:R-:W-:Y:S01]  /*b070*/  LOP3.LUT R0, R0, 0x3, RZ, 0xc0, !PT ;  /* 0x0000000300007812 */ /* 0x001fe200078ec0ff */
[----:B------:R-:W0:Y:S05]  /*b080*/  S2R R18, SR_CTAID.Z ;  /* 0x0000000000127919 */ /* 0x000e2a0000002700 */
[----:B------:R-:W1:Y:S01]  /*b090*/  S2UR UR6, SR_CTAID.Y ;  /* 0x00000000000679c3 */ /* 0x000e620000002600 */
[----:B------:R-:W2:Y:S02]  /*b0a0*/  SHFL.IDX PT, R0, R0, RZ, 0x1f ;  /* 0x00001fff00007589 */ /* 0x000ea400000e0000 */
[----:B--2---:R-:W-:-:S13]  /*b0b0*/  ISETP.NE.AND P0, PT, R0, RZ, PT ;  /* 0x000000ff0000720c */ /* 0x004fda0003f05270 */
[----:B01----:R-:W-:Y:S05]  /*b0c0*/  @!P0 BRA `(.L_x_38) ;  /* 0x0000000000288947 */ /* 0x003fea0003800000 */
[----:B------:R-:W-:Y:S01]  /*b0d0*/  ULDC UR7, c[0x0][0xc50] ;  /* 0x0003140000077ab9 */ /* 0x000fe20000000800 */
[----:B------:R-:W-:Y:S01]  /*b0e0*/  UMOV UR36, UR6 ;  /* 0x0000000600247c82 */ /* 0x000fe20008000000 */
[----:B------:R-:W-:-:S06]  /*b0f0*/  UISETP.NE.AND UP0, UPT, UR7, 0x1, UPT ;  /* 0x000000010700788c */ /* 0x000fcc000bf05270 */
[----:B------:R-:W-:-:S13]  /*b100*/  PLOP3.LUT P0, PT, PT, PT, UP0, 0x80, 0x0 ;  /* 0x000000000000781c */ /* 0x000fda0003f0f008 */
[----:B------:R-:W-:Y:S05]  /*b110*/  @!P0 BRA `(.L_x_39) ;  /* 0x0000000000308947 */ /* 0x000fea0003800000 */
[----:B------:R-:W-:Y:S01]  /*b120*/  ULDC UR4, c[0x0][0xc54] ;  /* 0x0003150000047ab9 */ /* 0x000fe20000000800 */
[----:B------:R-:W-:Y:S01]  /*b130*/  ULDC UR36, c[0x0][0xc58] ;  /* 0x0003160000247ab9 */ /* 0x000fe20000000800 */
[----:B------:R-:W-:-:S04]  /*b140*/  UIMAD.WIDE.U32 UR4, UR6, UR4, URZ ;  /* 0x00000004060472a5 */ /* 0x000fc8000f8e003f */
[----:B------:R-:W-:Y:S01]  /*b150*/  USHF.R.U32.HI UR36, URZ, UR36, UR5 ;  /* 0x000000243f247299 */ /* 0x000fe20008011605 */
[----:B------:R-:W-:Y:S11]  /*b160*/  BRA `(.L_x_39) ;  /* 0x00000000001c7947 */ /* 0x000ff60003800000 */
.L_x_38:
[----:B------:R-:W-:Y:S01]  /*b170*/  ULDC UR7, c[0x0][0xc50] ;  /* 0x0003140000077ab9 */ /* 0x000fe20000000800 */
[----:B------:R-:W-:Y:S01]  /*b180*/  UMOV UR36, UR6 ;  /* 0x0000000600247c82 */ /* 0x000fe20008000000 */
[----:B------:R-:W-:-:S11]  /*b190*/  UISETP.NE.AND UP0, UPT, UR7, 0x1, UPT ;  /* 0x000000010700788c */ /* 0x000fd6000bf05270 */
[----:B------:R-:W-:Y:S01]  /*b1a0*/  @UP0 ULDC UR4, c[0x0][0xc54] ;  /* 0x0003150000040ab9 */ /* 0x000fe20000000800 */
[----:B------:R-:W-:Y:S01]  /*b1b0*/  @UP0 ULDC UR8, c[0x0][0xc58] ;  /* 0x0003160000080ab9 */ /* 0x000fe20000000800 */
[----:B------:R-:W-:-:S04]  /*b1c0*/  UIMAD.WIDE.U32 UR4, UR6, UR4, URZ ;  /* 0x00000004060472a5 */ /* 0x000fc8000f8e003f */
[----:B------:R-:W-:-:S12]  /*b1d0*/  @UP0 USHF.R.U32.HI UR36, URZ, UR8, UR5 ;  /* 0x000000083f240299 */ /* 0x000fd80008011605 */
.L_x_39:
[----:B------:R-:W-:Y:S01]  /*b1e0*/  ISETP.GE.AND P0, PT, R18, RZ, PT ;  /* 0x000000ff1200720c */ /* 0x000fe20003f06270 */
[----:B------:R-:W-:Y:S01]  /*b1f0*/  UIADD3 UR4, -UR36, URZ, URZ ;  /* 0x0000003f24047290 */ /* 0x000fe2000fffe13f */
[----:B------:R-:W-:Y:S02]  /*b200*/  IMAD.MOV.U32 R21, RZ, RZ, 0x1 ;  /* 0x00000001ff157424 */ /* 0x000fe400078e00ff */
[----:B------:R-:W-:Y:S01]  /*b210*/  IMAD.MOV.U32 R0, RZ, RZ, RZ ;  /* 0x000000ffff007224 */ /* 0x000fe200078e00ff */
[----:B------:R-:W-:Y:S01]  /*b220*/  UIMAD UR4, UR7, UR4, UR6 ;  /* 0x00000004070472a4 */ /* 0x000fe2000f8e0206 */
[----:B------:R-:W-:-:S07]  /*b230*/  IMAD.MOV.U32 R2, RZ, RZ, 0x1 ;  /* 0x00000001ff027424 */ /* 0x000fce00078e00ff */
[----:B------:R-:W-:Y:S05]  /*b240*/  @!P0 BRA `(.L_x_40) ;  /* 0x0000003800648947 */ /* 0x000fea0003800000 */
[----:B------:R-:W-:Y:S01]  /*b250*/  ULDC.64 UR6, c[0x0][0x418] ;  /* 0x0001060000067ab9 */ /* 0x000fe20000000a00 */
[----:B------:R-:W-:Y:S01]  /*b260*/  ULDC UR5, c[0x0][0x424] ;  /* 0x0001090000057ab9 */ /* 0x000fe20000000800 */
[----:B------:R-:W-:Y:S01]  /*b270*/  UISETP.NE.U32.AND UP0, UPT, UR6, URZ, UPT ;  /* 0x0000003f0600728c */ /* 0x000fe2000bf05070 */
[----:B------:R-:W-:Y:S02]  /*b280*/  IMAD.MOV.U32 R17, RZ, RZ, RZ ;  /* 0x000000ffff117224 */ /* 0x000fe400078e00ff */
[----:B------:R-:W-:Y:S01]  /*b290*/  ULDC UR6, c[0x0][0x2f0] ;  /* 0x0000bc0000067ab9 */ /* 0x000fe20000000800 */
[----:B------:R-:W-:Y:S02]  /*b2a0*/  UISETP.NE.AND.EX UP0, UPT, UR7, URZ, UPT, UP0 ;  /* 0x0000003f0700728c */ /* 0x000fe4000bf05300 */
[----:B------:R-:W-:Y:S02]  /*b2b0*/  ULOP3.LUT UR7, UR4, 0xffff, URZ, 0xc0, !UPT ;  /* 0x0000ffff04077892 */ /* 0x000fe4000f8ec03f */
[----:B------:R-:W-:-:S04]  /*b2c0*/  USEL UR5, UR5, 0x1, UP0 ;  /* 0x0000000105057887 */ /* 0x000fc80008000000 */
[----:B------:R-:W-:-:S04]  /*b2d0*/  UIMAD UR5, UR5, UR6, URZ ;  /* 0x00000006050572a4 */ /* 0x000fc8000f8e023f */
[----:B------:R-:W-:Y:S02]  /*b2e0*/  UISETP.GE.AND UP0, UPT, UR5, 0x1, UPT ;  /* 0x000000010500788c */ /* 0x000fe4000bf06270 */
[----:B------:R-:W-:-:S04]  /*b2f0*/  UIADD3 UR5, UR5, 0x7f, URZ ;  /* 0x0000007f05057890 */ /* 0x000fc8000fffe03f */
[----:B------:R-:W-:Y:S01]  /*b300*/  PLOP3.LUT P0, PT, PT, PT, UP0, 0x80, 0x0 ;  /* 0x000000000000781c */ /* 0x000fe20003f0f008 */
[----:B------:R-:W-:-:S04]  /*b310*/  USHF.R.S32.HI UR6, URZ, 0x1f, UR5 ;  /* 0x0000001f3f067899 */ /* 0x000fc80008011405 */
[----:B------:R-:W-:-:S04]  /*b320*/  ULEA.HI UR6, UR6, UR5, URZ, 0x7 ;  /* 0x0000000506067291 */ /* 0x000fc8000f8f383f */
[----:B------:R-:W-:-:S04]  /*b330*/  USHF.R.S32.HI UR6, URZ, 0x7, UR6 ;  /* 0x000000073f067899 */ /* 0x000fc80008011406 */
[----:B------:R-:W-:Y:S08]  /*b340*/  @!P0 BRA `(.L_x_41) ;  /* 0x00000000007c8947 */ /* 0x000ff00003800000 */
[----:B------:R-:W-:-:S04]  /*b350*/  USHF.R.U32.HI UR4, URZ, 0x10, UR4 ;  /* 0x000000103f047899 */ /* 0x000fc80008011604 */
[----:B------:R-:W-:-:S11]  /*b360*/  UISETP.NE.AND UP0, UPT, UR4, URZ, UPT ;  /* 0x0000003f0400728c */ /* 0x000fd6000bf05270 */
[----:B------:R-:W-:Y:S02]  /*b370*/  @!UP0 ULDC UR4, c[0x0][0x9f0] ;  /* 0x00027c0000048ab9 */ /* 0x000fe40000000800 */
[----:B------:R-:W-:Y:S01]  /*b380*/  IMAD.U32 R6, RZ, RZ, UR4 ;  /* 0x00000004ff067e24 */ /* 0x000fe2000f8e00ff */
[----:B------:R-:W-:-:S04]  /*b390*/  UIADD3 UR5, UR6, -0x1, UR4 ;  /* 0xffffffff06057890 */ /* 0x000fc8000fffe004 */
[-C--:B------:R-:W-:Y:S02]  /*b3a0*/  IABS R0, R6.reuse ;  /* 0x0000000600007213 */ /* 0x080fe40000000000 */
[----:B------:R-:W-:Y:S02]  /*b3b0*/  IABS R6, R6 ;  /* 0x0000000600067213 */ /* 0x000fe40000000000 */
[----:B------:R-:W0:Y:S08]  /*b3c0*/  I2F.RP R4, R0 ;  /* 0x0000000000047306 */ /* 0x000e300000209400 */
[----:B0-----:R-:W0:Y:S02]  /*b3d0*/  MUFU.RCP R4, R4 ;  /* 0x0000000400047308 */ /* 0x001e240000001000 */
[----:B0-----:R-:W-:-:S06]  /*b3e0*/  VIADD R2, R4, 0xffffffe ;  /* 0x0ffffffe04027836 */ /* 0x001fcc0000000000 */
[----:B------:R0:W1:Y:S02]  /*b3f0*/  F2I.FTZ.U32.TRUNC.NTZ R3, R2 ;  /* 0x0000000200037305 */ /* 0x000064000021f000 */
[----:B0-----:R-:W-:Y:S02]  /*b400*/  IMAD.MOV.U32 R2, RZ, RZ, RZ ;  /* 0x000000ffff027224 */ /* 0x001fe400078e00ff */
[----:B-1----:R-:W-:-:S04]  /*b410*/  IMAD.MOV R5, RZ, RZ, -R3 ;  /* 0x000000ffff057224 */ /* 0x002fc800078e0a03 */
[----:B------:R-:W-:-:S04]  /*b420*/  IMAD R5, R5, R0, RZ ;  /* 0x0000000005057224 */ /* 0x000fc800078e02ff */
[----:B------:R-:W-:-:S04]  /*b430*/  IMAD.HI.U32 R3, R3, R5, R2 ;  /* 0x0000000503037227 */ /* 0x000fc800078e0002 */
[----:B------:R-:W-:Y:S01]  /*b440*/  IMAD.U32 R5, RZ, RZ, UR5 ;  /* 0x00000005ff057e24 */ /* 0x000fe2000f8e00ff */
[----:B------:R-:W-:-:S04]  /*b450*/  ULOP3.LUT UR5, UR5, UR4, URZ, 0x3c, !UPT ;  /* 0x0000000405057292 */ /* 0x000fc8000f8e3c3f */
[----:B------:R-:W-:Y:S01]  /*b460*/  IABS R2, R5 ;  /* 0x0000000500027213 */ /* 0x000fe20000000000 */
[----:B------:R-:W-:Y:S01]  /*b470*/  IMAD.MOV R5, RZ, RZ, -R6 ;  /* 0x000000ffff057224 */ /* 0x000fe200078e0a06 */
[----:B------:R-:W-:-:S03]  /*b480*/  ISETP.LE.AND P2, PT, RZ, UR5, PT ;  /* 0x00000005ff007c0c */ /* 0x000fc6000bf43270 */
[----:B------:R-:W-:-:S04]  /*b490*/  IMAD.HI.U32 R3, R3, R2, RZ ;  /* 0x0000000203037227 */ /* 0x000fc800078e00ff */
[----:B------:R-:W-:-:S05]  /*b4a0*/  IMAD R5, R3, R5, R2 ;  /* 0x0000000503057224 */ /* 0x000fca00078e0202 */
[----:B------:R-:W-:-:S13]  /*b4b0*/  ISETP.GT.U32.AND P1, PT, R0, R5, PT ;  /* 0x000000050000720c */ /* 0x000fda0003f24070 */
[----:B------:R-:W-:Y:S02]  /*b4c0*/  @!P1 IMAD.IADD R5, R5, 0x1, -R0 ;  /* 0x0000000105059824 */ /* 0x000fe400078e0a00 */
[----:B------:R-:W-:Y:S01]  /*b4d0*/  @!P1 VIADD R3, R3, 0x1 ;  /* 0x0000000103039836 */ /* 0x000fe20000000000 */
[----:B------:R-:W-:Y:S02]  /*b4e0*/  ISETP.NE.AND P1, PT, RZ, UR4, PT ;  /* 0x00000004ff007c0c */ /* 0x000fe4000bf25270 */
[----:B------:R-:W-:-:S13]  /*b4f0*/  ISETP.GE.U32.AND P0, PT, R5, R0, PT ;  /* 0x000000000500720c */ /* 0x000fda0003f06070 */
[----:B------:R-:W-:-:S04]  /*b500*/  @P0 VIADD R3, R3, 0x1 ;  /* 0x0000000103030836 */ /* 0x000fc80000000000 */
[----:B------:R-:W-:Y:S01]  /*b510*/  @!P2 IMAD.MOV R3, RZ, RZ, -R3 ;  /* 0x000000ffff03a224 */ /* 0x000fe200078e0a03 */
[----:B------:R-:W-:-:S05]  /*b520*/  @!P1 LOP3.LUT R3, RZ, UR4, RZ, 0x33, !PT ;  /* 0x00000004ff039c12 */ /* 0x000fca000f8e33ff */
[----:B------:R-:W-:-:S07]  /*b530*/  IMAD.MOV.U32 R17, RZ, RZ, R3 ;  /* 0x000000ffff117224 */ /* 0x000fce00078e0003 */
.L_x_41:
[----:B------:R-:W-:Y:S02]  /*b540*/  IMAD R0, R17, UR7, RZ ;  /* 0x0000000711007c24 */ /* 0x000fe4000f8e02ff */
[----:B------:R-:W-:-:S03]  /*b550*/  IMAD.MOV.U32 R2, RZ, RZ, 0x1 ;  /* 0x00000001ff027424 */ /* 0x000fc600078e00ff */
[----:B------:R-:W-:Y:S01]  /*b560*/  VIADDMNMX R17, R0, R17, UR6, PT ;  /* 0x0000000600117e46 */ /* 0x000fe2000b800111 */
[----:B------:R0:W-:Y:S03]  /*b570*/  STL [R1+0x10], R0 ;  /* 0x0000100001007387 */ /* 0x0001e60000100800 */
[----:B------:R-:W-:Y:S01]  /*b580*/  ISETP.GT.AND P0, PT, R17, R0, PT ;  /* 0x000000001100720c */ /* 0x000fe20003f04270 */
[----:B0-----:R-:W-:-:S12]  /*b590*/  IMAD.MOV.U32 R0, RZ, RZ, RZ ;  /* 0x000000ffff007224 */ /* 0x001fd800078e00ff */
[----:B------:R-:W-:Y:S05]  /*b5a0*/  @!P0 BRA `(.L_x_40) ;  /* 0x00000034008c8947 */ /* 0x000fea0003800000 */
[----:B------:R-:W0:Y:S01]  /*b5b0*/  S2UR UR4, SR_CgaCtaId ;  /* 0x00000000000479c3 */ /* 0x000e220000008800 */
[----:B------:R-:W-:Y:S02]  /*b5c0*/  UMOV UR38, 0x400 ;  /* 0x0000040000267882 */ /* 0x000fe40000000000 */
[----:B0-----:R-:W-:-:S04]  /*b5d0*/  ULEA UR38, UR4, UR38, 0x18 ;  /* 0x0000002604267291 */ /* 0x001fc8000f8ec03f */
[----:B------:R-:W-:-:S04]  /*b5e0*/  UIADD3 UR4, UR38, 0x28400, URZ ;  /* 0x0002840026047890 */ /* 0x000fc8000fffe03f */
[----:B------:R-:W-:-:S06]  /*b5f0*/  ULOP3.LUT UP0, URZ, UR4, 0x3ff, URZ, 0xc0, !UPT ;  /* 0x000003ff043f7892 */ /* 0x000fcc000f80c03f */
[----:B------:R-:W-:-:S13]  /*b600*/  PLOP3.LUT P0, PT, PT, PT, UP0, 0x80, 0x0 ;  /* 0x000000000000781c */ /* 0x000fda0003f0f008 */
[----:B------:R-:W-:Y:S05]  /*b610*/  @!P0 BRA `(.L_x_42) ;  /* 0x0000000000408947 */ /* 0x000fea0003800000 */
[----:B------:R-:W-:Y:S01]  /*b620*/  MOV R2, 0x0 ;  /* 0x0000000000027802 */ /* 0x000fe20000000f00 */
[----:B------:R-:W-:Y:S01]  /*b630*/  ULDC.64 UR6, c[0x4][0xc0] ;  /* 0x0100300000067ab9 */ /* 0x000fe20000000a00 */
[----:B------:R-:W-:Y:S01]  /*b640*/  ULDC.64 UR8, c[0x4][0xc8] ;  /* 0x0100320000087ab9 */ /* 0x000fe20000000a00 */
[----:B------:R-:W-:Y:S01]  /*b650*/  ULDC.64 UR4, c[0x4][0x8] ;  /* 0x0100020000047ab9 */ /* 0x000fe20000000a00 */
[----:B------:R-:W-:Y:S02]  /*b660*/  IMAD.U32 R4, RZ, RZ, UR6 ;  /* 0x00000006ff047e24 */ /* 0x000fe4000f8e00ff */
[----:B------:R-:W0:Y:S01]  /*b670*/  LDC.64 R2, c[0x4][R2] ;  /* 0x0100000002027b82 */ /* 0x000e220000000a00 */
[----:B------:R-:W-:Y:S02]  /*b680*/  IMAD.U32 R5, RZ, RZ, UR7 ;  /* 0x00000007ff057e24 */ /* 0x000fe4000f8e00ff */
[----:B------:R-:W-:Y:S02]  /*b690*/  IMAD.U32 R6, RZ, RZ, UR8 ;  /* 0x00000008ff067e24 */ /* 0x000fe4000f8e00ff */
[----:B------:R-:W-:-:S02]  /*b6a0*/  IMAD.U32 R7, RZ, RZ, UR9 ;  /* 0x00000009ff077e24 */ /* 0x000fc4000f8e00ff */
[----:B------:R-:W-:Y:S02]  /*b6b0*/  IMAD.U32 R10, RZ, RZ, UR4 ;  /* 0x00000004ff0a7e24 */ /* 0x000fe4000f8e00ff */
[----:B------:R-:W-:Y:S02]  /*b6c0*/  IMAD.U32 R11, RZ, RZ, UR5 ;  /* 0x00000005ff0b7e24 */ /* 0x000fe4000f8e00ff */
[----:B------:R-:W-:Y:S02]  /*b6d0*/  IMAD.MOV.U32 R8, RZ, RZ, 0x70 ;  /* 0x00000070ff087424 */ /* 0x000fe400078e00ff */
[----:B------:R-:W-:Y:S02]  /*b6e0*/  IMAD.MOV.U32 R12, RZ, RZ, 0x1 ;  /* 0x00000001ff0c7424 */ /* 0x000fe400078e00ff */
[----:B------:R-:W-:-:S07]  /*b6f0*/  IMAD.MOV.U32 R13, RZ, RZ, RZ ;  /* 0x000000ffff0d7224 */ /* 0x000fce00078e00ff */
[----:B------:R-:W-:-:S07]  /*b700*/  LEPC R20, `(.L_x_42) ;  /* 0x000000001014794e */ /* 0x000fce0000000000 */
[----:B0-----:R-:W-:Y:S05]  /*b710*/  CALL.ABS.NOINC R2 ;  /* 0x0000000002007343 */ /* 0x001fea0003c00000 */
.L_x_42:
[----:B------:R-:W-:-:S06]  /*b720*/  UIADD3 UR4, UR38, 0x10400, URZ ;  /* 0x0001040026047890 */ /* 0x000fcc000fffe03f */
[----:B------:R-:W-:-:S05]  /*b730*/  IMAD.U32 R16, RZ, RZ, UR4 ;  /* 0x00000004ff107e24 */ /* 0x000fca000f8e00ff */
[----:B------:R-:W-:-:S13]  /*b740*/  LOP3.LUT P0, RZ, R16, 0x3ff, RZ, 0xc0, !PT ;  /* 0x000003ff10ff7812 */ /* 0x000fda000780c0ff */
        /* <DEDUP_REMOVED lines=17> */
.L_x_43:
        /* <DEDUP_REMOVED lines=20> */
.L_x_44:
        /* <DEDUP_REMOVED lines=18> */
.L_x_45:
[----:B------:R-:W0:Y:S01]  /*bac0*/  LDC.64 R2, c[0x0][0x9f8] ;  /* 0x00027e00ff027b82 */ /* 0x000e220000000a00 */
[----:B------:R-:W-:Y:S01]  /*bad0*/  IMAD.MOV.U32 R10, RZ, RZ, R18 ;  /* 0x000000ffff0a7224 */ /* 0x000fe200078e0012 */
[----:B0-----:R-:W-:-:S04]  /*bae0*/  ISETP.NE.U32.AND P0, PT, R2, RZ, PT ;  /* 0x000000ff0200720c */ /* 0x001fc80003f05070 */
[----:B------:R-:W-:Y:S01]  /*baf0*/  ISETP.NE.AND.EX P0, PT, R3, RZ, PT, P0 ;  /* 0x000000ff0300720c */ /* 0x000fe20003f05300 */
[----:B------:R-:W-:-:S12]  /*bb00*/  IMAD.SHL.U32 R0, R19, 0x80, RZ ;  /* 0x0000008013007824 */ /* 0x000fd800078e00ff */
[----:B------:R-:W0:Y:S01]  /*bb10*/  @P0 LDC.64 R2, c[0x0][0x9f8] ;  /* 0x00027e00ff020b82 */ /* 0x000e220000000a00 */
[----:B------:R-:W-:Y:S02]  /*bb20*/  LOP3.LUT R8, R19, 0x7f, RZ, 0xc0, !PT ;  /* 0x0000007f13087812 */ /* 0x000fe400078ec0ff */
[C---:B------:R-:W-:Y:S02]  /*bb30*/  LOP3.LUT R4, R0.reuse, 0x380, RZ, 0xc0, !PT ;  /* 0x0000038000047812 */ /* 0x040fe400078ec0ff */
[----:B------:R-:W-:Y:S02]  /*bb40*/  SHF.R.U32.HI R5, RZ, 0x5, R8 ;  /* 0x00000005ff057819 */ /* 0x000fe40000011608 */
[----:B------:R-:W-:-:S03]  /*bb50*/  LOP3.LUT R6, R0, 0x400, RZ, 0xc0, !PT ;  /* 0x0000040000067812 */ /* 0x000fc600078ec0ff */
[C---:B------:R-:W-:Y:S02]  /*bb60*/  IMAD R7, R5.reuse, 0x10, R4 ;  /* 0x0000001005077824 */ /* 0x040fe400078e0204 */
[----:B------:R-:W-:Y:S02]  /*bb70*/  IMAD R6, R5, 0x800, R6 ;  /* 0x0000080005067824 */ /* 0x000fe400078e0206 */
[----:B------:R-:W2:Y:S01]  /*bb80*/  LDL.LU R5, [R1] ;  /* 0x0000000001057983 */ /* 0x000ea20000300800 */
[----:B0-----:R-:W-:-:S05]  /*bb90*/  @P0 IMAD.WIDE R2, R18, 0x4, R2 ;  /* 0x0000000412020825 */ /* 0x001fca00078e0202 */
[----:B------:R0:W3:Y:S01]  /*bba0*/  @P0 LDG.E R10, desc[UR40][R2.64] ;  /* 0x00000028020a0981 */ /* 0x0000e2000c1e1900 */
[----:B------:R-:W-:Y:S01]  /*bbb0*/  IMAD.SHL.U32 R18, R19, 0x10, RZ ;  /* 0x0000001013127824 */ /* 0x000fe200078e00ff */
[----:B------:R-:W-:-:S04]  /*bbc0*/  LOP3.LUT R9, R4, 0x10, R19, 0xf8, !PT ;  /* 0x0000001004097812 */ /* 0x000fc800078ef813 */
[----:B------:R-:W-:Y:S01]  /*bbd0*/  LOP3.LUT R18, R18, 0x70, RZ, 0xc0, !PT ;  /* 0x0000007012127812 */ /* 0x000fe200078ec0ff */
[----:B0-----:R-:W0:Y:S03]  /*bbe0*/  LDC.64 R2, c[0x0][0x418] ;  /* 0x00010600ff027b82 */ /* 0x001e260000000a00 */
[-C--:B------:R-:W-:Y:S02]  /*bbf0*/  LOP3.LUT R7, R7, R18.reuse, RZ, 0x3c, !PT ;  /* 0x0000001207077212 */ /* 0x080fe400078e3cff */
[----:B------:R-:W-:Y:S02]  /*bc00*/  LOP3.LUT R9, R9, R18, RZ, 0x3c, !PT ;  /* 0x0000001209097212 */ /* 0x000fe400078e3cff */
[----:B------:R-:W-:-:S03]  /*bc10*/  LOP3.LUT R4, R7, 0xc00, R0, 0xf8, !PT ;  /* 0x00000c0007047812 */ /* 0x000fc600078ef800 */
[----:B------:R-:W-:Y:S02]  /*bc20*/  IMAD.IADD R0, R6, 0x1, R9 ;  /* 0x0000000106007824 */ /* 0x000fe400078e0209 */
[----:B------:R-:W-:Y:S04]  /*bc30*/  STL [R1+0x18], R4 ;  /* 0x0000180401007387 */ /* 0x000fe80000100800 */
[----:B------:R1:W-:Y:S01]  /*bc40*/  STL [R1+0x1c], R0 ;  /* 0x00001c0001007387 */ /* 0x0003e20000100800 */
[----:B0-----:R-:W-:-:S04]  /*bc50*/  ISETP.NE.U32.AND P0, PT, R2, RZ, PT ;  /* 0x000000ff0200720c */ /* 0x001fc80003f05070 */
[----:B------:R-:W-:Y:S02]  /*bc60*/  R2P PR, R19, 0x6 ;  /* 0x0000000613007804 */ /* 0x000fe40000000000 */
[----:B------:R-:W-:Y:S01]  /*bc70*/  ISETP.NE.AND.EX P3, PT, R3, RZ, PT, P0 ;  /* 0x000000ff0300720c */ /* 0x000fe20003f65300 */
[----:B-1----:R-:W-:Y:S02]  /*bc80*/  IMAD.MOV.U32 R0, RZ, RZ, 0x40 ;  /* 0x00000040ff007424 */ /* 0x002fe400078e00ff */
[----:B------:R-:W-:-:S03]  /*bc90*/  IMAD.MOV.U32 R4, RZ, RZ, 0x20 ;  /* 0x00000020ff047424 */ /* 0x000fc600078e00ff */
[----:B------:R-:W-:-:S05]  /*bca0*/  SEL R0, R0, 0xffffffc0, !P2 ;  /* 0xffffffc000007807 */ /* 0x000fca0005000000 */
[----:B------:R0:W-:Y:S02]  /*bcb0*/  STL [R1+0x8], R0 ;  /* 0x0000080001007387 */ /* 0x0001e40000100800 */
[----:B0-----:R-:W-:Y:S01]  /*bcc0*/  SEL R0, R4, 0xffffffe0, !P1 ;  /* 0xffffffe004007807 */ /* 0x001fe20004800000 */
[----:B------:R-:W-:Y:S01]  /*bcd0*/  UMOV UR4, 0xffffffff ;  /* 0xffffffff00047882 */ /* 0x000fe20000000000 */
[----:B------:R-:W-:-:S04]  /*bce0*/  SHF.R.U32.HI R7, RZ, 0x5, R19 ;  /* 0x00000005ff077819 */ /* 0x000fc80000011613 */
[----:B------:R-:W-:Y:S02]  /*bcf0*/  LOP3.LUT R7, R7, 0x3, RZ, 0xc0, !PT ;  /* 0x0000000307077812 */ /* 0x000fe400078ec0ff */
[----:B--2---:R-:W-:-:S04]  /*bd00*/  LOP3.LUT R5, R5, 0xfffffffe, RZ, 0xc0, !PT ;  /* 0xfffffffe05057812 */ /* 0x004fc800078ec0ff */
[----:B------:R-:W-:Y:S02]  /*bd10*/  @P3 LOP3.LUT R5, R5, 0x1, RZ, 0xfc, !PT ;  /* 0x0000000105053812 */ /* 0x000fe400078efcff */
[----:B---3--:R-:W-:Y:S01]  /*bd20*/  SHF.R.S32.HI R9, RZ, 0x1f, R10 ;  /* 0x0000001fff097819 */ /* 0x008fe2000001140a */
[----:B------:R0:W-:Y:S04]  /*bd30*/  STL [R1+0x4], R10 ;  /* 0x0000040a01007387 */ /* 0x0001e80000100800 */
[----:B------:R0:W-:Y:S04]  /*bd40*/  STL [R1], R5 ;  /* 0x0000000501007387 */ /* 0x0001e80000100800 */
[----:B------:R0:W-:Y:S04]  /*bd50*/  STL [R1+0xc], R0 ;  /* 0x00000c0001007387 */ /* 0x0001e80000100800 */
[----:B------:R0:W-:Y:S01]  /*bd60*/  STL [R1+0x14], R9 ;  /* 0x0000140901007387 */ /* 0x0001e20000100800 */
[----:B------:R-:W-:Y:S01]  /*bd70*/  SEL R16, R10, RZ, !P3 ;  /* 0x000000ff0a107207 */ /* 0x000fe20005800000 */
[----:B------:R-:W-:Y:S06]  /*bd80*/  BRA.DIV UR4, `(.L_x_46) ;  /* 0x0000003204e07947 */ /* 0x000fec000b800000 */
[----:B------:R1:W2:Y:S02]  /*bd90*/  SHFL.IDX PT, R14, R7, RZ, 0x1f ;  /* 0x00001fff070e7589 */ /* 0x0002a400000e0000 */
.L_x_99:
[----:B------:R-:W-:Y:S01]  /*bda0*/  PLOP3.LUT P1, PT, PT, PT, PT, 0x8, 0x0 ;  /* 0x000000000000781c */ /* 0x000fe20003f2e170 */
[----:B0-----:R-:W-:Y:S01]  /*bdb0*/  IMAD.MOV.U32 R0, RZ, RZ, R5 ;  /* 0x000000ffff007224 */ /* 0x001fe200078e0005 */
[----:B--2---:R-:W-:-:S04]  /*bdc0*/  ISETP.NE.AND P0, PT, R14, RZ, PT ;  /* 0x000000ff0e00720c */ /* 0x004fc80003f05270 */
[----:B------:R-:W-:-:S07]  /*bdd0*/  LOP3.LUT R0, R0, 0xfffffffd, RZ, 0xc0, !PT ;  /* 0xfffffffd00007812 */ /* 0x000fce00078ec0ff */
[----:B------:R-:W-:-:S05]  /*bde0*/  @P1 LOP3.LUT R0, R0, 0x2, RZ, 0xfc, !PT ;  /* 0x0000000200001812 */ /* 0x000fca00078efcff */
[----:B------:R0:W-:Y:S01]  /*bdf0*/  STL [R1], R0 ;  /* 0x0000000001007387 */ /* 0x0001e20000100800 */
[----:B------:R-:W-:Y:S05]  /*be00*/  @P0 BRA `(.L_x_47) ;  /* 0x0000000400580947 */ /* 0x000fea0003800000 */
[----:B------:R-:W-:Y:S01]  /*be10*/  UMOV UR4, 0xffffffff ;  /* 0xffffffff00047882 */ /* 0x000fe20000000000 */
[----:B0-----:R-:W-:Y:S02]  /*be20*/  VIADD R0, R17, 0xffffffff ;  /* 0xffffffff11007836 */ /* 0x001fe40000000000 */
[----:B------:R-:W-:Y:S05]  /*be30*/  BRA.DIV UR4, `(.L_x_48) ;  /* 0x0000003204d47947 */ /* 0x000fea000b800000 */
[----:B------:R-:W-:-:S13]  /*be40*/  ELECT P6, URZ, PT ;  /* 0x00000000003f782f */ /* 0x000fda00038c0000 */
.L_x_102:
[----:B------:R-:W-:Y:S05]  /*be50*/  @!P6 BRA `(.L_x_47) ;  /* 0x000000040044e947 */ /* 0x000fea0003800000 */
[----:B------:R-:W-:Y:S01]  /*be60*/  IMAD.MOV.U32 R16, RZ, RZ, R10 ;  /* 0x000000ffff107224 */ /* 0x000fe200078e000a */
[----:B------:R-:W-:Y:S06]  /*be70*/  @!P3 BRA `(.L_x_49) ;  /* 0x000000000044b947 */ /* 0x000fec0003800000 */
[----:B-1----:R-:W0:Y:S01]  /*be80*/  LDC R7, c[0x0][0x43c] ;  /* 0x00010f00ff077b82 */ /* 0x002e220000000800 */
[----:B------:R-:W-:Y:S01]  /*be90*/  ULDC.64 UR4, c[0x0][0x428] ;  /* 0x00010a0000047ab9 */ /* 0x000fe20000000a00 */
[----:B0-----:R-:W-:-:S13]  /*bea0*/  ISETP.NE.AND P0, PT, R7, 0x1, PT ;  /* 0x000000010700780c */ /* 0x001fda0003f05270 */
[----:B------:R-:W0:Y:S02]  /*beb0*/  @P0 LDC.64 R4, c[0x0][0x440] ;  /* 0x00011000ff040b82 */ /* 0x000e240000000a00 */
[----:B0-----:R-:W-:-:S04]  /*bec0*/  @P0 IMAD.HI.U32 R6, R0, R4, RZ ;  /* 0x0000000400060227 */ /* 0x001fc800078e00ff */
[----:B------:R-:W-:Y:S01]  /*bed0*/  IMAD.MOV.U32 R4, RZ, RZ, R0 ;  /* 0x000000ffff047224 */ /* 0x000fe200078e0000 */
[----:B------:R-:W-:Y:S01]  /*bee0*/  @P0 SHF.R.U32.HI R4, RZ, R5, R6 ;  /* 0x00000005ff040219 */ /* 0x000fe20000011606 */
[----:B------:R-:W-:-:S04]  /*bef0*/  IMAD R6, R9, UR4, RZ ;  /* 0x0000000409067c24 */ /* 0x000fc8000f8e02ff */
[----:B------:R-:W-:Y:S02]  /*bf00*/  IMAD.MOV R5, RZ, RZ, -R4 ;  /* 0x000000ffff057224 */ /* 0x000fe400078e0a04 */
[----:B------:R-:W-:Y:S02]  /*bf10*/  IMAD R6, R10, UR5, R6 ;  /* 0x000000050a067c24 */ /* 0x000fe4000f8e0206 */
[----:B------:R-:W-:Y:S01]  /*bf20*/  IMAD R0, R7, R5, R0 ;  /* 0x0000000507007224 */ /* 0x000fe200078e0200 */
[----:B------:R-:W-:-:S03]  /*bf30*/  SHF.R.S32.HI R5, RZ, 0x1f, R4 ;  /* 0x0000001fff057819 */ /* 0x000fc60000011404 */
[----:B------:R-:W-:-:S04]  /*bf40*/  IMAD.WIDE.U32 R4, R10, UR4, R4 ;  /* 0x000000040a047c25 */ /* 0x000fc8000f8e0004 */
[----:B------:R-:W-:Y:S01]  /*bf50*/  IMAD.IADD R6, R5, 0x1, R6 ;  /* 0x0000000105067824 */ /* 0x000fe200078e0206 */
[----:B------:R-:W-:-:S04]  /*bf60*/  LEA R2, P0, R4, R2, 0x2 ;  /* 0x0000000204027211 */ /* 0x000fc800078010ff */
[----:B------:R-:W-:-:S05]  /*bf70*/  LEA.HI.X R3, R4, R3, R6, 0x2, P0 ;  /* 0x0000000304037211 */ /* 0x000fca00000f1406 */
[----:B------:R0:W5:Y:S04]  /*bf80*/  LDG.E R16, desc[UR40][R2.64] ;  /* 0x0000002802107981 */ /* 0x000168000c1e1900 */
.L_x_49:
[----:B0-----:R-:W-:Y:S01]  /*bf90*/  IMAD.MOV.U32 R2, RZ, RZ, 0x1 ;  /* 0x00000001ff027424 */ /* 0x001fe200078e00ff */
[----:B------:R-:W-:-:S04]  /*bfa0*/  ISETP.NE.AND P1, PT, R8, RZ, PT ;  /* 0x000000ff0800720c */ /* 0x000fc80003f25270 */
[----:B------:R-:W-:-:S04]  /*bfb0*/  SHF.L.U32 R2, R2, 0x1f, RZ ;  /* 0x0000001f02027819 */ /* 0x000fc800000006ff */
[----:B------:R-:W0:Y:S02]  /*bfc0*/  SYNCS.PHASECHK.TRANS64.TRYWAIT P0, [UR38+0x38880], R2 ;  /* 0x03888002ff0075a7 */ /* 0x000e240008000166 */
[----:B0-----:R-:W-:Y:S05]  /*bfd0*/  @!P0 BRA `(.L_x_50) ;  /* 0x00000030008c8947 */ /* 0x001fea0003800000 */
.L_x_103:
[----:B------:R-:W-:Y:S05]  /*bfe0*/  @P1 BRA `(.L_x_51) ;  /* 0x0000000000141947 */ /* 0x000fea0003800000 */
[----:B------:R-:W-:Y:S01]  /*bff0*/  LOP3.LUT P0, RZ, R19, 0x1f, RZ, 0xc0, !PT ;  /* 0x0000001f13ff7812 */ /* 0x000fe2000780c0ff */
[----:B0-----:R-:W-:-:S04]  /*c000*/  IMAD.MOV.U32 R3, RZ, RZ, 0x8000 ;  /* 0x00008000ff037424 */ /* 0x001fc800078e00ff */
[----:B------:R2:W-:Y:S08]  /*c010*/  SYNCS.ARRIVE.TRANS64 RZ, [UR38+0x38870], R3 ;  /* 0x03887003ffff79a7 */ /* 0x0005f00008000026 */
[----:B--2---:R-:W-:Y:S05]  /*c020*/  @!P0 BRA `(.L_x_51) ;  /* 0x0000000000048947 */ /* 0x004fea0003800000 */
[----:B------:R-:W-:Y:S01]  /*c030*/  BPT.TRAP 0x1 ;  /* 0x000000040000795c */ /* 0x000fe20000300000 */
.L_x_51:
[----:B------:R-:W-:Y:S01]  /*c040*/  IMAD.SHL.U32 R0, R0, 0x80, RZ ;  /* 0x0000008000007824 */ /* 0x000fe200078e00ff */
[----:B------:R-:W-:Y:S01]  /*c050*/  ULDC.64 UR4, c[0x0][0x198] ;  /* 0x0000660000047ab9 */ /* 0x000fe20000000a00 */
[----:B-----5:R-:W-:Y:S01]  /*c060*/  R2UR UR13, R16 ;  /* 0x00000000100d72ca */ /* 0x020fe200000e0000 */
[----:B------:R-:W-:Y:S02]  /*c070*/  UIADD3 UR4, UP0, UR4, 0x470, URZ ;  /* 0x0000047004047890 */ /* 0x000fe4000ff1e03f */
[----:B------:R-:W-:Y:S01]  /*c080*/  R2UR UR11, R0 ;  /* 0x00000000000b72ca */ /* 0x000fe200000e0000 */
[----:B------:R-:W-:Y:S02]  /*c090*/  UIADD3 UR8, UR38, 0x10400, URZ ;  /* 0x0001040026087890 */ /* 0x000fe4000fffe03f */
[----:B------:R-:W-:Y:S02]  /*c0a0*/  UIADD3 UR9, UR38, 0x38870, URZ ;  /* 0x0003887026097890 */ /* 0x000fe4000fffe03f */
[----:B------:R-:W-:-:S02]  /*c0b0*/  UIADD3.X UR5, URZ, UR5, URZ, UP0, !UPT ;  /* 0x000000053f057290 */ /* 0x000fc400087fe43f */
[----:B------:R-:W-:Y:S01]  /*c0c0*/  UIADD3 UR32, UR38, 0x14400, URZ ;  /* 0x0001440026207890 */ /* 0x000fe2000fffe03f */
[----:B------:R-:W-:Y:S01]  /*c0d0*/  UMOV UR6, 0x0 ;  /* 0x0000000000067882 */ /* 0x000fe20000000000 */
[----:B------:R-:W-:Y:S01]  /*c0e0*/  UMOV UR7, 0x14f00000 ;  /* 0x14f0000000077882 */ /* 0x000fe20000000000 */
[----:B------:R-:W-:Y:S01]  /*c0f0*/  UMOV UR10, URZ ;  /* 0x0000003f000a7c82 */ /* 0x000fe20008000000 */
[----:B------:R-:W-:Y:S01]  /*c100*/  UMOV UR12, UR36 ;  /* 0x00000024000c7c82 */ /* 0x000fe20008000000 */
[----:B------:R-:W-:Y:S01]  /*c110*/  UMOV UR34, 0x80 ;  /* 0x0000008000227882 */ /* 0x000fe20000000000 */
[----:B------:R-:W-:Y:S01]  /*c120*/  UMOV UR33, UR9 ;  /* 0x0000000900217c82 */ /* 0x000fe20008000000 */
[----:B------:R-:W-:Y:S01]  /*c130*/  UMOV UR37, UR13 ;  /* 0x0000000d00257c82 */ /* 0x000fe20008000000 */
[----:B------:R-:W-:Y:S01]  /*c140*/  UMOV UR35, UR11 ;  /* 0x0000000b00237c82 */ /* 0x000fe20008000000 */
[----:B------:R2:W-:Y:S01]  /*c150*/  UTMALDG.4D [UR8], [UR4], desc[UR6] ;  /* 0x00000608040075b4 */ /* 0x0005e20008019000 */
[----:B------:R2:W-:Y:S01]  /*c160*/  UTMALDG.4D [UR32], [UR4], desc[UR6] ;  /* 0x00000620040075b4 */ /* 0x0005e20008019000 */
[----:B------:R-:W3:Y:S02]  /*c170*/  SYNCS.PHASECHK.TRANS64.TRYWAIT P0, [UR38+0x38840], R2 ;  /* 0x03884002ff0075a7 */ /* 0x000ee40008000166 */
[----:B--23--:R-:W-:Y:S05]  /*c180*/  @!P0 BRA `(.L_x_52) ;  /* 0x0000003000388947 */ /* 0x00cfea0003800000 */
.L_x_104:
[----:B------:R-:W-:Y:S05]  /*c190*/  @P1 BRA `(.L_x_53) ;  /* 0x0000000000141947 */ /* 0x000fea0003800000 */
[----:B------:R-:W-:Y:S01]  /*c1a0*/  LOP3.LUT P0, RZ, R19, 0x1f, RZ, 0xc0, !PT ;  /* 0x0000001f13ff7812 */ /* 0x000fe2000780c0ff */
[----:B0-----:R-:W-:-:S04]  /*c1b0*/  IMAD.MOV.U32 R2, RZ, RZ, 0x8000 ;  /* 0x00008000ff027424 */ /* 0x001fc800078e00ff */
[----:B------:R2:W-:Y:S08]  /*c1c0*/  SYNCS.ARRIVE.TRANS64 RZ, [UR38+0x38830], R2 ;  /* 0x03883002ffff79a7 */ /* 0x0005f00008000026 */
[----:B--2---:R-:W-:Y:S05]  /*c1d0*/  @!P0 BRA `(.L_x_53) ;  /* 0x0000000000048947 */ /* 0x004fea0003800000 */
[----:B------:R-:W-:Y:S01]  /*c1e0*/  BPT.TRAP 0x1 ;  /* 0x000000040000795c */ /* 0x000fe20000300000 */
.L_x_53:
[----:B0-----:R-:W2:Y:S01]  /*c1f0*/  LDL.LU R2, [R1] ;  /* 0x0000000001027983 */ /* 0x001ea20000300800 */
[----:B------:R-:W-:Y:S01]  /*c200*/  PLOP3.LUT P0, PT, PT, PT, PT, 0x80, 0x0 ;  /* 0x000000000000781c */ /* 0x000fe20003f0f070 */
[----:B------:R-:W-:Y:S01]  /*c210*/  ULDC.64 UR4, c[0x0][0x198] ;  /* 0x0000660000047ab9 */ /* 0x000fe20000000a00 */
[----:B------:R-:W-:Y:S01]  /*c220*/  R2UR UR11, R0 ;  /* 0x00000000000b72ca */ /* 0x000fe200000e0000 */
[----:B------:R-:W-:Y:S01]  /*c230*/  UIADD3 UR4, UP0, UR4, 0x370, URZ ;  /* 0x0000037004047890 */ /* 0x000fe2000ff1e03f */
        /* <DEDUP_REMOVED lines=15> */
[----:B--2---:R-:W-:-:S04]  /*c330*/  LOP3.LUT R2, R2, 0xfffffffd, RZ, 0xc0, !PT ;  /* 0xfffffffd02027812 */ /* 0x004fc800078ec0ff */
[----:B------:R-:W-:-:S05]  /*c340*/  @P0 LOP3.LUT R2, R2, 0x2, RZ, 0xfc, !PT ;  /* 0x0000000202020812 */ /* 0x000fca00078efcff */
[----:B------:R3:W-:Y:S01]  /*c350*/  STL [R1], R2 ;  /* 0x0000000201007387 */ /* 0x0007e20000100800 */
[----:B------:R-:W-:Y:S01]  /*c360*/  NOP ;  /* 0x0000000000007918 */ /* 0x000fe20000000000 */
.L_x_47:
[----:B------:R-:W-:Y:S05]  /*c370*/  WARPSYNC.ALL ;  /* 0x0000000000007948 */ /* 0x000fea0003800000 */
[----:B---3--:R-:W-:Y:S01]  /*c380*/  UIADD3 UR4, UR38, 0x20400, URZ ;  /* 0x0002040026047890 */ /* 0x008fe2000fffe03f */
[----:B------:R-:W-:Y:S03]  /*c390*/  BAR.SYNC.DEFER_BLOCKING 0x8, 0x180 ;  /* 0x0206000000007b1d */ /* 0x000fe60000010000 */
        /* <DEDUP_REMOVED lines=8> */
[----:B------:R-:W2:Y:S01]  /*c420*/  LDC.64 R2, c[0x4][R2] ;  /* 0x0100000002027b82 */ /* 0x000ea20000000a00 */
[----:B------:R-:W-:Y:S02]  /*c430*/  IMAD.U32 R5, RZ, RZ, UR7 ;  /* 0x00000007ff057e24 */ /* 0x000fe4000f8e00ff */
[----:B------:R-:W-:Y:S02]  /*c440*/  IMAD.U32 R6, RZ, RZ, UR8 ;  /* 0x00000008ff067e24 */ /* 0x000fe4000f8e00ff */
[----:B-1----:R-:W-:-:S02]  /*c450*/  IMAD.U32 R7, RZ, RZ, UR9 ;  /* 0x00000009ff077e24 */ /* 0x002fc4000f8e00ff */
[----:B------:R-:W-:Y:S02]  /*c460*/  IMAD.U32 R10, RZ, RZ, UR4 ;  /* 0x00000004ff0a7e24 */ /* 0x000fe4000f8e00ff */
[----:B------:R-:W-:Y:S02]  /*c470*/  IMAD.U32 R11, RZ, RZ, UR5 ;  /* 0x00000005ff0b7e24 */ /* 0x000fe4000f8e00ff */
[----:B------:R-:W-:Y:S02]  /*c480*/  IMAD.MOV.U32 R8, RZ, RZ, 0x70 ;  /* 0x00000070ff087424 */ /* 0x000fe400078e00ff */
[----:B------:R-:W-:Y:S02]  /*c490*/  IMAD.MOV.U32 R12, RZ, RZ, 0x1 ;  /* 0x00000001ff0c7424 */ /* 0x000fe400078e00ff */
[----:B------:R-:W-:-:S07]  /*c4a0*/  IMAD.MOV.U32 R13, RZ, RZ, RZ ;  /* 0x000000ffff0d7224 */ /* 0x000fce00078e00ff */
[----:B------:R-:W-:-:S07]  /*c4b0*/  LEPC R20, `(.L_x_54) ;  /* 0x000000001014794e */ /* 0x000fce0000000000 */
[----:B0-2---:R-:W-:Y:S05]  /*c4c0*/  CALL.ABS.NOINC R2 ;  /* 0x0000000002007343 */ /* 0x005fea0003c00000 */
.L_x_54:
[----:B------:R-:W2:Y:S01]  /*c4d0*/  S2R R4, SR_CTAID.Z ;  /* 0x0000000000047919 */ /* 0x000ea20000002700 */
[----:B------:R-:W3:Y:S01]  /*c4e0*/  LDC R8, c[0x0][0x448] ;  /* 0x00011200ff087b82 */ /* 0x000ee20000000800 */
[----:B------:R-:W-:Y:S01]  /*c4f0*/  USHF.R.S32.HI UR4, URZ, 0x1f, UR36 ;  /* 0x0000001f3f047899 */ /* 0x000fe20008011424 */
[----:B-1----:R-:W-:Y:S01]  /*c500*/  LOP3.LUT R7, R19, 0x7f, RZ, 0xc0, !PT ;  /* 0x0000007f13077812 */ /* 0x002fe200078ec0ff */
[----:B------:R-:W-:Y:S01]  /*c510*/  ULDC.64 UR8, c[0x0][0x2d8] ;  /* 0x0000b60000087ab9 */ /* 0x000fe20000000a00 */
[----:B------:R-:W1:Y:S01]  /*c520*/  S2R R10, SR_CTAID.X ;  /* 0x00000000000a7919 */ /* 0x000e620000002500 */
[----:B------:R-:W-:Y:S01]  /*c530*/  UIMAD UR6, UR4, UR8, URZ ;  /* 0x00000008040672a4 */ /* 0x000fe2000f8e023f */
[----:B------:R-:W-:Y:S01]  /*c540*/  SHF.R.U32.HI R9, RZ, 0x3, R19 ;  /* 0x00000003ff097819 */ /* 0x000fe20000011613 */
[----:B------:R-:W-:Y:S01]  /*c550*/  UIMAD.WIDE.U32 UR4, UR36, UR8, URZ ;  /* 0x00000008240472a5 */ /* 0x000fe2000f8e003f */
[----:B------:R-:W0:Y:S01]  /*c560*/  LDC.64 R2, c[0x0][0x2e0] ;  /* 0x0000b800ff027b82 */ /* 0x000e220000000a00 */
[----:B------:R-:W-:-:S04]  /*c570*/  UIMAD UR6, UR36, UR9, UR6 ;  /* 0x00000009240672a4 */ /* 0x000fc8000f8e0206 */
[----:B------:R-:W-:Y:S01]  /*c580*/  UIADD3 UR5, UR5, UR6, URZ ;  /* 0x0000000605057290 */ /* 0x000fe2000fffe03f */
[----:B---3--:R-:W-:Y:S02]  /*c590*/  ISETP.NE.AND P0, PT, R8, 0x1, PT ;  /* 0x000000010800780c */ /* 0x008fe40003f05270 */
[----:B--2---:R-:W-:-:S05]  /*c5a0*/  SHF.R.S32.HI R5, RZ, 0x1f, R4 ;  /* 0x0000001fff057819 */ /* 0x004fca0000011404 */
[----:B0-----:R-:W-:-:S06]  /*c5b0*/  IMAD R0, R5, R2, RZ ;  /* 0x0000000205007224 */ /* 0x001fcc00078e02ff */
[----:B------:R-:W0:Y:S01]  /*c5c0*/  @P0 LDC R6, c[0x0][0x44c] ;  /* 0x00011300ff060b82 */ /* 0x000e220000000800 */
[----:B------:R-:W-:Y:S01]  /*c5d0*/  LEA.HI R5, R7, R18, RZ, 0x1d ;  /* 0x0000001207057211 */ /* 0x000fe200078fe8ff */
[C---:B------:R-:W-:Y:S02]  /*c5e0*/  IMAD R0, R4.reuse, R3, R0 ;  /* 0x0000000304007224 */ /* 0x040fe400078e0200 */
[----:B------:R-:W-:Y:S01]  /*c5f0*/  IMAD.WIDE.U32 R2, R4, R2, UR4 ;  /* 0x0000000404027e25 */ /* 0x000fe2000f8e0002 */
[----:B------:R-:W-:-:S03]  /*c600*/  ULDC.64 UR4, c[0x0][0x2d0] ;  /* 0x0000b40000047ab9 */ /* 0x000fc60000000a00 */
[----:B------:R-:W-:Y:S02]  /*c610*/  IMAD.IADD R3, R3, 0x1, R0 ;  /* 0x0000000103037824 */ /* 0x000fe400078e0200 */
[----:B------:R-:W2:Y:S01]  /*c620*/  @P0 LDC R0, c[0x0][0x450] ;  /* 0x00011400ff000b82 */ /* 0x000ea20000000800 */
[----:B-1----:R-:W-:-:S04]  /*c630*/  IMAD R5, R10, 0x80, R5 ;  /* 0x000000800a057824 */ /* 0x002fc800078e0205 */
[----:B------:R-:W-:Y:S02]  /*c640*/  IMAD.MOV.U32 R4, RZ, RZ, R5 ;  /* 0x000000ffff047224 */ /* 0x000fe400078e0005 */
[----:B0-----:R-:W-:-:S05]  /*c650*/  @P0 IMAD.HI.U32 R6, R5, R6, RZ ;  /* 0x0000000605060227 */ /* 0x001fca00078e00ff */
[----:B--2---:R-:W-:-:S05]  /*c660*/  @P0 SHF.R.U32.HI R4, RZ, R0, R6 ;  /* 0x00000000ff040219 */ /* 0x004fca0000011606 */
[----:B------:R-:W-:Y:S02]  /*c670*/  IMAD.MOV R0, RZ, RZ, -R4 ;  /* 0x000000ffff007224 */ /* 0x000fe400078e0a04 */
[----:B------:R-:W-:-:S04]  /*c680*/  IMAD.WIDE.U32 R2, R4, UR4, R2 ;  /* 0x0000000404027c25 */ /* 0x000fc8000f8e0002 */
[----:B------:R-:W-:Y:S01]  /*c690*/  IMAD R0, R8, R0, R5 ;  /* 0x0000000008007224 */ /* 0x000fe200078e0205 */
[----:B------:R-:W-:-:S05]  /*c6a0*/  SHF.R.S32.HI R5, RZ, 0x1f, R4 ;  /* 0x0000001fff057819 */ /* 0x000fca0000011404 */
[----:B------:R-:W-:-:S04]  /*c6b0*/  IMAD R5, R5, UR4, RZ ;  /* 0x0000000405057c24 */ /* 0x000fc8000f8e02ff */
[----:B------:R-:W-:Y:S01]  /*c6c0*/  IMAD R5, R4, UR5, R5 ;  /* 0x0000000504057c24 */ /* 0x000fe2000f8e0205 */
[----:B------:R-:W-:Y:S01]  /*c6d0*/  SHF.R.S32.HI R4, RZ, 0x1f, R0 ;  /* 0x0000001fff047819 */ /* 0x000fe20000011400 */
[----:B------:R-:W-:Y:S02]  /*c6e0*/  ULDC.64 UR4, c[0x0][0x2c8] ;  /* 0x0000b20000047ab9 */ /* 0x000fe40000000a00 */
[----:B------:R-:W-:Y:S02]  /*c6f0*/  IMAD.IADD R3, R3, 0x1, R5 ;  /* 0x0000000103037824 */ /* 0x000fe400078e0205 */
[----:B------:R-:W-:Y:S02]  /*c700*/  IMAD R4, R4, UR4, RZ ;  /* 0x0000000404047c24 */ /* 0x000fe4000f8e02ff */
[----:B------:R-:W-:-:S04]  /*c710*/  IMAD.WIDE.U32 R2, R0, UR4, R2 ;  /* 0x0000000400027c25 */ /* 0x000fc8000f8e0002 */
[----:B------:R-:W-:Y:S01]  /*c720*/  IMAD R4, R0, UR5, R4 ;  /* 0x0000000500047c24 */ /* 0x000fe2000f8e0204 */
[----:B------:R-:W-:Y:S01]  /*c730*/  ULDC.64 UR4, c[0x0][0x280] ;  /* 0x0000a00000047ab9 */ /* 0x000fe20000000a00 */
[----:B------:R-:W-:Y:S01]  /*c740*/  IMAD.SHL.U32 R5, R9, 0x80, RZ ;  /* 0x0000008009057824 */ /* 0x000fe200078e00ff */
[----:B------:R-:W-:Y:S01]  /*c750*/  IADD3 R0, P0, R2, UR4, RZ ;  /* 0x0000000402007c10 */ /* 0x000fe2000ff1e0ff */
[----:B------:R-:W-:Y:S01]  /*c760*/  ULDC UR4, c[0x0][0x2b8] ;  /* 0x0000ae0000047ab9 */ /* 0x000fe20000000800 */
[----:B------:R-:W-:Y:S02]  /*c770*/  LOP3.LUT R2, R18, 0x80, RZ, 0xfc, !PT ;  /* 0x0000008012027812 */ /* 0x000fe400078efcff */
[----:B------:R-:W-:Y:S02]  /*c780*/  IADD3.X R3, R3, UR5, R4, P0, !PT ;  /* 0x0000000503037c10 */ /* 0x000fe400087fe404 */
[----:B------:R-:W-:Y:S01]  /*c790*/  ISETP.GE.AND P0, PT, R2, UR4, PT ;  /* 0x0000000402007c0c */ /* 0x000fe2000bf06270 */
[----:B------:R-:W-:Y:S01]  /*c7a0*/  IMAD.SHL.U32 R2, R9, 0x10, RZ ;  /* 0x0000001009027824 */ /* 0x000fe200078e00ff */
[----:B------:R-:W-:-:S02]  /*c7b0*/  LOP3.LUT R5, R18, 0x380, R5, 0xf8, !PT ;  /* 0x0000038012057812 */ /* 0x000fc400078ef805 */
[----:B------:R-:W-:Y:S01]  /*c7c0*/  ISETP.GE.AND P1, PT, R18, UR4, PT ;  /* 0x0000000412007c0c */ /* 0x000fe2000bf26270 */
[----:B------:R-:W-:Y:S01]  /*c7d0*/  UMOV UR4, 0xffffffff ;  /* 0xffffffff00047882 */ /* 0x000fe20000000000 */
[----:B------:R-:W-:Y:S01]  /*c7e0*/  LOP3.LUT R2, R5, 0x70, R2, 0x78, !PT ;  /* 0x0000007005027812 */ /* 0x000fe200078e7802 */
[----:B------:R-:W-:-:S05]  /*c7f0*/  IMAD.SHL.U32 R5, R7, 0x10, RZ ;  /* 0x0000001007057824 */ /* 0x000fca00078e00ff */
[----:B------:R-:W-:Y:S02]  /*c800*/  LOP3.LUT R4, R2, 0x400, R5, 0xf8, !PT ;  /* 0x0000040002047812 */ /* 0x000fe400078ef805 */
[----:B------:R-:W-:Y:S01]  /*c810*/  SHF.R.U32.HI R5, RZ, 0x3, R7 ;  /* 0x00000003ff057819 */ /* 0x000fe20000011607 */
[----:B------:R-:W-:Y:S06]  /*c820*/  BRA.DIV UR4, `(.L_x_55) ;  /* 0x0000002a04a87947 */ /* 0x000fec000b800000 */
[----:B------:R-:W0:Y:S01]  /*c830*/  SHFL.IDX PT, R7, R0, RZ, 0x181f ;  /* 0x00181fff00077589 */ /* 0x000e2200000e0000 */
[----:B------:R-:W-:Y:S01]  /*c840*/  ULDC UR4, c[0x0][0x288] ;  /* 0x0000a20000047ab9 */ /* 0x000fe20000000800 */
[----:B------:R-:W-:Y:S02]  /*c850*/  IMAD R5, R10, 0x80, R5 ;  /* 0x000000800a057824 */ /* 0x000fe400078e0205 */
[----:B------:R-:W1:Y:S01]  /*c860*/  SHFL.IDX PT, R6, R3, RZ, 0x181f ;  /* 0x00181fff03067589 */ /* 0x000e6200000e0000 */
[----:B------:R-:W-:Y:S02]  /*c870*/  IMAD R2, R8, UR4, RZ ;  /* 0x0000000408027c24 */ /* 0x000fe4000f8e02ff */
[C---:B------:R-:W-:Y:S01]  /*c880*/  VIADD R9, R5.reuse, 0x10 ;  /* 0x0000001005097836 */ /* 0x040fe20000000000 */
[----:B------:R-:W-:Y:S02]  /*c890*/  SHFL.IDX PT, R14, R0, 0x7, 0x181f ;  /* 0x00f81f00000e7f89 */ /* 0x000fe400000e0000 */
[----:B------:R-:W-:-:S13]  /*c8a0*/  ISETP.GE.AND P2, PT, R5, R2, PT ;  /* 0x000000020500720c */ /* 0x000fda0003f46270 */
[----:B------:R-:W-:Y:S01]  /*c8b0*/  @!P2 VIADD R8, R4, UR38 ;  /* 0x000000260408ac36 */ /* 0x000fe20008000000 */
[----:B0-----:R-:W-:-:S05]  /*c8c0*/  @!P2 IADD3 R7, P3, R18, R7, RZ ;  /* 0x000000071207a210 */ /* 0x001fca0007f7e0ff */
[----:B-1----:R-:W-:-:S05]  /*c8d0*/  @!P2 IMAD.X R6, RZ, RZ, R6, P3 ;  /* 0x000000ffff06a224 */ /* 0x002fca00018e0606 */
[----:B------:R-:W-:-:S04]  /*c8e0*/  @!P2 LOP3.LUT R7, R7, R6, RZ, 0x3c, !PT ;  /* 0x000000060707a212 */ /* 0x000fc800078e3cff */
[----:B------:R-:W-:-:S04]  /*c8f0*/  @!P2 LOP3.LUT R6, R7, R6, RZ, 0x3c, !PT ;  /* 0x000000060706a212 */ /* 0x000fc800078e3cff */
[----:B------:R-:W-:-:S05]  /*c900*/  @!P2 LOP3.LUT R7, R7, R6, RZ, 0x3c, !PT ;  /* 0x000000060707a212 */ /* 0x000fca00078e3cff */
[----:B------:R-:W-:Y:S04]  /*c910*/  @!P2 LDGSTS.E.BYPASS.LTC128B.128 [R8+0x20400], desc[UR40][R6.64], !P1 ;  /* 0x204000000608afae */ /* 0x000fe8000c901d68 */
[----:B------:R0:W-:Y:S01]  /*c920*/  @!P2 LDGSTS.E.BYPASS.LTC128B.128 [R8+0x24400], desc[UR40][R6.64+0x80], !P0 ;  /* 0x244000800608afae */ /* 0x0001e2000c101d68 */
[----:B------:R-:W-:Y:S01]  /*c930*/  ISETP.GE.AND P2, PT, R9, R2, PT ;  /* 0x000000020900720c */ /* 0x000fe20003f46270 */
[----:B------:R-:W-:Y:S02]  /*c940*/  VIADD R9, R5, 0x20 ;  /* 0x0000002005097836 */ /* 0x000fe40000000000 */
[----:B0-----:R-:W0:Y:S10]  /*c950*/  SHFL.IDX PT, R7, R0, 0x1, 0x181f ;  /* 0x00381f0000077f89 */ /* 0x001e3400000e0000 */
[----:B------:R-:W-:Y:S01]  /*c960*/  @!P2 VIADD R8, R4, UR38 ;  /* 0x000000260408ac36 */ /* 0x000fe20008000000 */
[----:B------:R-:W1:Y:S01]  /*c970*/  SHFL.IDX PT, R6, R3, 0x1, 0x181f ;  /* 0x00381f0003067f89 */ /* 0x000e6200000e0000 */
        /* <DEDUP_REMOVED lines=55> */
[----:B------:R-:W-:-:S03]  /*ccf0*/  ISETP.GE.AND P2, PT, R9, R2, PT ;  /* 0x000000020900720c */ /* 0x000fc60003f46270 */
[----:B0-----:R-:W0:Y:S10]  /*cd00*/  SHFL.IDX PT, R7, R0, 0x6, 0x181f ;  /* 0x00d81f0000077f89 */ /* 0x001e3400000e0000 */
[----:B------:R-:W-:Y:S01]  /*cd10*/  @!P2 VIADD R8, R4, UR38 ;  /* 0x000000260408ac36 */ /* 0x000fe20008000000 */
[----:B------:R-:W1:Y:S04]  /*cd20*/  SHFL.IDX PT, R6, R3, 0x6, 0x181f ;  /* 0x00d81f0003067f89 */ /* 0x000e6800000e0000 */
[----:B------:R-:W2:Y:S01]  /*cd30*/  SHFL.IDX PT, R3, R3, 0x7, 0x181f ;  /* 0x00f81f0003037f89 */ /* 0x000ea200000e0000 */
[----:B0-----:R-:W-:-:S05]  /*cd40*/  @!P2 IADD3 R7, P3, R18, R7, RZ ;  /* 0x000000071207a210 */ /* 0x001fca0007f7e0ff */
[----:B-1----:R-:W-:-:S05]  /*cd50*/  @!P2 IMAD.X R6, RZ, RZ, R6, P3 ;  /* 0x000000ffff06a224 */ /* 0x002fca00018e0606 */
[----:B------:R-:W-:-:S04]  /*cd60*/  @!P2 LOP3.LUT R7, R7, R6, RZ, 0x3c, !PT ;  /* 0x000000060707a212 */ /* 0x000fc800078e3cff */
[----:B------:R-:W-:-:S04]  /*cd70*/  @!P2 LOP3.LUT R6, R7, R6, RZ, 0x3c, !PT ;  /* 0x000000060706a212 */ /* 0x000fc800078e3cff */
[----:B------:R-:W-:-:S05]  /*cd80*/  @!P2 LOP3.LUT R7, R7, R6, RZ, 0x3c, !PT ;  /* 0x000000060707a212 */ /* 0x000fca00078e3cff */
[----:B------:R0:W-:Y:S04]  /*cd90*/  @!P2 LDGSTS.E.BYPASS.LTC128B.128 [R8+0x23400], desc[UR40][R6.64], !P1 ;  /* 0x234000000608afae */ /* 0x0001e8000c901d68 */
[----:B--2---:R0:W-:Y:S02]  /*cda0*/  @!P2 LDGSTS.E.BYPASS.LTC128B.128 [R8+0x27400], desc[UR40][R6.64+0x80], !P0 ;  /* 0x274000800608afae */ /* 0x0041e4000c101d68 */
.L_x_121:
[----:B------:R-:W-:Y:S01]  /*cdb0*/  VIADD R5, R5, 0x70 ;  /* 0x0000007005057836 */ /* 0x000fe20000000000 */
[----:B------:R-:W-:Y:S04]  /*cdc0*/  BSSY B0, `(.L_x_56) ;  /* 0x000000b000007945 */ /* 0x000fe80003800000 */
[----:B------:R-:W-:-:S13]  /*cdd0*/  ISETP.GE.AND P2, PT, R5, R2, PT ;  /* 0x000000020500720c */ /* 0x000fda0003f46270 */
[----:B------:R-:W-:Y:S05]  /*cde0*/  @P2 BRA `(.L_x_57) ;  /* 0x0000000000202947 */ /* 0x000fea0003800000 */
[----:B------:R-:W-:Y:S01]  /*cdf0*/  IADD3 R2, P2, R18, R14, RZ ;  /* 0x0000000e12027210 */ /* 0x000fe20007f5e0ff */
[----:B------:R-:W-:-:S04]  /*ce00*/  VIADD R5, R4, UR38 ;  /* 0x0000002604057c36 */ /* 0x000fc80008000000 */
[----:B------:R-:W-:-:S05]  /*ce10*/  IMAD.X R3, RZ, RZ, R3, P2 ;  /* 0x000000ffff037224 */ /* 0x000fca00010e0603 */
[----:B------:R-:W-:Y:S01]  /*ce20*/  @!PT LDS RZ, [RZ] ;  /* 0x00000000fffff984 */ /* 0x000fe20000000800 */
[----:B------:R-:W-:Y:S01]  /*ce30*/  @!PT LDS RZ, [RZ] ;  /* 0x00000000fffff984 */ /* 0x000fe20000000800 */
[----:B------:R-:W-:Y:S01]  /*ce40*/  @!PT LDS RZ, [RZ] ;  /* 0x00000000fffff984 */ /* 0x000fe20000000800 */
[----:B------:R1:W-:Y:S04]  /*ce50*/  LDGSTS.E.BYPASS.LTC128B.128 [R5+0x23c00], desc[UR40][R2.64], !P1 ;  /* 0x23c0000002057fae */ /* 0x0003e8000c901d68 */
[----:B------:R1:W-:Y:S02]  /*ce60*/  LDGSTS.E.BYPASS.LTC128B.128 [R5+0x27c00], desc[UR40][R2.64+0x80], !P0 ;  /* 0x27c0008002057fae */ /* 0x0003e4000c101d68 */
.L_x_57:
[----:B------:R-:W-:Y:S05]  /*ce70*/  BSYNC B0 ;  /* 0x0000000000007941 */ /* 0x000fea0003800000 */
.L_x_56:
[----:B------:R-:W-:Y:S01]  /*ce80*/  NOP ;  /* 0x0000000000007918 */ /* 0x000fe20000000000 */
[----:B------:R-:W-:Y:S01]  /*ce90*/  SYNCS.ARRIVE.TRANS64.RED.A0T1 RZ, [UR38+0x38800], RZ ;  /* 0x038800ffffff79a7 */ /* 0x000fe20008200426 */
[----:B------:R-:W-:Y:S01]  /*cea0*/  IMAD.MOV.U32 R0, RZ, RZ, 0x1 ;  /* 0x00000001ff007424 */ /* 0x000fe200078e00ff */
[----:B------:R-:W-:Y:S04]  /*ceb0*/  ARRIVES.LDGSTSBAR.64.TRANSCNT [UR38+0x38800] ;  /* 0x03880000ff0079b0 */ /* 0x000fe80008000aa6 */
[----:B------:R-:W-:Y:S01]  /*cec0*/  SHF.L.U32 R0, R0, 0x1f, RZ ;  /* 0x0000001f00007819 */ /* 0x000fe200000006ff */
[----:B------:R-:W-:Y:S01]  /*ced0*/  NOP ;  /* 0x0000000000007918 */ /* 0x000fe20000000000 */
[----:B-1----:R-:W2:Y:S01]  /*cee0*/  LDL R3, [R1+0x10] ;  /* 0x0000100001037983 */ /* 0x002ea20000100800 */
[----:B------:R-:W-:Y:S01]  /*cef0*/  SYNCS.ARRIVE.TRANS64.A1T0 RZ, [UR38+0x38800], RZ ;  /* 0x038800ffffff79a7 */ /* 0x000fe20008100026 */
[----:B------:R-:W-:Y:S01]  /*cf00*/  VIADD R17, R17, 0xfffffffe ;  /* 0xfffffffe11117836 */ /* 0x000fe20000000000 */
[----:B------:R-:W1:Y:S04]  /*cf10*/  SYNCS.PHASECHK.TRANS64.TRYWAIT P0, [UR38+0x38820], R0 ;  /* 0x03882000ff0075a7 */ /* 0x000e680008000166 */
[----:B--2---:R-:W-:Y:S01]  /*cf20*/  ISETP.GE.AND P1, PT, R17, R3, PT ;  /* 0x000000031100720c */ /* 0x004fe20003f26270 */
[----:B-1----:R-:W-:-:S12]  /*cf30*/  @!P0 BRA `(.L_x_58) ;  /* 0x0000002c00c08947 */ /* 0x002fd80003800000 */
.L_x_122:
[----:B------:R-:W-:Y:S01]  /*cf40*/  IMAD.MOV.U32 R21, RZ, RZ, 0x1 ;  /* 0x00000001ff157424 */ /* 0x000fe200078e00ff */
[----:B------:R-:W-:Y:S06]  /*cf50*/  @!P1 BRA `(.L_x_59) ;  /* 0x0000001000a09947 */ /* 0x000fec0003800000 */
[----:B------:R-:W2:Y:S01]  /*cf60*/  LDL R2, [R1+0x20] ;  /* 0x0000200001027983 */ /* 0x000ea20000100800 */
[----:B-1----:R-:W-:Y:S02]  /*cf70*/  IMAD.MOV.U32 R0, RZ, RZ, 0x1 ;  /* 0x00000001ff007424 */ /* 0x002fe400078e00ff */
[----:B0-----:R-:W-:Y:S01]  /*cf80*/  IMAD.MOV.U32 R6, RZ, RZ, RZ ;  /* 0x000000ffff067224 */ /* 0x001fe200078e00ff */
[C---:B--2---:R-:W-:Y:S02]  /*cf90*/  LOP3.LUT R3, R2.reuse, 0x1, RZ, 0xfc, !PT ;  /* 0x0000000102037812 */ /* 0x044fe400078efcff */
[----:B------:R-:W-:-:S03]  /*cfa0*/  LOP3.LUT R2, R2, 0x2, RZ, 0xfc, !PT ;  /* 0x0000000202027812 */ /* 0x000fc600078efcff */
[----:B------:R0:W-:Y:S04]  /*cfb0*/  STL [R1+0x28], R3 ;  /* 0x0000280301007387 */ /* 0x0001e80000100800 */
[----:B------:R0:W-:Y:S02]  /*cfc0*/  STL [R1+0x24], R2 ;  /* 0x0000240201007387 */ /* 0x0001e40000100800 */
.L_x_78:
[----:B0-----:R-:W2:Y:S01]  /*cfd0*/  LDL R2, [R1] ;  /* 0x0000000001027983 */ /* 0x001ea20000100800 */
[----:B------:R-:W-:Y:S01]  /*cfe0*/  VIADD R20, R6, 0x1 ;  /* 0x0000000106147836 */ /* 0x000fe20000000000 */
[----:B------:R-:W-:Y:S04]  /*cff0*/  BSSY B0, `(.L_x_60) ;  /* 0x0000081000007945 */ /* 0x000fe80003800000 */
[----:B------:R-:W-:-:S04]  /*d000*/  ISETP.NE.AND P0, PT, R20, 0x2, PT ;  /* 0x000000021400780c */ /* 0x000fc80003f05270 */
[----:B------:R-:W-:Y:S02]  /*d010*/  SEL R21, RZ, 0x1, P0 ;  /* 0x00000001ff157807 */ /* 0x000fe40000000000 */
[----:B------:R-:W-:Y:S02]  /*d020*/  SEL R20, R20, RZ, P0 ;  /* 0x000000ff14147207 */ /* 0x000fe40000000000 */
[----:B------:R-:W-:Y:S02]  /*d030*/  LOP3.LUT R21, R0, R21, RZ, 0x3c, !PT ;  /* 0x0000001500157212 */ /* 0x000fe400078e3cff */
[----:B--2---:R-:W-:-:S13]  /*d040*/  LOP3.LUT P1, RZ, R2, 0x2, RZ, 0xc0, !PT ;  /* 0x0000000202ff7812 */ /* 0x004fda000782c0ff */
[----:B------:R-:W-:Y:S05]  /*d050*/  @!P1 BRA `(.L_x_61) ;  /* 0x0000000400e89947 */ /* 0x000fea0003800000 */
[----:B------:R-:W-:Y:S01]  /*d060*/  LOP3.LUT P1, RZ, R2, 0x1, RZ, 0xc0, !PT ;  /* 0x0000000102ff7812 */ /* 0x000fe2000782c0ff */
[----:B------:R-:W-:-:S12]  /*d070*/  IMAD.MOV.U32 R7, RZ, RZ, R17 ;  /* 0x000000ffff077224 */ /* 0x000fd800078e0011 */
[----:B------:R-:W-:Y:S05]  /*d080*/  @!P1 BRA `(.L_x_62) ;  /* 0x0000000000509947 */ /* 0x000fea0003800000 */
[----:B------:R-:W2:Y:S01]  /*d090*/  LDL R8, [R1+0x14] ;  /* 0x0000140001087983 */ /* 0x000ea20000100800 */
[----:B------:R-:W0:Y:S01]  /*d0a0*/  LDC R7, c[0x0][0x43c] ;  /* 0x00010f00ff077b82 */ /* 0x000e220000000800 */
[----:B------:R-:W-:Y:S02]  /*d0b0*/  ULDC.64 UR4, c[0x0][0x428] ;  /* 0x00010a0000047ab9 */ /* 0x000fe40000000a00 */
[----:B------:R-:W3:Y:S01]  /*d0c0*/  LDL R9, [R1+0x4] ;  /* 0x0000040001097983 */ /* 0x000ee20000100800 */
[----:B0-----:R-:W-:-:S13]  /*d0d0*/  ISETP.NE.AND P0, PT, R7, 0x1, PT ;  /* 0x000000010700780c */ /* 0x001fda0003f05270 */
[----:B------:R-:W0:Y:S02]  /*d0e0*/  @P0 LDC.64 R2, c[0x0][0x440] ;  /* 0x00011000ff020b82 */ /* 0x000e240000000a00 */
[----:B0-----:R-:W-:-:S04]  /*d0f0*/  @P0 IMAD.HI.U32 R4, R17, R2, RZ ;  /* 0x0000000211040227 */ /* 0x001fc800078e00ff */
[----:B------:R-:W-:Y:S01]  /*d100*/  IMAD.MOV.U32 R2, RZ, RZ, R17 ;  /* 0x000000ffff027224 */ /* 0x000fe200078e0011 */
[----:B------:R-:W-:Y:S02]  /*d110*/  @P0 SHF.R.U32.HI R2, RZ, R3, R4 ;  /* 0x00000003ff020219 */ /* 0x000fe40000011604 */
[----:B------:R-:W0:Y:S03]  /*d120*/  LDC.64 R4, c[0x0][0x418] ;  /* 0x00010600ff047b82 */ /* 0x000e260000000a00 */
[----:B------:R-:W-:-:S04]  /*d130*/  IMAD.MOV R3, RZ, RZ, -R2 ;  /* 0x000000ffff037224 */ /* 0x000fc800078e0a02 */
[----:B------:R-:W-:Y:S01]  /*d140*/  IMAD R7, R7, R3, R17 ;  /* 0x0000000307077224 */ /* 0x000fe200078e0211 */
[----:B------:R-:W-:Y:S01]  /*d150*/  SHF.R.S32.HI R3, RZ, 0x1f, R2 ;  /* 0x0000001fff037819 */ /* 0x000fe20000011402 */
[----:B--2---:R-:W-:-:S04]  /*d160*/  IMAD R8, R8, UR4, RZ ;  /* 0x0000000408087c24 */ /* 0x004fc8000f8e02ff */
[C---:B---3--:R-:W-:Y:S02]  /*d170*/  IMAD R8, R9.reuse, UR5, R8 ;  /* 0x0000000509087c24 */ /* 0x048fe4000f8e0208 */
[----:B------:R-:W-:-:S04]  /*d180*/  IMAD.WIDE.U32 R2, R9, UR4, R2 ;  /* 0x0000000409027c25 */ /* 0x000fc8000f8e0002 */
[----:B------:R-:W-:Y:S01]  /*d190*/  IMAD.IADD R8, R8, 0x1, R3 ;  /* 0x0000000108087824 */ /* 0x000fe200078e0203 */
[----:B0-----:R-:W-:-:S04]  /*d1a0*/  LEA R4, P0, R2, R4, 0x2 ;  /* 0x0000000402047211 */ /* 0x001fc800078010ff */
[----:B------:R-:W-:-:S05]  /*d1b0*/  LEA.HI.X R5, R2, R5, R8, 0x2, P0 ;  /* 0x0000000502057211 */ /* 0x000fca00000f1408 */
[----:B------:R0:W5:Y:S04]  /*d1c0*/  LDG.E R16, desc[UR40][R4.64] ;  /* 0x0000002804107981 */ /* 0x000168000c1e1900 */
.L_x_62:
[----:B0-----:R-:W-:Y:S01]  /*d1d0*/  LEA R4, R20, UR38, 0x3 ;  /* 0x0000002614047c11 */ /* 0x001fe2000f8e18ff */
[----:B------:R-:W0:Y:S01]  /*d1e0*/  S2R R2, SR_TID.X ;  /* 0x0000000000027919 */ /* 0x000e220000002100 */
[----:B------:R-:W-:-:S04]  /*d1f0*/  SHF.L.U32 R3, R21, 0x1f, RZ ;  /* 0x0000001f15037819 */ /* 0x000fc800000006ff */
[----:B------:R-:W1:Y:S01]  /*d200*/  SYNCS.PHASECHK.TRANS64.TRYWAIT P0, [R4+URZ+0x38880], R3 ;  /* 0x03888003040075a7 */ /* 0x000e62000800017f */
[----:B0-----:R-:W-:-:S04]  /*d210*/  LOP3.LUT R2, R2, 0x7f, RZ, 0xc0, !PT ;  /* 0x0000007f02027812 */ /* 0x001fc800078ec0ff */
[----:B------:R-:W-:Y:S01]  /*d220*/  ISETP.NE.AND P1, PT, R2, RZ, PT ;  /* 0x000000ff0200720c */ /* 0x000fe20003f25270 */
[----:B-1----:R-:W-:-:S12]  /*d230*/  @!P0 BRA `(.L_x_63) ;  /* 0x0000002c00188947 */ /* 0x002fd80003800000 */
.L_x_123:
[----:B------:R-:W-:Y:S04]  /*d240*/  BSSY B1, `(.L_x_64) ;  /* 0x0000009000017945 */ /* 0x000fe80003800000 */
[----:B------:R-:W-:Y:S05]  /*d250*/  @P1 BRA `(.L_x_65) ;  /* 0x00000000001c1947 */ /* 0x000fea0003800000 */
[----:B------:R-:W1:Y:S01]  /*d260*/  S2R R5, SR_TID.X ;  /* 0x0000000000057919 */ /* 0x000e620000002100 */
[----:B------:R-:W-:-:S04]  /*d270*/  IMAD.MOV.U32 R2, RZ, RZ, 0x8000 ;  /* 0x00008000ff027424 */ /* 0x000fc800078e00ff */
[----:B------:R2:W-:Y:S01]  /*d280*/  SYNCS.ARRIVE.TRANS64 RZ, [R4+URZ+0x38870], R2 ;  /* 0x0388700204ff79a7 */ /* 0x0005e2000800003f */
[----:B-1----:R-:W-:-:S04]  /*d290*/  LOP3.LUT R5, R5, 0x1f, RZ, 0xc0, !PT ;  /* 0x0000001f05057812 */ /* 0x002fc800078ec0ff */
[----:B------:R-:W-:-:S13]  /*d2a0*/  ISETP.NE.AND P0, PT, R5, RZ, PT ;  /* 0x000000ff0500720c */ /* 0x000fda0003f05270 */
[----:B--2---:R-:W-:Y:S05]  /*d2b0*/  @!P0 BRA `(.L_x_65) ;  /* 0x0000000000048947 */ /* 0x004fea0003800000 */
[----:B------:R-:W-:Y:S01]  /*d2c0*/  BPT.TRAP 0x1 ;  /* 0x000000040000795c */ /* 0x000fe20000300000 */
.L_x_65:
[----:B------:R-:W-:Y:S05]  /*d2d0*/  BSYNC B1 ;  /* 0x0000000000017941 */ /* 0x000fea0003800000 */
.L_x_64:
[----:B------:R-:W-:Y:S01]  /*d2e0*/  LEA R2, R20, UR38, 0xf ;  /* 0x0000002614027c11 */ /* 0x000fe2000f8e78ff */
[----:B------:R-:W-:Y:S01]  /*d2f0*/  IMAD.SHL.U32 R5, R7, 0x80, RZ ;  /* 0x0000008007057824 */ /* 0x000fe200078e00ff */
[----:B------:R-:W-:Y:S01]  /*d300*/  R2UR UR33, R4 ;  /* 0x00000000042172ca */ /* 0x000fe200000e0000 */
[----:B------:R-:W-:Y:S01]  /*d310*/  IMAD.MOV.U32 R10, RZ, RZ, RZ ;  /* 0x000000ffff0a7224 */ /* 0x000fe200078e00ff */
[----:B------:R-:W-:Y:S01]  /*d320*/  R2UR UR8, R2 ;  /* 0x00000000020872ca */ /* 0x000fe200000e0000 */
[----:B------:R-:W-:Y:S01]  /*d330*/  ULDC.64 UR4, c[0x0][0x198] ;  /* 0x0000660000047ab9 */ /* 0x000fe20000000a00 */
[----:B------:R-:W-:Y:S01]  /*d340*/  R2UR UR35, R5 ;  /* 0x00000000052372ca */ /* 0x000fe200000e0000 */
[----:B------:R-:W-:Y:S01]  /*d350*/  UIADD3 UR4, UP0, UR4, 0x470, URZ ;  /* 0x0000047004047890 */ /* 0x000fe2000ff1e03f */
[----:B------:R-:W-:Y:S01]  /*d360*/  R2UR UR34, R10 ;  /* 0x000000000a2272ca */ /* 0x000fe200000e0000 */
[----:B------:R-:W-:Y:S01]  /*d370*/  UMOV UR6, 0x0 ;  /* 0x0000000000067882 */ /* 0x000fe20000000000 */
[----:B------:R-:W-:Y:S01]  /*d380*/  PLOP3.LUT P0, PT, PT, PT, PT, 0x80, 0x0 ;  /* 0x000000000000781c */ /* 0x000fe20003f0f070 */
[----:B------:R-:W-:Y:S01]  /*d390*/  UIADD3.X UR5, URZ, UR5, URZ, UP0, !UPT ;  /* 0x000000053f057290 */ /* 0x000fe200087fe43f */
[----:B------:R-:W-:-:S03]  /*d3a0*/  UMOV UR7, 0x14f00000 ;  /* 0x14f0000000077882 */ /* 0x000fc60000000000 */
[----:B------:R-:W-:Y:S02]  /*d3b0*/  UIADD3 UR33, UR33, 0x38870, URZ ;  /* 0x0003887021217890 */ /* 0x000fe4000fffe03f */
[----:B------:R-:W-:-:S12]  /*d3c0*/  UIADD3 UR32, UR8, 0x10400, URZ ;  /* 0x0001040008207890 */ /* 0x000fd8000fffe03f */
.L_x_66:
[----:B------:R-:W-:-:S13]  /*d3d0*/  @P0 ELECT P2, URZ, PT ;  /* 0x00000000003f082f */ /* 0x000fda0003840000 */
[----:B-----5:R-:W-:Y:S02]  /*d3e0*/  @P2 R2UR UR37, R16 ;  /* 0x00000000102522ca */ /* 0x020fe400000e0000 */
[----:B------:R-:W-:-:S11]  /*d3f0*/  @P2 PLOP3.LUT P0, PT, P2, PT, PT, 0x8, 0x0 ;  /* 0x000000000000281c */ /* 0x000fd6000170e170 */
[----:B------:R1:W-:Y:S01]  /*d400*/  UTMALDG.4D [UR32], [UR4], desc[UR6] ;  /* 0x00000620040075b4 */ /* 0x0003e20008019000 */
[----:B------:R-:W-:Y:S01]  /*d410*/  PLOP3.LUT P2, PT, PT, PT, PT, 0x8, 0x0 ;  /* 0x000000000000781c */ /* 0x000fe20003f4e170 */
[----:B-1----:R-:W-:-:S12]  /*d420*/  @P0 BRA.U.ANY `(.L_x_66) ;  /* 0xfffffffd00e80947 */ /* 0x002fd8000393ffff */
[----:B------:R-:W-:Y:S01]  /*d430*/  IMAD.MOV.U32 R7, RZ, RZ, 0x80 ;  /* 0x00000080ff077424 */ /* 0x000fe200078e00ff */
[----:B------:R-:W-:Y:S01]  /*d440*/  R2UR UR11, R5 ;  /* 0x00000000050b72ca */ /* 0x000fe200000e0000 */
[----:B------:R-:W-:Y:S01]  /*d450*/  UIADD3 UR8, UR8, 0x14400, URZ ;  /* 0x0001440008087890 */ /* 0x000fe2000fffe03f */
[----:B------:R-:W-:Y:S01]  /*d460*/  PLOP3.LUT P0, PT, PT, PT, PT, 0x80, 0x0 ;  /* 0x000000000000781c */ /* 0x000fe20003f0f070 */
[----:B------:R-:W-:Y:S01]  /*d470*/  UMOV UR6, 0x0 ;  /* 0x0000000000067882 */ /* 0x000fe20000000000 */
[----:B------:R-:W-:Y:S01]  /*d480*/  R2UR UR10, R7 ;  /* 0x00000000070a72ca */ /* 0x000fe200000e0000 */
[----:B------:R-:W-:-:S14]  /*d490*/  UMOV UR7, 0x14f00000 ;  /* 0x14f0000000077882 */ /* 0x000fdc0000000000 */
.L_x_67:
[----:B------:R-:W-:-:S13]  /*d4a0*/  @P0 ELECT P2, URZ, PT ;  /* 0x00000000003f082f */ /* 0x000fda0003840000 */
[----:B------:R-:W-:Y:S01]  /*d4b0*/  @P2 R2UR UR13, R16 ;  /* 0x00000000100d22ca */ /* 0x000fe200000e0000 */
[----:B------:R-:W-:Y:S01]  /*d4c0*/  UMOV UR9, UR33 ;  /* 0x0000002100097c82 */ /* 0x000fe20008000000 */
[----:B------:R-:W-:Y:S01]  /*d4d0*/  UMOV UR12, UR36 ;  /* 0x00000024000c7c82 */ /* 0x000fe20008000000 */
[----:B------:R-:W-:-:S10]  /*d4e0*/  @P2 PLOP3.LUT P0, PT, P2, PT, PT, 0x8, 0x0 ;  /* 0x000000000000281c */ /* 0x000fd4000170e170 */
[----:B------:R1:W-:Y:S01]  /*d4f0*/  UTMALDG.4D [UR8], [UR4], desc[UR6] ;  /* 0x00000608040075b4 */ /* 0x0003e20008019000 */
[----:B------:R-:W-:Y:S02]  /*d500*/  PLOP3.LUT P2, PT, PT, PT, PT, 0x8, 0x0 ;  /* 0x000000000000781c */ /* 0x000fe40003f4e170 */
[----:B-1----:R-:W-:Y:S11]  /*d510*/  @P0 BRA.U.ANY `(.L_x_67) ;  /* 0xfffffffd00e00947 */ /* 0x002ff6000393ffff */
[----:B------:R-:W1:Y:S02]  /*d520*/  SYNCS.PHASECHK.TRANS64.TRYWAIT P0, [R4+URZ+0x38840], R3 ;  /* 0x03884003040075a7 */ /* 0x000e64000800017f */
[----:B-1----:R-:W-:Y:S05]  /*d530*/  @!P0 BRA `(.L_x_68) ;  /* 0x00000028006c8947 */ /* 0x002fea0003800000 */
.L_x_124:
[----:B------:R-:W-:Y:S01]  /*d540*/  BSSY B1, `(.L_x_69) ;  /* 0x000000b000017945 */ /* 0x000fe20003800000 */
[----:B------:R-:W-:Y:S02]  /*d550*/  IMAD.MOV.U32 R8, RZ, RZ, 0x0 ;  /* 0x00000000ff087424 */ /* 0x000fe400078e00ff */
[----:B------:R-:W-:Y:S01]  /*d560*/  IMAD.MOV.U32 R9, RZ, RZ, 0x14f00000 ;  /* 0x14f00000ff097424 */ /* 0x000fe200078e00ff */
[----:B------:R-:W-:Y:S06]  /*d570*/  @P1 BRA `(.L_x_70) ;  /* 0x00000000001c1947 */ /* 0x000fec0003800000 */
[----:B------:R-:W2:Y:S01]  /*d580*/  S2R R11, SR_TID.X ;  /* 0x00000000000b7919 */ /* 0x000ea20000002100 */
[----:B01----:R-:W-:-:S04]  /*d590*/  IMAD.MOV.U32 R3, RZ, RZ, 0x8000 ;  /* 0x00008000ff037424 */ /* 0x003fc800078e00ff */
[----:B------:R3:W-:Y:S01]  /*d5a0*/  SYNCS.ARRIVE.TRANS64 RZ, [R4+URZ+0x38830], R3 ;  /* 0x0388300304ff79a7 */ /* 0x0007e2000800003f */
[----:B--2---:R-:W-:-:S04]  /*d5b0*/  LOP3.LUT R11, R11, 0x1f, RZ, 0xc0, !PT ;  /* 0x0000001f0b0b7812 */ /* 0x004fc800078ec0ff */
[----:B------:R-:W-:-:S13]  /*d5c0*/  ISETP.NE.AND P0, PT, R11, RZ, PT ;  /* 0x000000ff0b00720c */ /* 0x000fda0003f05270 */
[----:B---3--:R-:W-:Y:S05]  /*d5d0*/  @!P0 BRA `(.L_x_70) ;  /* 0x0000000000048947 */ /* 0x008fea0003800000 */
[----:B------:R-:W-:Y:S01]  /*d5e0*/  BPT.TRAP 0x1 ;  /* 0x000000040000795c */ /* 0x000fe20000300000 */
.L_x_70:
[----:B------:R-:W-:Y:S05]  /*d5f0*/  BSYNC B1 ;  /* 0x0000000000017941 */ /* 0x000fea0003800000 */
.L_x_69:
[----:B------:R-:W-:Y:S01]  /*d600*/  R2UR UR4, R2 ;  /* 0x00000000020472ca */ /* 0x000fe200000e0000 */
[----:B------:R-:W-:Y:S01]  /*d610*/  ULDC.64 UR6, c[0x0][0x198] ;  /* 0x0000660000067ab9 */ /* 0x000fe20000000a00 */
[----:B------:R-:W-:Y:S01]  /*d620*/  R2UR UR9, R4 ;  /* 0x00000000040972ca */ /* 0x000fe200000e0000 */
[----:B------:R-:W-:Y:S01]  /*d630*/  UIADD3 UR6, UP0, UR6, 0x370, URZ ;  /* 0x0000037006067890 */ /* 0x000fe2000ff1e03f */
[----:B------:R-:W-:Y:S02]  /*d640*/  R2UR UR10, R10 ;  /* 0x000000000a0a72ca */ /* 0x000fe400000e0000 */
[----:B------:R-:W-:Y:S01]  /*d650*/  R2UR UR14, R8 ;  /* 0x00000000080e72ca */ /* 0x000fe200000e0000 */
[----:B------:R-:W-:Y:S01]  /*d660*/  UIADD3.X UR7, URZ, UR7, URZ, UP0, !UPT ;  /* 0x000000073f077290 */ /* 0x000fe200087fe43f */
[----:B------:R-:W-:Y:S02]  /*d670*/  R2UR UR15, R9 ;  /* 0x00000000090f72ca */ /* 0x000fe400000e0000 */
[----:B------:R-:W-:-:S02]  /*d680*/  R2UR UR11, R5 ;  /* 0x00000000050b72ca */ /* 0x000fc400000e0000 */
[----:B------:R-:W-:Y:S01]  /*d690*/  PLOP3.LUT P0, PT, PT, PT, PT, 0x80, 0x0 ;  /* 0x000000000000781c */ /* 0x000fe20003f0f070 */
[----:B------:R-:W-:Y:S02]  /*d6a0*/  UIADD3 UR8, UR4, 0x28400, URZ ;  /* 0x0002840004087890 */ /* 0x000fe4000fffe03f */
[----:B------:R-:W-:-:S12]  /*d6b0*/  UIADD3 UR9, UR9, 0x38830, URZ ;  /* 0x0003883009097890 */ /* 0x000fd8000fffe03f */
.L_x_71:
[----:B------:R-:W-:-:S13]  /*d6c0*/  @P0 ELECT P1, URZ, PT ;  /* 0x00000000003f082f */ /* 0x000fda0003820000 */
[----:B------:R-:W-:Y:S01]  /*d6d0*/  @P1 R2UR UR13, R16 ;  /* 0x00000000100d12ca */ /* 0x000fe200000e0000 */
[----:B------:R-:W-:Y:S01]  /*d6e0*/  UMOV UR12, UR36 ;  /* 0x00000024000c7c82 */ /* 0x000fe20008000000 */
[----:B------:R-:W-:-:S11]  /*d6f0*/  @P1 PLOP3.LUT P0, PT, P1, PT, PT, 0x8, 0x0 ;  /* 0x000000000000181c */ /* 0x000fd60000f0e170 */
[----:B------:R2:W-:Y:S01]  /*d700*/  UTMALDG.4D [UR8], [UR6], desc[UR14] ;  /* 0x00000e08060075b4 */ /* 0x0005e20008019000 */
[----:B------:R-:W-:Y:S01]  /*d710*/  PLOP3.LUT P1, PT, PT, PT, PT, 0x8, 0x0 ;  /* 0x000000000000781c */ /* 0x000fe20003f2e170 */
[----:B--2---:R-:W-:-:S12]  /*d720*/  @P0 BRA.U.ANY `(.L_x_71) ;  /* 0xfffffffd00e40947 */ /* 0x004fd8000393ffff */
[----:B------:R-:W-:Y:S01]  /*d730*/  R2UR UR10, R7 ;  /* 0x00000000070a72ca */ /* 0x000fe200000e0000 */
[----:B------:R-:W-:Y:S01]  /*d740*/  UIADD3 UR8, UR4, 0x2c400, URZ ;  /* 0x0002c40004087890 */ /* 0x000fe2000fffe03f */
[----:B------:R-:W-:Y:S02]  /*d750*/  R2UR UR14, R8 ;  /* 0x00000000080e72ca */ /* 0x000fe400000e0000 */
[----:B------:R-:W-:Y:S02]  /*d760*/  R2UR UR15, R9 ;  /* 0x00000000090f72ca */ /* 0x000fe400000e0000 */
[----:B------:R-:W-:Y:S02]  /*d770*/  R2UR UR11, R5 ;  /* 0x00000000050b72ca */ /* 0x000fe400000e0000 */
[----:B------:R-:W-:-:S13]  /*d780*/  PLOP3.LUT P0, PT, PT, PT, PT, 0x80, 0x0 ;  /* 0x000000000000781c */ /* 0x000fda0003f0f070 */
.L_x_72:
[----:B------:R-:W-:-:S13]  /*d790*/  @P0 ELECT P1, URZ, PT ;  /* 0x00000000003f082f */ /* 0x000fda0003820000 */
[----:B------:R-:W-:Y:S01]  /*d7a0*/  @P1 R2UR UR13, R16 ;  /* 0x00000000100d12ca */ /* 0x000fe200000e0000 */
[----:B------:R-:W-:Y:S01]  /*d7b0*/  UMOV UR12, UR36 ;  /* 0x00000024000c7c82 */ /* 0x000fe20008000000 */
[----:B------:R-:W-:-:S11]  /*d7c0*/  @P1 PLOP3.LUT P0, PT, P1, PT, PT, 0x8, 0x0 ;  /* 0x000000000000181c */ /* 0x000fd60000f0e170 */
[----:B------:R2:W-:Y:S01]  /*d7d0*/  UTMALDG.4D [UR8], [UR6], desc[UR14] ;  /* 0x00000e08060075b4 */ /* 0x0005e20008019000 */
[----:B------:R-:W-:Y:S01]  /*d7e0*/  PLOP3.LUT P1, PT, PT, PT, PT, 0x8, 0x0 ;  /* 0x000000000000781c */ /* 0x000fe20003f2e170 */
[----:B--2---:R-:W-:-:S12]  /*d7f0*/  @P0 BRA.U.ANY `(.L_x_72) ;  /* 0xfffffffd00e40947 */ /* 0x004fd8000393ffff */
.L_x_61:
[----:B------:R-:W-:Y:S05]  /*d800*/  BSYNC B0 ;  /* 0x0000000000007941 */ /* 0x000fea0003800000 */
.L_x_60:
[----:B------:R-:W2:Y:S02]  /*d810*/  LDL R2, [R1+0x28] ;  /* 0x0000280001027983 */ /* 0x000ea40000100800 */
[----:B--2---:R-:W-:-:S13]  /*d820*/  ISETP.NE.AND P0, PT, R2, 0x3, PT ;  /* 0x000000030200780c */ /* 0x004fda0003f05270 */
[----:B------:R-:W-:Y:S05]  /*d830*/  @!P0 BRA `(.L_x_73) ;  /* 0x0000000000048947 */ /* 0x000fea0003800000 */
[----:B------:R-:W-:Y:S01]  /*d840*/  BPT.TRAP 0x1 ;  /* 0x000000040000795c */ /* 0x000fe20000300000 */
.L_x_73:
[----:B01----:R-:W2:Y:S01]  /*d850*/  LDL R3, [R1+0x24] ;  /* 0x0000240001037983 */ /* 0x003ea20000100800 */
[----:B------:R-:W-:Y:S02]  /*d860*/  LOP3.LUT R2, R0, 0x1, RZ, 0x3c, !PT ;  /* 0x0000000100027812 */ /* 0x000fe400078e3cff */
[----:B------:R-:W-:Y:S02]  /*d870*/  LEA R19, R6, UR38, 0x3 ;  /* 0x0000002606137c11 */ /* 0x000fe4000f8e18ff */
[----:B------:R-:W-:-:S04]  /*d880*/  SHF.L.U32 R2, R2, 0x1f, RZ ;  /* 0x0000001f02027819 */ /* 0x000fc800000006ff */
[----:B------:R-:W0:Y:S01]  /*d890*/  SYNCS.PHASECHK.TRANS64.TRYWAIT P0, [R19+URZ+0x38870], R2 ;  /* 0x03887002130075a7 */ /* 0x000e22000800017f */
[----:B--2---:R-:W-:Y:S01]  /*d8a0*/  ISETP.NE.AND P1, PT, R3, 0x3, PT ;  /* 0x000000030300780c */ /* 0x004fe20003f25270 */
[----:B0-----:R-:W-:-:S12]  /*d8b0*/  @!P0 BRA `(.L_x_74) ;  /* 0x0000002400a08947 */ /* 0x001fd80003800000 */
.L_x_125:
[----:B------:R-:W-:Y:S05]  /*d8c0*/  @!P1 BRA `(.L_x_75) ;  /* 0x0000000000049947 */ /* 0x000fea0003800000 */
[----:B------:R-:W-:Y:S01]  /*d8d0*/  BPT.TRAP 0x1 ;  /* 0x000000040000795c */ /* 0x000fe20000300000 */
.L_x_75:
[----:B------:R-:W-:Y:S01]  /*d8e0*/  SHF.L.U32 R0, R0, 0x1f, RZ ;  /* 0x0000001f00007819 */ /* 0x000fe200000006ff */
[----:B------:R-:W-:-:S03]  /*d8f0*/  IMAD.SHL.U32 R3, R6, 0x8000, RZ ;  /* 0x0000800006037824 */ /* 0x000fc600078e00ff */
[----:B------:R-:W1:Y:S02]  /*d900*/  SYNCS.PHASECHK.TRANS64.TRYWAIT P0, [R19+URZ+0x38860], R0 ;  /* 0x03886000130075a7 */ /* 0x000e64000800017f */
[----:B-1----:R-:W-:Y:S05]  /*d910*/  @!P0 BRA `(.L_x_76) ;  /* 0x00000024009c8947 */ /* 0x002fea0003800000 */
.L_x_126:
[----:B0-----:R-:W1:Y:S04]  /*d920*/  LDL R2, [R1+0x18] ;  /* 0x0000180001027983 */ /* 0x001e680000100800 */
[----:B------:R-:W2:Y:S04]  /*d930*/  LDL R18, [R1+0x8] ;  /* 0x0000080001127983 */ /* 0x000ea80000100800 */
[----:B------:R-:W3:Y:S01]  /*d940*/  LDL R12, [R1+0x1c] ;  /* 0x00001c00010c7983 */ /* 0x000ee20000100800 */
[----:B------:R-:W-:Y:S05]  /*d950*/  WARPSYNC.ALL ;  /* 0x0000000000007948 */ /* 0x000fea0003800000 */
[----:B-1----:R-:W-:-:S05]  /*d960*/  LOP3.LUT R0, R3, R2, RZ, 0xfc, !PT ;  /* 0x0000000203007212 */ /* 0x002fca00078efcff */
[----:B------:R-:W0:Y:S01]  /*d970*/  LDSM.16.MT88.4 R8, [R0+UR38+0x10400] ;  /* 0x010400260008783b */ /* 0x000e220008004200 */
[----:B------:R-:W-:-:S04]  /*d980*/  VIADD R2, R0, UR38 ;  /* 0x0000002600027c36 */ /* 0x000fc80008000000 */
[----:B--2---:R-:W-:Y:S01]  /*d990*/  IMAD.IADD R2, R18, 0x1, R2 ;  /* 0x0000000112027824 */ /* 0x004fe200078e0202 */
[C-C-:B0-----:R-:W-:Y:S02]  /*d9a0*/  PRMT R4, R8.reuse, 0x6420, R9.reuse ;  /* 0x0000642008047816 */ /* 0x141fe40000000009 */
[----:B------:R-:W-:Y:S02]  /*d9b0*/  PRMT R5, R8, 0x7531, R9 ;  /* 0x0000753108057816 */ /* 0x000fe40000000009 */
[C-C-:B------:R-:W-:Y:S02]  /*d9c0*/  PRMT R6, R10.reuse, 0x6420, R11.reuse ;  /* 0x000064200a067816 */ /* 0x140fe4000000000b */
[----:B------:R-:W-:Y:S02]  /*d9d0*/  PRMT R7, R10, 0x7531, R11 ;  /* 0x000075310a077816 */ /* 0x000fe4000000000b */
[----:B------:R-:W0:Y:S01]  /*d9e0*/  LDSM.16.MT88.4 R8, [R2+0x10400] ;  /* 0x010400000208783b */ /* 0x000e220000004200 */
[----:B---3--:R-:W-:-:S05]  /*d9f0*/  IADD3 R3, R3, UR38, R12 ;  /* 0x0000002603037c10 */ /* 0x008fca000fffe00c */
[----:B------:R-:W-:Y:S01]  /*da00*/  STSM.16.M88.4 [R3+0x400], R4 ;  /* 0x0004000403007844 */ /* 0x000fe20000000200 */
[C-C-:B0-----:R-:W-:Y:S02]  /*da10*/  PRMT R12, R8.reuse, 0x6420, R9.reuse ;  /* 0x00006420080c7816 */ /* 0x141fe40000000009 */
[----:B------:R-:W-:Y:S02]  /*da20*/  PRMT R13, R8, 0x7531, R9 ;  /* 0x00007531080d7816 */ /* 0x000fe40000000009 */
[C-C-:B------:R-:W-:Y:S02]  /*da30*/  PRMT R14, R10.reuse, 0x6420, R11.reuse ;  /* 0x000064200a0e7816 */ /* 0x140fe4000000000b */
[----:B------:R-:W-:-:S05]  /*da40*/  PRMT R15, R10, 0x7531, R11 ;  /* 0x000075310a0f7816 */ /* 0x000fca000000000b */
[----:B------:R-:W-:Y:S04]  /*da50*/  STSM.16.M88.4 [R3+0x2400], R12 ;  /* 0x0024000c03007844 */ /* 0x000fe80000000200 */
[----:B------:R-:W0:Y:S02]  /*da60*/  LDSM.16.MT88.4 R8, [R0+UR38+0x14400] ;  /* 0x014400260008783b */ /* 0x000e240008004200 */
[C-C-:B0-----:R-:W-:Y:S02]  /*da70*/  PRMT R4, R8.reuse, 0x6420, R9.reuse ;  /* 0x0000642008047816 */ /* 0x141fe40000000009 */
[----:B------:R-:W-:Y:S02]  /*da80*/  PRMT R5, R8, 0x7531, R9 ;  /* 0x0000753108057816 */ /* 0x000fe40000000009 */
[----:B------:R-:W-:-:S02]  /*da90*/  PRMT R6, R10, 0x6420, R11 ;  /* 0x000064200a067816 */ /* 0x000fc4000000000b */
[----:B------:R-:W-:Y:S02]  /*daa0*/  PRMT R7, R10, 0x7531, R11 ;  /* 0x000075310a077816 */ /* 0x000fe4000000000b */
[----:B------:R-:W0:Y:S04]  /*dab0*/  LDSM.16.MT88.4 R8, [R2+0x14400] ;  /* 0x014400000208783b */ /* 0x000e280000004200 */
[----:B------:R-:W-:Y:S01]  /*dac0*/  STSM.16.M88.4 [R3+0x4400], R4 ;  /* 0x0044000403007844 */ /* 0x000fe20000000200 */
[C-C-:B0-----:R-:W-:Y:S02]  /*dad0*/  PRMT R12, R8.reuse, 0x6420, R9.reuse ;  /* 0x00006420080c7816 */ /* 0x141fe40000000009 */
[----:B------:R-:W-:Y:S02]  /*dae0*/  PRMT R13, R8, 0x7531, R9 ;  /* 0x00007531080d7816 */ /* 0x000fe40000000009 */
[----:B------:R-:W-:-:S02]  /*daf0*/  PRMT R14, R10, 0x6420, R11 ;  /* 0x000064200a0e7816 */ /* 0x000fc4000000000b */
[----:B------:R-:W-:-:S05]  /*db00*/  PRMT R15, R10, 0x7531, R11 ;  /* 0x000075310a0f7816 */ /* 0x000fca000000000b */
[----:B------:R0:W-:Y:S04]  /*db10*/  STSM.16.M88.4 [R3+0x6400], R12 ;  /* 0x0064000c03007844 */ /* 0x0001e80000000200 */
[----:B------:R-:W1:Y:S04]  /*db20*/  LDSM.16.MT88.4 R8, [R0+UR38+0x11400] ;  /* 0x011400260008783b */ /* 0x000e680008004200 */
[----:B0-----:R-:W2:Y:S01]  /*db30*/  LDL R15, [R1+0xc] ;  /* 0x00000c00010f7983 */ /* 0x001ea20000100800 */
[C-C-:B-1----:R-:W-:Y:S02]  /*db40*/  PRMT R4, R8.reuse, 0x6420, R9.reuse ;  /* 0x0000642008047816 */ /* 0x142fe40000000009 */
[----:B------:R-:W-:-:S02]  /*db50*/  PRMT R5, R8, 0x7531, R9 ;  /* 0x0000753108057816 */ /* 0x000fc40000000009 */
[C-C-:B------:R-:W-:Y:S02]  /*db60*/  PRMT R6, R10.reuse, 0x6420, R11.reuse ;  /* 0x000064200a067816 */ /* 0x140fe4000000000b */
[----:B------:R-:W-:Y:S02]  /*db70*/  PRMT R7, R10, 0x7531, R11 ;  /* 0x000075310a077816 */ /* 0x000fe4000000000b */
[----:B------:R-:W0:Y:S01]  /*db80*/  LDSM.16.MT88.4 R8, [R2+0x11400] ;  /* 0x011400000208783b */ /* 0x000e220000004200 */
[----:B------:R-:W-:Y:S01]  /*db90*/  IMAD.MOV.U32 R14, RZ, RZ, R18 ;  /* 0x000000ffff0e7224 */ /* 0x000fe200078e0012 */
[C-C-:B0-----:R-:W-:Y:S02]  /*dba0*/  PRMT R12, R8.reuse, 0x6420, R9.reuse ;  /* 0x00006420080c7816 */ /* 0x141fe40000000009 */
[----:B------:R-:W-:Y:S02]  /*dbb0*/  PRMT R13, R8, 0x7531, R9 ;  /* 0x00007531080d7816 */ /* 0x000fe40000000009 */
[----:B--2---:R-:W-:-:S05]  /*dbc0*/  IADD3 R18, R15, 0x400, R3 ;  /* 0x000004000f127810 */ /* 0x004fca0007ffe003 */
[----:B------:R0:W-:Y:S02]  /*dbd0*/  STSM.16.M88.4 [R18], R4 ;  /* 0x0000000412007844 */ /* 0x0001e40000000200 */
[----:B0-----:R-:W-:Y:S01]  /*dbe0*/  IMAD.MOV.U32 R6, RZ, RZ, R14 ;  /* 0x000000ffff067224 */ /* 0x001fe200078e000e */
[C---:B------:R-:W-:Y:S01]  /*dbf0*/  PRMT R14, R10.reuse, 0x6420, R11 ;  /* 0x000064200a0e7816 */ /* 0x040fe2000000000b */
[----:B------:R-:W-:Y:S01]  /*dc00*/  IMAD.MOV.U32 R7, RZ, RZ, R15 ;  /* 0x000000ffff077224 */ /* 0x000fe200078e000f */
[----:B------:R-:W-:-:S05]  /*dc10*/  PRMT R15, R10, 0x7531, R11 ;  /* 0x000075310a0f7816 */ /* 0x000fca000000000b */
[----:B------:R0:W-:Y:S04]  /*dc20*/  STSM.16.M88.4 [R18+0x2000], R12 ;  /* 0x0020000c12007844 */ /* 0x0001e80000000200 */
[----:B------:R-:W1:Y:S01]  /*dc30*/  LDSM.16.MT88.4 R8, [R0+UR38+0x15400] ;  /* 0x015400260008783b */ /* 0x000e620008004200 */
[----:B0-----:R-:W-:Y:S02]  /*dc40*/  IMAD.MOV.U32 R14, RZ, RZ, R6 ;  /* 0x000000ffff0e7224 */ /* 0x001fe400078e0006 */
[----:B------:R-:W-:Y:S01]  /*dc50*/  IMAD.MOV.U32 R15, RZ, RZ, R7 ;  /* 0x000000ffff0f7224 */ /* 0x000fe200078e0007 */
[C-C-:B-1----:R-:W-:Y:S02]  /*dc60*/  PRMT R4, R8.reuse, 0x6420, R9.reuse ;  /* 0x0000642008047816 */ /* 0x142fe40000000009 */
[----:B------:R-:W-:-:S02]  /*dc70*/  PRMT R5, R8, 0x7531, R9 ;  /* 0x0000753108057816 */ /* 0x000fc40000000009 */
[C-C-:B------:R-:W-:Y:S02]  /*dc80*/  PRMT R6, R10.reuse, 0x6420, R11.reuse ;  /* 0x000064200a067816 */ /* 0x140fe4000000000b */
[----:B------:R-:W-:Y:S02]  /*dc90*/  PRMT R7, R10, 0x7531, R11 ;  /* 0x000075310a077816 */ /* 0x000fe4000000000b */
[----:B------:R-:W0:Y:S04]  /*dca0*/  LDSM.16.MT88.4 R8, [R2+0x15400] ;  /* 0x015400000208783b */ /* 0x000e280000004200 */
[----:B------:R1:W-:Y:S02]  /*dcb0*/  STSM.16.M88.4 [R18+0x4000], R4 ;  /* 0x0040000412007844 */ /* 0x0003e40000000200 */
[----:B-1----:R-:W-:-:S02]  /*dcc0*/  IMAD.MOV.U32 R6, RZ, RZ, R14 ;  /* 0x000000ffff067224 */ /* 0x002fc400078e000e */
[----:B------:R-:W-:Y:S01]  /*dcd0*/  IMAD.MOV.U32 R7, RZ, RZ, R15 ;  /* 0x000000ffff077224 */ /* 0x000fe200078e000f */
[C-C-:B0-----:R-:W-:Y:S02]  /*dce0*/  PRMT R12, R8.reuse, 0x6420, R9.reuse ;  /* 0x00006420080c7816 */ /* 0x141fe40000000009 */
[----:B------:R-:W-:Y:S02]  /*dcf0*/  PRMT R13, R8, 0x7531, R9 ;  /* 0x00007531080d7816 */ /* 0x000fe40000000009 */
[C-C-:B------:R-:W-:Y:S02]  /*dd00*/  PRMT R14, R10.reuse, 0x6420, R11.reuse ;  /* 0x000064200a0e7816 */ /* 0x140fe4000000000b */
        /* <DEDUP_REMOVED lines=9> */
[----:B------:R-:W0:Y:S01]  /*dda0*/  LDSM.16.MT88.4 R8, [R2+0x12400] ;  /* 0x012400000208783b */ /* 0x000e220000004200 */
[----:B------:R-:W-:-:S05]  /*ddb0*/  IADD3 R3, R15, 0x400, R3 ;  /* 0x000004000f037810 */ /* 0x000fca0007ffe003 */
[----:B------:R-:W-:Y:S01]  /*ddc0*/  STSM.16.M88.4 [R3], R4 ;  /* 0x0000000403007844 */ /* 0x000fe20000000200 */
        /* <DEDUP_REMOVED lines=16> */
[----:B------:R-:W-:Y:S04]  /*ded0*/  STSM.16.M88.4 [R3+0x6000], R12 ;  /* 0x0060000c03007844 */ /* 0x000fe80000000200 */
[----:B------:R-:W0:Y:S02]  /*dee0*/  LDSM.16.MT88.4 R8, [R0+UR38+0x13400] ;  /* 0x013400260008783b */ /* 0x000e240008004200 */
[C-C-:B0-----:R-:W-:Y:S02]  /*def0*/  PRMT R4, R8.reuse, 0x6420, R9.reuse ;  /* 0x0000642008047816 */ /* 0x141fe40000000009 */
[----:B------:R-:W-:Y:S02]  /*df00*/  PRMT R5, R8, 0x7531, R9 ;  /* 0x0000753108057816 */ /* 0x000fe40000000009 */
[----:B------:R-:W-:-:S02]  /*df10*/  PRMT R6, R10, 0x6420, R11 ;  /* 0x000064200a067816 */ /* 0x000fc4000000000b */
[----:B------:R-:W-:Y:S02]  /*df20*/  PRMT R7, R10, 0x7531, R11 ;  /* 0x000075310a077816 */ /* 0x000fe4000000000b */
[----:B------:R-:W0:Y:S01]  /*df30*/  LDSM.16.MT88.4 R8, [R2+0x13400] ;  /* 0x013400000208783b */ /* 0x000e220000004200 */
[----:B------:R-:W-:-:S05]  /*df40*/  IMAD.IADD R3, R18, 0x1, R3 ;  /* 0x0000000112037824 */ /* 0x000fca00078e0203 */
[----:B------:R0:W-:Y:S02]  /*df50*/  STSM.16.M88.4 [R3], R4 ;  /* 0x0000000403007844 */ /* 0x0001e40000000200 */
[C-C-:B0-----:R-:W-:Y:S02]  /*df60*/  PRMT R4, R8.reuse, 0x6420, R9.reuse ;  /* 0x0000642008047816 */ /* 0x141fe40000000009 */
[----:B------:R-:W-:Y:S02]  /*df70*/  PRMT R5, R8, 0x7531, R9 ;  /* 0x0000753108057816 */ /* 0x000fe40000000009 */
[C-C-:B------:R-:W-:Y:S02]  /*df80*/  PRMT R6, R10.reuse, 0x6420, R11.reuse ;  /* 0x000064200a067816 */ /* 0x140fe4000000000b */
[----:B------:R-:W-:-:S05]  /*df90*/  PRMT R7, R10, 0x7531, R11 ;  /* 0x000075310a077816 */ /* 0x000fca000000000b */
[----:B------:R-:W-:Y:S04]  /*dfa0*/  STSM.16.M88.4 [R3+0x2000], R4 ;  /* 0x0020000403007844 */ /* 0x000fe80000000200 */
[----:B------:R-:W0:Y:S04]  /*dfb0*/  LDSM.16.MT88.4 R8, [R0+UR38+0x17400] ;  /* 0x017400260008783b */ /* 0x000e280008004200 */
[----:B------:R-:W1:Y:S01]  /*dfc0*/  LDSM.16.MT88.4 R4, [R2+0x17400] ;  /* 0x017400000204783b */ /* 0x000e620000004200 */
[C-C-:B0-----:R-:W-:Y:S02]  /*dfd0*/  PRMT R12, R8.reuse, 0x6420, R9.reuse ;  /* 0x00006420080c7816 */ /* 0x141fe40000000009 */
[----:B------:R-:W-:-:S02]  /*dfe0*/  PRMT R13, R8, 0x7531, R9 ;  /* 0x00007531080d7816 */ /* 0x000fc40000000009 */
[C-C-:B------:R-:W-:Y:S02]  /*dff0*/  PRMT R14, R10.reuse, 0x6420, R11.reuse ;  /* 0x000064200a0e7816 */ /* 0x140fe4000000000b */
[----:B------:R-:W-:Y:S02]  /*e000*/  PRMT R15, R10, 0x7531, R11 ;  /* 0x000075310a0f7816 */ /* 0x000fe4000000000b */
[C-C-:B-1----:R-:W-:Y:S02]  /*e010*/  PRMT R8, R4.reuse, 0x6420, R5.reuse ;  /* 0x0000642004087816 */ /* 0x142fe40000000005 */
[----:B------:R-:W-:Y:S02]  /*e020*/  PRMT R9, R4, 0x7531, R5 ;  /* 0x0000753104097816 */ /* 0x000fe40000000005 */
[C-C-:B------:R-:W-:Y:S02]  /*e030*/  PRMT R10, R6.reuse, 0x6420, R7.reuse ;  /* 0x00006420060a7816 */ /* 0x140fe40000000007 */
[----:B------:R-:W-:Y:S01]  /*e040*/  PRMT R11, R6, 0x7531, R7 ;  /* 0x00007531060b7816 */ /* 0x000fe20000000007 */
[----:B------:R0:W-:Y:S04]  /*e050*/  STSM.16.M88.4 [R3+0x4000], R12 ;  /* 0x0040000c03007844 */ /* 0x0001e80000000200 */
[----:B------:R0:W-:Y:S01]  /*e060*/  STSM.16.M88.4 [R3+0x6000], R8 ;  /* 0x0060000803007844 */ /* 0x0001e20000000200 */
[----:B------:R-:W-:Y:S01]  /*e070*/  @!PT LDS RZ, [RZ] ;  /* 0x00000000fffff984 */ /* 0x000fe20000000800 */
[----:B------:R-:W-:Y:S01]  /*e080*/  @!PT LDS RZ, [RZ] ;  /* 0x00000000fffff984 */ /* 0x000fe20000000800 */
[----:B------:R-:W-:Y:S01]  /*e090*/  @!PT LDS RZ, [RZ] ;  /* 0x00000000fffff984 */ /* 0x000fe20000000800 */
[----:B------:R-:W-:Y:S01]  /*e0a0*/  @!PT LDS RZ, [RZ] ;  /* 0x00000000fffff984 */ /* 0x000fe20000000800 */
[----:B------:R1:W-:Y:S06]  /*e0b0*/  MEMBAR.ALL.CTA ;  /* 0x0000000000007992 */ /* 0x0003ec0000008000 */
[----:B-1----:R-:W1:Y:S01]  /*e0c0*/  FENCE.VIEW.ASYNC.S ;  /* 0x00000000000073c6 */ /* 0x002e620000000000 */
[----:B------:R-:W-:Y:S05]  /*e0d0*/  @!P1 BRA `(.L_x_77) ;  /* 0x0000000000049947 */ /* 0x000fea0003800000 */
[----:B------:R-:W-:Y:S01]  /*e0e0*/  BPT.TRAP 0x1 ;  /* 0x000000040000795c */ /* 0x000fe20000300000 */
.L_x_77:
[----:B------:R-:W2:Y:S01]  /*e0f0*/  LDL R0, [R1+0x10] ;  /* 0x0000100001007983 */ /* 0x000ea20000100800 */
[----:B-1----:R1:W-:Y:S01]  /*e100*/  SYNCS.ARRIVE.TRANS64.A1T0 RZ, [R19+URZ+0x38850], RZ ;  /* 0x038850ff13ff79a7 */ /* 0x0023e2000810003f */
[----:B------:R-:W3:Y:S02]  /*e110*/  S2R R2, SR_TID.X ;  /* 0x0000000000027919 */ /* 0x000ee40000002100 */
[----:B---3--:R-:W-:Y:S01]  /*e120*/  LOP3.LUT R2, R2, 0x7f, RZ, 0xc0, !PT ;  /* 0x0000007f02027812 */ /* 0x008fe200078ec0ff */
[----:B------:R-:W-:Y:S03]  /*e130*/  BAR.SYNC.DEFER_BLOCKING 0x2, 0x80 ;  /* 0x0082000000007b1d */ /* 0x000fe60000010000 */
[----:B------:R-:W-:-:S13]  /*e140*/  ISETP.NE.AND P0, PT, R2, RZ, PT ;  /* 0x000000ff0200720c */ /* 0x000fda0003f05270 */
[----:B-1----:R-:W-:-:S05]  /*e150*/  @!P0 VIADD R19, R19, 0x38880 ;  /* 0x0003888013138836 */ /* 0x002fca0000000000 */
[----:B------:R-:W-:-:S04]  /*e160*/  @!P0 PRMT R19, RZ, 0x654, R19 ;  /* 0x00000654ff138816 */ /* 0x000fc80000000013 */
[----:B------:R1:W-:Y:S01]  /*e170*/  @!P0 SYNCS.ARRIVE.TRANS64.RED.A1T0 RZ, [R19+URZ], RZ ;  /* 0x000000ff13ff89a7 */ /* 0x0003e2000810043f */
[----:B------:R-:W-:Y:S01]  /*e180*/  IMAD.MOV.U32 R6, RZ, RZ, R20 ;  /* 0x000000ffff067224 */ /* 0x000fe200078e0014 */
[C---:B--2---:R-:W-:Y:S01]  /*e190*/  ISETP.GT.AND P0, PT, R17.reuse, R0, PT ;  /* 0x000000001100720c */ /* 0x044fe20003f04270 */
[----:B------:R-:W-:Y:S02]  /*e1a0*/  VIADD R17, R17, 0xffffffff ;  /* 0xffffffff11117836 */ /* 0x000fe40000000000 */
[----:B------:R-:W-:-:S10]  /*e1b0*/  IMAD.MOV.U32 R0, RZ, RZ, R21 ;  /* 0x000000ffff007224 */ /* 0x000fd400078e0015 */
[----:B-1----:R-:W-:Y:S05]  /*e1c0*/  @P0 BRA `(.L_x_78) ;  /* 0xffffffec00800947 */ /* 0x002fea000383ffff */
[----:B------:R-:W-:Y:S05]  /*e1d0*/  BRA `(.L_x_79) ;  /* 0x0000000000047947 */ /* 0x000fea0003800000 */
.L_x_59:
[----:B------:R-:W-:-:S07]  /*e1e0*/  IMAD.MOV.U32 R20, RZ, RZ, RZ ;  /* 0x000000ffff147224 */ /* 0x000fce00078e00ff */
.L_x_79:
[----:B------:R-:W1:Y:S02]  /*e1f0*/  LDL R2, [R1+0x20] ;  /* 0x0000200001027983 */ /* 0x000e640000100800 */
[----:B-1----:R-:W-:-:S04]  /*e200*/  LOP3.LUT R0, R2, 0x1, RZ, 0xfc, !PT ;  /* 0x0000000102007812 */ /* 0x002fc800078efcff */
[----:B------:R-:W-:-:S13]  /*e210*/  ISETP.NE.AND P0, PT, R0, 0x3, PT ;  /* 0x000000030000780c */ /* 0x000fda0003f05270 */
[----:B------:R-:W-:Y:S05]  /*e220*/  @!P0 BRA `(.L_x_80) ;  /* 0x0000000000048947 */ /* 0x000fea0003800000 */
[----:B------:R-:W-:Y:S01]  /*e230*/  BPT.TRAP 0x1 ;  /* 0x000000040000795c */ /* 0x000fe20000300000 */
.L_x_80:
[----:B------:R-:W-:Y:S01]  /*e240*/  LOP3.LUT R0, R21, 0x1, RZ, 0x3c, !PT ;  /* 0x0000000115007812 */ /* 0x000fe200078e3cff */
[----:B------:R-:W-:Y:S01]  /*e250*/  BSSY B0, `(.L_x_81) ;  /* 0x0000008000007945 */ /* 0x000fe20003800000 */
[----:B0-----:R-:W-:Y:S02]  /*e260*/  LEA R3, R20, UR38, 0x3 ;  /* 0x0000002614037c11 */ /* 0x001fe4000f8e18ff */
[----:B------:R-:W-:Y:S02]  /*e270*/  SHF.L.U32 R0, R0, 0x1f, RZ ;  /* 0x0000001f00007819 */ /* 0x000fe400000006ff */
[----:B------:R-:W-:Y:S01]  /*e280*/  LOP3.LUT R2, R2, 0x2, RZ, 0xfc, !PT ;  /* 0x0000000202027812 */ /* 0x000fe200078efcff */
[----:B------:R0:W-:Y:S01]  /*e290*/  STL [R1+0x4], R3 ;  /* 0x0000040301007387 */ /* 0x0001e20000100800 */
[----:B------:R-:W1:Y:S02]  /*e2a0*/  SYNCS.PHASECHK.TRANS64.TRYWAIT P0, [R3+URZ+0x38870], R0 ;  /* 0x03887000030075a7 */ /* 0x000e64000800017f */
[----:B------:R-:W-:Y:S01]  /*e2b0*/  ISETP.NE.AND P1, PT, R2, 0x3, PT ;  /* 0x000000030200780c */ /* 0x000fe20003f25270 */
[----:B01----:R-:W-:-:S12]  /*e2c0*/  @!P0 BRA `(.L_x_82) ;  /* 0x0000001c00448947 */ /* 0x003fd80003800000 */
.L_x_127:
[----:B------:R-:W-:Y:S05]  /*e2d0*/  BSYNC B0 ;  /* 0x0000000000007941 */ /* 0x000fea0003800000 */
.L_x_81:
[----:B------:R-:W-:Y:S05]  /*e2e0*/  @!P1 BRA `(.L_x_83) ;  /* 0x0000000000049947 */ /* 0x000fea0003800000 */
[----:B------:R-:W-:Y:S01]  /*e2f0*/  BPT.TRAP 0x1 ;  /* 0x000000040000795c */ /* 0x000fe20000300000 */
.L_x_83:
[----:B0-----:R-:W2:Y:S01]  /*e300*/  LDL R2, [R1+0x4] ;  /* 0x0000040001027983 */ /* 0x001ea20000100800 */
[----:B------:R-:W-:-:S04]  /*e310*/  SHF.L.U32 R0, R21, 0x1f, RZ ;  /* 0x0000001f15007819 */ /* 0x000fc800000006ff */
[----:B--2---:R-:W0:Y:S02]  /*e320*/  SYNCS.PHASECHK.TRANS64.TRYWAIT P0, [R2+URZ+0x38860], R0 ;  /* 0x03886000020075a7 */ /* 0x004e24000800017f */
[----:B0-----:R-:W-:Y:S05]  /*e330*/  @!P0 BRA `(.L_x_84) ;  /* 0x0000001c00408947 */ /* 0x001fea0003800000 */
.L_x_128:
[----:B------:R-:W2:Y:S04]  /*e340*/  LDL.LU R4, [R1+0x18] ;  /* 0x0000180001047983 */ /* 0x000ea80000300800 */
[----:B0-----:R-:W3:Y:S04]  /*e350*/  LDL.LU R2, [R1+0x1c] ;  /* 0x00001c0001027983 */ /* 0x001ee80000300800 */
[----:B------:R-:W4:Y:S01]  /*e360*/  LDL.LU R12, [R1+0x8] ;  /* 0x00000800010c7983 */ /* 0x000f220000300800 */
[----:B------:R-:W-:Y:S01]  /*e370*/  IMAD.SHL.U32 R3, R20, 0x8000, RZ ;  /* 0x0000800014037824 */ /* 0x000fe200078e00ff */
[----:B------:R-:W-:Y:S05]  /*e380*/  WARPSYNC.ALL ;  /* 0x0000000000007948 */ /* 0x000fea0003800000 */
[----:B--2---:R-:W-:-:S02]  /*e390*/  LOP3.LUT R0, R3, R4, RZ, 0xfc, !PT ;  /* 0x0000000403007212 */ /* 0x004fc400078efcff */
[----:B---3--:R-:W-:-:S03]  /*e3a0*/  IADD3 R3, R3, UR38, R2 ;  /* 0x0000002603037c10 */ /* 0x008fc6000fffe002 */
[----:B------:R-:W0:Y:S01]  /*e3b0*/  LDSM.16.MT88.4 R4, [R0+UR38+0x10400] ;  /* 0x010400260004783b */ /* 0x000e220008004200 */
[----:B------:R-:W-:-:S04]  /*e3c0*/  VIADD R2, R0, UR38 ;  /* 0x0000002600027c36 */ /* 0x000fc80008000000 */
[----:B----4-:R-:W-:Y:S01]  /*e3d0*/  IMAD.IADD R2, R12, 0x1, R2 ;  /* 0x000000010c027824 */ /* 0x010fe200078e0202 */
[C-C-:B0-----:R-:W-:Y:S02]  /*e3e0*/  PRMT R8, R4.reuse, 0x6420, R5.reuse ;  /* 0x0000642004087816 */ /* 0x141fe40000000005 */
[----:B------:R-:W-:Y:S02]  /*e3f0*/  PRMT R9, R4, 0x7531, R5 ;  /* 0x0000753104097816 */ /* 0x000fe40000000005 */
[C-C-:B------:R-:W-:Y:S02]  /*e400*/  PRMT R10, R6.reuse, 0x6420, R7.reuse ;  /* 0x00006420060a7816 */ /* 0x140fe40000000007 */
[----:B------:R-:W-:Y:S02]  /*e410*/  PRMT R11, R6, 0x7531, R7 ;  /* 0x00007531060b7816 */ /* 0x000fe40000000007 */
[----:B------:R-:W0:Y:S04]  /*e420*/  LDSM.16.MT88.4 R4, [R2+0x10400] ;  /* 0x010400000204783b */ /* 0x000e280000004200 */
[----:B------:R0:W-:Y:S02]  /*e430*/  STSM.16.M88.4 [R3+0x400], R8 ;  /* 0x0004000803007844 */ /* 0x0001e40000000200 */
[----:B0-----:R-:W-:-:S02]  /*e440*/  PRMT R8, R4, 0x6420, R5 ;  /* 0x0000642004087816 */ /* 0x001fc40000000005 */
        /* <DEDUP_REMOVED lines=10> */
[----:B------:R1:W-:Y:S04]  /*e4f0*/  STSM.16.M88.4 [R3+0x4400], R16 ;  /* 0x0044001003007844 */ /* 0x0003e80000000200 */
[----:B-1----:R-:W2:Y:S01]  /*e500*/  LDL.LU R19, [R1+0xc] ;  /* 0x00000c0001137983 */ /* 0x002ea20000300800 */
[----:B------:R-:W-:Y:S01]  /*e510*/  IMAD.MOV.U32 R18, RZ, RZ, R12 ;  /* 0x000000ffff127224 */ /* 0x000fe200078e000c */
[----:B0-----:R-:W-:-:S02]  /*e520*/  PRMT R8, R4, 0x6420, R5 ;  /* 0x0000642004087816 */ /* 0x001fc40000000005 */
[----:B------:R-:W-:Y:S02]  /*e530*/  PRMT R9, R4, 0x7531, R5 ;  /* 0x0000753104097816 */ /* 0x000fe40000000005 */
[C-C-:B------:R-:W-:Y:S02]  /*e540*/  PRMT R10, R6.reuse, 0x6420, R7.reuse ;  /* 0x00006420060a7816 */ /* 0x140fe40000000007 */
[----:B------:R-:W-:-:S05]  /*e550*/  PRMT R11, R6, 0x7531, R7 ;  /* 0x00007531060b7816 */ /* 0x000fca0000000007 */
[----:B------:R-:W-:Y:S04]  /*e560*/  STSM.16.M88.4 [R3+0x6400], R8 ;  /* 0x0064000803007844 */ /* 0x000fe80000000200 */
[----:B------:R-:W0:Y:S01]  /*e570*/  LDSM.16.MT88.4 R4, [R0+UR38+0x11400] ;  /* 0x011400260004783b */ /* 0x000e220008004200 */
[----:B------:R-:W-:Y:S02]  /*e580*/  IADD3 R18, R18, 0x400, R3 ;  /* 0x0000040012127810 */ /* 0x000fe40007ffe003 */
[C-C-:B0-----:R-:W-:Y:S02]  /*e590*/  PRMT R12, R4.reuse, 0x6420, R5.reuse ;  /* 0x00006420040c7816 */ /* 0x141fe40000000005 */
[----:B------:R-:W-:Y:S02]  /*e5a0*/  PRMT R13, R4, 0x7531, R5 ;  /* 0x00007531040d7816 */ /* 0x000fe40000000005 */
[----:B------:R-:W-:-:S02]  /*e5b0*/  PRMT R14, R6, 0x6420, R7 ;  /* 0x00006420060e7816 */ /* 0x000fc40000000007 */
[----:B------:R-:W-:Y:S02]  /*e5c0*/  PRMT R15, R6, 0x7531, R7 ;  /* 0x00007531060f7816 */ /* 0x000fe40000000007 */
[----:B------:R-:W0:Y:S02]  /*e5d0*/  LDSM.16.MT88.4 R4, [R2+0x11400] ;  /* 0x011400000204783b */ /* 0x000e240000004200 */
[C-C-:B0-----:R-:W-:Y:S02]  /*e5e0*/  PRMT R8, R4.reuse, 0x6420, R5.reuse ;  /* 0x0000642004087816 */ /* 0x141fe40000000005 */
[----:B------:R-:W-:Y:S02]  /*e5f0*/  PRMT R9, R4, 0x7531, R5 ;  /* 0x0000753104097816 */ /* 0x000fe40000000005 */
[C-C-:B------:R-:W-:Y:S02]  /*e600*/  PRMT R10, R6.reuse, 0x6420, R7.reuse ;  /* 0x00006420060a7816 */ /* 0x140fe40000000007 */
[----:B------:R-:W-:-:S02]  /*e610*/  PRMT R11, R6, 0x7531, R7 ;  /* 0x00007531060b7816 */ /* 0x000fc40000000007 */
[----:B--2---:R-:W-:-:S05]  /*e620*/  IADD3 R3, R19, 0x400, R3 ;  /* 0x0000040013037810 */ /* 0x004fca0007ffe003 */
[----:B------:R0:W-:Y:S04]  /*e630*/  STSM.16.M88.4 [R3], R12 ;  /* 0x0000000c03007844 */ /* 0x0001e80000000200 */
[----:B------:R-:W-:Y:S04]  /*e640*/  STSM.16.M88.4 [R3+0x2000], R8 ;  /* 0x0020000803007844 */ /* 0x000fe80000000200 */
[----:B------:R-:W1:Y:S01]  /*e650*/  LDSM.16.MT88.4 R4, [R0+UR38+0x15400] ;  /* 0x015400260004783b */ /* 0x000e620008004200 */
[----:B0-----:R-:W-:Y:S02]  /*e660*/  IMAD.MOV.U32 R14, RZ, RZ, R18 ;  /* 0x000000ffff0e7224 */ /* 0x001fe400078e0012 */
[----:B------:R-:W-:Y:S01]  /*e670*/  IMAD.MOV.U32 R15, RZ, RZ, R19 ;  /* 0x000000ffff0f7224 */ /* 0x000fe200078e0013 */
[----:B-1----:R-:W-:-:S02]  /*e680*/  PRMT R16, R4, 0x6420, R5 ;  /* 0x0000642004107816 */ /* 0x002fc40000000005 */
[----:B------:R-:W-:Y:S02]  /*e690*/  PRMT R17, R4, 0x7531, R5 ;  /* 0x0000753104117816 */ /* 0x000fe40000000005 */
[C-C-:B------:R-:W-:Y:S02]  /*e6a0*/  PRMT R18, R6.reuse, 0x6420, R7.reuse ;  /* 0x0000642006127816 */ /* 0x140fe40000000007 */
[----:B------:R-:W-:Y:S02]  /*e6b0*/  PRMT R19, R6, 0x7531, R7 ;  /* 0x0000753106137816 */ /* 0x000fe40000000007 */
[----:B------:R-:W0:Y:S04]  /*e6c0*/  LDSM.16.MT88.4 R4, [R2+0x15400] ;  /* 0x015400000204783b */ /* 0x000e280000004200 */
[----:B------:R1:W-:Y:S01]  /*e6d0*/  STSM.16.M88.4 [R3+0x4000], R16 ;  /* 0x0040001003007844 */ /* 0x0003e20000000200 */
[----:B0-----:R-:W-:-:S02]  /*e6e0*/  PRMT R8, R4, 0x6420, R5 ;  /* 0x0000642004087816 */ /* 0x001fc40000000005 */
[----:B------:R-:W-:Y:S02]  /*e6f0*/  PRMT R9, R4, 0x7531, R5 ;  /* 0x0000753104097816 */ /* 0x000fe40000000005 */
[C-C-:B------:R-:W-:Y:S02]  /*e700*/  PRMT R10, R6.reuse, 0x6420, R7.reuse ;  /* 0x00006420060a7816 */ /* 0x140fe40000000007 */
[----:B------:R-:W-:-:S05]  /*e710*/  PRMT R11, R6, 0x7531, R7 ;  /* 0x00007531060b7816 */ /* 0x000fca0000000007 */
[----:B------:R0:W-:Y:S04]  /*e720*/  STSM.16.M88.4 [R3+0x6000], R8 ;  /* 0x0060000803007844 */ /* 0x0001e80000000200 */
[----:B------:R-:W2:Y:S01]  /*e730*/  LDSM.16.MT88.4 R4, [R0+UR38+0x12400] ;  /* 0x012400260004783b */ /* 0x000ea20008004200 */
[----:B-1----:R-:W-:Y:S02]  /*e740*/  IMAD.MOV.U32 R19, RZ, RZ, R14 ;  /* 0x000000ffff137224 */ /* 0x002fe400078e000e */
[----:B0-----:R-:W-:Y:S01]  /*e750*/  IMAD.MOV.U32 R3, RZ, RZ, R15 ;  /* 0x000000ffff037224 */ /* 0x001fe200078e000f */
[C-C-:B--2---:R-:W-:Y:S02]  /*e760*/  PRMT R12, R4.reuse, 0x6420, R5.reuse ;  /* 0x00006420040c7816 */ /* 0x144fe40000000005 */
[----:B------:R-:W-:-:S02]  /*e770*/  PRMT R13, R4, 0x7531, R5 ;  /* 0x00007531040d7816 */ /* 0x000fc40000000005 */
[C-C-:B------:R-:W-:Y:S02]  /*e780*/  PRMT R14, R6.reuse, 0x6420, R7.reuse ;  /* 0x00006420060e7816 */ /* 0x140fe40000000007 */
[----:B------:R-:W-:Y:S02]  /*e790*/  PRMT R15, R6, 0x7531, R7 ;  /* 0x00007531060f7816 */ /* 0x000fe40000000007 */
[----:B------:R-:W0:Y:S04]  /*e7a0*/  LDSM.16.MT88.4 R4, [R2+0x12400] ;  /* 0x012400000204783b */ /* 0x000e280000004200 */
[----:B------:R1:W-:Y:S02]  /*e7b0*/  STSM.16.M88.4 [R19], R12 ;  /* 0x0000000c13007844 */ /* 0x0003e40000000200 */
[----:B-1----:R-:W-:Y:S01]  /*e7c0*/  IMAD.MOV.U32 R15, RZ, RZ, R19 ;  /* 0x000000ffff0f7224 */ /* 0x002fe200078e0013 */
        /* <DEDUP_REMOVED lines=17> */
[----:B------:R-:W0:Y:S04]  /*e8e0*/  LDSM.16.MT88.4 R8, [R0+UR38+0x13400] ;  /* 0x013400260008783b */ /* 0x000e280008004200 */
[----:B------:R-:W1:Y:S01]  /*e8f0*/  LDSM.16.MT88.4 R4, [R2+0x13400] ;  /* 0x013400000204783b */ /* 0x000e620000004200 */
[----:B------:R-:W-:Y:S01]  /*e900*/  IMAD.IADD R3, R3, 0x1, R15 ;  /* 0x0000000103037824 */ /* 0x000fe200078e020f */
[----:B0-----:R-:W-:-:S02]  /*e910*/  PRMT R12, R8, 0x6420, R9 ;  /* 0x00006420080c7816 */ /* 0x001fc40000000009 */
[----:B------:R-:W-:Y:S02]  /*e920*/  PRMT R13, R8, 0x7531, R9 ;  /* 0x00007531080d7816 */ /* 0x000fe40000000009 */
[C-C-:B------:R-:W-:Y:S02]  /*e930*/  PRMT R14, R10.reuse, 0x6420, R11.reuse ;  /* 0x000064200a0e7816 */ /* 0x140fe4000000000b */
[----:B------:R-:W-:Y:S02]  /*e940*/  PRMT R15, R10, 0x7531, R11 ;  /* 0x000075310a0f7816 */ /* 0x000fe4000000000b */
[C-C-:B-1----:R-:W-:Y:S02]  /*e950*/  PRMT R8, R4.reuse, 0x6420, R5.reuse ;  /* 0x0000642004087816 */ /* 0x142fe40000000005 */
[----:B------:R-:W-:Y:S02]  /*e960*/  PRMT R9, R4, 0x7531, R5 ;  /* 0x0000753104097816 */ /* 0x000fe40000000005 */
[----:B------:R-:W-:-:S02]  /*e970*/  PRMT R10, R6, 0x6420, R7 ;  /* 0x00006420060a7816 */ /* 0x000fc40000000007 */
[----:B------:R-:W-:Y:S01]  /*e980*/  PRMT R11, R6, 0x7531, R7 ;  /* 0x00007531060b7816 */ /* 0x000fe20000000007 */
[----:B------:R-:W-:Y:S04]  /*e990*/  STSM.16.M88.4 [R3], R12 ;  /* 0x0000000c03007844 */ /* 0x000fe80000000200 */
[----:B------:R-:W-:Y:S04]  /*e9a0*/  STSM.16.M88.4 [R3+0x2000], R8 ;  /* 0x0020000803007844 */ /* 0x000fe80000000200 */
[----:B------:R-:W0:Y:S04]  /*e9b0*/  LDSM.16.MT88.4 R8, [R0+UR38+0x17400] ;  /* 0x017400260008783b */ /* 0x000e280008004200 */
[----:B------:R-:W1:Y:S01]  /*e9c0*/  LDSM.16.MT88.4 R4, [R2+0x17400] ;  /* 0x017400000204783b */ /* 0x000e620000004200 */
        /* <DEDUP_REMOVED lines=18> */
.L_x_85:
[----:B------:R-:W1:Y:S01]  /*eaf0*/  LDL.LU R2, [R1+0x4] ;  /* 0x0000040001027983 */ /* 0x000e620000300800 */
[----:B------:R-:W2:Y:S02]  /*eb00*/  S2R R0, SR_TID.X ;  /* 0x0000000000007919 */ /* 0x000ea40000002100 */
[----:B--2---:R-:W-:-:S04]  /*eb10*/  LOP3.LUT R0, R0, 0x7f, RZ, 0xc0, !PT ;  /* 0x0000007f00007812 */ /* 0x004fc800078ec0ff */
[----:B------:R-:W-:Y:S01]  /*eb20*/  ISETP.NE.AND P0, PT, R0, RZ, PT ;  /* 0x000000ff0000720c */ /* 0x000fe20003f05270 */
[----:B-1----:R-:W-:-:S12]  /*eb30*/  SYNCS.ARRIVE.TRANS64.A1T0 RZ, [R2+URZ+0x38850], RZ ;  /* 0x038850ff02ff79a7 */ /* 0x002fd8000810003f */
[----:B------:R-:W-:-:S05]  /*eb40*/  @!P0 VIADD R0, R2, 0x38880 ;  /* 0x0003888002008836 */ /* 0x000fca0000000000 */
[----:B------:R-:W-:Y:S01]  /*eb50*/  @!P0 PRMT R0, RZ, 0x654, R0 ;  /* 0x00000654ff008816 */ /* 0x000fe20000000000 */
[----:B------:R-:W-:Y:S06]  /*eb60*/  BAR.SYNC.DEFER_BLOCKING 0x2, 0x80 ;  /* 0x0082000000007b1d */ /* 0x000fec0000010000 */
[----:B------:R1:W-:Y:S02]  /*eb70*/  @!P0 SYNCS.ARRIVE.TRANS64.RED.A1T0 RZ, [R0+URZ], RZ ;  /* 0x000000ff00ff89a7 */ /* 0x0003e4000810043f */
[----:B-1----:R-:W-:-:S05]  /*eb80*/  VIADD R0, R20, 0x1 ;  /* 0x0000000114007836 */ /* 0x002fca0000000000 */
[----:B------:R-:W-:-:S04]  /*eb90*/  ISETP.NE.AND P0, PT, R0, 0x2, PT ;  /* 0x000000020000780c */ /* 0x000fc80003f05270 */
[----:B------:R-:W-:Y:S02]  /*eba0*/  SEL R2, RZ, 0x1, P0 ;  /* 0x00000001ff027807 */ /* 0x000fe40000000000 */
[----:B------:R-:W-:Y:S02]  /*ebb0*/  SEL R0, R0, RZ, P0 ;  /* 0x000000ff00007207 */ /* 0x000fe40000000000 */
[----:B------:R-:W-:Y:S01]  /*ebc0*/  LOP3.LUT R21, R21, R2, RZ, 0x3c, !PT ;  /* 0x0000000215157212 */ /* 0x000fe200078e3cff */
[----:B------:R-:W-:-:S07]  /*ebd0*/  IMAD.MOV.U32 R2, RZ, RZ, RZ ;  /* 0x000000ffff027224 */ /* 0x000fce00078e00ff */
.L_x_40:
[----:B------:R-:W1:Y:S01]  /*ebe0*/  S2R R4, SR_CgaCtaId ;  /* 0x0000000000047919 */ /* 0x000e620000008800 */
[----:B0-----:R-:W-:Y:S02]  /*ebf0*/  MOV R3, 0x400 ;  /* 0x0000040000037802 */ /* 0x001fe40000000f00 */
[----:B------:R-:W-:Y:S02]  /*ec00*/  SHF.L.U32 R2, R2, 0x1f, RZ ;  /* 0x0000001f02027819 */ /* 0x000fe400000006ff */
[----:B-1----:R-:W-:-:S04]  /*ec10*/  LEA R7, R4, R3, 0x18 ;  /* 0x0000000304077211 */ /* 0x002fc800078ec0ff */
[----:B------:R-:W0:Y:S02]  /*ec20*/  SYNCS.PHASECHK.TRANS64.TRYWAIT P0, [R7+URZ+0x38820], R2 ;  /* 0x03882002070075a7 */ /* 0x000e24000800017f */
[----:B0-----:R-:W-:Y:S05]  /*ec30*/  @!P0 BRA `(.L_x_86) ;  /* 0x0000001400188947 */ /* 0x001fea0003800000 */
.L_x_129:
[----:B------:R-:W1:Y:S02]  /*ec40*/  S2R R3, SR_TID.X ;  /* 0x0000000000037919 */ /* 0x000e640000002100 */
[----:B-1----:R-:W-:-:S04]  /*ec50*/  SHF.R.U32.HI R3, RZ, 0x5, R3 ;  /* 0x00000005ff037819 */ /* 0x002fc80000011603 */
[----:B------:R-:W-:-:S05]  /*ec60*/  LOP3.LUT R3, R3, 0x3, RZ, 0xc0, !PT ;  /* 0x0000000303037812 */ /* 0x000fca00078ec0ff */
[----:B0-----:R-:W0:Y:S02]  /*ec70*/  SHFL.IDX PT, R2, R3, RZ, 0x1f ;  /* 0x00001fff03027589 */ /* 0x001e2400000e0000 */
[----:B0-----:R-:W-:-:S13]  /*ec80*/  ISETP.NE.AND P0, PT, R2, RZ, PT ;  /* 0x000000ff0200720c */ /* 0x001fda0003f05270 */
[----:B------:R-:W-:Y:S05]  /*ec90*/  @P0 BRA `(.L_x_10) ;  /* 0x00000000009c0947 */ /* 0x000fea0003800000 */
[----:B------:R-:W-:-:S13]  /*eca0*/  ELECT P0, URZ, PT ;  /* 0x00000000003f782f */ /* 0x000fda0003800000 */
[----:B------:R-:W-:Y:S05]  /*ecb0*/  @!P0 BRA `(.L_x_10) ;  /* 0x0000000000948947 */ /* 0x000fea0003800000 */
[----:B------:R-:W2:Y:S02]  /*ecc0*/  LDL.LU R3, [R1+0x20] ;  /* 0x0000200001037983 */ /* 0x000ea40000300800 */
[----:B--2---:R-:W-:-:S04]  /*ecd0*/  LOP3.LUT R2, R3, 0x2, RZ, 0xfc, !PT ;  /* 0x0000000203027812 */ /* 0x004fc800078efcff */
[----:B------:R-:W-:-:S13]  /*ece0*/  ISETP.NE.AND P0, PT, R2, 0x3, PT ;  /* 0x000000030200780c */ /* 0x000fda0003f05270 */
[----:B------:R-:W-:Y:S05]  /*ecf0*/  @!P0 BRA `(.L_x_87) ;  /* 0x0000000000048947 */ /* 0x000fea0003800000 */
[----:B------:R-:W-:Y:S01]  /*ed00*/  BPT.TRAP 0x1 ;  /* 0x000000040000795c */ /* 0x000fe20000300000 */
.L_x_87:
[----:B------:R-:W-:Y:S01]  /*ed10*/  VIADD R5, R7, 0x38840 ;  /* 0x0003884007057836 */ /* 0x000fe20000000000 */
[----:B------:R-:W-:Y:S01]  /*ed20*/  SHF.L.U32 R3, R21, 0x1f, RZ ;  /* 0x0000001f15037819 */ /* 0x000fe200000006ff */
[C---:B------:R-:W-:Y:S02]  /*ed30*/  VIADD R2, R0.reuse, 0x1 ;  /* 0x0000000100027836 */ /* 0x040fe40000000000 */
[----:B------:R-:W-:-:S03]  /*ed40*/  IMAD R6, R0, 0x8, R5 ;  /* 0x0000000800067824 */ /* 0x000fc600078e0205 */
[----:B------:R-:W-:Y:S01]  /*ed50*/  ISETP.NE.AND P2, PT, R2, 0x2, PT ;  /* 0x000000020200780c */ /* 0x000fe20003f45270 */
[----:B------:R-:W0:Y:S03]  /*ed60*/  SYNCS.PHASECHK.TRANS64.TRYWAIT P1, [R6+URZ], R3 ;  /* 0x00000003060075a7 */ /* 0x000e26000802017f */
[----:B------:R-:W-:-:S04]  /*ed70*/  SEL R4, RZ, 0x1, P2 ;  /* 0x00000001ff047807 */ /* 0x000fc80001000000 */
[----:B------:R-:W-:Y:S02]  /*ed80*/  LOP3.LUT R21, R21, R4, RZ, 0x3c, !PT ;  /* 0x0000000415157212 */ /* 0x000fe400078e3cff */
[----:B------:R-:W-:Y:S02]  /*ed90*/  SEL R4, R2, RZ, P2 ;  /* 0x000000ff02047207 */ /* 0x000fe40001000000 */
[----:B------:R-:W-:-:S03]  /*eda0*/  SHF.L.U32 R2, R21, 0x1f, RZ ;  /* 0x0000001f15027819 */ /* 0x000fc600000006ff */
[----:B------:R-:W-:Y:S01]  /*edb0*/  IMAD R5, R4, 0x8, R5 ;  /* 0x0000000804057824 */ /* 0x000fe200078e0205 */
[----:B0-----:R-:W-:Y:S06]  /*edc0*/  @!P1 BRA `(.L_x_88) ;  /* 0x0000001000c89947 */ /* 0x001fec0003800000 */
.L_x_130:
[----:B------:R-:W1:Y:S02]  /*edd0*/  SYNCS.PHASECHK.TRANS64.TRYWAIT P1, [R5+URZ], R2 ;  /* 0x00000002050075a7 */ /* 0x000e64000802017f */
[----:B-1----:R-:W-:Y:S05]  /*ede0*/  @!P1 BRA `(.L_x_89) ;  /* 0x0000001000d49947 */ /* 0x002fea0003800000 */
.L_x_131:
[----:B------:R-:W-:Y:S05]  /*edf0*/  @!P0 BRA `(.L_x_90) ;  /* 0x0000000000048947 */ /* 0x000fea0003800000 */
[----:B------:R-:W-:Y:S01]  /*ee00*/  BPT.TRAP 0x1 ;  /* 0x000000040000795c */ /* 0x000fe20000300000 */
.L_x_90:
[----:B------:R-:W-:-:S04]  /*ee10*/  IMAD R0, R0, 0x8, R7 ;  /* 0x0000000800007824 */ /* 0x000fc800078e0207 */
[----:B------:R-:W2:Y:S02]  /*ee20*/  SYNCS.PHASECHK.TRANS64.TRYWAIT P1, [R0+URZ+0x38860], R3 ;  /* 0x03886003000075a7 */ /* 0x000ea4000802017f */
[----:B--2---:R-:W-:Y:S05]  /*ee30*/  @!P1 BRA `(.L_x_91) ;  /* 0x0000001000d49947 */ /* 0x004fea0003800000 */
.L_x_132:
[----:B------:R-:W-:Y:S05]  /*ee40*/  @!P0 BRA `(.L_x_92) ;  /* 0x0000000000048947 */ /* 0x000fea0003800000 */
[----:B------:R-:W-:Y:S01]  /*ee50*/  BPT.TRAP 0x1 ;  /* 0x000000040000795c */ /* 0x000fe20000300000 */
.L_x_92:
[----:B-1----:R-:W-:-:S04]  /*ee60*/  IMAD R5, R4, 0x8, R7 ;  /* 0x0000000804057824 */ /* 0x002fc800078e0207 */
[----:B------:R-:W1:Y:S02]  /*ee70*/  SYNCS.PHASECHK.TRANS64.TRYWAIT P1, [R5+URZ+0x38860], R2 ;  /* 0x03886002050075a7 */ /* 0x000e64000802017f */
[----:B-1----:R-:W-:Y:S05]  /*ee80*/  @!P1 BRA `(.L_x_93) ;  /* 0x0000001000d49947 */ /* 0x002fea0003800000 */
.L_x_133:
[----:B------:R-:W-:Y:S05]  /*ee90*/  @!P0 BRA `(.L_x_94) ;  /* 0x0000000000048947 */ /* 0x000fea0003800000 */
[----:B------:R-:W-:Y:S01]  /*eea0*/  BPT.TRAP 0x1 ;  /* 0x000000040000795c */ /* 0x000fe20000300000 */
.L_x_94:
[----:B------:R-:W3:Y:S02]  /*eeb0*/  SYNCS.PHASECHK.TRANS64.TRYWAIT P0, [R0+URZ+0x38880], R3 ;  /* 0x03888003000075a7 */ /* 0x000ee4000800017f */
[----:B---3--:R-:W-:Y:S05]  /*eec0*/  @!P0 BRA `(.L_x_95) ;  /* 0x0000001000d88947 */ /* 0x008fea0003800000 */
.L_x_96:
[----:B----4-:R4:W0:Y:S02]  /*eed0*/  SYNCS.PHASECHK.TRANS64.TRYWAIT P0, [R5+URZ+0x38880], R2 ;  /* 0x03888002050075a7 */ /* 0x010824000800017f */
[----:B0-----:R-:W-:Y:S05]  /*eee0*/  @!P0 NANOSLEEP.SYNCS 0x989680 ;  /* 0x009896800000895d */ /* 0x001fea0003900000 */
[----:B------:R-:W0:Y:S02]  /*eef0*/  @!P0 SYNCS.PHASECHK.TRANS64 P0, [R5+URZ+0x38880], R2 ;  /* 0x03888002050085a7 */ /* 0x000e24000800007f */
[----:B0-----:R-:W-:Y:S05]  /*ef00*/  @!P0 BRA `(.L_x_96) ;  /* 0xfffffffc00f08947 */ /* 0x001fea000383ffff */
.L_x_10:
[----:B------:R-:W-:Y:S05]  /*ef10*/  BSYNC B6 ;  /* 0x0000000000067941 */ /* 0x000fea0003800000 */
.L_x_7:
[----:B------:R-:W-:Y:S05]  /*ef20*/  EXIT ;  /* 0x000000000000794d */ /* 0x000fea0003800000 */
.L_x_14:
[----:B0-----:R-:W-:-:S04]  /*ef30*/  IMAD.U32 R0, RZ, RZ, UR36 ;  /* 0x00000024ff007e24 */ /* 0x001fc8000f8e00ff */
[----:B------:R0:W1:Y:S03]  /*ef40*/  SYNCS.PHASECHK.TRANS64.TRYWAIT P1, [R0+URZ+0x38800], R3 ;  /* 0x03880003000075a7 */ /* 0x000066000802017f */
[----:B-1----:R-:W-:Y:S05]  /*ef50*/  @!P1 NANOSLEEP.SYNCS 0x989680 ;  /* 0x009896800000995d */ /* 0x002fea0003900000 */
[----:B------:R-:W1:Y:S02]  /*ef60*/  @!P1 SYNCS.PHASECHK.TRANS64 P1, [R0+URZ+0x38800], R3 ;  /* 0x03880003000095a7 */ /* 0x000e64000802007f */
[----:B-1----:R-:W-:Y:S05]  /*ef70*/  @!P1 BRA `(.L_x_14) ;  /* 0xfffffffc00ec9947 */ /* 0x002fea000383ffff */
[----:B------:R-:W-:Y:S05]  /*ef80*/  BRA `(.L_x_97) ;  /* 0xffffff2400ec7947 */ /* 0x000fea000383ffff */
.L_x_18:
[----:B0-----:R-:W-:-:S04]  /*ef90*/  IMAD.U32 R0, RZ, RZ, UR36 ;  /* 0x00000024ff007e24 */ /* 0x001fc8000f8e00ff */
[----:B------:R0:W2:Y:S03]  /*efa0*/  SYNCS.PHASECHK.TRANS64.TRYWAIT P2, [R0+URZ+0x38830], R3 ;  /* 0x03883003000075a7 */ /* 0x0000a6000804017f */
[----:B--2---:R-:W-:Y:S05]  /*efb0*/  @!P2 NANOSLEEP.SYNCS 0x989680 ;  /* 0x009896800000a95d */ /* 0x004fea0003900000 */
[----:B------:R-:W2:Y:S02]  /*efc0*/  @!P2 SYNCS.PHASECHK.TRANS64 P2, [R0+URZ+0x38830], R3 ;  /* 0x038830030000a5a7 */ /* 0x000ea4000804007f */
[----:B--2---:R-:W-:Y:S05]  /*efd0*/  @!P2 BRA `(.L_x_18) ;  /* 0xfffffffc00eca947 */ /* 0x004fea000383ffff */
[----:B------:R-:W-:Y:S05]  /*efe0*/  BRA `(.L_x_17) ;  /* 0xffffff2800047947 */ /* 0x000fea000383ffff */
.L_x_23:
[----:B-1----:R-:W-:-:S04]  /*eff0*/  IMAD.U32 R14, RZ, RZ, UR7 ;  /* 0x00000007ff0e7e24 */ /* 0x002fc8000f8e00ff */
[----:B------:R1:W2:Y:S03]  /*f000*/  SYNCS.PHASECHK.TRANS64.TRYWAIT P2, [R14+URZ+0x38830], R3 ;  /* 0x038830030e0075a7 */ /* 0x0002a6000804017f */
[----:B--2---:R-:W-:Y:S05]  /*f010*/  @!P2 NANOSLEEP.SYNCS 0x989680 ;  /* 0x009896800000a95d */ /* 0x004fea0003900000 */
[----:B------:R-:W2:Y:S02]  /*f020*/  @!P2 SYNCS.PHASECHK.TRANS64 P2, [R14+URZ+0x38830], R3 ;  /* 0x038830030e00a5a7 */ /* 0x000ea4000804007f */
[----:B--2---:R-:W-:Y:S05]  /*f030*/  @!P2 BRA `(.L_x_23) ;  /* 0xfffffffc00eca947 */ /* 0x004fea000383ffff */
[----:B------:R-:W-:Y:S05]  /*f040*/  BRA `(.L_x_20) ;  /* 0xffffff5000f07947 */ /* 0x000fea000383ffff */
.L_x_27:
[----:B-1----:R-:W-:-:S04]  /*f050*/  IMAD.U32 R12, RZ, RZ, UR10 ;  /* 0x0000000aff0c7e24 */ /* 0x002fc8000f8e00ff */
[----:B------:R1:W2:Y:S03]  /*f060*/  SYNCS.PHASECHK.TRANS64.TRYWAIT P2, [R12+URZ+0x38850], R3 ;  /* 0x038850030c0075a7 */ /* 0x0002a6000804017f */
[----:B--2---:R-:W-:Y:S05]  /*f070*/  @!P2 NANOSLEEP.SYNCS 0x989680 ;  /* 0x009896800000a95d */ /* 0x004fea0003900000 */
[----:B------:R-:W2:Y:S02]  /*f080*/  @!P2 SYNCS.PHASECHK.TRANS64 P2, [R12+URZ+0x38850], R3 ;  /* 0x038850030c00a5a7 */ /* 0x000ea4000804007f */
[----:B--2---:R-:W-:Y:S05]  /*f090*/  @!P2 BRA `(.L_x_27) ;  /* 0xfffffffc00eca947 */ /* 0x004fea000383ffff */
[----:B------:R-:W-:Y:S05]  /*f0a0*/  BRA `(.L_x_24) ;  /* 0xffffff5400c07947 */ /* 0x000fea000383ffff */
.L_x_33:
[----:B-1----:R-:W-:-:S04]  /*f0b0*/  IMAD.U32 R4, RZ, RZ, UR7 ;  /* 0x00000007ff047e24 */ /* 0x002fc8000f8e00ff */
[----:B------:R1:W2:Y:S03]  /*f0c0*/  SYNCS.PHASECHK.TRANS64.TRYWAIT P1, [R4+URZ+0x38850], R9 ;  /* 0x03885009040075a7 */ /* 0x0002a6000802017f */
[----:B--2---:R-:W-:Y:S05]  /*f0d0*/  @!P1 NANOSLEEP.SYNCS 0x989680 ;  /* 0x009896800000995d */ /* 0x004fea0003900000 */
[----:B------:R-:W2:Y:S02]  /*f0e0*/  @!P1 SYNCS.PHASECHK.TRANS64 P1, [R4+URZ+0x38850], R9 ;  /* 0x03885009040095a7 */ /* 0x000ea4000802007f */
[----:B--2---:R-:W-:Y:S05]  /*f0f0*/  @!P1 BRA `(.L_x_33) ;  /* 0xfffffffc00ec9947 */ /* 0x004fea000383ffff */
[----:B------:R-:W-:Y:S05]  /*f100*/  BRA `(.L_x_32) ;  /* 0xffffff74004c7947 */ /* 0x000fea000383ffff */
.L_x_46:
[----:B------:R-:W-:Y:S02]  /*f110*/  IMAD.MOV.U32 R13, RZ, RZ, R7 ;  /* 0x000000ffff0d7224 */ /* 0x000fe400078e0007 */
[----:B------:R-:W-:Y:S02]  /*f120*/  IMAD.MOV.U32 R12, RZ, RZ, RZ ;  /* 0x000000ffff0c7224 */ /* 0x000fe400078e00ff */
[----:B------:R-:W-:Y:S02]  /*f130*/  IMAD.MOV.U32 R11, RZ, RZ, 0x1f ;  /* 0x0000001fff0b7424 */ /* 0x000fe400078e00ff */
[----:B------:R-:W-:-:S07]  /*f140*/  IMAD.MOV.U32 R15, RZ, RZ, -0x1 ;  /* 0xffffffffff0f7424 */ /* 0x000fce00078e00ff */
[----:B0-----:R-:W-:Y:S05]  /*f150*/  WARPSYNC.COLLECTIVE R15, `(.L_x_98) ;  /* 0x000000000f087348 */ /* 0x001fea0003c00000 */
[----:B------:R1:W2:Y:S02]  /*f160*/  SHFL.IDX P6, R14, R13, R12, R11 ;  /* 0x0000000c0d0e7389 */ /* 0x0002a400000c000b */
[----:B012---:R-:W-:Y:S01]  /*f170*/  ENDCOLLECTIVE ;  /* 0x000000000000791b */ /* 0x007fe20003800000 */
.L_x_98:
[----:B------:R-:W-:Y:S05]  /*f180*/  BRA `(.L_x_99) ;  /* 0xffffffcc00047947 */ /* 0x000fea000383ffff */
.L_x_48:
[----:B------:R-:W-:Y:S01]  /*f190*/  BSSY B0, `(.L_x_100) ;  /* 0x0000006000007945 */ /* 0x000fe20003800000 */
[----:B------:R-:W-:-:S07]  /*f1a0*/  IMAD.MOV.U32 R15, RZ, RZ, -0x1 ;  /* 0xffffffffff0f7424 */ /* 0x000fce00078e00ff */
[----:B-1----:R-:W-:Y:S05]  /*f1b0*/  WARPSYNC.COLLECTIVE R15, `(.L_x_101) ;  /* 0x000000000f0c7348 */ /* 0x002fea0003c00000 */
[----:B------:R-:W-:Y:S02]  /*f1c0*/  ELECT P6, UR62, PT ;  /* 0x00000000003e782f */ /* 0x000fe400038c0000 */
[----:B------:R-:W-:Y:S01]  /*f1d0*/  MOV R14, UR62 ;  /* 0x0000003e000e7c02 */ /* 0x000fe20008000f00 */
[----:B-1----:R-:W-:Y:S10]  /*f1e0*/  ENDCOLLECTIVE ;  /* 0x000000000000791b */ /* 0x002ff40003800000 */
.L_x_101:
[----:B------:R-:W-:Y:S05]  /*f1f0*/  BSYNC B0 ;  /* 0x0000000000007941 */ /* 0x000fea0003800000 */
.L_x_100:
[----:B------:R-:W-:Y:S05]  /*f200*/  BRA `(.L_x_102) ;  /* 0xffffffcc00107947 */ /* 0x000fea000383ffff */
.L_x_50:
[----:B0-----:R-:W-:-:S04]  /*f210*/  IMAD.U32 R3, RZ, RZ, UR38 ;  /* 0x00000026ff037e24 */ /* 0x001fc8000f8e00ff */
[----:B------:R0:W2:Y:S03]  /*f220*/  SYNCS.PHASECHK.TRANS64.TRYWAIT P0, [R3+URZ+0x38880], R2 ;  /* 0x03888002030075a7 */ /* 0x0000a6000800017f */
[----:B--2---:R-:W-:Y:S05]  /*f230*/  @!P0 NANOSLEEP.SYNCS 0x989680 ;  /* 0x009896800000895d */ /* 0x004fea0003900000 */
[----:B------:R-:W2:Y:S02]  /*f240*/  @!P0 SYNCS.PHASECHK.TRANS64 P0, [R3+URZ+0x38880], R2 ;  /* 0x03888002030085a7 */ /* 0x000ea4000800007f */
[----:B--2---:R-:W-:Y:S05]  /*f250*/  @!P0 BRA `(.L_x_50) ;  /* 0xfffffffc00ec8947 */ /* 0x004fea000383ffff */
[----:B------:R-:W-:Y:S05]  /*f260*/  BRA `(.L_x_103) ;  /* 0xffffffcc005c7947 */ /* 0x000fea000383ffff */
.L_x_52:
[----:B0-----:R-:W-:-:S04]  /*f270*/  IMAD.U32 R3, RZ, RZ, UR38 ;  /* 0x00000026ff037e24 */ /* 0x001fc8000f8e00ff */
[----:B------:R0:W2:Y:S03]  /*f280*/  SYNCS.PHASECHK.TRANS64.TRYWAIT P0, [R3+URZ+0x38840], R2 ;  /* 0x03884002030075a7 */ /* 0x0000a6000800017f */
[----:B--2---:R-:W-:Y:S05]  /*f290*/  @!P0 NANOSLEEP.SYNCS 0x989680 ;  /* 0x009896800000895d */ /* 0x004fea0003900000 */
[----:B------:R-:W2:Y:S02]  /*f2a0*/  @!P0 SYNCS.PHASECHK.TRANS64 P0, [R3+URZ+0x38840], R2 ;  /* 0x03884002030085a7 */ /* 0x000ea4000800007f */
[----:B--2---:R-:W-:Y:S05]  /*f2b0*/  @!P0 BRA `(.L_x_52) ;  /* 0xfffffffc00ec8947 */ /* 0x004fea000383ffff */
[----:B------:R-:W-:Y:S05]  /*f2c0*/  BRA `(.L_x_104) ;  /* 0xffffffcc00b07947 */ /* 0x000fea000383ffff */
.L_x_55:
[----:B------:R-:W-:Y:S02]  /*f2d0*/  IMAD.MOV.U32 R13, RZ, RZ, R3 ;  /* 0x000000ffff0d7224 */ /* 0x000fe400078e0003 */
[----:B------:R-:W-:Y:S02]  /*f2e0*/  IMAD.MOV.U32 R12, RZ, RZ, RZ ;  /* 0x000000ffff0c7224 */ /* 0x000fe400078e00ff */
[----:B------:R-:W-:Y:S02]  /*f2f0*/  IMAD.MOV.U32 R11, RZ, RZ, 0x181f ;  /* 0x0000181fff0b7424 */ /* 0x000fe400078e00ff */
[----:B------:R-:W-:Y:S02]  /*f300*/  IMAD.MOV.U32 R15, RZ, RZ, -0x1 ;  /* 0xffffffffff0f7424 */ /* 0x000fe400078e00ff */
[----:B------:R-:W-:-:S07]  /*f310*/  IMAD R5, R10, 0x80, R5 ;  /* 0x000000800a057824 */ /* 0x000fce00078e0205 */
[----:B------:R-:W-:Y:S05]  /*f320*/  WARPSYNC.COLLECTIVE R15, `(.L_x_105) ;  /* 0x000000000f087348 */ /* 0x000fea0003c00000 */
[----:B------:R0:W1:Y:S02]  /*f330*/  SHFL.IDX P6, R14, R13, R12, R11 ;  /* 0x0000000c0d0e7389 */ /* 0x00006400000c000b */
[----:B01----:R-:W-:Y:S01]  /*f340*/  ENDCOLLECTIVE ;  /* 0x000000000000791b */ /* 0x003fe20003800000 */
.L_x_105:
[----:B------:R-:W-:Y:S02]  /*f350*/  VIADD R9, R5, 0x10 ;  /* 0x0000001005097836 */ /* 0x000fe40000000000 */
[----:B------:R-:W-:Y:S02]  /*f360*/  IMAD.MOV.U32 R13, RZ, RZ, R0 ;  /* 0x000000ffff0d7224 */ /* 0x000fe400078e0000 */
[----:B------:R-:W-:-:S07]  /*f370*/  IMAD.MOV.U32 R6, RZ, RZ, R14 ;  /* 0x000000ffff067224 */ /* 0x000fce00078e000e */
[----:B------:R-:W-:Y:S05]  /*f380*/  WARPSYNC.COLLECTIVE R15, `(.L_x_106) ;  /* 0x000000000f087348 */ /* 0x000fea0003c00000 */
[----:B------:R0:W1:Y:S02]  /*f390*/  SHFL.IDX P6, R14, R13, R12, R11 ;  /* 0x0000000c0d0e7389 */ /* 0x00006400000c000b */
[----:B01----:R-:W-:Y:S01]  /*f3a0*/  ENDCOLLECTIVE ;  /* 0x000000000000791b */ /* 0x003fe20003800000 */
.L_x_106:
[----:B------:R-:W-:Y:S02]  /*f3b0*/  ULDC UR4, c[0x0][0x288] ;  /* 0x0000a20000047ab9 */ /* 0x000fe40000000800 */
[----:B------:R-:W-:-:S05]  /*f3c0*/  IMAD R2, R8, UR4, RZ ;  /* 0x0000000408027c24 */ /* 0x000fca000f8e02ff */
[----:B------:R-:W-:Y:S01]  /*f3d0*/  ISETP.GE.AND P2, PT, R5, R2, PT ;  /* 0x000000020500720c */ /* 0x000fe20003f46270 */
[----:B------:R-:W-:Y:S02]  /*f3e0*/  IMAD.MOV.U32 R13, RZ, RZ, R3 ;  /* 0x000000ffff0d7224 */ /* 0x000fe400078e0003 */
[----:B------:R-:W-:-:S10]  /*f3f0*/  IMAD.MOV.U32 R12, RZ, RZ, 0x1 ;  /* 0x00000001ff0c7424 */ /* 0x000fd400078e00ff */
[----:B------:R-:W-:Y:S02]  /*f400*/  @!P2 VIADD R8, R4, UR38 ;  /* 0x000000260408ac36 */ /* 0x000fe40008000000 */
[----:B------:R-:W-:-:S07]  /*f410*/  IMAD.MOV.U32 R7, RZ, RZ, R14 ;  /* 0x000000ffff077224 */ /* 0x000fce00078e000e */
[----:B------:R-:W-:Y:S05]  /*f420*/  WARPSYNC.COLLECTIVE R15, `(.L_x_107) ;  /* 0x000000000f087348 */ /* 0x000fea0003c00000 */
[----:B------:R0:W1:Y:S02]  /*f430*/  SHFL.IDX P6, R14, R13, R12, R11 ;  /* 0x0000000c0d0e7389 */ /* 0x00006400000c000b */
[----:B01----:R-:W-:Y:S01]  /*f440*/  ENDCOLLECTIVE ;  /* 0x000000000000791b */ /* 0x003fe20003800000 */
.L_x_107:
[----:B------:R-:W-:-:S05]  /*f450*/  @!P2 IADD3 R7, P3, R18, R7, RZ ;  /* 0x000000071207a210 */ /* 0x000fca0007f7e0ff */
[----:B------:R-:W-:-:S05]  /*f460*/  @!P2 IMAD.X R6, RZ, RZ, R6, P3 ;  /* 0x000000ffff06a224 */ /* 0x000fca00018e0606 */
[----:B------:R-:W-:Y:S01]  /*f470*/  @!P2 LOP3.LUT R7, R7, R6, RZ, 0x3c, !PT ;  /* 0x000000060707a212 */ /* 0x000fe200078e3cff */
[----:B------:R-:W-:-:S03]  /*f480*/  IMAD.MOV.U32 R13, RZ, RZ, R0 ;  /* 0x000000ffff0d7224 */ /* 0x000fc600078e0000 */
[----:B------:R-:W-:-:S04]  /*f490*/  @!P2 LOP3.LUT R6, R7, R6, RZ, 0x3c, !PT ;  /* 0x000000060706a212 */ /* 0x000fc800078e3cff */
[----:B------:R-:W-:-:S05]  /*f4a0*/  @!P2 LOP3.LUT R7, R7, R6, RZ, 0x3c, !PT ;  /* 0x000000060707a212 */ /* 0x000fca00078e3cff */
[----:B------:R-:W-:Y:S01]  /*f4b0*/  @!PT LDS RZ, [RZ] ;  /* 0x00000000fffff984 */ /* 0x000fe20000000800 */
[----:B------:R-:W-:Y:S01]  /*f4c0*/  @!PT LDS RZ, [RZ] ;  /* 0x00000000fffff984 */ /* 0x000fe20000000800 */
[----:B------:R-:W-:Y:S01]  /*f4d0*/  @!PT LDS RZ, [RZ] ;  /* 0x00000000fffff984 */ /* 0x000fe20000000800 */
[----:B------:R-:W-:Y:S04]  /*f4e0*/  @!P2 LDGSTS.E.BYPASS.LTC128B.128 [R8+0x20400], desc[UR40][R6.64], !P1 ;  /* 0x204000000608afae */ /* 0x000fe8000c901d68 */
[----:B------:R0:W-:Y:S01]  /*f4f0*/  @!P2 LDGSTS.E.BYPASS.LTC128B.128 [R8+0x24400], desc[UR40][R6.64+0x80], !P0 ;  /* 0x244000800608afae */ /* 0x0001e2000c101d68 */
[----:B------:R-:W-:Y:S01]  /*f500*/  ISETP.GE.AND P2, PT, R9, R2, PT ;  /* 0x000000020900720c */ /* 0x000fe20003f46270 */
[----:B------:R-:W-:Y:S02]  /*f510*/  VIADD R9, R5, 0x20 ;  /* 0x0000002005097836 */ /* 0x000fe40000000000 */
[----:B0-----:R-:W-:-:S10]  /*f520*/  IMAD.MOV.U32 R6, RZ, RZ, R14 ;  /* 0x000000ffff067224 */ /* 0x001fd400078e000e */
[----:B------:R-:W-:Y:S05]  /*f530*/  WARPSYNC.COLLECTIVE R15, `(.L_x_108) ;  /* 0x000000000f087348 */ /* 0x000fea0003c00000 */
[----:B------:R0:W1:Y:S02]  /*f540*/  SHFL.IDX P6, R14, R13, R12, R11 ;  /* 0x0000000c0d0e7389 */ /* 0x00006400000c000b */
[----:B01----:R-:W-:Y:S01]  /*f550*/  ENDCOLLECTIVE ;  /* 0x000000000000791b */ /* 0x003fe20003800000 */
.L_x_108:
[----:B------:R-:W-:Y:S02]  /*f560*/  @!P2 VIADD R8, R4, UR38 ;  /* 0x000000260408ac36 */ /* 0x000fe40008000000 */
[----:B------:R-:W-:Y:S02]  /*f570*/  IMAD.MOV.U32 R13, RZ, RZ, R3 ;  /* 0x000000ffff0d7224 */ /* 0x000fe400078e0003 */
[----:B------:R-:W-:Y:S02]  /*f580*/  IMAD.MOV.U32 R12, RZ, RZ, 0x2 ;  /* 0x00000002ff0c7424 */ /* 0x000fe400078e00ff */
[----:B------:R-:W-:-:S07]  /*f590*/  IMAD.MOV.U32 R7, RZ, RZ, R14 ;  /* 0x000000ffff077224 */ /* 0x000fce00078e000e */
[----:B------:R-:W-:Y:S05]  /*f5a0*/  WARPSYNC.COLLECTIVE R15, `(.L_x_109) ;  /* 0x000000000f087348 */ /* 0x000fea0003c00000 */
[----:B------:R0:W1:Y:S02]  /*f5b0*/  SHFL.IDX P6, R14, R13, R12, R11 ;  /* 0x0000000c0d0e7389 */ /* 0x00006400000c000b */
[----:B01----:R-:W-:Y:S01]  /*f5c0*/  ENDCOLLECTIVE ;  /* 0x000000000000791b */ /* 0x003fe20003800000 */
.L_x_109:
        /* <DEDUP_REMOVED lines=17> */
.L_x_110:
[----:B------:R-:W-:Y:S02]  /*f6e0*/  @!P2 VIADD R8, R4, UR38 ;  /* 0x000000260408ac36 */ /* 0x000fe40008000000 */
[----:B------:R-:W-:Y:S02]  /*f6f0*/  IMAD.MOV.U32 R13, RZ, RZ, R3 ;  /* 0x000000ffff0d7224 */ /* 0x000fe400078e0003 */
[----:B------:R-:W-:Y:S02]  /*f700*/  IMAD.MOV.U32 R12, RZ, RZ, 0x3 ;  /* 0x00000003ff0c7424 */ /* 0x000fe400078e00ff */
[----:B------:R-:W-:-:S07]  /*f710*/  IMAD.MOV.U32 R7, RZ, RZ, R14 ;  /* 0x000000ffff077224 */ /* 0x000fce00078e000e */
[----:B------:R-:W-:Y:S05]  /*f720*/  WARPSYNC.COLLECTIVE R15, `(.L_x_111) ;  /* 0x000000000f087348 */ /* 0x000fea0003c00000 */
[----:B------:R0:W1:Y:S02]  /*f730*/  SHFL.IDX P6, R14, R13, R12, R11 ;  /* 0x0000000c0d0e7389 */ /* 0x00006400000c000b */
[----:B01----:R-:W-:Y:S01]  /*f740*/  ENDCOLLECTIVE ;  /* 0x000000000000791b */ /* 0x003fe20003800000 */
.L_x_111:
        /* <DEDUP_REMOVED lines=17> */
.L_x_112:
[----:B------:R-:W-:Y:S02]  /*f860*/  @!P2 VIADD R8, R4, UR38 ;  /* 0x000000260408ac36 */ /* 0x000fe40008000000 */
[----:B------:R-:W-:Y:S02]  /*f870*/  IMAD.MOV.U32 R13, RZ, RZ, R3 ;  /* 0x000000ffff0d7224 */ /* 0x000fe400078e0003 */
[----:B------:R-:W-:Y:S02]  /*f880*/  IMAD.MOV.U32 R12, RZ, RZ, 0x4 ;  /* 0x00000004ff0c7424 */ /* 0x000fe400078e00ff */
[----:B------:R-:W-:-:S07]  /*f890*/  IMAD.MOV.U32 R7, RZ, RZ, R14 ;  /* 0x000000ffff077224 */ /* 0x000fce00078e000e */
[----:B------:R-:W-:Y:S05]  /*f8a0*/  WARPSYNC.COLLECTIVE R15, `(.L_x_113) ;  /* 0x000000000f087348 */ /* 0x000fea0003c00000 */
[----:B------:R0:W1:Y:S02]  /*f8b0*/  SHFL.IDX P6, R14, R13, R12, R11 ;  /* 0x0000000c0d0e7389 */ /* 0x00006400000c000b */
[----:B01----:R-:W-:Y:S01]  /*f8c0*/  ENDCOLLECTIVE ;  /* 0x000000000000791b */ /* 0x003fe20003800000 */
.L_x_113:
        /* <DEDUP_REMOVED lines=17> */
.L_x_114:
[----:B------:R-:W-:Y:S02]  /*f9e0*/  @!P2 VIADD R8, R4, UR38 ;  /* 0x000000260408ac36 */ /* 0x000fe40008000000 */
[----:B------:R-:W-:Y:S02]  /*f9f0*/  IMAD.MOV.U32 R13, RZ, RZ, R3 ;  /* 0x000000ffff0d7224 */ /* 0x000fe400078e0003 */
[----:B------:R-:W-:Y:S02]  /*fa00*/  IMAD.MOV.U32 R12, RZ, RZ, 0x5 ;  /* 0x00000005ff0c7424 */ /* 0x000fe400078e00ff */
[----:B------:R-:W-:-:S07]  /*fa10*/  IMAD.MOV.U32 R7, RZ, RZ, R14 ;  /* 0x000000ffff077224 */ /* 0x000fce00078e000e */
[----:B------:R-:W-:Y:S05]  /*fa20*/  WARPSYNC.COLLECTIVE R15, `(.L_x_115) ;  /* 0x000000000f087348 */ /* 0x000fea0003c00000 */
[----:B------:R0:W1:Y:S02]  /*fa30*/  SHFL.IDX P6, R14, R13, R12, R11 ;  /* 0x0000000c0d0e7389 */ /* 0x00006400000c000b */
[----:B01----:R-:W-:Y:S01]  /*fa40*/  ENDCOLLECTIVE ;  /* 0x000000000000791b */ /* 0x003fe20003800000 */
.L_x_115:
        /* <DEDUP_REMOVED lines=17> */
.L_x_116:
[----:B------:R-:W-:Y:S02]  /*fb60*/  @!P2 VIADD R8, R4, UR38 ;  /* 0x000000260408ac36 */ /* 0x000fe40008000000 */
[----:B------:R-:W-:Y:S02]  /*fb70*/  IMAD.MOV.U32 R13, RZ, RZ, R3 ;  /* 0x000000ffff0d7224 */ /* 0x000fe400078e0003 */
[----:B------:R-:W-:Y:S02]  /*fb80*/  IMAD.MOV.U32 R12, RZ, RZ, 0x6 ;  /* 0x00000006ff0c7424 */ /* 0x000fe400078e00ff */
[----:B------:R-:W-:-:S07]  /*fb90*/  IMAD.MOV.U32 R7, RZ, RZ, R14 ;  /* 0x000000ffff077224 */ /* 0x000fce00078e000e */
[----:B------:R-:W-:Y:S05]  /*fba0*/  WARPSYNC.COLLECTIVE R15, `(.L_x_117) ;  /* 0x000000000f087348 */ /* 0x000fea0003c00000 */
[----:B------:R0:W1:Y:S02]  /*fbb0*/  SHFL.IDX P6, R14, R13, R12, R11 ;  /* 0x0000000c0d0e7389 */ /* 0x00006400000c000b */
[----:B01----:R-:W-:Y:S01]  /*fbc0*/  ENDCOLLECTIVE ;  /* 0x000000000000791b */ /* 0x003fe20003800000 */
.L_x_117:
        /* <DEDUP_REMOVED lines=12> */
[----:B0-----:R-:W-:-:S12]  /*fc90*/  IMAD.MOV.U32 R6, RZ, RZ, R14 ;  /* 0x000000ffff067224 */ /* 0x001fd800078e000e */
[----:B------:R-:W-:Y:S05]  /*fca0*/  WARPSYNC.COLLECTIVE R15, `(.L_x_118) ;  /* 0x000000000f087348 */ /* 0x000fea0003c00000 */
[----:B------:R0:W1:Y:S02]  /*fcb0*/  SHFL.IDX P6, R14, R13, R12, R11 ;  /* 0x0000000c0d0e7389 */ /* 0x00006400000c000b */
[----:B01----:R-:W-:Y:S01]  /*fcc0*/  ENDCOLLECTIVE ;  /* 0x000000000000791b */ /* 0x003fe20003800000 */
.L_x_118:
[----:B------:R-:W-:Y:S02]  /*fcd0*/  @!P2 VIADD R8, R4, UR38 ;  /* 0x000000260408ac36 */ /* 0x000fe40008000000 */
[----:B------:R-:W-:Y:S02]  /*fce0*/  IMAD.MOV.U32 R13, RZ, RZ, R3 ;  /* 0x000000ffff0d7224 */ /* 0x000fe400078e0003 */
[----:B------:R-:W-:Y:S02]  /*fcf0*/  IMAD.MOV.U32 R12, RZ, RZ, 0x7 ;  /* 0x00000007ff0c7424 */ /* 0x000fe400078e00ff */
[----:B------:R-:W-:-:S07]  /*fd00*/  IMAD.MOV.U32 R7, RZ, RZ, R14 ;  /* 0x000000ffff077224 */ /* 0x000fce00078e000e */
[----:B------:R-:W-:Y:S05]  /*fd10*/  WARPSYNC.COLLECTIVE R15, `(.L_x_119) ;  /* 0x000000000f087348 */ /* 0x000fea0003c00000 */
[----:B------:R0:W1:Y:S02]  /*fd20*/  SHFL.IDX P6, R14, R13, R12, R11 ;  /* 0x0000000c0d0e7389 */ /* 0x00006400000c000b */
[----:B01----:R-:W-:Y:S01]  /*fd30*/  ENDCOLLECTIVE ;  /* 0x000000000000791b */ /* 0x003fe20003800000 */
.L_x_119:
[----:B------:R-:W-:-:S05]  /*fd40*/  @!P2 IADD3 R7, P3, R18, R7, RZ ;  /* 0x000000071207a210 */ /* 0x000fca0007f7e0ff */
[----:B------:R-:W-:-:S05]  /*fd50*/  @!P2 IMAD.X R6, RZ, RZ, R6, P3 ;  /* 0x000000ffff06a224 */ /* 0x000fca00018e0606 */
[----:B------:R-:W-:Y:S01]  /*fd60*/  @!P2 LOP3.LUT R7, R7, R6, RZ, 0x3c, !PT ;  /* 0x000000060707a212 */ /* 0x000fe200078e3cff */
[----:B------:R-:W-:-:S03]  /*fd70*/  IMAD.MOV.U32 R13, RZ, RZ, R0 ;  /* 0x000000ffff0d7224 */ /* 0x000fc600078e0000 */
[----:B------:R-:W-:-:S04]  /*fd80*/  @!P2 LOP3.LUT R6, R7, R6, RZ, 0x3c, !PT ;  /* 0x000000060706a212 */ /* 0x000fc800078e3cff */
[----:B------:R-:W-:Y:S01]  /*fd90*/  @!P2 LOP3.LUT R7, R7, R6, RZ, 0x3c, !PT ;  /* 0x000000060707a212 */ /* 0x000fe200078e3cff */
[----:B------:R-:W-:-:S04]  /*fda0*/  IMAD.MOV.U32 R3, RZ, RZ, R14 ;  /* 0x000000ffff037224 */ /* 0x000fc800078e000e */
[----:B------:R-:W-:Y:S01]  /*fdb0*/  @!PT LDS RZ, [RZ] ;  /* 0x00000000fffff984 */ /* 0x000fe20000000800 */
[----:B------:R-:W-:Y:S01]  /*fdc0*/  @!PT LDS RZ, [RZ] ;  /* 0x00000000fffff984 */ /* 0x000fe20000000800 */
[----:B------:R-:W-:Y:S01]  /*fdd0*/  @!PT LDS RZ, [RZ] ;  /* 0x00000000fffff984 */ /* 0x000fe20000000800 */
[----:B------:R0:W-:Y:S04]  /*fde0*/  @!P2 LDGSTS.E.BYPASS.LTC128B.128 [R8+0x23400], desc[UR40][R6.64], !P1 ;  /* 0x234000000608afae */ /* 0x0001e8000c901d68 */
[----:B------:R0:W-:Y:S02]  /*fdf0*/  @!P2 LDGSTS.E.BYPASS.LTC128B.128 [R8+0x27400], desc[UR40][R6.64+0x80], !P0 ;  /* 0x274000800608afae */ /* 0x0001e4000c101d68 */
[----:B0-----:R-:W-:Y:S05]  /*fe00*/  WARPSYNC.COLLECTIVE R15, `(.L_x_120) ;  /* 0x000000000f087348 */ /* 0x001fea0003c00000 */
[----:B------:R1:W2:Y:S02]  /*fe10*/  SHFL.IDX P6, R14, R13, R12, R11 ;  /* 0x0000000c0d0e7389 */ /* 0x0002a400000c000b */
[----:B012---:R-:W-:Y:S01]  /*fe20*/  ENDCOLLECTIVE ;  /* 0x000000000000791b */ /* 0x007fe20003800000 */
.L_x_120:
[----:B------:R-:W-:Y:S05]  /*fe30*/  BRA `(.L_x_121) ;  /* 0xffffffcc00dc7947 */ /* 0x000fea000383ffff */
.L_x_58:
[----:B-1----:R-:W-:-:S04]  /*fe40*/  IMAD.U32 R3, RZ, RZ, UR38 ;  /* 0x00000026ff037e24 */ /* 0x002fc8000f8e00ff */
[----:B------:R1:W2:Y:S03]  /*fe50*/  SYNCS.PHASECHK.TRANS64.TRYWAIT P0, [R3+URZ+0x38820], R0 ;  /* 0x03882000030075a7 */ /* 0x0002a6000800017f */
[----:B--2---:R-:W-:Y:S05]  /*fe60*/  @!P0 NANOSLEEP.SYNCS 0x989680 ;  /* 0x009896800000895d */ /* 0x004fea0003900000 */
[----:B------:R-:W2:Y:S02]  /*fe70*/  @!P0 SYNCS.PHASECHK.TRANS64 P0, [R3+URZ+0x38820], R0 ;  /* 0x03882000030085a7 */ /* 0x000ea4000800007f */
[----:B--2---:R-:W-:Y:S05]  /*fe80*/  @!P0 BRA `(.L_x_58) ;  /* 0xfffffffc00ec8947 */ /* 0x004fea000383ffff */
[----:B------:R-:W-:Y:S05]  /*fe90*/  BRA `(.L_x_122) ;  /* 0xffffffd000287947 */ /* 0x000fea000383ffff */
.L_x_63:
[----:B0-----:R0:W1:Y:S02]  /*fea0*/  SYNCS.PHASECHK.TRANS64.TRYWAIT P0, [R4+URZ+0x38880], R3 ;  /* 0x03888003040075a7 */ /* 0x001064000800017f */
[----:B-1----:R-:W-:Y:S05]  /*feb0*/  @!P0 NANOSLEEP.SYNCS 0x989680 ;  /* 0x009896800000895d */ /* 0x002fea0003900000 */
[----:B------:R-:W1:Y:S02]  /*fec0*/  @!P0 SYNCS.PHASECHK.TRANS64 P0, [R4+URZ+0x38880], R3 ;  /* 0x03888003040085a7 */ /* 0x000e64000800007f */
[----:B-1----:R-:W-:Y:S05]  /*fed0*/  @!P0 BRA `(.L_x_63) ;  /* 0xfffffffc00f08947 */ /* 0x002fea000383ffff */
[----:B------:R-:W-:Y:S05]  /*fee0*/  BRA `(.L_x_123) ;  /* 0xffffffd000d47947 */ /* 0x000fea000383ffff */
.L_x_68:
[----:B-1----:R1:W2:Y:S02]  /*fef0*/  SYNCS.PHASECHK.TRANS64.TRYWAIT P0, [R4+URZ+0x38840], R3 ;  /* 0x03884003040075a7 */ /* 0x0022a4000800017f */
[----:B--2---:R-:W-:Y:S05]  /*ff00*/  @!P0 NANOSLEEP.SYNCS 0x989680 ;  /* 0x009896800000895d */ /* 0x004fea0003900000 */
[----:B------:R-:W2:Y:S02]  /*ff10*/  @!P0 SYNCS.PHASECHK.TRANS64 P0, [R4+URZ+0x38840], R3 ;  /* 0x03884003040085a7 */ /* 0x000ea4000800007f */
[----:B--2---:R-:W-:Y:S05]  /*ff20*/  @!P0 BRA `(.L_x_68) ;  /* 0xfffffffc00f08947 */ /* 0x004fea000383ffff */
[----:B------:R-:W-:Y:S05]  /*ff30*/  BRA `(.L_x_124) ;  /* 0xffffffd400807947 */ /* 0x000fea000383ffff */
.L_x_74:
[----:B0-----:R0:W1:Y:S02]  /*ff40*/  SYNCS.PHASECHK.TRANS64.TRYWAIT P0, [R19+URZ+0x38870], R2 ;  /* 0x03887002130075a7 */ /* 0x001064000800017f */
[----:B-1----:R-:W-:Y:S05]  /*ff50*/  @!P0 NANOSLEEP.SYNCS 0x989680 ;  /* 0x009896800000895d */ /* 0x002fea0003900000 */
[----:B------:R-:W1:Y:S02]  /*ff60*/  @!P0 SYNCS.PHASECHK.TRANS64 P0, [R19+URZ+0x38870], R2 ;  /* 0x03887002130085a7 */ /* 0x000e64000800007f */
[----:B-1----:R-:W-:Y:S05]  /*ff70*/  @!P0 BRA `(.L_x_74) ;  /* 0xfffffffc00f08947 */ /* 0x002fea000383ffff */
[----:B------:R-:W-:Y:S05]  /*ff80*/  BRA `(.L_x_125) ;  /* 0xffffffd8004c7947 */ /* 0x000fea000383ffff */
.L_x_76:
[----:B-1----:R1:W2:Y:S02]  /*ff90*/  SYNCS.PHASECHK.TRANS64.TRYWAIT P0, [R19+URZ+0x38860], R0 ;  /* 0x03886000130075a7 */ /* 0x0022a4000800017f */
[----:B--2---:R-:W-:Y:S05]  /*ffa0*/  @!P0 NANOSLEEP.SYNCS 0x989680 ;  /* 0x009896800000895d */ /* 0x004fea0003900000 */
[----:B------:R-:W2:Y:S02]  /*ffb0*/  @!P0 SYNCS.PHASECHK.TRANS64 P0, [R19+URZ+0x38860], R0 ;  /* 0x03886000130085a7 */ /* 0x000ea4000800007f */
[----:B--2---:R-:W-:Y:S05]  /*ffc0*/  @!P0 BRA `(.L_x_76) ;  /* 0xfffffffc00f08947 */ /* 0x004fea000383ffff */
[----:B------:R-:W-:Y:S05]  /*ffd0*/  BRA `(.L_x_126) ;  /* 0xffffffd800507947 */ /* 0x000fea000383ffff */
.L_x_82:
[----:B0-----:R-:W2:Y:S02]  /*ffe0*/  LDL R2, [R1+0x4] ;  /* 0x0000040001027983 */ /* 0x001ea40000100800 */
[----:B--2---:R0:W1:Y:S02]  /*fff0*/  SYNCS.PHASECHK.TRANS64.TRYWAIT P0, [R2+URZ+0x38870], R0 ;  /* 0x03887000020075a7 */ /* 0x004064000800017f */
[----:B-1----:R-:W-:Y:S05]  /*10000*/  @!P0 NANOSLEEP.SYNCS 0x989680 ;  /* 0x009896800000895d */ /* 0x002fea0003900000 */
[----:B------:R-:W1:Y:S02]  /*10010*/  @!P0 SYNCS.PHASECHK.TRANS64 P0, [R2+URZ+0x38870], R0 ;  /* 0x03887000020085a7 */ /* 0x000e64000800007f */
[----:B-1----:R-:W-:Y:S05]  /*10020*/  @!P0 BRA `(.L_x_82) ;  /* 0xfffffffc00ec8947 */ /* 0x002fea000383ffff */
[----:B------:R-:W-:Y:S05]  /*10030*/  BRA `(.L_x_127) ;  /* 0xffffffe000a47947 */ /* 0x000fea000383ffff */
.L_x_84:
[----:B0-----:R-:W2:Y:S02]  /*10040*/  LDL R2, [R1+0x4] ;  /* 0x0000040001027983 */ /* 0x001ea40000100800 */
[----:B--2---:R0:W1:Y:S02]  /*10050*/  SYNCS.PHASECHK.TRANS64.TRYWAIT P0, [R2+URZ+0x38860], R0 ;  /* 0x03886000020075a7 */ /* 0x004064000800017f */
[----:B-1----:R-:W-:Y:S05]  /*10060*/  @!P0 NANOSLEEP.SYNCS 0x989680 ;  /* 0x009896800000895d */ /* 0x002fea0003900000 */
[----:B------:R-:W1:Y:S02]  /*10070*/  @!P0 SYNCS.PHASECHK.TRANS64 P0, [R2+URZ+0x38860], R0 ;  /* 0x03886000020085a7 */ /* 0x000e64000800007f */
[----:B-1----:R-:W-:Y:S05]  /*10080*/  @!P0 BRA `(.L_x_84) ;  /* 0xfffffffc00ec8947 */ /* 0x002fea000383ffff */
[----:B------:R-:W-:Y:S05]  /*10090*/  BRA `(.L_x_128) ;  /* 0xffffffe000a87947 */ /* 0x000fea000383ffff */
.L_x_86:
[----:B0-----:R0:W1:Y:S02]  /*100a0*/  SYNCS.PHASECHK.TRANS64.TRYWAIT P0, [R7+URZ+0x38820], R2 ;  /* 0x03882002070075a7 */ /* 0x001064000800017f */
[----:B-1----:R-:W-:Y:S05]  /*100b0*/  @!P0 NANOSLEEP.SYNCS 0x989680 ;  /* 0x009896800000895d */ /* 0x002fea0003900000 */
[----:B------:R-:W1:Y:S02]  /*100c0*/  @!P0 SYNCS.PHASECHK.TRANS64 P0, [R7+URZ+0x38820], R2 ;  /* 0x03882002070085a7 */ /* 0x000e64000800007f */
[----:B-1----:R-:W-:Y:S05]  /*100d0*/  @!P0 BRA `(.L_x_86) ;  /* 0xfffffffc00f08947 */ /* 0x002fea000383ffff */
[----:B------:R-:W-:Y:S05]  /*100e0*/  BRA `(.L_x_129) ;  /* 0xffffffe800d47947 */ /* 0x000fea000383ffff */
.L_x_88:
[----:B0-----:R0:W1:Y:S02]  /*100f0*/  SYNCS.PHASECHK.TRANS64.TRYWAIT P1, [R6+URZ], R3 ;  /* 0x00000003060075a7 */ /* 0x001064000802017f */
[----:B-1----:R-:W-:Y:S05]  /*10100*/  @!P1 NANOSLEEP.SYNCS 0x989680 ;  /* 0x009896800000995d */ /* 0x002fea0003900000 */
[----:B------:R-:W1:Y:S02]  /*10110*/  @!P1 SYNCS.PHASECHK.TRANS64 P1, [R6+URZ], R3 ;  /* 0x00000003060095a7 */ /* 0x000e64000802007f */
[----:B-1----:R-:W-:Y:S05]  /*10120*/  @!P1 BRA `(.L_x_88) ;  /* 0xfffffffc00f09947 */ /* 0x002fea000383ffff */
[----:B------:R-:W-:Y:S05]  /*10130*/  BRA `(.L_x_130) ;  /* 0xffffffec00247947 */ /* 0x000fea000383ffff */
.L_x_89:
[----:B-1----:R1:W2:Y:S02]  /*10140*/  SYNCS.PHASECHK.TRANS64.TRYWAIT P1, [R5+URZ], R2 ;  /* 0x00000002050075a7 */ /* 0x0022a4000802017f */
[----:B--2---:R-:W-:Y:S05]  /*10150*/  @!P1 NANOSLEEP.SYNCS 0x989680 ;  /* 0x009896800000995d */ /* 0x004fea0003900000 */
[----:B------:R-:W2:Y:S02]  /*10160*/  @!P1 SYNCS.PHASECHK.TRANS64 P1, [R5+URZ], R2 ;  /* 0x00000002050095a7 */ /* 0x000ea4000802007f */
[----:B--2---:R-:W-:Y:S05]  /*10170*/  @!P1 BRA `(.L_x_89) ;  /* 0xfffffffc00f09947 */ /* 0x004fea000383ffff */
[----:B------:R-:W-:Y:S05]  /*10180*/  BRA `(.L_x_131) ;  /* 0xffffffec00187947 */ /* 0x000fea000383ffff */
.L_x_91:
[----:B--2---:R2:W3:Y:S02]  /*10190*/  SYNCS.PHASECHK.TRANS64.TRYWAIT P1, [R0+URZ+0x38860], R3 ;  /* 0x03886003000075a7 */ /* 0x0044e4000802017f */
[----:B---3--:R-:W-:Y:S05]  /*101a0*/  @!P1 NANOSLEEP.SYNCS 0x989680 ;  /* 0x009896800000995d */ /* 0x008fea0003900000 */
[----:B------:R-:W3:Y:S02]  /*101b0*/  @!P1 SYNCS.PHASECHK.TRANS64 P1, [R0+URZ+0x38860], R3 ;  /* 0x03886003000095a7 */ /* 0x000ee4000802007f */
[----:B---3--:R-:W-:Y:S05]  /*101c0*/  @!P1 BRA `(.L_x_91) ;  /* 0xfffffffc00f09947 */ /* 0x008fea000383ffff */
[----:B------:R-:W-:Y:S05]  /*101d0*/  BRA `(.L_x_132) ;  /* 0xffffffec00187947 */ /* 0x000fea000383ffff */
.L_x_93:
[----:B-1----:R1:W3:Y:S02]  /*101e0*/  SYNCS.PHASECHK.TRANS64.TRYWAIT P1, [R5+URZ+0x38860], R2 ;  /* 0x03886002050075a7 */ /* 0x0022e4000802017f */
[----:B---3--:R-:W-:Y:S05]  /*101f0*/  @!P1 NANOSLEEP.SYNCS 0x989680 ;  /* 0x009896800000995d */ /* 0x008fea0003900000 */
[----:B------:R-:W3:Y:S02]  /*10200*/  @!P1 SYNCS.PHASECHK.TRANS64 P1, [R5+URZ+0x38860], R2 ;  /* 0x03886002050095a7 */ /* 0x000ee4000802007f */
[----:B---3--:R-:W-:Y:S05]  /*10210*/  @!P1 BRA `(.L_x_93) ;  /* 0xfffffffc00f09947 */ /* 0x008fea000383ffff */
[----:B------:R-:W-:Y:S05]  /*10220*/  BRA `(.L_x_133) ;  /* 0xffffffec00187947 */ /* 0x000fea000383ffff */
.L_x_95:
[----:B---3--:R3:W4:Y:S02]  /*10230*/  SYNCS.PHASECHK.TRANS64.TRYWAIT P0, [R0+URZ+0x38880], R3 ;  /* 0x03888003000075a7 */ /* 0x008724000800017f */
[----:B----4-:R-:W-:Y:S05]  /*10240*/  @!P0 NANOSLEEP.SYNCS 0x989680 ;  /* 0x009896800000895d */ /* 0x010fea0003900000 */
[----:B------:R-:W4:Y:S02]  /*10250*/  @!P0 SYNCS.PHASECHK.TRANS64 P0, [R0+URZ+0x38880], R3 ;  /* 0x03888003000085a7 */ /* 0x000f24000800007f */
[----:B----4-:R-:W-:Y:S05]  /*10260*/  @!P0 BRA `(.L_x_95) ;  /* 0xfffffffc00f08947 */ /* 0x010fea000383ffff */
[----:B------:R-:W-:Y:S05]  /*10270*/  BRA `(.L_x_96) ;  /* 0xffffffec00147947 */ /* 0x000fea000383ffff */
.L_x_134:
[----:B------:R-:W-:-:S00]  /*10280*/  BRA `(.L_x_134) ;  /* 0xfffffffc00fc7947 */ /* 0x000fc0000383ffff */
[----:B------:R-:W-:-:S00]  /*10290*/  NOP ;  /* 0x0000000000007918 */ /* 0x000fc00000000000 */
        /* <DEDUP_REMOVED lines=14> */
.L_x_3134:


//--------------------- .text._ZN7cutlass13device_kernelIN5flash11enable_sm90INS1_16FlashAttnFwdSm90INS1_25CollectiveMainloopFwdSm90ILi2EN4cute5tupleIJNS5_1CILi1EEES8_S8_EEENS6_IJNS7_ILi128EEESA_NS7_ILi256EEEEEELi256ENS_12float_e4m3_tEfNS_4arch4Sm90ELb0ELb0ELb0ELb1ELb0ELb0ELb0ELb1ELb1ELb1ELb1ELb0EEENS1_21CollectiveEpilogueFwdINS6_IJSA_SB_SA_EEES9_NS_10bfloat16_tESF_Li256ELb1ELb1ELb1ELb1EEENS1_36VarlenDynamicPersistentTileSchedulerILi128ELi128ELi256ELi128ELb1ELb1ELb1ELb0ELb1ELb1EEEEEEEEEvNT_6ParamsE --------------------------
	.section	.text._ZN7cutlass13device_kernelIN5flash11enable_sm90INS1_16FlashAttnFwdSm90INS1_25CollectiveMainloopFwdSm90ILi2EN4cute5tupleIJNS5_1CILi1EEES8_S8_EEENS6_IJNS7_ILi128EEESA_NS7_ILi256EEEEEELi256ENS_12float_e4m3_tEfNS_4arch4Sm90ELb0ELb0ELb0ELb1ELb0ELb0ELb0ELb1ELb1ELb1ELb1ELb0EEENS1_21CollectiveEpilogueFwdINS6_IJSA_SB_SA_EEES9_NS_10bfloat16_tESF_Li256ELb1ELb1ELb1ELb1EEENS1_36VarlenDynamicPersistentTileSchedulerILi128ELi128ELi256ELi128ELb1ELb1ELb1ELb0ELb1ELb1EEEEEEEEEvNT_6ParamsE,"ax",@progbits
	.align	128
.text._ZN7cutlass13device_kernelIN5flash11enable_sm90INS1_16FlashAttnFwdSm90INS1_25CollectiveMainloopFwdSm90ILi2EN4cute5tupleIJNS5_1CILi1EEES8_S8_EEENS6_IJNS7_ILi128EEESA_NS7_ILi256EEEEEELi256ENS_12float_e4m3_tEfNS_4arch4Sm90ELb0ELb0ELb0ELb1ELb0ELb0ELb0ELb1ELb1ELb1ELb1ELb0EEENS1_21CollectiveEpilogueFwdINS6_IJSA_SB_SA_EEES9_NS_10bfloat16_tESF_Li256ELb1ELb1ELb1ELb1EEENS1_36VarlenDynamicPersistentTileSchedulerILi128ELi128ELi256ELi128ELb1ELb1ELb1ELb0ELb1ELb1EEEEEEEEEvNT_6ParamsE:
        .type           _ZN7cutlass13device_kernelIN5flash11enable_sm90INS1_16FlashAttnFwdSm90INS1_25CollectiveMainloopFwdSm90ILi2EN4cute5tupleIJNS5_1CILi1EEES8_S8_EEENS6_IJNS7_ILi128EEESA_NS7_ILi256EEEEEELi256ENS_12float_e4m3_tEfNS_4arch4Sm90ELb0ELb0ELb0ELb1ELb0ELb0ELb0ELb1ELb1ELb1ELb1ELb0EEENS1_21CollectiveEpilogueFwdINS6_IJSA_SB_SA_EEES9_NS_10bfloat16_tESF_Li256ELb1ELb1ELb1ELb1EEENS1_36VarlenDynamicPersistentTileSchedulerILi128ELi128ELi256ELi128ELb1ELb1ELb1ELb0ELb1ELb1EEEEEEEEEvNT_6ParamsE,@function
        .size           _ZN7cutlass13device_kernelIN5flash11enable_sm90INS1_16FlashAttnFwdSm90INS1_25CollectiveMainloopFwdSm90ILi2EN4cute5tupleIJNS5_1CILi1EEES8_S8_EEENS6_IJNS7_ILi128EEESA_NS7_ILi256EEEEEELi256ENS_12float_e4m3_tEfNS_4arch4Sm90ELb0ELb0ELb0ELb1ELb0ELb0ELb0ELb1ELb1ELb1ELb1ELb0EEENS1_21CollectiveEpilogueFwdINS6_IJSA_SB_SA_EEES9_NS_10bfloat16_tESF_Li256ELb1ELb1ELb1ELb1EEENS1_36VarlenDynamicPersistentTileSchedulerILi128ELi128ELi256ELi128ELb1ELb1ELb1ELb0ELb1ELb1EEEEEEEEEvNT_6ParamsE,(.L_x_3135 - _ZN7cutlass13device_kernelIN5flash11enable_sm90INS1_16FlashAttnFwdSm90INS1_25CollectiveMainloopFwdSm90ILi2EN4cute5tupleIJNS5_1CILi1EEES8_S8_EEENS6_IJNS7_ILi128EEESA_NS7_ILi256EEEEEELi256ENS_12float_e4m3_tEfNS_4arch4Sm90ELb0ELb0ELb0ELb1ELb0ELb0ELb0ELb1ELb1ELb1ELb1ELb0EEENS1_21CollectiveEpilogueFwdINS6_IJSA_SB_SA_EEES9_NS_10bfloat16_tESF_Li256ELb1ELb1ELb1ELb1EEENS1_36VarlenDynamicPersistentTileSchedulerILi128ELi128ELi256ELi128ELb1ELb1ELb1ELb0ELb1ELb1EEEEEEEEEvNT_6ParamsE)
        .other          _ZN7cutlass13device_kernelIN5flash11enable_sm90INS1_16FlashAttnFwdSm90INS1_25CollectiveMainloopFwdSm90ILi2EN4cute5tupleIJNS5_1CILi1EEES8_S8_EEENS6_IJNS7_ILi128EEESA_NS7_ILi256EEEEEELi256ENS_12float_e4m3_tEfNS_4arch4Sm90ELb0ELb0ELb0ELb1ELb0ELb0ELb0ELb1ELb1ELb1ELb1ELb0EEENS1_21CollectiveEpilogueFwdINS6_IJSA_SB_SA_EEES9_NS_10bfloat16_tESF_Li256ELb1ELb1ELb1ELb1EEENS1_36VarlenDynamicPersistentTileSchedulerILi128ELi128ELi256ELi128ELb1ELb1ELb1ELb0ELb1ELb1EEEEEEEEEvNT_6ParamsE,@"STO_CUDA_ENTRY STV_DEFAULT"
_ZN7cutlass13device_kernelIN5flash11enable_sm90INS1_16FlashAttnFwdSm90INS1_25CollectiveMainloopFwdSm90ILi2EN4cute5tupleIJNS5_1CILi1EEES8_S8_EEENS6_IJNS7_ILi128EEESA_NS7_ILi256EEEEEELi256ENS_12float_e4m3_tEfNS_4arch4Sm90ELb0ELb0ELb0ELb1ELb0ELb0ELb0ELb1ELb1ELb1ELb1ELb0EEENS1_21CollectiveEpilogueFwdINS6_IJSA_SB_SA_EEES9_NS_10bfloat16_tESF_Li256ELb1ELb1ELb1ELb1EEENS1_36VarlenDynamicPersistentTileSchedulerILi128ELi128ELi256ELi128ELb1ELb1ELb1ELb0ELb1ELb1EEEEEEEEEvNT_6ParamsE:
[----:B------:R-:W0:Y:S02]  /*0000*/  LDC R1, c[0x0][0x28] ;  /* 0x00000a00ff017b82 */ /* 0x000e240000000800 */
[----:B0-----:R-:W-:Y:S01]  /*0010*/  VIADD R1, R1, 0xffffffb8 ;  /* 0xffffffb801017836 */ /* 0x001fe20000000000 */
[----:B------:R-:W0:Y:S01]  /*0020*/  S2R R3, SR_TID.X ;  /* 0x0000000000037919 */ /* 0x000e220000002100 */
[----:B------:R-:W-:Y:S01]  /*0030*/  ELECT P0, URZ, PT ;  /* 0x00000000003f782f */ /* 0x000fe20003800000 */
[----:B------:R-:W-:Y:S01]  /*0040*/  BSSY B0, `(.L_x_135) ;  /* 0x000000e000007945 */ /* 0x000fe20003800000 */
[--C-:B0-----:R-:W-:Y:S02]  /*0050*/  SHF.R.U32.HI R0, RZ, 0x5, R3.reuse ;  /* 0x00000005ff007819 */ /* 0x101fe40000011603 */
[----:B------:R-:W-:-:S03]  /*0060*/  SHF.R.U32.HI R3, RZ, 0x7, R3 ;  /* 0x00000007ff037819 */ /* 0x000fc60000011603 */
        /* <DEDUP_REMOVED lines=11> */
.L_x_136:
[----:B------:R-:W-:Y:S05]  /*0120*/  BSYNC B0 ;  /* 0x0000000000007941 */ /* 0x000fea0003800000 */
.L_x_135:
[----:B------:R-:W-:Y:S01]  /*0130*/  VOTEU.ANY UP0, P0 ;  /* 0x00000000003f7886 */ /* 0x000fe20000000100 */
[----:B------:R-:W0:Y:S01]  /*0140*/  SHFL.IDX PT, R3, R3, RZ, 0x1f ;  /* 0x00001fff03037589 */ /* 0x000e2200000e0000 */
[----:B------:R-:W-:Y:S01]  /*0150*/  UMOV UR4, 0x80 ;  /* 0x0000008000047882 */ /* 0x000fe20000000000 */
[----:B------:R-:W-:Y:S01]  /*0160*/  UMOV UR7, 0x100 ;  /* 0x0000010000077882 */ /* 0x000fe20000000000 */
[----:B------:R-:W-:Y:S01]  /*0170*/  VOTEU.ANY UP1, P0 ;  /* 0x00000000003f7886 */ /* 0x000fe20000020100 */
[----:B------:R-:W1:Y:S01]  /*0180*/  @UP0 S2UR UR8, SR_CgaCtaId ;  /* 0x00000000000809c3 */ /* 0x000e620000008800 */
[----:B------:R-:W2:Y:S01]  /*0190*/  SHFL.IDX PT, R2, R0, RZ, 0x1f ;  /* 0x00001fff00027589 */ /* 0x000ea200000e0000 */
[----:B------:R-:W-:Y:S01]  /*01a0*/  @UP0 UMOV UR6, 0x400 ;  /* 0x0000040000060882 */ /* 0x000fe20000000000 */
[----:B------:R-:W-:-:S04]  /*01b0*/  @UP0 UIADD3 UR4, -UR4, 0x100000, URZ ;  /* 0x0010000004040890 */ /* 0x000fc8000fffe13f */
[----:B------:R-:W-:Y:S02]  /*01c0*/  @UP0 USHF.L.U32 UR5, UR4, 0xb, URZ ;  /* 0x0000000b04050899 */ /* 0x000fe4000800063f */
[----:B------:R-:W-:Y:S01]  /*01d0*/  @UP0 USHF.L.U32 UR4, UR4, 0x1, URZ ;  /* 0x0000000104040899 */ /* 0x000fe2000800063f */
[----:B------:R-:W-:Y:S01]  /*01e0*/  VOTEU.ANY UP2, P0 ;  /* 0x00000000003f7886 */ /* 0x000fe20000040100 */
[----:B0-----:R-:W-:Y:S01]  /*01f0*/  R2UR UR9, R3 ;  /* 0x00000000030972ca */ /* 0x001fe200000e0000 */
[----:B-1----:R-:W-:Y:S01]  /*0200*/  @UP0 ULEA UR8, UR8, UR6, 0x18 ;  /* 0x0000000608080291 */ /* 0x002fe2000f8ec03f */
[----:B--2---:R-:W-:Y:S01]  /*0210*/  ISETP.NE.AND P1, PT, R2, RZ, PT ;  /* 0x000000ff0200720c */ /* 0x004fe20003f25270 */
[----:B------:R-:W-:-:S04]  /*0220*/  @UP0 UIADD3 UR6, -UR7, 0x100000, URZ ;  /* 0x0010000007060890 */ /* 0x000fc8000fffe13f */
[----:B------:R-:W-:Y:S02]  /*0230*/  @UP0 USHF.L.U32 UR7, UR6, 0xb, URZ ;  /* 0x0000000b06070899 */ /* 0x000fe4000800063f */
[----:B------:R-:W-:-:S04]  /*0240*/  @UP0 USHF.L.U32 UR6, UR6, 0x1, URZ ;  /* 0x0000000106060899 */ /* 0x000fc8000800063f */
[----:B------:R-:W-:Y:S01]  /*0250*/  UISETP.NE.AND UP0, UPT, UR9, URZ, UPT ;  /* 0x0000003f0900728c */ /* 0x000fe2000bf05270 */
[----:B------:R-:W0:Y:S02]  /*0260*/  FENCE.VIEW.ASYNC.S ;  /* 0x00000000000073c6 */ /* 0x000e240000000000 */
[----:B0-----:R0:W1:Y:S05]  /*0270*/  @UP1 SYNCS.EXCH.64 URZ, [UR8+0x38800], UR4 ;  /* 0x03880004083f15b2 */ /* 0x00106a0008000100 */
[----:B------:R0:W2:Y:S01]  /*0280*/  @UP2 SYNCS.EXCH.64 URZ, [UR8+0x38820], UR6 ;  /* 0x03882006083f25b2 */ /* 0x0000a20008000100 */
        /* <DEDUP_REMOVED lines=17> */
[----:B------:R3:W0:Y:S02]  /*03a0*/  SYNCS.EXCH.64 URZ, [UR8+0x38848], UR6 ;  /* 0x03884806083f75b2 */ /* 0x0006240008000100 */
[----:B---3--:R-:W-:Y:S01]  /*03b0*/  NOP ;  /* 0x0000000000007918 */ /* 0x008fe20000000000 */
.L_x_137:
[----:B------:R-:W3:Y:S01]  /*03c0*/  SHFL.IDX PT, R2, R0, RZ, 0x1f ;  /* 0x00001fff00027589 */ /* 0x000ee200000e0000 */
[----:B------:R-:W-:Y:S01]  /*03d0*/  NOP ;  /* 0x0000000000007918 */ /* 0x000fe20000000000 */
[----:B---3--:R-:W-:-:S13]  /*03e0*/  ISETP.NE.AND P0, PT, R2, RZ, PT ;  /* 0x000000ff0200720c */ /* 0x008fda0003f05270 */
        /* <DEDUP_REMOVED lines=17> */
[----:B------:R3:W0:Y:S02]  /*0500*/  SYNCS.EXCH.64 URZ, [UR8+0x38868], UR6 ;  /* 0x03886806083f75b2 */ /* 0x0006240008000100 */
[----:B---3--:R-:W-:Y:S01]  /*0510*/  NOP ;  /* 0x0000000000007918 */ /* 0x008fe20000000000 */
.L_x_138:
[----:B------:R-:W3:Y:S01]  /*0520*/  SHFL.IDX PT, R2, R0, RZ, 0x1f ;  /* 0x00001fff00027589 */ /* 0x000ee200000e0000 */
[----:B------:R-:W-:Y:S01]  /*0530*/  NOP ;  /* 0x0000000000007918 */ /* 0x000fe20000000000 */
[----:B---3--:R-:W-:-:S13]  /*0540*/  ISETP.NE.AND P0, PT, R2, RZ, PT ;  /* 0x000000ff0200720c */ /* 0x008fda0003f05270 */
        /* <DEDUP_REMOVED lines=13> */
[----:B------:R3:W0:Y:S02]  /*0620*/  SYNCS.EXCH.64 URZ, [UR6+0x38888], UR4 ;  /* 0x03888804063f75b2 */ /* 0x0006240008000100 */
[----:B---3--:R-:W-:Y:S01]  /*0630*/  NOP ;  /* 0x0000000000007918 */ /* 0x008fe20000000000 */
.L_x_139:
        /* <DEDUP_REMOVED lines=22> */
.L_x_140:
        /* <DEDUP_REMOVED lines=22> */
.L_x_141:
[----:B------:R-:W-:Y:S01]  /*0900*/  PLOP3.LUT P0, PT, PT, PT, UP0, 0x80, 0x0 ;  /* 0x000000000000781c */ /* 0x000fe20003f0f008 */
[----:B------:R-:W-:Y:S01]  /*0910*/  UMOV UR38, 0x1 ;  /* 0x0000000100267882 */ /* 0x000fe20000000000 */
[----:B------:R-:W-:Y:S01]  /*0920*/  NOP ;  /* 0x0000000000007918 */ /* 0x000fe20000000000 */
[----:B------:R-:W-:Y:S01]  /*0930*/  USEL UR38, UR38, 0x2, !UP0 ;  /* 0x0000000226267887 */ /* 0x000fe2000c000000 */
[----:B------:R-:W-:Y:S01]  /*0940*/  ULDC.64 UR50, c[0x0][0x208] ;  /* 0x0000820000327ab9 */ /* 0x000fe20000000a00 */
[----:B012-4-:R-:W-:Y:S08]  /*0950*/  BAR.SYNC.DEFER_BLOCKING 0x0 ;  /* 0x0000000000007b1d */ /* 0x017ff00000010000 */
[----:B------:R-:W-:Y:S05]  /*0960*/  @!P0 BRA `(.L_x_142) ;  /* 0x000000d800888947 */ /* 0x000fea0003800000 */
.L_x_143:
[----:B------:R-:W-:-:S08]  /*0970*/  NOP ;  /* 0x0000000000007918 */ /* 0x000fd00000000000 */
[----:B------:R-:W0:Y:S02]  /*0980*/  USETMAXREG.TRY_ALLOC.CTAPOOL UP0, 0xf0 ;  /* 0x000000f0000079c8 */ /* 0x000e240008000600 */
[----:B0-----:R-:W-:-:S13]  /*0990*/  PLOP3.LUT P0, PT, PT, PT, UP0, 0x80, 0x0 ;  /* 0x000000000000781c */ /* 0x001fda0003f0f008 */
[----:B------:R-:W-:Y:S05]  /*09a0*/  @!P0 BRA `(.L_x_143) ;  /* 0xfffffffc00f08947 */ /* 0x000fea000383ffff */
[----:B------:R-:W0:Y:S01]  /*09b0*/  S2R R2, SR_TID.X ;  /* 0x0000000000027919 */ /* 0x000e220000002100 */
[----:B------:R-:W1:Y:S01]  /*09c0*/  S2UR UR5, SR_CgaCtaId ;  /* 0x00000000000579c3 */ /* 0x000e620000008800 */
[----:B------:R-:W-:-:S07]  /*09d0*/  UMOV UR4, 0x400 ;  /* 0x0000040000047882 */ /* 0x000fce0000000000 */
[----:B------:R-:W-:Y:S06]  /*09e0*/  BAR.ARV 0x8, 0x180 ;  /* 0x0206000000007b1d */ /* 0x000fec0000002000 */
[----:B-1----:R-:W-:Y:S01]  /*09f0*/  ULEA UR4, UR5, UR4, 0x18 ;  /* 0x0000000405047291 */ /* 0x002fe2000f8ec03f */
[----:B0-----:R-:W-:-:S04]  /*0a00*/  LOP3.LUT R0, R2, 0xffffff80, RZ, 0xc0, !PT ;  /* 0xffffff8002007812 */ /* 0x001fc800078ec0ff */
[----:B------:R-:W-:-:S13]  /*0a10*/  ISETP.NE.AND P0, PT, R0, 0x80, PT ;  /* 0x000000800000780c */ /* 0x000fda0003f05270 */
[----:B------:R-:W-:Y:S08]  /*0a20*/  @!P0 BAR.ARV 0x9, 0x100 ;  /* 0x0244000000008b1d */ /* 0x000ff00000002000 */
[----:B------:R-:W-:Y:S06]  /*0a30*/  BAR.SYNC.DEFER_BLOCKING 0x5, 0x180 ;  /* 0x0146000000007b1d */ /* 0x000fec0000010000 */
[----:B------:R-:W0:Y:S01]  /*0a40*/  LDS.128 R8, [UR4+0x388d0] ;  /* 0x0388d004ff087984 */ /* 0x000e220008000c00 */
[----:B------:R-:W-:Y:S01]  /*0a50*/  ULDC UR4, c[0x0][0xc3c] ;  /* 0x00030f0000047ab9 */ /* 0x000fe20000000800 */
[----:B------:R-:W-:Y:S06]  /*0a60*/  BAR.ARV 0x4, 0x180 ;  /* 0x0106000000007b1d */ /* 0x000fec0000002000 */
[----:B0-----:R-:W-:-:S13]  /*0a70*/  ISETP.GE.AND P0, PT, R11, UR4, PT ;  /* 0x000000040b007c0c */ /* 0x001fda000bf06270 */
[----:B------:R-:W-:Y:S05]  /*0a80*/  @P0 EXIT ;  /* 0x000000000000094d */ /* 0x000fea0003800000 */
[----:B------:R-:W-:Y:S01]  /*0a90*/  VIADD R0, R2, 0xffffff80 ;  /* 0xffffff8002007836 */ /* 0x000fe20000000000 */
[----:B------:R-:W-:Y:S01]  /*0aa0*/  R2UR UR7, R11 ;  /* 0x000000000b0772ca */ /* 0x000fe200000e0000 */
[----:B------:R-:W-:Y:S01]  /*0ab0*/  ULOP3.LUT UR48, UR38, 0x1, URZ, 0xfc, !UPT ;  /* 0x0000000126307892 */ /* 0x000fe2000f8efc3f */
[----:B------:R-:W-:Y:S01]  /*0ac0*/  R2UR UR5, R9 ;  /* 0x00000000090572ca */ /* 0x000fe200000e0000 */
[----:B------:R-:W-:Y:S01]  /*0ad0*/  UMOV UR47, URZ ;  /* 0x0000003f002f7c82 */ /* 0x000fe20008000000 */
[----:B------:R-:W-:Y:S01]  /*0ae0*/  SHF.R.S32.HI R3, RZ, 0x1f, R0 ;  /* 0x0000001fff037819 */ /* 0x000fe20000011400 */
[----:B------:R-:W-:Y:S01]  /*0af0*/  UMOV UR46, URZ ;  /* 0x0000003f002e7c82 */ /* 0x000fe20008000000 */
[----:B------:R-:W-:Y:S01]  /*0b00*/  R2UR UR6, R10 ;  /* 0x000000000a0672ca */ /* 0x000fe200000e0000 */
[----:B------:R-:W-:Y:S01]  /*0b10*/  UMOV UR54, URZ ;  /* 0x0000003f00367c82 */ /* 0x000fe20008000000 */
[CC--:B------:R-:W-:Y:S02]  /*0b20*/  LEA.HI R2, R3.reuse, R0.reuse, RZ, 0x7 ;  /* 0x0000000003027211 */ /* 0x0c0fe400078f38ff */
[----:B------:R-:W-:-:S02]  /*0b30*/  LEA.HI R4, R3, R0, RZ, 0x5 ;  /* 0x0000000003047211 */ /* 0x000fc400078f28ff */
[----:B------:R-:W-:-:S03]  /*0b40*/  LOP3.LUT R5, R2, 0xffffff80, RZ, 0xc0, !PT ;  /* 0xffffff8002057812 */ /* 0x000fc600078ec0ff */
[----:B------:R-:W-:Y:S02]  /*0b50*/  IMAD.SHL.U32 R6, R4, 0x20, RZ ;  /* 0x0000002004067824 */ /* 0x000fe400078e00ff */
[----:B------:R-:W-:Y:S01]  /*0b60*/  IMAD.IADD R13, R0, 0x1, -R5 ;  /* 0x00000001000d7824 */ /* 0x000fe200078e0a05 */
[CC--:B------:R-:W-:Y:S02]  /*0b70*/  LEA.HI R5, R3.reuse, R0.reuse, RZ, 0x2 ;  /* 0x0000000003057211 */ /* 0x0c0fe400078f10ff */
[----:B------:R-:W-:Y:S02]  /*0b80*/  LEA.HI R3, R3, R0, RZ, 0x4 ;  /* 0x0000000003037211 */ /* 0x000fe400078f20ff */
[----:B------:R-:W-:Y:S01]  /*0b90*/  SHF.R.S32.HI R8, RZ, 0x1f, R13 ;  /* 0x0000001fff087819 */ /* 0x000fe2000001140d */
[----:B------:R-:W-:Y:S01]  /*0ba0*/  STL [R1+0x38], R13 ;  /* 0x0000380d01007387 */ /* 0x000fe20000100800 */
[----:B------:R-:W-:Y:S02]  /*0bb0*/  LOP3.LUT R11, R5, 0xfffffffc, RZ, 0xc0, !PT ;  /* 0xfffffffc050b7812 */ /* 0x000fe400078ec0ff */
[----:B------:R-:W-:-:S02]  /*0bc0*/  LOP3.LUT R5, R3, 0x3fffff0, RZ, 0xc0, !PT ;  /* 0x03fffff003057812 */ /* 0x000fc400078ec0ff */
[----:B------:R-:W-:Y:S01]  /*0bd0*/  SHF.R.S32.HI R4, RZ, 0x4, R3 ;  /* 0x00000004ff047819 */ /* 0x000fe20000011403 */
[----:B------:R-:W-:Y:S01]  /*0be0*/  IMAD.IADD R12, R0, 0x1, -R11 ;  /* 0x00000001000c7824 */ /* 0x000fe200078e0a0b */
[----:B------:R-:W-:Y:S01]  /*0bf0*/  LEA.HI R9, R8, R13, RZ, 0x2 ;  /* 0x0000000d08097211 */ /* 0x000fe200078f10ff */
[----:B------:R-:W-:Y:S01]  /*0c00*/  IMAD.IADD R5, R0, 0x1, -R5 ;  /* 0x0000000100057824 */ /* 0x000fe200078e0a05 */
[----:B------:R-:W-:Y:S02]  /*0c10*/  LEA.HI R0, R3, R4, RZ, 0x1 ;  /* 0x0000000403007211 */ /* 0x000fe400078f08ff */
[--C-:B------:R-:W-:Y:S02]  /*0c20*/  SHF.R.S32.HI R10, RZ, 0x2, R9.reuse ;  /* 0x00000002ff0a7819 */ /* 0x100fe40000011409 */
[----:B------:R-:W-:Y:S02]  /*0c30*/  SHF.R.S32.HI R7, RZ, 0x1f, R9 ;  /* 0x0000001fff077819 */ /* 0x000fe40000011409 */
[----:B------:R-:W-:-:S02]  /*0c40*/  SHF.R.S32.HI R3, RZ, 0x7, R2 ;  /* 0x00000007ff037819 */ /* 0x000fc40000011402 */
[----:B------:R-:W-:Y:S02]  /*0c50*/  LEA.HI R11, R7, R10, RZ, 0x3 ;  /* 0x0000000a070b7211 */ /* 0x000fe400078f18ff */
[----:B------:R-:W-:Y:S02]  /*0c60*/  LEA.HI R2, R2, R3, RZ, 0x1 ;  /* 0x0000000302027211 */ /* 0x000fe400078f08ff */
[----:B------:R-:W-:Y:S02]  /*0c70*/  LOP3.LUT R6, R6, 0xfffffc00, RZ, 0xc0, !PT ;  /* 0xfffffc0006067812 */ /* 0x000fe400078ec0ff */
[----:B------:R-:W-:Y:S02]  /*0c80*/  LOP3.LUT R7, R0, 0x1ffffffe, RZ, 0xc0, !PT ;  /* 0x1ffffffe00077812 */ /* 0x000fe400078ec0ff */
[----:B------:R-:W-:Y:S01]  /*0c90*/  LOP3.LUT R11, R11, 0xfffffff8, RZ, 0xc0, !PT ;  /* 0xfffffff80b0b7812 */ /* 0x000fe200078ec0ff */
[----:B------:R-:W-:Y:S01]  /*0ca0*/  IMAD R6, R5, 0x40, R6 ;  /* 0x0000004005067824 */ /* 0x000fe200078e0206 */
[----:B------:R-:W-:Y:S01]  /*0cb0*/  LEA.HI R8, R8, R13, RZ, 0x5 ;  /* 0x0000000d08087211 */ /* 0x000fe200078f28ff */
[----:B------:R-:W-:Y:S01]  /*0cc0*/  IMAD.IADD R7, R4, 0x1, -R7 ;  /* 0x0000000104077824 */ /* 0x000fe200078e0a07 */
[----:B------:R-:W-:Y:S01]  /*0cd0*/  LOP3.LUT R2, R2, 0x3fffffe, RZ, 0xc0, !PT ;  /* 0x03fffffe02027812 */ /* 0x000fe200078ec0ff */
[----:B------:R-:W-:Y:S01]  /*0ce0*/  IMAD.IADD R11, R10, 0x1, -R11 ;  /* 0x000000010a0b7824 */ /* 0x000fe200078e0a0b */
[----:B------:R-:W-:-:S02]  /*0cf0*/  LEA.HI R0, R12, R12, RZ, 0x1 ;  /* 0x0000000c0c007211 */ /* 0x000fc400078f08ff */
[----:B------:R-:W-:Y:S01]  /*0d00*/  SHF.R.S32.HI R8, RZ, 0x5, R8 ;  /* 0x00000005ff087819 */ /* 0x000fe20000011408 */
[----:B------:R-:W-:Y:S01]  /*0d10*/  IMAD.IADD R2, R3, 0x1, -R2 ;  /* 0x0000000103027824 */ /* 0x000fe200078e0a02 */
[----:B------:R-:W-:Y:S01]  /*0d20*/  LOP3.LUT R3, R0, 0x1ffffffe, RZ, 0xc0, !PT ;  /* 0x1ffffffe00037812 */ /* 0x000fe200078ec0ff */
[----:B------:R-:W-:Y:S01]  /*0d30*/  IMAD R0, R7, 0x8, R6 ;  /* 0x0000000807007824 */ /* 0x000fe200078e0206 */
[----:B------:R-:W-:Y:S01]  /*0d40*/  LOP3.LUT R9, R9, 0x7ffffffc, RZ, 0xc0, !PT ;  /* 0x7ffffffc09097812 */ /* 0x000fe200078ec0ff */
[----:B------:R-:W-:Y:S02]  /*0d50*/  IMAD R11, R8, 0x10, R11 ;  /* 0x00000010080b7824 */ /* 0x000fe400078e020b */
[----:B------:R-:W-:Y:S01]  /*0d60*/  IMAD.IADD R3, R12, 0x1, -R3 ;  /* 0x000000010c037824 */ /* 0x000fe200078e0a03 */
[----:B------:R0:W-:Y:S01]  /*0d70*/  STL [R1+0x44], R0 ;  /* 0x0000440001007387 */ /* 0x0001e20000100800 */
[----:B------:R-:W-:-:S04]  /*0d80*/  IMAD.IADD R9, R13, 0x1, -R9 ;  /* 0x000000010d097824 */ /* 0x000fc800078e0a09 */
[----:B------:R-:W-:-:S04]  /*0d90*/  IMAD.SHL.U32 R16, R9, 0x2, RZ ;  /* 0x0000000209107824 */ /* 0x000fc800078e00ff */
[----:B------:R-:W-:Y:S02]  /*0da0*/  VIADD R32, R16, 0x8 ;  /* 0x0000000810207836 */ /* 0x000fe40000000000 */
[----:B0-----:R-:W-:Y:S02]  /*0db0*/  IMAD R0, R2, 0x40, R11 ;  /* 0x0000004002007824 */ /* 0x001fe400078e020b */
[C---:B------:R-:W-:Y:S01]  /*0dc0*/  VIADD R29, R16.reuse, 0x20 ;  /* 0x00000020101d7836 */ /* 0x040fe20000000000 */
[----:B------:R-:W-:Y:S01]  /*0dd0*/  SHF.R.S32.HI R2, RZ, 0x1f, R32 ;  /* 0x0000001fff027819 */ /* 0x000fe20000011420 */
[C---:B------:R-:W-:Y:S01]  /*0de0*/  VIADD R26, R16.reuse, 0x38 ;  /* 0x00000038101a7836 */ /* 0x040fe20000000000 */
[----:B------:R0:W-:Y:S01]  /*0df0*/  STL [R1+0x3c], R0 ;  /* 0x00003c0001007387 */ /* 0x0001e20000100800 */
[C---:B------:R-:W-:Y:S01]  /*0e00*/  VIADD R21, R16.reuse, 0x50 ;  /* 0x0000005010157836 */ /* 0x040fe20000000000 */
[----:B------:R-:W-:Y:S01]  /*0e10*/  SHF.R.S32.HI R2, RZ, 0x1f, R29 ;  /* 0x0000001fff027819 */ /* 0x000fe2000001141d */
        /* <DEDUP_REMOVED lines=8> */
[----:B0-----:R-:W-:Y:S01]  /*0ea0*/  IMAD R0, R3, 0x8, R0 ;  /* 0x0000000803007824 */ /* 0x001fe200078e0200 */
[----:B------:R-:W-:Y:S01]  /*0eb0*/  SHF.R.S32.HI R6, RZ, 0x1f, R30 ;  /* 0x0000001fff067819 */ /* 0x000fe2000001141e */
        /* <DEDUP_REMOVED lines=40> */
[----:B------:R-:W-:Y:S01]  /*1140*/  VIADD R17, R16, 0xe8 ;  /* 0x000000e810117836 */ /* 0x000fe20000000000 */
[----:B------:R-:W-:-:S02]  /*1150*/  SHF.R.S32.HI R4, RZ, 0x1f, R19 ;  /* 0x0000001fff047819 */ /* 0x000fc40000011413 */
[----:B0-----:R-:W-:-:S07]  /*1160*/  SHF.R.S32.HI R2, RZ, 0x1f, R18 ;  /* 0x0000001fff027819 */ /* 0x001fce0000011412 */
.L_x_191:
[----:B------:R-:W-:Y:S01]  /*1170*/  ULDC.64 UR8, c[0x0][0xc88] ;  /* 0x0003220000087ab9 */ /* 0x000fe20000000a00 */
[----:B------:R-:W-:Y:S01]  /*1180*/  ULDC.64 UR14, c[0x0][0x998] ;  /* 0x00026600000e7ab9 */ /* 0x000fe20000000a00 */
[----:B------:R-:W-:Y:S01]  /*1190*/  UIMAD.WIDE UR8, UR7, 0x4, UR8 ;  /* 0x00000004070878a5 */ /* 0x000fe2000f8e0208 */
[----:B------:R-:W-:Y:S01]  /*11a0*/  ULDC.64 UR12, c[0x0][0x990] ;  /* 0x00026400000c7ab9 */ /* 0x000fe20000000a00 */
[----:B------:R-:W-:Y:S01]  /*11b0*/  ULDC.64 UR10, c[0x0][0xa20] ;  /* 0x00028800000a7ab9 */ /* 0x000fe20000000a00 */
[----:B------:R-:W-:-:S03]  /*11c0*/  ULOP3.LUT UR42, UR6, 0xffff, URZ, 0xc0, !UPT ;  /* 0x0000ffff062a7892 */ /* 0x000fc6000f8ec03f */
[----:B0-23--:R-:W-:Y:S01]  /*11d0*/  IMAD.U32 R2, RZ, RZ, UR8 ;  /* 0x00000008ff027e24 */ /* 0x00dfe2000f8e00ff */
[----:B------:R-:W-:Y:S01]  /*11e0*/  ULDC UR4, c[0x0][0x424] ;  /* 0x0001090000047ab9 */ /* 0x000fe20000000800 */
[----:B-1----:R-:W-:Y:S01]  /*11f0*/  IMAD.U32 R3, RZ, RZ, UR9 ;  /* 0x00000009ff037e24 */ /* 0x002fe2000f8e00ff */
[----:B------:R-:W-:Y:S01]  /*1200*/  ISETP.NE.U32.AND P1, PT, RZ, UR14, PT ;  /* 0x0000000eff007c0c */ /* 0x000fe2000bf25070 */
[----:B------:R-:W-:-:S03]  /*1210*/  ULDC.64 UR8, c[0x0][0xa28] ;  /* 0x00028a0000087ab9 */ /* 0x000fc60000000a00 */
[----:B------:R-:W2:Y:S01]  /*1220*/  LDG.E R2, desc[UR50][R2.64] ;  /* 0x0000003202027981 */ /* 0x000ea2000c1e1900 */
[----:B------:R-:W-:Y:S01]  /*1230*/  ISETP.NE.U32.AND P0, PT, RZ, UR12, PT ;  /* 0x0000000cff007c0c */ /* 0x000fe2000bf05070 */
[----:B------:R-:W-:Y:S01]  /*1240*/  UISETP.NE.U32.AND UP0, UPT, UR8, URZ, UPT ;  /* 0x0000003f0800728c */ /* 0x000fe2000bf05070 */
[----:B------:R-:W-:Y:S01]  /*1250*/  ISETP.NE.AND.EX P1, PT, RZ, UR15, PT, P1 ;  /* 0x0000000fff007c0c */ /* 0x000fe2000bf25310 */
[----:B------:R-:W-:Y:S01]  /*1260*/  UISETP.NE.U32.AND UP1, UPT, UR10, URZ, UPT ;  /* 0x0000003f0a00728c */ /* 0x000fe2000bf25070 */
[----:B------:R-:W-:Y:S01]  /*1270*/  ISETP.NE.AND.EX P0, PT, RZ, UR13, PT, P0 ;  /* 0x0000000dff007c0c */ /* 0x000fe2000bf05300 */
[----:B------:R-:W-:Y:S02]  /*1280*/  UISETP.NE.AND.EX UP0, UPT, UR9, URZ, UPT, UP0 ;  /* 0x0000003f0900728c */ /* 0x000fe4000bf05300 */
[----:B------:R-:W-:-:S04]  /*1290*/  UISETP.NE.AND.EX UP1, UPT, UR11, URZ, UPT, UP1 ;  /* 0x0000003f0b00728c */ /* 0x000fc8000bf25310 */
[----:B------:R-:W-:Y:S02]  /*12a0*/  PLOP3.LUT P4, PT, PT, PT, UP0, 0x80, 0x0 ;  /* 0x000000000000781c */ /* 0x000fe40003f8f008 */
[----:B------:R-:W-:Y:S02]  /*12b0*/  PLOP3.LUT P5, PT, PT, PT, UP1, 0x80, 0x0 ;  /* 0x000000000000781c */ /* 0x000fe40003faf018 */
[----:B------:R-:W0:Y:S08]  /*12c0*/  @P1 LDC.64 R8, c[0x0][0x9b8] ;  /* 0x00026e00ff081b82 */ /* 0x000e300000000a00 */
[----:B----4-:R-:W1:Y:S08]  /*12d0*/  @P0 LDC.64 R6, c[0x0][0x9a8] ;  /* 0x00026a00ff060b82 */ /* 0x010e700000000a00 */
[----:B------:R-:W3:Y:S08]  /*12e0*/  @P0 LDC.64 R14, c[0x0][0x9b0] ;  /* 0x00026c00ff0e0b82 */ /* 0x000ef00000000a00 */
[----:B------:R-:W4:Y:S01]  /*12f0*/  @P1 LDC.64 R20, c[0x0][0x9c0] ;  /* 0x00027000ff141b82 */ /* 0x000f220000000a00 */
[----:B--2---:R-:W-:-:S13]  /*1300*/  R2UR UR36, R2 ;  /* 0x00000000022472ca */ /* 0x004fda00000e0000 */
[----:B------:R-:W-:Y:S02]  /*1310*/  USHF.R.S32.HI UR37, URZ, 0x1f, UR36 ;  /* 0x0000001f3f257899 */ /* 0x000fe40008011424 */
[----:B0-----:R-:W-:Y:S01]  /*1320*/  @P1 IMAD.WIDE.U32 R4, R8, UR36, RZ ;  /* 0x0000002408041c25 */ /* 0x001fe2000f8e00ff */
[----:B------:R-:W-:-:S03]  /*1330*/  @UP0 ULEA UR8, UP2, UR36, UR8, 0x2 ;  /* 0x0000000824080291 */ /* 0x000fc6000f84103f */
[----:B------:R-:W-:Y:S01]  /*1340*/  @P1 IMAD R2, R8, UR37, RZ ;  /* 0x0000002508021c24 */ /* 0x000fe2000f8e02ff */
[----:B------:R-:W-:Y:S02]  /*1350*/  @UP0 ULEA.HI.X UR9, UR36, UR9, UR37, 0x2, UP2 ;  /* 0x0000000924090291 */ /* 0x000fe400090f1425 */
[C---:B-1---5:R-:W-:Y:S01]  /*1360*/  @P0 IMAD R0, R6.reuse, UR37, RZ ;  /* 0x0000002506000c24 */ /* 0x062fe2000f8e02ff */
[----:B------:R-:W-:Y:S02]  /*1370*/  @UP1 ULEA UR10, UP0, UR36, UR10, 0x2 ;  /* 0x0000000a240a1291 */ /* 0x000fe4000f80103f */
[----:B------:R-:W-:Y:S02]  /*1380*/  @P1 IMAD R9, R9, UR36, R2 ;  /* 0x0000002409091c24 */ /* 0x000fe4000f8e0202 */
[----:B------:R-:W-:Y:S01]  /*1390*/  @P0 IMAD R7, R7, UR36, R0 ;  /* 0x0000002407070c24 */ /* 0x000fe2000f8e0200 */
[----:B------:R-:W-:Y:S02]  /*13a0*/  @UP1 ULEA.HI.X UR11, UR36, UR11, UR37, 0x2, UP0 ;  /* 0x0000000b240b1291 */ /* 0x000fe400080f1425 */
[----:B------:R-:W-:-:S04]  /*13b0*/  @P0 IMAD.WIDE.U32 R2, R6, UR36, RZ ;  /* 0x0000002406020c25 */ /* 0x000fc8000f8e00ff */
[----:B------:R-:W-:Y:S02]  /*13c0*/  @P0 IMAD.IADD R3, R3, 0x1, R7 ;  /* 0x0000000103030824 */ /* 0x000fe400078e0207 */
[----:B------:R-:W-:Y:S02]  /*13d0*/  @P1 IMAD.IADD R5, R5, 0x1, R9 ;  /* 0x0000000105051824 */ /* 0x000fe400078e0209 */
[----:B---3--:R-:W-:-:S04]  /*13e0*/  @P0 IMAD.WIDE.U32 R2, R14, UR42, R2 ;  /* 0x0000002a0e020c25 */ /* 0x008fc8000f8e0002 */
[----:B----4-:R-:W-:-:S04]  /*13f0*/  @P1 IMAD.WIDE.U32 R6, R20, UR42, R4 ;  /* 0x0000002a14061c25 */ /* 0x010fc8000f8e0004 */
[----:B------:R-:W-:Y:S02]  /*1400*/  IMAD.U32 R10, RZ, RZ, UR8 ;  /* 0x00000008ff0a7e24 */ /* 0x000fe4000f8e00ff */
[----:B------:R-:W-:Y:S02]  /*1410*/  IMAD.U32 R12, RZ, RZ, UR10 ;  /* 0x0000000aff0c7e24 */ /* 0x000fe4000f8e00ff */
[----:B------:R-:W-:Y:S02]  /*1420*/  IMAD.U32 R11, RZ, RZ, UR9 ;  /* 0x00000009ff0b7e24 */ /* 0x000fe4000f8e00ff */
[----:B------:R-:W-:Y:S02]  /*1430*/  IMAD.U32 R13, RZ, RZ, UR11 ;  /* 0x0000000bff0d7e24 */ /* 0x000fe4000f8e00ff */
[----:B------:R-:W-:Y:S01]  /*1440*/  @P0 IMAD R5, R15, UR42, R3 ;  /* 0x0000002a0f050c24 */ /* 0x000fe2000f8e0203 */
[----:B------:R-:W-:Y:S01]  /*1450*/  @P0 LEA R4, P2, R2, UR12, 0x2 ;  /* 0x0000000c02040c11 */ /* 0x000fe2000f8410ff */
[----:B------:R-:W-:Y:S01]  /*1460*/  @P1 IMAD R3, R21, UR42, R7 ;  /* 0x0000002a15031c24 */ /* 0x000fe2000f8e0207 */
[----:B------:R-:W-:Y:S01]  /*1470*/  @P1 LEA R8, P3, R6, UR14, 0x2 ;  /* 0x0000000e06081c11 */ /* 0x000fe2000f8610ff */
[----:B------:R-:W2:Y:S01]  /*1480*/  @P4 LDG.E R10, desc[UR50][R10.64] ;  /* 0x000000320a0a4981 */ /* 0x000ea2000c1e1900 */
[----:B------:R-:W-:Y:S01]  /*1490*/  IMAD.MOV.U32 R7, RZ, RZ, 0x3f800000 ;  /* 0x3f800000ff077424 */ /* 0x000fe200078e00ff */
[----:B------:R-:W-:Y:S01]  /*14a0*/  @P0 LEA.HI.X R5, R2, UR13, R5, 0x2, P2 ;  /* 0x0000000d02050c11 */ /* 0x000fe200090f1405 */
[----:B------:R-:W-:Y:S01]  /*14b0*/  IMAD.MOV.U32 R0, RZ, RZ, 0x3f800000 ;  /* 0x3f800000ff007424 */ /* 0x000fe200078e00ff */
[----:B------:R-:W3:Y:S01]  /*14c0*/  @P5 LDG.E R12, desc[UR50][R12.64] ;  /* 0x000000320c0c5981 */ /* 0x000ee2000c1e1900 */
[----:B------:R-:W-:Y:S01]  /*14d0*/  @P1 LEA.HI.X R9, R6, UR15, R3, 0x2, P3 ;  /* 0x0000000f06091c11 */ /* 0x000fe200098f1403 */
[----:B------:R-:W-:-:S02]  /*14e0*/  ULDC.64 UR8, c[0x0][0x418] ;  /* 0x0001060000087ab9 */ /* 0x000fc40000000a00 */
[----:B------:R0:W5:Y:S04]  /*14f0*/  @P0 LDG.E R7, desc[UR50][R4.64] ;  /* 0x0000003204070981 */ /* 0x000168000c1e1900 */
[----:B------:R0:W5:Y:S01]  /*1500*/  @P1 LDG.E R0, desc[UR50][R8.64] ;  /* 0x0000003208001981 */ /* 0x000162000c1e1900 */
[----:B------:R-:W-:Y:S01]  /*1510*/  UISETP.NE.U32.AND UP0, UPT, UR8, URZ, UPT ;  /* 0x0000003f0800728c */ /* 0x000fe2000bf05070 */
[----:B------:R-:W-:Y:S01]  /*1520*/  UMOV UR43, UR5 ;  /* 0x00000005002b7c82 */ /* 0x000fe20008000000 */
[----:B------:R-:W-:Y:S02]  /*1530*/  ULDC UR5, c[0x0][0x2f0] ;  /* 0x0000bc0000057ab9 */ /* 0x000fe40000000800 */
[----:B------:R-:W-:Y:S01]  /*1540*/  UISETP.NE.AND.EX UP0, UPT, UR9, URZ, UPT, UP0 ;  /* 0x0000003f0900728c */ /* 0x000fe2000bf05300 */
[----:B------:R-:W-:Y:S01]  /*1550*/  UMOV UR53, URZ ;  /* 0x0000003f00357c82 */ /* 0x000fe20008000000 */
[----:B------:R-:W-:-:S02]  /*1560*/  ULOP3.LUT UR7, UR6, 0xff0000, URZ, 0xc0, !UPT ;  /* 0x00ff000006077892 */ /* 0x000fc4000f8ec03f */
[----:B------:R-:W-:Y:S02]  /*1570*/  USEL UR4, UR4, 0x1, UP0 ;  /* 0x0000000104047887 */ /* 0x000fe40008000000 */
[----:B------:R-:W-:Y:S02]  /*1580*/  ULOP3.LUT UR6, UR6, 0xff000000, URZ, 0xc0, !UPT ;  /* 0xff00000006067892 */ /* 0x000fe4000f8ec03f */
[----:B------:R-:W-:Y:S01]  /*1590*/  UIMAD UR4, UR4, UR5, URZ ;  /* 0x00000005040472a4 */ /* 0x000fe2000f8e023f */
[----:B--2---:R-:W-:-:S06]  /*15a0*/  @P4 R2UR UR53, R10 ;  /* 0x000000000a3542ca */ /* 0x004fcc00000e0000 */
[----:B---3--:R-:W-:Y:S01]  /*15b0*/  @P5 R2UR UR4, R12 ;  /* 0x000000000c0452ca */ /* 0x008fe200000e0000 */
[----:B0-----:R-:W-:-:S14]  /*15c0*/  @P5 BRA `(.L_x_144) ;  /* 0x0000000000345947 */ /* 0x001fdc0003800000 */
[----:B------:R-:W-:Y:S02]  /*15d0*/  ULDC.64 UR8, c[0x0][0xa08] ;  /* 0x0002820000087ab9 */ /* 0x000fe40000000a00 */
[----:B------:R-:W-:-:S04]  /*15e0*/  ISETP.NE.U32.AND P0, PT, RZ, UR8, PT ;  /* 0x00000008ff007c0c */ /* 0x000fc8000bf05070 */
[----:B------:R-:W-:-:S13]  /*15f0*/  ISETP.NE.AND.EX P0, PT, RZ, UR9, PT, P0 ;  /* 0x00000009ff007c0c */ /* 0x000fda000bf05300 */
[----:B------:R-:W-:Y:S05]  /*1600*/  @!P0 BRA `(.L_x_144) ;  /* 0x0000000000248947 */ /* 0x000fea0003800000 */
[----:B------:R-:W-:Y:S02]  /*1610*/  ULDC.64 UR4, c[0x0][0xa08] ;  /* 0x0002820000047ab9 */ /* 0x000fe40000000a00 */
[----:B------:R-:W-:-:S06]  /*1620*/  UIMAD.WIDE UR4, UR36, 0x4, UR4 ;  /* 0x00000004240478a5 */ /* 0x000fcc000f8e0204 */
[----:B------:R-:W-:Y:S02]  /*1630*/  IMAD.U32 R2, RZ, RZ, UR4 ;  /* 0x00000004ff027e24 */ /* 0x000fe4000f8e00ff */
[----:B------:R-:W-:-:S05]  /*1640*/  IMAD.U32 R3, RZ, RZ, UR5 ;  /* 0x00000005ff037e24 */ /* 0x000fca000f8e00ff */
[----:B------:R-:W2:Y:S04]  /*1650*/  LDG.E R5, desc[UR50][R2.64] ;  /* 0x0000003202057981 */ /* 0x000ea8000c1e1900 */
[----:B------:R-:W3:Y:S01]  /*1660*/  LDG.E R4, desc[UR50][R2.64+0x4] ;  /* 0x0000043202047981 */ /* 0x000ee2000c1e1900 */
[----:B--2---:R-:W-:Y:S02]  /*1670*/  R2UR UR4, R5 ;  /* 0x00000000050472ca */ /* 0x004fe400000e0000 */
[----:B---3--:R-:W-:-:S13]  /*1680*/  R2UR UR5, R4 ;  /* 0x00000000040572ca */ /* 0x008fda00000e0000 */
[----:B------:R-:W-:-:S12]  /*1690*/  UIADD3 UR4, -UR4, UR5, URZ ;  /* 0x0000000504047290 */ /* 0x000fd8000fffe13f */
.L_x_144:
[----:B------:R-:W-:Y:S01]  /*16a0*/  UIADD3 UR53, -UR53, UR4, URZ ;  /* 0x0000000435357290 */ /* 0x000fe2000fffe13f */
[----:B-----5:R-:W-:Y:S01]  /*16b0*/  FMUL.FTZ R0, R7, R0 ;  /* 0x0000000007007220 */ /* 0x020fe20000410000 */
[----:B------:R-:W-:Y:S02]  /*16c0*/  USHF.R.U32.HI UR6, URZ, 0x8, UR6 ;  /* 0x000000083f067899 */ /* 0x000fe40008011606 */
[----:B------:R-:W-:Y:S02]  /*16d0*/  UISETP.GE.AND UP0, UPT, UR53, 0x1, UPT ;  /* 0x000000013500788c */ /* 0x000fe4000bf06270 */
[----:B------:R-:W-:Y:S02]  /*16e0*/  UIADD3 UR5, UR53, 0x7f, URZ ;  /* 0x0000007f35057890 */ /* 0x000fe4000fffe03f */
[----:B------:R-:W-:Y:S02]  /*16f0*/  ULEA.HI UR7, UR7, UR6, URZ, 0x10 ;  /* 0x0000000607077291 */ /* 0x000fe4000f8f803f */
[----:B------:R-:W-:Y:S01]  /*1700*/  PLOP3.LUT P0, PT, PT, PT, UP0, 0x80, 0x0 ;  /* 0x000000000000781c */ /* 0x000fe20003f0f008 */
[----:B------:R-:W-:Y:S01]  /*1710*/  USHF.R.S32.HI UR6, URZ, 0x1f, UR5 ;  /* 0x0000001f3f067899 */ /* 0x000fe20008011405 */
[----:B------:R-:W-:Y:S01]  /*1720*/  ULDC UR11, c[0x0][0x988] ;  /* 0x00026200000b7ab9 */ /* 0x000fe20000000800 */
[----:B------:R-:W-:-:S02]  /*1730*/  UMOV UR4, URZ ;  /* 0x0000003f00047c82 */ /* 0x000fc40008000000 */
[----:B------:R-:W-:Y:S02]  /*1740*/  ULEA.HI UR6, UR6, UR5, URZ, 0x7 ;  /* 0x0000000506067291 */ /* 0x000fe4000f8f383f */
[----:B------:R-:W-:Y:S02]  /*1750*/  ULOP3.LUT UR39, UR7, 0xff, URZ, 0xc0, !UPT ;  /* 0x000000ff07277892 */ /* 0x000fe4000f8ec03f */
[----:B------:R-:W-:Y:S02]  /*1760*/  USHF.R.U32.HI UR45, URZ, 0x10, UR7 ;  /* 0x000000103f2d7899 */ /* 0x000fe40008011607 */
[----:B------:R-:W-:Y:S02]  /*1770*/  USHF.R.S32.HI UR9, URZ, 0x7, UR6 ;  /* 0x000000073f097899 */ /* 0x000fe40008011406 */
[----:B------:R-:W-:Y:S10]  /*1780*/  @!P0 BRA `(.L_x_145) ;  /* 0x0000000000908947 */ /* 0x000ff40003800000 */
[----:B------:R-:W-:Y:S01]  /*1790*/  UISETP.NE.AND UP0, UPT, UR45, URZ, UPT ;  /* 0x0000003f2d00728c */ /* 0x000fe2000bf05270 */
[----:B------:R-:W-:-:S03]  /*17a0*/  ULDC UR4, c[0x0][0x9f0] ;  /* 0x00027c0000047ab9 */ /* 0x000fc60000000800 */
[----:B------:R-:W-:-:S03]  /*17b0*/  USEL UR10, UR45, UR4, UP0 ;  /* 0x000000042d0a7287 */ /* 0x000fc60008000000 */
[----:B------:R-:W-:Y:S01]  /*17c0*/  UMOV UR4, URZ ;  /* 0x0000003f00047c82 */ /* 0x000fe20008000000 */
[----:B------:R-:W-:Y:S02]  /*17d0*/  UIADD3 UR6, UR9, -0x1, UR10 ;  /* 0xffffffff09067890 */ /* 0x000fe4000fffe00a */
[----:B------:R-:W-:-:S04]  /*17e0*/  IMAD.U32 R4, RZ, RZ, UR10 ;  /* 0x0000000aff047e24 */ /* 0x000fc8000f8e00ff */
[----:B------:R-:W-:Y:S01]  /*17f0*/  IMAD.U32 R5, RZ, RZ, UR6 ;  /* 0x00000006ff057e24 */ /* 0x000fe2000f8e00ff */
[-C--:B------:R-:W-:Y:S01]  /*1800*/  IABS R2, R4.reuse ;  /* 0x0000000400027213 */ /* 0x080fe20000000000 */
[----:B------:R-:W-:Y:S01]  /*1810*/  ULOP3.LUT UR6, UR6, UR10, URZ, 0x3c, !UPT ;  /* 0x0000000a06067292 */ /* 0x000fe2000f8e3c3f */
[----:B------:R-:W-:Y:S02]  /*1820*/  IABS R6, R4 ;  /* 0x0000000400067213 */ /* 0x000fe40000000000 */
[----:B------:R-:W-:Y:S02]  /*1830*/  R2UR UR12, R2 ;  /* 0x00000000020c72ca */ /* 0x000fe400000e0000 */
[----:B------:R-:W-:-:S05]  /*1840*/  IABS R5, R5 ;  /* 0x0000000500057213 */ /* 0x000fca0000000000 */
[----:B------:R-:W-:-:S05]  /*1850*/  IMAD.MOV.U32 R4, RZ, RZ, R5 ;  /* 0x000000ffff047224 */ /* 0x000fca00078e0005 */
[----:B------:R-:W-:Y:S01]  /*1860*/  R2UR UR8, R4 ;  /* 0x00000000040872ca */ /* 0x000fe200000e0000 */
[----:B------:R-:W0:Y:S08]  /*1870*/  I2F.RP R2, UR12 ;  /* 0x0000000c00027d06 */ /* 0x000e300008209400 */
[----:B0-----:R-:W0:Y:S02]  /*1880*/  MUFU.RCP R2, R2 ;  /* 0x0000000200027308 */ /* 0x001e240000001000 */
[----:B0-----:R-:W-:-:S02]  /*1890*/  VIADD R3, R2, 0xffffffe ;  /* 0x0ffffffe02037836 */ /* 0x001fc40000000000 */
[----:B------:R-:W-:-:S04]  /*18a0*/  IMAD.MOV R2, RZ, RZ, -R6 ;  /* 0x000000ffff027224 */ /* 0x000fc800078e0a06 */
[----:B------:R-:W0:Y:S02]  /*18b0*/  F2I.FTZ.U32.TRUNC.NTZ R3, R3 ;  /* 0x0000000300037305 */ /* 0x000e24000021f000 */
[----:B0-----:R-:W-:-:S13]  /*18c0*/  R2UR UR5, R3 ;  /* 0x00000000030572ca */ /* 0x001fda00000e0000 */
[----:B------:R-:W-:-:S04]  /*18d0*/  UIADD3 UR7, URZ, -UR5, URZ ;  /* 0x800000053f077290 */ /* 0x000fc8000fffe03f */
[----:B------:R-:W-:-:S04]  /*18e0*/  UIMAD UR7, UR7, UR12, URZ ;  /* 0x0000000c070772a4 */ /* 0x000fc8000f8e023f */
[----:B------:R-:W-:-:S03]  /*18f0*/  UIMAD.WIDE.U32 UR4, UR5, UR7, UR4 ;  /* 0x00000007050472a5 */ /* 0x000fc6000f8e0004 */
[----:B------:R-:W-:Y:S01]  /*1900*/  R2UR UR7, R2 ;  /* 0x00000000020772ca */ /* 0x000fe200000e0000 */
[----:B------:R-:W-:-:S12]  /*1910*/  UIMAD.WIDE.U32 UR4, UR5, UR8, URZ ;  /* 0x00000008050472a5 */ /* 0x000fd8000f8e003f */
[----:B------:R-:W-:-:S04]  /*1920*/  UIMAD UR4, UR5, UR7, UR8 ;  /* 0x00000007050472a4 */ /* 0x000fc8000f8e0208 */
[----:B------:R-:W-:-:S11]  /*1930*/  UISETP.GT.U32.AND UP1, UPT, UR12, UR4, UPT ;  /* 0x000000040c00728c */ /* 0x000fd6000bf24070 */
[----:B------:R-:W-:Y:S02]  /*1940*/  @!UP1 UIADD3 UR4, UR4, -UR12, URZ ;  /* 0x8000000c04049290 */ /* 0x000fe4000fffe03f */
[----:B------:R-:W-:Y:S02]  /*1950*/  @!UP1 UIADD3 UR5, UR5, 0x1, URZ ;  /* 0x0000000105059890 */ /* 0x000fe4000fffe03f */
[----:B------:R-:W-:Y:S02]  /*1960*/  UISETP.GE.U32.AND UP0, UPT, UR4, UR12, UPT ;  /* 0x0000000c0400728c */ /* 0x000fe4000bf06070 */
[----:B------:R-:W-:-:S09]  /*1970*/  UISETP.GE.AND UP1, UPT, UR6, URZ, UPT ;  /* 0x0000003f0600728c */ /* 0x000fd2000bf26270 */
[----:B------:R-:W-:Y:S02]  /*1980*/  @UP0 UIADD3 UR5, UR5, 0x1, URZ ;  /* 0x0000000105050890 */ /* 0x000fe4000fffe03f */
[----:B------:R-:W-:-:S05]  /*1990*/  UISETP.NE.AND UP0, UPT, UR10, URZ, UPT ;  /* 0x0000003f0a00728c */ /* 0x000fca000bf05270 */
[----:B------:R-:W-:Y:S02]  /*19a0*/  UMOV UR4, UR5 ;  /* 0x0000000500047c82 */ /* 0x000fe40008000000 */
[----:B------:R-:W-:-:S04]  /*19b0*/  @!UP1 UIADD3 UR4, -UR4, URZ, URZ ;  /* 0x0000003f04049290 */ /* 0x000fc8000fffe13f */
[----:B------:R-:W-:-:S12]  /*19c0*/  @!UP0 ULOP3.LUT UR4, URZ, UR10, URZ, 0x33, !UPT ;  /* 0x0000000a3f048292 */ /* 0x000fd8000f8e333f */
.L_x_145:
[----:B------:R-:W-:Y:S01]  /*19d0*/  UIMAD UR40, UR39, UR4, URZ ;  /* 0x00000004272872a4 */ /* 0x000fe2000f8e023f */
[----:B------:R-:W-:Y:S02]  /*19e0*/  IMAD.U32 R2, RZ, RZ, UR9 ;  /* 0x00000009ff027e24 */ /* 0x000fe4000f8e00ff */
[----:B------:R-:W-:Y:S01]  /*19f0*/  FMUL.FTZ R0, R0, UR11 ;  /* 0x0000000b00007c20 */ /* 0x000fe20008410000 */
[----:B------:R-:W-:Y:S01]  /*1a00*/  IMAD.U32 R3, RZ, RZ, UR4 ;  /* 0x00000004ff037e24 */ /* 0x000fe2000f8e00ff */
[----:B------:R-:W-:Y:S02]  /*1a10*/  PLOP3.LUT P0, PT, PT, PT, PT, 0x80, 0x0 ;  /* 0x000000000000781c */ /* 0x000fe40003f0f070 */
[----:B------:R-:W-:Y:S01]  /*1a20*/  CS2R R28, SRZ ;  /* 0x00000000001c7805 */ /* 0x000fe2000001ff00 */
[----:B------:R-:W-:Y:S01]  /*1a30*/  IMAD.MOV.U32 R160, RZ, RZ, RZ ;  /* 0x000000ffffa07224 */ /* 0x000fe200078e00ff */
[----:B------:R-:W-:Y:S01]  /*1a40*/  R2UR UR41, R0 ;  /* 0x00000000002972ca */ /* 0x000fe200000e0000 */
[----:B------:R-:W-:Y:S01]  /*1a50*/  IMAD.MOV.U32 R0, RZ, RZ, RZ ;  /* 0x000000ffff007224 */ /* 0x000fe200078e00ff */
[----:B------:R-:W-:-:S02]  /*1a60*/  VIADDMNMX R2, R3, UR40, R2, PT ;  /* 0x0000002803027c46 */ /* 0x000fc4000b800102 */
[----:B------:R-:W-:Y:S02]  /*1a70*/  CS2R R4, SRZ ;  /* 0x0000000000047805 */ /* 0x000fe4000001ff00 */
[----:B------:R-:W-:Y:S02]  /*1a80*/  CS2R R30, SRZ ;  /* 0x00000000001e7805 */ /* 0x000fe4000001ff00 */
[----:B------:R-:W-:Y:S02]  /*1a90*/  CS2R R26, SRZ ;  /* 0x00000000001a7805 */ /* 0x000fe4000001ff00 */
[----:B------:R-:W-:Y:S02]  /*1aa0*/  R2UR UR52, R2 ;  /* 0x00000000023472ca */ /* 0x000fe400000e0000 */
        /* <DEDUP_REMOVED lines=12> */
[----:B------:R-:W-:Y:S01]  /*1b70*/  UISETP.GT.AND UP0, UPT, UR52, UR40, UPT ;  /* 0x000000283400728c */ /* 0x000fe2000bf04270 */
[----:B------:R-:W-:Y:S02]  /*1b80*/  CS2R R52, SRZ ;  /* 0x0000000000347805 */ /* 0x000fe4000001ff00 */
[----:B------:R-:W-:-:S02]  /*1b90*/  CS2R R54, SRZ ;  /* 0x0000000000367805 */ /* 0x000fc4000001ff00 */
[----:B------:R-:W-:Y:S02]  /*1ba0*/  CS2R R50, SRZ ;  /* 0x0000000000327805 */ /* 0x000fe4000001ff00 */
[----:B------:R-:W-:Y:S02]  /*1bb0*/  CS2R R10, SRZ ;  /* 0x00000000000a7805 */ /* 0x000fe4000001ff00 */
[----:B------:R-:W-:Y:S02]  /*1bc0*/  CS2R R48, SRZ ;  /* 0x0000000000307805 */ /* 0x000fe4000001ff00 */
[----:B------:R-:W-:Y:S02]  /*1bd0*/  PLOP3.LUT P1, PT, PT, PT, UP0, 0x80, 0x0 ;  /* 0x000000000000781c */ /* 0x000fe40003f2f008 */
        /* <DEDUP_REMOVED lines=28> */
[----:B------:R-:W-:Y:S01]  /*1da0*/  CS2R R106, SRZ ;  /* 0x00000000006a7805 */ /* 0x000fe2000001ff00 */
[----:B------:R-:W-:Y:S01]  /*1db0*/  IMAD.MOV.U32 R116, RZ, RZ, RZ ;  /* 0x000000ffff747224 */ /* 0x000fe200078e00ff */
[----:B------:R-:W-:Y:S02]  /*1dc0*/  CS2R R118, SRZ ;  /* 0x0000000000767805 */ /* 0x000fe4000001ff00 */
[----:B------:R-:W-:Y:S01]  /*1dd0*/  CS2R R114, SRZ ;  /* 0x0000000000727805 */ /* 0x000fe2000001ff00 */
[----:B------:R-:W-:Y:S01]  /*1de0*/  IMAD.MOV.U32 R113, RZ, RZ, RZ ;  /* 0x000000ffff717224 */ /* 0x000fe200078e00ff */
        /* <DEDUP_REMOVED lines=13> */
[----:B------:R-:W-:-:S02]  /*1ec0*/  IMAD.MOV.U32 R148, RZ, RZ, RZ ;  /* 0x000000ffff947224 */ /* 0x000fc400078e00ff */
[----:B------:R-:W-:Y:S02]  /*1ed0*/  IMAD.MOV.U32 R146, RZ, RZ, RZ ;  /* 0x000000ffff927224 */ /* 0x000fe400078e00ff */
[----:B------:R-:W-:Y:S01]  /*1ee0*/  IMAD.MOV.U32 R145, RZ, RZ, RZ ;  /* 0x000000ffff917224 */ /* 0x000fe200078e00ff */
[----:B------:R-:W-:Y:S06]  /*1ef0*/  @!P1 BRA `(.L_x_146) ;  /* 0x0000006000589947 */ /* 0x000fec0003800000 */
[----:B------:R-:W0:Y:S01]  /*1f00*/  S2R R64, SR_TID.X ;  /* 0x0000000000407919 */ /* 0x000e220000002100 */
[----:B------:R-:W1:Y:S01]  /*1f10*/  S2UR UR6, SR_CgaCtaId ;  /* 0x00000000000679c3 */ /* 0x000e620000008800 */
[----:B------:R-:W-:Y:S02]  /*1f20*/  UMOV UR5, 0x400 ;  /* 0x0000040000057882 */ /* 0x000fe40000000000 */
[----:B-1----:R-:W-:-:S04]  /*1f30*/  ULEA UR5, UR6, UR5, 0x18 ;  /* 0x0000000506057291 */ /* 0x002fc8000f8ec03f */
[----:B------:R-:W-:Y:S01]  /*1f40*/  UIADD3 UR5, UR5, 0x20400, URZ ;  /* 0x0002040005057890 */ /* 0x000fe2000fffe03f */
[----:B0-----:R-:W-:-:S03]  /*1f50*/  VIADD R0, R64, 0xffffff80 ;  /* 0xffffff8040007836 */ /* 0x001fc60000000000 */
[----:B------:R-:W-:Y:S02]  /*1f60*/  ULOP3.LUT UP0, URZ, UR5, 0x3ff, URZ, 0xc0, !UPT ;  /* 0x000003ff053f7892 */ /* 0x000fe4000f80c03f */
[----:B------:R-:W-:-:S04]  /*1f70*/  SHF.R.S32.HI R3, RZ, 0x1f, R0 ;  /* 0x0000001fff037819 */ /* 0x000fc80000011400 */
[----:B------:R-:W-:Y:S02]  /*1f80*/  PLOP3.LUT P0, PT, PT, PT, UP0, 0x80, 0x0 ;  /* 0x000000000000781c */ /* 0x000fe40003f0f008 */
[----:B------:R-:W-:-:S04]  /*1f90*/  LEA.HI R3, R3, R0, RZ, 0x7 ;  /* 0x0000000003037211 */ /* 0x000fc800078f38ff */
[----:B------:R-:W-:-:S06]  /*1fa0*/  SHF.R.S32.HI R3, RZ, 0x7, R3 ;  /* 0x00000007ff037819 */ /* 0x000fcc0000011403 */
[----:B------:R-:W0:Y:S02]  /*1fb0*/  SHFL.IDX PT, R3, R3, RZ, 0x1f ;  /* 0x00001fff03037589 */ /* 0x000e2400000e0000 */
[----:B0-----:R-:W-:-:S13]  /*1fc0*/  R2UR UR44, R3 ;  /* 0x00000000032c72ca */ /* 0x001fda00000e0000 */
        /* <DEDUP_REMOVED lines=23> */
.L_x_147:
[----:B------:R-:W0:Y:S01]  /*2140*/  S2UR UR5, SR_CgaCtaId ;  /* 0x00000000000579c3 */ /* 0x000e220000008800 */
[----:B------:R-:W-:Y:S01]  /*2150*/  ULEA.HI UR4, UR47, UR47, URZ, 0x1 ;  /* 0x0000002f2f047291 */ /* 0x000fe2000f8f083f */
[----:B------:R-:W-:-:S03]  /*2160*/  MOV R3, 0x400 ;  /* 0x0000040000037802 */ /* 0x000fc60000000f00 */
[----:B------:R-:W-:-:S04]  /*2170*/  ULOP3.LUT UR4, UR4, 0xfffffffe, URZ, 0xc0, !UPT ;  /* 0xfffffffe04047892 */ /* 0x000fc8000f8ec03f */
[----:B------:R-:W-:-:S06]  /*2180*/  UIADD3 UR4, UR47, -UR4, URZ ;  /* 0x800000042f047290 */ /* 0x000fcc000fffe03f */
[----:B------:R-:W-:Y:S02]  /*2190*/  IMAD.U32 R4, RZ, RZ, UR4 ;  /* 0x00000004ff047e24 */ /* 0x000fe4000f8e00ff */
[----:B0-----:R-:W-:-:S05]  /*21a0*/  IMAD.U32 R2, RZ, RZ, UR5 ;  /* 0x00000005ff027e24 */ /* 0x001fca000f8e00ff */
[----:B------:R-:W-:Y:S02]  /*21b0*/  LEA R0, R2, R3, 0x18 ;  /* 0x0000000302007211 */ /* 0x000fe400078ec0ff */
[----:B------:R-:W-:Y:S01]  /*21c0*/  SHF.L.U32 R3, R4, 0x1f, RZ ;  /* 0x0000001f04037819 */ /* 0x000fe200000006ff */
[----:B------:R-:W-:-:S03]  /*21d0*/  IMAD.U32 R4, RZ, RZ, UR48 ;  /* 0x00000030ff047e24 */ /* 0x000fc6000f8e00ff */
[----:B------:R-:W0:Y:S02]  /*21e0*/  SYNCS.PHASECHK.TRANS64.TRYWAIT P1, [R0+URZ+0x38800], R3 ;  /* 0x03880003000075a7 */ /* 0x000e24000802017f */
[----:B------:R-:W-:Y:S01]  /*21f0*/  ISETP.NE.AND P0, PT, R4, 0x3, PT ;  /* 0x000000030400780c */ /* 0x000fe20003f05270 */
[----:B0-----:R-:W-:-:S12]  /*2200*/  @!P1 BRA `(.L_x_148) ;  /* 0x0000012000c89947 */ /* 0x001fd80003800000 */
.L_x_286:
[----:B------:R-:W-:Y:S05]  /*2210*/  @!P0 BRA `(.L_x_149) ;  /* 0x0000000000048947 */ /* 0x000fea0003800000 */
[----:B------:R-:W-:Y:S01]  /*2220*/  BPT.TRAP 0x1 ;  /* 0x000000040000795c */ /* 0x000fe20000300000 */
.L_x_149:
[----:B------:R-:W-:Y:S02]  /*2230*/  IMAD.U32 R4, RZ, RZ, UR46 ;  /* 0x0000002eff047e24 */ /* 0x000fe4000f8e00ff */
[----:B------:R-:W-:-:S03]  /*2240*/  IMAD.U32 R5, RZ, RZ, UR54 ;  /* 0x00000036ff057e24 */ /* 0x000fc6000f8e00ff */
[----:B------:R-:W-:Y:S01]  /*2250*/  SHF.L.U32 R4, R4, 0x1f, RZ ;  /* 0x0000001f04047819 */ /* 0x000fe200000006ff */
[----:B------:R-:W-:-:S04]  /*2260*/  IMAD R5, R5, 0x8, R0 ;  /* 0x0000000805057824 */ /* 0x000fc800078e0200 */
[----:B------:R1:W2:Y:S01]  /*2270*/  SYNCS.PHASECHK.TRANS64.TRYWAIT P1, [R5+URZ+0x38830], R4 ;  /* 0x03883004050075a7 */ /* 0x0002a2000802017f */
[----:B------:R-:W-:Y:S05]  /*2280*/  @!P0 BRA `(.L_x_150) ;  /* 0x0000000000048947 */ /* 0x000fea0003800000 */
[----:B------:R-:W-:Y:S01]  /*2290*/  BPT.TRAP 0x1 ;  /* 0x000000040000795c */ /* 0x000fe20000300000 */
.L_x_150:
[----:B0-----:R-:W0:Y:S01]  /*22a0*/  S2R R3, SR_TID.X ;  /* 0x0000000000037919 */ /* 0x001e220000002100 */
[----:B------:R-:W-:Y:S01]  /*22b0*/  IMAD.MOV.U32 R25, RZ, RZ, RZ ;  /* 0x000000ffff197224 */ /* 0x000fe200078e00ff */
[----:B0-----:R-:W-:Y:S01]  /*22c0*/  LOP3.LUT P2, RZ, R3, 0x7f, RZ, 0xc0, !PT ;  /* 0x0000007f03ff7812 */ /* 0x001fe2000784c0ff */
[----:B--2---:R-:W-:-:S12]  /*22d0*/  @P1 BRA `(.L_x_151) ;  /* 0x0000000000081947 */ /* 0x004fd80003800000 */
[----:B------:R-:W0:Y:S02]  /*22e0*/  SYNCS.PHASECHK.TRANS64.TRYWAIT P1, [R5+URZ+0x38830], R4 ;  /* 0x03883004050075a7 */ /* 0x000e24000802017f */
[----:B0-----:R-:W-:Y:S05]  /*22f0*/  @!P1 BRA `(.L_x_152) ;  /* 0x0000012000a09947 */ /* 0x001fea0003800000 */
.L_x_151:
[----:B------:R-:W-:Y:S05]  /*2300*/  WARPSYNC.ALL ;  /* 0x0000000000007948 */ /* 0x000fea0003800000 */
[----:B------:R-:W-:Y:S01]  /*2310*/  R2UR UR4, R0 ;  /* 0x00000000000472ca */ /* 0x000fe200000e0000 */
[----:B------:R-:W-:Y:S01]  /*2320*/  ULOP3.LUT UR32, UR55, 0x10000, URZ, 0xfc, !UPT ;  /* 0x0001000037207892 */ /* 0x000fe2000f8efc3f */
[----:B------:R-:W-:Y:S01]  /*2330*/  WARPGROUP.ARRIVE ;  /* 0x00000000000079c5 */ /* 0x000fe20000000000 */
[----:B------:R-:W-:Y:S01]  /*2340*/  UMOV UR33, 0x40000040 ;  /* 0x4000004000217882 */ /* 0x000fe20000000000 */
[----:B------:R-:W-:Y:S01]  /*2350*/  UMOV UR35, 0x40000040 ;  /* 0x4000004000237882 */ /* 0x000fe20000000000 */
[----:B------:R-:W-:Y:S01]  /*2360*/  UMOV UR5, 0x40000040 ;  /* 0x4000004000057882 */ /* 0x000fe20000000000 */
[----:B------:R-:W-:Y:S01]  /*2370*/  UMOV UR7, 0x40000040 ;  /* 0x4000004000077882 */ /* 0x000fe20000000000 */
[----:B------:R-:W-:Y:S01]  /*2380*/  UIADD3 UR8, UR32, 0x4, URZ ;  /* 0x0000000420087890 */ /* 0x000fe2000fffe03f */
[----:B------:R-:W-:Y:S01]  /*2390*/  IMAD.U32 R3, RZ, RZ, UR53 ;  /* 0x00000035ff037e24 */ /* 0x000fe2000f8e00ff */
[----:B------:R-:W-:Y:S01]  /*23a0*/  UMOV UR9, 0x40000040 ;  /* 0x4000004000097882 */ /* 0x000fe20000000000 */
[----:B------:R-:W-:Y:S01]  /*23b0*/  UMOV UR11, 0x40000040 ;  /* 0x40000040000b7882 */ /* 0x000fe20000000000 */
[----:B------:R-:W-:Y:S01]  /*23c0*/  UIADD3 UR12, UR32, 0x6, URZ ;  /* 0x00000006200c7890 */ /* 0x000fe2000fffe03f */
[----:B01----:R-:W-:Y:S01]  /*23d0*/  IMAD.U32 R4, RZ, RZ, UR52 ;  /* 0x00000034ff047e24 */ /* 0x003fe2000f8e00ff */
[----:B------:R-:W-:Y:S01]  /*23e0*/  UIADD3 UR4, UR4, 0x28400, URZ ;  /* 0x0002840004047890 */ /* 0x000fe2000fffe03f */
[----:B------:R-:W-:Y:S01]  /*23f0*/  IADD3 R3, R3, 0x80, -R16 ;  /* 0x0000008003037810 */ /* 0x000fe20007ffe810 */
[----:B------:R-:W-:Y:S01]  /*2400*/  UMOV UR13, 0x40000040 ;  /* 0x40000040000d7882 */ /* 0x000fe20000000000 */
[----:B------:R-:W-:Y:S01]  /*2410*/  UMOV UR15, 0x40000040 ;  /* 0x40000040000f7882 */ /* 0x000fe20000000000 */
[----:B------:R-:W-:Y:S01]  /*2420*/  USHF.R.U32.HI UR4, URZ, 0x4, UR4 ;  /* 0x000000043f047899 */ /* 0x000fe20008011604 */
[----:B------:R-:W-:Y:S01]  /*2430*/  P2R R21, PR, RZ, 0x1 ;  /* 0x00000001ff157803 */ /* 0x000fe20000000000 */
[----:B------:R-:W-:Y:S01]  /*2440*/  UIADD3 UR16, UR32, 0x400, URZ ;  /* 0x0000040020107890 */ /* 0x000fe2000fffe03f */
[----:B------:R-:W-:Y:S01]  /*2450*/  IMAD R4, R4, -0x80, R3 ;  /* 0xffffff8004047824 */ /* 0x000fe200078e0203 */
[----:B------:R-:W-:Y:S01]  /*2460*/  ULOP3.LUT UR4, UR4, 0x3fff, URZ, 0xc0, !UPT ;  /* 0x00003fff04047892 */ /* 0x000fe2000f8ec03f */
[----:B------:R-:W-:Y:S01]  /*2470*/  IMAD.U32 R8, RZ, RZ, UR41 ;  /* 0x00000029ff087e24 */ /* 0x000fe2000f8e00ff */
[----:B------:R-:W-:Y:S01]  /*2480*/  UMOV UR17, 0x40000040 ;  /* 0x4000004000117882 */ /* 0x000fe20000000000 */
[----:B------:R-:W-:Y:S01]  /*2490*/  UMOV UR19, 0x40000040 ;  /* 0x4000004000137882 */ /* 0x000fe20000000000 */
[----:B------:R-:W-:Y:S01]  /*24a0*/  ULOP3.LUT UR49, UR4, 0x10000, URZ, 0xfc, !UPT ;  /* 0x0001000004317892 */ /* 0x000fe2000f8efc3f */
[C---:B------:R-:W-:Y:S01]  /*24b0*/  ISETP.GT.AND P3, PT, R4.reuse, RZ, PT ;  /* 0x000000ff0400720c */ /* 0x040fe20003f64270 */
[----:B------:R-:W-:Y:S01]  /*24c0*/  UIADD3 UR4, UR32, 0x2, URZ ;  /* 0x0000000220047890 */ /* 0x000fe2000fffe03f */
[C---:B------:R-:W-:Y:S01]  /*24d0*/  ISETP.GT.AND P1, PT, R4.reuse, 0x1, PT ;  /* 0x000000010400780c */ /* 0x040fe20003f24270 */
[----:B------:R-:W-:Y:S01]  /*24e0*/  ULEA UR34, UR54, UR49, 0xb ;  /* 0x0000003136227291 */ /* 0x000fe2000f8e583f */
[C---:B------:R-:W-:Y:S01]  /*24f0*/  ISETP.GT.AND P2, PT, R4.reuse, 0x8, PT ;  /* 0x000000080400780c */ /* 0x040fe20003f44270 */
[----:B------:R-:W-:Y:S01]  /*2500*/  UIADD3 UR20, UR32, 0x402, URZ ;  /* 0x0000040220147890 */ /* 0x000fe2000fffe03f */
[C---:B------:R-:W-:Y:S01]  /*2510*/  ISETP.GT.AND P5, PT, R4.reuse, 0x9, PT ;  /* 0x000000090400780c */ /* 0x040fe20003fa4270 */
[----:B------:R-:W-:Y:S01]  /*2520*/  UIADD3 UR6, UR34, 0x2, URZ ;  /* 0x0000000222067890 */ /* 0x000fe2000fffe03f */
[C---:B------:R-:W-:Y:S01]  /*2530*/  ISETP.GT.AND P4, PT, R4.reuse, 0x10, PT ;  /* 0x000000100400780c */ /* 0x040fe20003f84270 */
[----:B------:R-:W-:Y:S01]  /*2540*/  UIADD3 UR10, UR34, 0x4, URZ ;  /* 0x00000004220a7890 */ /* 0x000fe2000fffe03f */
[----:B------:R-:W-:Y:S01]  /*2550*/  ISETP.GT.AND P0, PT, R4, 0x59, PT ;  /* 0x000000590400780c */ /* 0x000fe20003f04270 */
[----:B------:R-:W-:-:S02]  /*2560*/  UIADD3 UR14, UR34, 0x6, URZ ;  /* 0x00000006220e7890 */ /* 0x000fc4000fffe03f */
[----:B------:R-:W-:Y:S01]  /*2570*/  QGMMA.64x128x32.F32.E4M3.E4M3 R28, gdesc[UR32], RZ, !UPT, gsb0 ;  /* 0x01e00000201c79f3 */ /* 0x000fe2000c0008ff */
[----:B------:R-:W-:Y:S01]  /*2580*/  UIADD3 UR18, UR34, 0x400, URZ ;  /* 0x0000040022127890 */ /* 0x000fe2000fffe03f */
[----:B------:R-:W-:Y:S01]  /*2590*/  ISETP.GT.AND P6, PT, R4, 0x60, PT ;  /* 0x000000600400780c */ /* 0x000fe20003fc4270 */
[----:B------:R-:W-:Y:S01]  /*25a0*/  UIADD3 UR22, UR34, 0x402, URZ ;  /* 0x0000040222167890 */ /* 0x000fe2000fffe03f */
[----:B------:R-:W0:Y:S01]  /*25b0*/  S2R R92, SR_TID.X ;  /* 0x00000000005c7919 */ /* 0x000e220000002100 */
[----:B------:R-:W-:Y:S01]  /*25c0*/  UMOV UR21, 0x40000040 ;  /* 0x4000004000157882 */ /* 0x000fe20000000000 */
[----:B------:R-:W-:Y:S01]  /*25d0*/  UMOV UR23, 0x40000040 ;  /* 0x4000004000177882 */ /* 0x000fe20000000000 */
[----:B------:R-:W-:Y:S01]  /*25e0*/  UIADD3 UR24, UR32, 0x404, URZ ;  /* 0x0000040420187890 */ /* 0x000fe2000fffe03f */
[--C-:B------:R-:W-:Y:S01]  /*25f0*/  IMAD.MOV.U32 R93, RZ, RZ, R25.reuse ;  /* 0x000000ffff5d7224 */ /* 0x100fe200078e0019 */
[----:B------:R-:W-:Y:S01]  /*2600*/  UIADD3 UR26, UR34, 0x404, URZ ;  /* 0x00000404221a7890 */ /* 0x000fe2000fffe03f */
[--C-:B------:R-:W-:Y:S01]  /*2610*/  IMAD.MOV.U32 R95, RZ, RZ, R25.reuse ;  /* 0x000000ffff5f7224 */ /* 0x100fe200078e0019 */
        /* <DEDUP_REMOVED lines=8> */
[----:B------:R-:W-:Y:S01]  /*26a0*/  UIADD3 UR52, UR52, -0x2, URZ ;  /* 0xfffffffe34347890 */ /* 0x000fe2000fffe03f */
[----:B------:R-:W-:-:S02]  /*26b0*/  IMAD.MOV.U32 R96, RZ, RZ, R25 ;  /* 0x000000ffff607224 */ /* 0x000fc400078e0019 */
[--C-:B------:R-:W-:Y:S01]  /*26c0*/  IMAD.MOV.U32 R99, RZ, RZ, R25.reuse ;  /* 0x000000ffff637224 */ /* 0x100fe200078e0019 */
[----:B------:R-:W-:Y:S01]  /*26d0*/  UISETP.GE.AND UP0, UPT, UR52, UR40, UPT ;  /* 0x000000283400728c */ /* 0x000fe2000bf06270 */
        /* <DEDUP_REMOVED lines=52> */
[----:B------:R-:W-:Y:S01]  /*2a20*/  IMAD.MOV.U32 R150, RZ, RZ, R25 ;  /* 0x000000ffff967224 */ /* 0x000fe200078e0019 */
[----:B------:R-:W-:-:S02]  /*2a30*/  WARPGROUP.DEPBAR.LE gsb0, 0x0 ;  /* 0x00008000000079c5 */ /* 0x000fc40000010000 */
        /* <DEDUP_REMOVED lines=100> */
[----:B------:R-:W-:Y:S02]  /*3080*/  FMNMX.FTZ R3, R69, R6, !PT ;  /* 0x0000000645037209 */ /* 0x000fe40007810000 */
[----:B------:R-:W-:Y:S02]  /*3090*/  FSEL R73, R73, -INF , P0 ;  /* 0xff80000049497808 */ /* 0x000fe40000000000 */
[----:B------:R-:W-:-:S02]  /*30a0*/  FMNMX.FTZ R6, R72, R3, !PT ;  /* 0x0000000348067209 */ /* 0x000fc40007810000 */
[----:B------:R-:W-:Y:S02]  /*30b0*/  ISETP.GT.AND P0, PT, R4, 0x61, PT ;  /* 0x000000610400780c */ /* 0x000fe40003f04270 */
[----:B------:R-:W-:Y:S02]  /*30c0*/  FSEL R76, R76, -INF , P6 ;  /* 0xff8000004c4c7808 */ /* 0x000fe40003000000 */
[----:B------:R-:W-:Y:S02]  /*30d0*/  FMNMX.FTZ R3, R73, R6, !PT ;  /* 0x0000000649037209 */ /* 0x000fe40007810000 */
[----:B------:R-:W-:Y:S02]  /*30e0*/  FSEL R71, R71, -INF , P1 ;  /* 0xff80000047477808 */ /* 0x000fe40000800000 */
[----:B------:R-:W-:Y:S02]  /*30f0*/  ISETP.GT.AND P1, PT, R4, 0x68, PT ;  /* 0x000000680400780c */ /* 0x000fe40003f24270 */
[----:B------:R-:W-:-:S02]  /*3100*/  FSEL R77, R77, -INF , P0 ;  /* 0xff8000004d4d7808 */ /* 0x000fc40000000000 */
[----:B------:R-:W-:Y:S02]  /*3110*/  FMNMX.FTZ R6, R76, R3, !PT ;  /* 0x000000034c067209 */ /* 0x000fe40007810000 */
[----:B------:R-:W-:Y:S02]  /*3120*/  FSEL R74, R74, -INF , P2 ;  /* 0xff8000004a4a7808 */ /* 0x000fe40001000000 */
[----:B------:R-:W-:Y:S02]  /*3130*/  ISETP.GT.AND P2, PT, R4, 0x69, PT ;  /* 0x000000690400780c */ /* 0x000fe40003f44270 */
[----:B------:R-:W-:Y:S02]  /*3140*/  FSEL R80, R80, -INF , P1 ;  /* 0xff80000050507808 */ /* 0x000fe40000800000 */
[----:B------:R-:W-:Y:S02]  /*3150*/  FMNMX.FTZ R3, R77, R6, !PT ;  /* 0x000000064d037209 */ /* 0x000fe40007810000 */
[----:B------:R-:W-:-:S02]  /*3160*/  FSEL R70, R70, -INF , P3 ;  /* 0xff80000046467808 */ /* 0x000fc40001800000 */
[----:B------:R-:W-:Y:S02]  /*3170*/  FSEL R81, R81, -INF , P2 ;  /* 0xff80000051517808 */ /* 0x000fe40001000000 */
[----:B------:R-:W-:Y:S02]  /*3180*/  FMNMX.FTZ R6, R80, R3, !PT ;  /* 0x0000000350067209 */ /* 0x000fe40007810000 */
[----:B------:R-:W-:Y:S02]  /*3190*/  ISETP.GT.AND P3, PT, R4, 0x70, PT ;  /* 0x000000700400780c */ /* 0x000fe40003f64270 */
[----:B------:R-:W-:Y:S02]  /*31a0*/  FSEL R67, R67, -INF , P4 ;  /* 0xff80000043437808 */ /* 0x000fe40002000000 */
[----:B------:R-:W-:Y:S02]  /*31b0*/  FSEL R84, R84, -INF , P3 ;  /* 0xff80000054547808 */ /* 0x000fe40001800000 */
[----:B------:R-:W-:-:S02]  /*31c0*/  FMNMX.FTZ R3, R81, R6, !PT ;  /* 0x0000000651037209 */ /* 0x000fc40007810000 */
[----:B------:R-:W-:Y:S02]  /*31d0*/  ISETP.GT.AND P4, PT, R4, 0x71, PT ;  /* 0x000000710400780c */ /* 0x000fe40003f84270 */
[----:B------:R-:W-:Y:S02]  /*31e0*/  FSEL R66, R66, -INF , P5 ;  /* 0xff80000042427808 */ /* 0x000fe40002800000 */
[----:B------:R-:W-:Y:S02]  /*31f0*/  FSEL R85, R85, -INF , P4 ;  /* 0xff80000055557808 */ /* 0x000fe40002000000 */
[----:B------:R-:W-:Y:S02]  /*3200*/  FMNMX.FTZ R6, R84, R3, !PT ;  /* 0x0000000354067209 */ /* 0x000fe40007810000 */
[----:B------:R-:W-:Y:S02]  /*3210*/  ISETP.GT.AND P5, PT, R4, 0x78, PT ;  /* 0x000000780400780c */ /* 0x000fe40003fa4270 */
[----:B------:R-:W-:-:S02]  /*3220*/  FMNMX.FTZ R3, R85, R6, !PT ;  /* 0x0000000655037209 */ /* 0x000fc40007810000 */
[----:B------:R-:W-:Y:S02]  /*3230*/  FSEL R88, R88, -INF , P5 ;  /* 0xff80000058587808 */ /* 0x000fe40002800000 */
[----:B------:R-:W-:Y:S02]  /*3240*/  ISETP.GT.AND P6, PT, R4, 0x79, PT ;  /* 0x000000790400780c */ /* 0x000fe40003fc4270 */
[----:B------:R-:W-:Y:S02]  /*3250*/  FMNMX.FTZ R6, R88, R3, !PT ;  /* 0x0000000358067209 */ /* 0x000fe40007810000 */
[----:B------:R-:W-:Y:S02]  /*3260*/  FSEL R89, R89, -INF , P6 ;  /* 0xff80000059597808 */ /* 0x000fe40003000000 */
[----:B------:R-:W-:Y:S02]  /*3270*/  P2R R12, PR, RZ, 0x4 ;  /* 0x00000004ff0c7803 */ /* 0x000fe40000000000 */
[----:B------:R-:W-:-:S02]  /*3280*/  FMNMX.FTZ R6, R89, R6, !PT ;  /* 0x0000000659067209 */ /* 0x000fc40007810000 */
[----:B------:R-:W-:Y:S02]  /*3290*/  P2R R20, PR, RZ, 0x1 ;  /* 0x00000001ff147803 */ /* 0x000fe40000000000 */
[----:B------:R-:W-:Y:S01]  /*32a0*/  ISETP.GT.AND P0, PT, R4, 0x60, PT ;  /* 0x000000600400780c */ /* 0x000fe20003f04270 */
[----:B------:R-:W1:Y:S01]  /*32b0*/  SHFL.BFLY PT, R3, R6, 0x2, 0x1f ;  /* 0x0c401f0006037f89 */ /* 0x000e6200000e0000 */
[----:B------:R-:W-:Y:S02]  /*32c0*/  P2R R14, PR, RZ, 0x2 ;  /* 0x00000002ff0e7803 */ /* 0x000fe40000000000 */
[----:B------:R-:W-:Y:S02]  /*32d0*/  FSEL R78, R78, -INF , P0 ;  /* 0xff8000004e4e7808 */ /* 0x000fe40000000000 */
[----:B------:R-:W-:Y:S02]  /*32e0*/  ISETP.NE.AND P0, PT, R20, RZ, PT ;  /* 0x000000ff1400720c */ /* 0x000fe40003f05270 */
[----:B------:R-:W-:-:S02]  /*32f0*/  ISETP.GT.AND P1, PT, R4, 0x59, PT ;  /* 0x000000590400780c */ /* 0x000fc40003f24270 */
[----:B------:R-:W-:Y:S02]  /*3300*/  FSEL R79, R79, -INF , P0 ;  /* 0xff8000004f4f7808 */ /* 0x000fe40000000000 */
[----:B------:R-:W-:Y:S02]  /*3310*/  ISETP.NE.AND P0, PT, R21, RZ, PT ;  /* 0x000000ff1500720c */ /* 0x000fe40003f05270 */
[----:B------:R-:W-:Y:S02]  /*3320*/  FSEL R75, R75, -INF , P1 ;  /* 0xff8000004b4b7808 */ /* 0x000fe40000800000 */
[----:B------:R-:W-:Y:S02]  /*3330*/  ISETP.NE.AND P1, PT, R14, RZ, PT ;  /* 0x000000ff0e00720c */ /* 0x000fe40003f25270 */
[----:B------:R-:W-:Y:S02]  /*3340*/  FSEL R86, R86, -INF , P3 ;  /* 0xff80000056567808 */ /* 0x000fe40001800000 */
[----:B------:R-:W-:-:S02]  /*3350*/  FSEL R82, R82, -INF , P1 ;  /* 0xff80000052527808 */ /* 0x000fc40000800000 */
[----:B------:R-:W-:Y:S02]  /*3360*/  FSEL R87, R87, -INF , P4 ;  /* 0xff80000057577808 */ /* 0x000fe40002000000 */
[----:B------:R-:W-:Y:S02]  /*3370*/  FSEL R90, R90, -INF , P5 ;  /* 0xff8000005a5a7808 */ /* 0x000fe40002800000 */
[----:B-1----:R-:W-:Y:S02]  /*3380*/  FMNMX.FTZ R10, R6, R3, !PT ;  /* 0x00000003060a7209 */ /* 0x002fe40007810000 */
[----:B------:R-:W-:-:S03]  /*3390*/  FSEL R91, R91, -INF , P6 ;  /* 0xff8000005b5b7808 */ /* 0x000fc60003000000 */
[----:B------:R-:W1:Y:S02]  /*33a0*/  SHFL.BFLY PT, R3, R10, 0x1, 0x1f ;  /* 0x0c201f000a037f89 */ /* 0x000e6400000e0000 */
[----:B-1----:R-:W-:-:S04]  /*33b0*/  FMNMX.FTZ R3, R10, R3, !PT ;  /* 0x000000030a037209 */ /* 0x002fc80007810000 */
[C---:B------:R-:W-:Y:S01]  /*33c0*/  FSETP.NEU.FTZ.AND P2, PT, R3.reuse, -INF , PT ;  /* 0xff8000000300780b */ /* 0x040fe20003f5d000 */
[----:B------:R-:W-:-:S05]  /*33d0*/  FFMA.FTZ R8, R3, R8, -8 ;  /* 0xc100000003087423 */ /* 0x000fca0000010008 */
[----:B------:R-:W-:Y:S02]  /*33e0*/  FSEL R8, R8, RZ, P2 ;  /* 0x000000ff08087208 */ /* 0x000fe40001000000 */
[----:B------:R-:W-:-:S03]  /*33f0*/  ISETP.NE.AND P2, PT, R12, RZ, PT ;  /* 0x000000ff0c00720c */ /* 0x000fc60003f45270 */
[--C-:B------:R-:W-:Y:S01]  /*3400*/  FFMA.FTZ R6, R9, UR41, -R8.reuse ;  /* 0x0000002909067c23 */ /* 0x100fe20008010808 */
[----:B------:R-:W-:Y:S01]  /*3410*/  FMNMX.FTZ R9, R30, R31, !PT ;  /* 0x0000001f1e097209 */ /* 0x000fe20007810000 */
[--C-:B------:R-:W-:Y:S01]  /*3420*/  FFMA.FTZ R218, R11, UR41, -R8.reuse ;  /* 0x000000290bda7c23 */ /* 0x100fe20008010808 */
[----:B------:R-:W-:-:S01]  /*3430*/  FFMA.FTZ R10, R13, UR41, -R8 ;  /* 0x000000290d0a7c23 */ /* 0x000fc20008010808 */
[--C-:B------:R-:W-:Y:S01]  /*3440*/  FFMA.FTZ R220, R15, UR41, -R8.reuse ;  /* 0x000000290fdc7c23 */ /* 0x100fe20008010808 */
[----:B------:R-:W-:Y:S01]  /*3450*/  FMNMX.FTZ R4, R34, R9, !PT ;  /* 0x0000000922047209 */ /* 0x000fe20007810000 */
[--C-:B------:R-:W-:Y:S01]  /*3460*/  FFMA.FTZ R216, R7, UR41, -R8.reuse ;  /* 0x0000002907d87c23 */ /* 0x100fe20008010808 */
[----:B------:R-:W-:-:S01]  /*3470*/  FFMA.FTZ R7, R29, UR41, -R8 ;  /* 0x000000291d077c23 */ /* 0x000fc20008010808 */
[--C-:B------:R-:W-:Y:S01]  /*3480*/  FFMA.FTZ R33, R33, UR41, -R8.reuse ;  /* 0x0000002921217c23 */ /* 0x100fe20008010808 */
[----:B------:R-:W-:Y:S01]  /*3490*/  FMNMX.FTZ R21, R35, R4, !PT ;  /* 0x0000000423157209 */ /* 0x000fe20007810000 */
[--C-:B------:R-:W-:Y:S01]  /*34a0*/  FFMA.FTZ R45, R45, UR41, -R8.reuse ;  /* 0x000000292d2d7c23 */ /* 0x100fe20008010808 */
[----:B------:R-:W-:Y:S01]  /*34b0*/  FSEL R83, R83, -INF , P2 ;  /* 0xff80000053537808 */ /* 0x000fe20001000000 */
[----:B------:R-:W-:Y:S01]  /*34c0*/  MUFU.EX2 R9, R33 ;  /* 0x0000002100097308 */ /* 0x000fe20000000800 */
        /* <DEDUP_REMOVED lines=10> */
[----:B------:R1:W-:Y:S01]  /*3570*/  MUFU.EX2 R11, R37 ;  /* 0x00000025000b7308 */ /* 0x0003e20000000800 */
[----:B------:R-:W-:-:S01]  /*3580*/  FFMA.FTZ R222, R52, UR41, -R8 ;  /* 0x0000002934de7c23 */ /* 0x000fc20008010808 */
[----:B------:R-:W-:Y:S01]  /*3590*/  FMNMX.FTZ R21, R43, R4, !PT ;  /* 0x000000042b157209 */ /* 0x000fe20007810000 */
[----:B------:R-:W-:-:S01]  /*35a0*/  FFMA.FTZ R14, R56, UR41, -R8 ;  /* 0x00000029380e7c23 */ /* 0x000fc20008010808 */
[--C-:B------:R-:W-:Y:S01]  /*35b0*/  FFMA.FTZ R224, R60, UR41, -R8.reuse ;  /* 0x000000293ce07c23 */ /* 0x100fe20008010808 */
[----:B------:R-:W-:-:S01]  /*35c0*/  FFMA.FTZ R20, R64, UR41, -R8 ;  /* 0x0000002940147c23 */ /* 0x000fc20008010808 */
[----:B------:R-:W-:Y:S01]  /*35d0*/  FMNMX.FTZ R4, R46, R21, !PT ;  /* 0x000000152e047209 */ /* 0x000fe20007810000 */
[----:B------:R-:W-:-:S01]  /*35e0*/  FFMA.FTZ R226, R68, UR41, -R8 ;  /* 0x0000002944e27c23 */ /* 0x000fc20008010808 */
[--C-:B------:R-:W-:Y:S01]  /*35f0*/  FFMA.FTZ R24, R72, UR41, -R8.reuse ;  /* 0x0000002948187c23 */ /* 0x100fe20008010808 */
[----:B-1----:R-:W-:-:S01]  /*3600*/  FFMA.FTZ R37, R69, UR41, -R8 ;  /* 0x0000002945257c23 */ /* 0x002fc20008010808 */
[----:B------:R-:W-:Y:S01]  /*3610*/  FMNMX.FTZ R13, R47, R4, !PT ;  /* 0x000000042f0d7209 */ /* 0x000fe20007810000 */
[----:B------:R-:W-:-:S01]  /*3620*/  FFMA.FTZ R73, R73, UR41, -R8 ;  /* 0x0000002949497c23 */ /* 0x000fc20008010808 */
[--C-:B------:R-:W-:Y:S01]  /*3630*/  FFMA.FTZ R228, R76, UR41, -R8.reuse ;  /* 0x000000294ce47c23 */ /* 0x100fe20008010808 */
[----:B------:R-:W-:-:S01]  /*3640*/  FFMA.FTZ R28, R81, UR41, -R8 ;  /* 0x00000029511c7c23 */ /* 0x000fc20008010808 */
[----:B------:R-:W-:Y:S01]  /*3650*/  FMNMX.FTZ R4, R50, R13, !PT ;  /* 0x0000000d32047209 */ /* 0x000fe20007810000 */
[----:B------:R-:W-:-:S01]  /*3660*/  FFMA.FTZ R26, R84, UR41, -R8 ;  /* 0x00000029541a7c23 */ /* 0x000fc20008010808 */
[----:B------:R1:W-:Y:S01]  /*3670*/  MUFU.EX2 R13, R41 ;  /* 0x00000029000d7308 */ /* 0x0003e20000000800 */
[----:B0-----:R-:W-:Y:S01]  /*3680*/  LOP3.LUT P2, RZ, R92, 0x7f, RZ, 0xc0, !PT ;  /* 0x0000007f5cff7812 */ /* 0x001fe2000784c0ff */
[--C-:B------:R-:W-:Y:S01]  /*3690*/  IMAD.MOV.U32 R56, RZ, RZ, R25.reuse ;  /* 0x000000ffff387224 */ /* 0x100fe200078e0019 */
[----:B------:R-:W-:Y:S01]  /*36a0*/  FMNMX.FTZ R21, R51, R4, !PT ;  /* 0x0000000433157209 */ /* 0x000fe20007810000 */
[----:B------:R-:W-:-:S02]  /*36b0*/  IMAD.MOV.U32 R60, RZ, RZ, R25 ;  /* 0x000000ffff3c7224 */ /* 0x000fc400078e0019 */
[----:B------:R-:W-:Y:S01]  /*36c0*/  IMAD.MOV.U32 R64, RZ, RZ, R25 ;  /* 0x000000ffff407224 */ /* 0x000fe200078e0019 */
[----:B------:R-:W-:Y:S01]  /*36d0*/  FMNMX.FTZ R4, R54, R21, !PT ;  /* 0x0000001536047209 */ /* 0x000fe20007810000 */
[----:B------:R-:W-:Y:S01]  /*36e0*/  MUFU.EX2 R216, R216 ;  /* 0x000000d800d87308 */ /* 0x000fe20000000800 */
[----:B-1----:R-:W-:-:S01]  /*36f0*/  FFMA.FTZ R41, R65, UR41, -R8 ;  /* 0x0000002941297c23 */ /* 0x002fc20008010808 */
[--C-:B------:R-:W-:Y:S01]  /*3700*/  IMAD.MOV.U32 R69, RZ, RZ, R25.reuse ;  /* 0x000000ffff457224 */ /* 0x100fe200078e0019 */
[----:B------:R-:W-:Y:S01]  /*3710*/  FMNMX.FTZ R15, R55, R4, !PT ;  /* 0x00000004370f7209 */ /* 0x000fe20007810000 */
[--C-:B------:R-:W-:Y:S02]  /*3720*/  IMAD.MOV.U32 R68, RZ, RZ, R25.reuse ;  /* 0x000000ffff447224 */ /* 0x100fe400078e0019 */
[--C-:B------:R-:W-:Y:S01]  /*3730*/  IMAD.MOV.U32 R72, RZ, RZ, R25.reuse ;  /* 0x000000ffff487224 */ /* 0x100fe200078e0019 */
[----:B------:R-:W-:Y:S01]  /*3740*/  FMNMX.FTZ R4, R58, R15, !PT ;  /* 0x0000000f3a047209 */ /* 0x000fe20007810000 */
[----:B------:R-:W-:Y:S01]  /*3750*/  MUFU.EX2 R7, R7 ;  /* 0x0000000700077308 */ /* 0x000fe20000000800 */
[----:B------:R-:W-:-:S02]  /*3760*/  IMAD.MOV.U32 R76, RZ, RZ, R25 ;  /* 0x000000ffff4c7224 */ /* 0x000fc400078e0019 */
[----:B------:R-:W-:Y:S01]  /*3770*/  FMNMX.FTZ R21, R59, R4, !PT ;  /* 0x000000043b157209 */ /* 0x000fe20007810000 */
[--C-:B------:R-:W-:Y:S02]  /*3780*/  IMAD.MOV.U32 R81, RZ, RZ, R25.reuse ;  /* 0x000000ffff517224 */ /* 0x100fe400078e0019 */
[--C-:B------:R-:W-:Y:S01]  /*3790*/  IMAD.MOV.U32 R84, RZ, RZ, R25.reuse ;  /* 0x000000ffff547224 */ /* 0x100fe200078e0019 */
[----:B------:R-:W-:Y:S01]  /*37a0*/  FMNMX.FTZ R4, R62, R21, !PT ;  /* 0x000000153e047209 */ /* 0x000fe20007810000 */
[----:B------:R-:W-:Y:S01]  /*37b0*/  MUFU.EX2 R15, R45 ;  /* 0x0000002d000f7308 */ /* 0x000fe20000000800 */
[----:B------:R-:W-:Y:S02]  /*37c0*/  IMAD.MOV.U32 R92, RZ, RZ, R25 ;  /* 0x000000ffff5c7224 */ /* 0x000fe400078e0019 */
[----:B------:R-:W-:-:S04]  /*37d0*/  FMNMX.FTZ R21, R63, R4, !PT ;  /* 0x000000043f157209 */ /* 0x000fc80007810000 */
[----:B------:R-:W-:Y:S01]  /*37e0*/  FMNMX.FTZ R4, R66, R21, !PT ;  /* 0x0000001542047209 */ /* 0x000fe20007810000 */
[----:B------:R-:W-:Y:S03]  /*37f0*/  MUFU.EX2 R6, R6 ;  /* 0x0000000600067308 */ /* 0x000fe60000000800 */
[----:B------:R-:W-:-:S04]  /*3800*/  FMNMX.FTZ R27, R67, R4, !PT ;  /* 0x00000004431b7209 */ /* 0x000fc80007810000 */
[----:B------:R-:W-:Y:S01]  /*3810*/  FMNMX.FTZ R4, R70, R27, !PT ;  /* 0x0000001b46047209 */ /* 0x000fe20007810000 */
[----:B------:R0:W-:Y:S03]  /*3820*/  MUFU.EX2 R21, R49 ;  /* 0x0000003100157308 */ /* 0x0001e60000000800 */
[----:B------:R-:W-:-:S04]  /*3830*/  FMNMX.FTZ R27, R71, R4, !PT ;  /* 0x00000004471b7209 */ /* 0x000fc80007810000 */
[----:B------:R-:W-:Y:S01]  /*3840*/  FMNMX.FTZ R4, R74, R27, !PT ;  /* 0x0000001b4a047209 */ /* 0x000fe20007810000 */
[----:B------:R-:W-:Y:S01]  /*3850*/  MUFU.EX2 R218, R218 ;  /* 0x000000da00da7308 */ /* 0x000fe20000000800 */
[----:B0-----:R-:W-:-:S01]  /*3860*/  FFMA.FTZ R49, R80, UR41, -R8 ;  /* 0x0000002950317c23 */ /* 0x001fc20008010808 */
[----:B------:R-:W-:Y:S01]  /*3870*/  IMAD.MOV.U32 R80, RZ, RZ, R25 ;  /* 0x000000ffff507224 */ /* 0x000fe200078e0019 */
        /* <DEDUP_REMOVED lines=10> */
[----:B------:R-:W-:Y:S03]  /*3920*/  MUFU.EX2 R29, R57 ;  /* 0x00000039001d7308 */ /* 0x000fe60000000800 */
[----:B------:R-:W-:-:S04]  /*3930*/  FMNMX.FTZ R33, R87, R4, !PT ;  /* 0x0000000457217209 */ /* 0x000fc80007810000 */
[----:B------:R-:W-:Y:S01]  /*3940*/  FMNMX.FTZ R4, R90, R33, !PT ;  /* 0x000000215a047209 */ /* 0x000fe20007810000 */
[----:B------:R-:W-:Y:S03]  /*3950*/  MUFU.EX2 R220, R220 ;  /* 0x000000dc00dc7308 */ /* 0x000fe60000000800 */
[----:B------:R-:W-:-:S05]  /*3960*/  FMNMX.FTZ R4, R91, R4, !PT ;  /* 0x000000045b047209 */ /* 0x000fca0007810000 */
[----:B------:R-:W0:Y:S01]  /*3970*/  SHFL.BFLY PT, R45, R4, 0x2, 0x1f ;  /* 0x0c401f00042d7f89 */ /* 0x000e2200000e0000 */
[----:B------:R1:W-:Y:S08]  /*3980*/  MUFU.EX2 R33, R61 ;  /* 0x0000003d00217308 */ /* 0x0003f00000000800 */
[----:B------:R-:W-:Y:S01]  /*3990*/  MUFU.EX2 R12, R12 ;  /* 0x0000000c000c7308 */ /* 0x000fe20000000800 */
[----:B-1----:R-:W-:-:S07]  /*39a0*/  IMAD.U32 R61, RZ, RZ, UR41 ;  /* 0x00000029ff3d7e24 */ /* 0x002fce000f8e00ff */
[----:B------:R-:W-:Y:S01]  /*39b0*/  MUFU.EX2 R222, R222 ;  /* 0x000000de00de7308 */ /* 0x000fe20000000800 */
[----:B0-----:R-:W-:-:S07]  /*39c0*/  FMNMX.FTZ R32, R4, R45, !PT ;  /* 0x0000002d04207209 */ /* 0x001fce0007810000 */
[----:B------:R-:W-:Y:S01]  /*39d0*/  MUFU.EX2 R14, R14 ;  /* 0x0000000e000e7308 */ /* 0x000fe20000000800 */
[----:B------:R-:W0:Y:S07]  /*39e0*/  SHFL.BFLY PT, R57, R32, 0x1, 0x1f ;  /* 0x0c201f0020397f89 */ /* 0x000e2e00000e0000 */
[----:B------:R-:W-:Y:S08]  /*39f0*/  MUFU.EX2 R224, R224 ;  /* 0x000000e000e07308 */ /* 0x000ff00000000800 */
[----:B------:R-:W-:Y:S08]  /*3a00*/  MUFU.EX2 R20, R20 ;  /* 0x0000001400147308 */ /* 0x000ff00000000800 */
[----:B------:R-:W-:Y:S01]  /*3a10*/  MUFU.EX2 R41, R41 ;  /* 0x0000002900297308 */ /* 0x000fe20000000800 */
[----:B0-----:R-:W-:Y:S01]  /*3a20*/  FMNMX.FTZ R4, R32, R57, !PT ;  /* 0x0000003920047209 */ /* 0x001fe20007810000 */
[--C-:B------:R-:W-:Y:S01]  /*3a30*/  FFMA.FTZ R57, R85, UR41, -R8.reuse ;  /* 0x0000002955397c23 */ /* 0x100fe20008010808 */
[----:B------:R-:W-:-:S01]  /*3a40*/  FFMA.FTZ R32, R88, UR41, -R8 ;  /* 0x0000002958207c23 */ /* 0x000fc20008010808 */
[----:B------:R-:W-:Y:S01]  /*3a50*/  IMAD.MOV.U32 R85, RZ, RZ, R25 ;  /* 0x000000ffff557224 */ /* 0x000fe200078e0019 */
[C---:B------:R-:W-:Y:S01]  /*3a60*/  FSETP.NEU.FTZ.AND P1, PT, R4.reuse, -INF , PT ;  /* 0xff8000000400780b */ /* 0x040fe20003f3d000 */
[----:B------:R-:W-:Y:S01]  /*3a70*/  FFMA.FTZ R36, R4, R61, -8 ;  /* 0xc100000004247423 */ /* 0x000fe2000001003d */
[----:B------:R-:W-:-:S01]  /*3a80*/  FFMA.FTZ R61, R89, UR41, -R8 ;  /* 0x00000029593d7c23 */ /* 0x000fc20008010808 */
[----:B------:R-:W-:Y:S01]  /*3a90*/  MUFU.EX2 R226, R226 ;  /* 0x000000e200e27308 */ /* 0x000fe20000000800 */
[----:B------:R-:W-:-:S02]  /*3aa0*/  IMAD.MOV.U32 R89, RZ, RZ, R25 ;  /* 0x000000ffff597224 */ /* 0x000fc400078e0019 */
[----:B------:R-:W-:Y:S01]  /*3ab0*/  FSEL R40, R36, RZ, P1 ;  /* 0x000000ff24287208 */ /* 0x000fe20000800000 */
[----:B------:R-:W-:Y:S01]  /*3ac0*/  IMAD.MOV.U32 R88, RZ, RZ, R25 ;  /* 0x000000ffff587224 */ /* 0x000fe200078e0019 */
[----:B------:R-:W-:-:S03]  /*3ad0*/  PLOP3.LUT P1, PT, PT, PT, UP0, 0x80, 0x0 ;  /* 0x000000000000781c */ /* 0x000fc60003f2f008 */
[--C-:B------:R-:W-:Y:S01]  /*3ae0*/  FFMA.FTZ R217, R30, UR41, -R40.reuse ;  /* 0x000000291ed97c23 */ /* 0x100fe20008010828 */
[----:B------:R-:W-:-:S01]  /*3af0*/  FFMA.FTZ R8, R31, UR41, -R40 ;  /* 0x000000291f087c23 */ /* 0x000fc20008010828 */
[--C-:B------:R-:W-:Y:S01]  /*3b00*/  FFMA.FTZ R34, R34, UR41, -R40.reuse ;  /* 0x0000002922227c23 */ /* 0x100fe20008010828 */
[----:B------:R-:W-:-:S01]  /*3b10*/  FFMA.FTZ R35, R35, UR41, -R40 ;  /* 0x0000002923237c23 */ /* 0x000fc20008010828 */
[--C-:B------:R-:W-:Y:S01]  /*3b20*/  FFMA.FTZ R219, R38, UR41, -R40.reuse ;  /* 0x0000002926db7c23 */ /* 0x100fe20008010828 */
[----:B------:R-:W-:-:S01]  /*3b30*/  FFMA.FTZ R30, R39, UR41, -R40 ;  /* 0x00000029271e7c23 */ /* 0x000fc20008010828 */
[----:B------:R-:W-:Y:S01]  /*3b40*/  MUFU.EX2 R217, R217 ;  /* 0x000000d900d97308 */ /* 0x000fe20000000800 */
[----:B------:R-:W-:-:S01]  /*3b50*/  FFMA.FTZ R42, R42, UR41, -R40 ;  /* 0x000000292a2a7c23 */ /* 0x000fc20008010828 */
[--C-:B------:R-:W-:Y:S01]  /*3b60*/  FFMA.FTZ R43, R43, UR41, -R40.reuse ;  /* 0x000000292b2b7c23 */ /* 0x100fe20008010828 */
[----:B------:R-:W-:-:S01]  /*3b70*/  FFMA.FTZ R221, R46, UR41, -R40 ;  /* 0x000000292edd7c23 */ /* 0x000fc20008010828 */
[--C-:B------:R-:W-:Y:S01]  /*3b80*/  FFMA.FTZ R50, R50, UR41, -R40.reuse ;  /* 0x0000002932327c23 */ /* 0x100fe20008010828 */
[----:B------:R-:W-:-:S01]  /*3b90*/  FFMA.FTZ R51, R51, UR41, -R40 ;  /* 0x0000002933337c23 */ /* 0x000fc20008010828 */
[--C-:B------:R-:W-:Y:S01]  /*3ba0*/  FFMA.FTZ R31, R54, UR41, -R40.reuse ;  /* 0x00000029361f7c23 */ /* 0x100fe20008010828 */
[----:B------:R-:W-:-:S01]  /*3bb0*/  FFMA.FTZ R36, R55, UR41, -R40 ;  /* 0x0000002937247c23 */ /* 0x000fc20008010828 */
[----:B------:R-:W0:Y:S01]  /*3bc0*/  MUFU.EX2 R8, R8 ;  /* 0x0000000800087308 */ /* 0x000e220000000800 */
[----:B------:R-:W-:-:S01]  /*3bd0*/  FFMA.FTZ R58, R58, UR41, -R40 ;  /* 0x000000293a3a7c23 */ /* 0x000fc20008010828 */
[--C-:B------:R-:W-:Y:S01]  /*3be0*/  FFMA.FTZ R59, R59, UR41, -R40.reuse ;  /* 0x000000293b3b7c23 */ /* 0x100fe20008010828 */
[----:B------:R-:W-:-:S01]  /*3bf0*/  FFMA.FTZ R225, R62, UR41, -R40 ;  /* 0x000000293ee17c23 */ /* 0x000fc20008010828 */
[--C-:B------:R-:W-:Y:S01]  /*3c00*/  FFMA.FTZ R38, R63, UR41, -R40.reuse ;  /* 0x000000293f267c23 */ /* 0x100fe20008010828 */
[----:B------:R-:W-:-:S01]  /*3c10*/  FFMA.FTZ R66, R66, UR41, -R40 ;  /* 0x0000002942427c23 */ /* 0x000fc20008010828 */
[--C-:B------:R-:W-:Y:S01]  /*3c20*/  FFMA.FTZ R67, R67, UR41, -R40.reuse ;  /* 0x0000002943437c23 */ /* 0x100fe20008010828 */
[----:B------:R-:W-:-:S01]  /*3c30*/  FFMA.FTZ R70, R70, UR41, -R40 ;  /* 0x0000002946467c23 */ /* 0x000fc20008010828 */
[----:B------:R1:W2:Y:S01]  /*3c40*/  MUFU.EX2 R44, R34 ;  /* 0x00000022002c7308 */ /* 0x0002a20000000800 */
[----:B------:R-:W-:-:S01]  /*3c50*/  FFMA.FTZ R71, R71, UR41, -R40 ;  /* 0x0000002947477c23 */ /* 0x000fc20008010828 */
[--C-:B------:R-:W-:Y:S01]  /*3c60*/  FFMA.FTZ R74, R74, UR41, -R40.reuse ;  /* 0x000000294a4a7c23 */ /* 0x100fe20008010828 */
[----:B------:R-:W-:-:S01]  /*3c70*/  FFMA.FTZ R75, R75, UR41, -R40 ;  /* 0x000000294b4b7c23 */ /* 0x000fc20008010828 */
[--C-:B------:R-:W-:Y:S01]  /*3c80*/  FFMA.FTZ R78, R78, UR41, -R40.reuse ;  /* 0x000000294e4e7c23 */ /* 0x100fe20008010828 */
[----:B------:R-:W-:-:S01]  /*3c90*/  FFMA.FTZ R79, R79, UR41, -R40 ;  /* 0x000000294f4f7c23 */ /* 0x000fc20008010828 */
[--C-:B------:R-:W-:Y:S01]  /*3ca0*/  FFMA.FTZ R82, R82, UR41, -R40.reuse ;  /* 0x0000002952527c23 */ /* 0x100fe20008010828 */
[----:B------:R-:W-:-:S01]  /*3cb0*/  FFMA.FTZ R83, R83, UR41, -R40 ;  /* 0x0000002953537c23 */ /* 0x000fc20008010828 */
[----:B------:R3:W4:Y:S01]  /*3cc0*/  MUFU.EX2 R65, R35 ;  /* 0x0000002300417308 */ /* 0x0007220000000800 */
[----:B0-----:R-:W-:-:S01]  /*3cd0*/  FADD.FTZ R39, R217, R8 ;  /* 0x00000008d9277221 */ /* 0x001fc20000010000 */
[--C-:B-1----:R-:W-:Y:S01]  /*3ce0*/  FFMA.FTZ R34, R47, UR41, -R40.reuse ;  /* 0x000000292f227c23 */ /* 0x102fe20008010828 */
[----:B------:R-:W-:-:S01]  /*3cf0*/  FFMA.FTZ R86, R86, UR41, -R40 ;  /* 0x0000002956567c23 */ /* 0x000fc20008010828 */
[--C-:B------:R-:W-:Y:S01]  /*3d00*/  FFMA.FTZ R87, R87, UR41, -R40.reuse ;  /* 0x0000002957577c23 */ /* 0x100fe20008010828 */
[----:B------:R-:W-:-:S01]  /*3d10*/  FFMA.FTZ R90, R90, UR41, -R40 ;  /* 0x000000295a5a7c23 */ /* 0x000fc20008010828 */
[----:B------:R-:W-:Y:S01]  /*3d20*/  FFMA.FTZ R40, R91, UR41, -R40 ;  /* 0x000000295b287c23 */ /* 0x000fe20008010828 */
[----:B------:R-:W-:Y:S01]  /*3d30*/  IMAD.MOV.U32 R55, RZ, RZ, R25 ;  /* 0x000000ffff377224 */ /* 0x000fe200078e0019 */
[----:B------:R-:W0:Y:S01]  /*3d40*/  MUFU.EX2 R219, R219 ;  /* 0x000000db00db7308 */ /* 0x000e220000000800 */
[----:B---3--:R-:W-:-:S01]  /*3d50*/  FADD.FTZ R35, R216, R7 ;  /* 0x00000007d8237221 */ /* 0x008fc20000010000 */
[----:B--2---:R-:W-:Y:S01]  /*3d60*/  FADD.FTZ R48, R44, R39 ;  /* 0x000000272c307221 */ /* 0x004fe20000010000 */
[----:B------:R-:W-:-:S02]  /*3d70*/  IMAD.MOV.U32 R54, RZ, RZ, R25 ;  /* 0x000000ffff367224 */ /* 0x000fc400078e0019 */
[----:B------:R-:W-:Y:S01]  /*3d80*/  FADD.FTZ R46, R6, R35 ;  /* 0x00000023062e7221 */ /* 0x000fe20000010000 */
[----:B------:R-:W-:Y:S02]  /*3d90*/  @!P2 VIADD R35, R5, 0x38840 ;  /* 0x000388400523a836 */ /* 0x000fe40000000000 */
[----:B------:R-:W1:Y:S01]  /*3da0*/  MUFU.EX2 R30, R30 ;  /* 0x0000001e001e7308 */ /* 0x000e620000000800 */
[----:B------:R-:W-:-:S01]  /*3db0*/  FADD.FTZ R39, R9, R46 ;  /* 0x0000002e09277221 */ /* 0x000fc20000010000 */
[----:B----4-:R-:W-:Y:S01]  /*3dc0*/  FADD.FTZ R48, R65, R48 ;  /* 0x0000003041307221 */ /* 0x010fe20000010000 */
[----:B------:R-:W-:Y:S01]  /*3dd0*/  @!P2 PRMT R35, RZ, 0x654, R35 ;  /* 0x00000654ff23a816 */ /* 0x000fe20000000023 */
[----:B------:R-:W-:Y:S02]  /*3de0*/  IMAD.MOV.U32 R63, RZ, RZ, R25 ;  /* 0x000000ffff3f7224 */ /* 0x000fe400078e0019 */
[----:B------:R-:W-:-:S01]  /*3df0*/  FADD.FTZ R46, R218, R39 ;  /* 0x00000027da2e7221 */ /* 0x000fc20000010000 */
[----:B------:R-:W-:Y:S01]  /*3e00*/  F2FP.SATFINITE.E4M3.F32.PACK_AB_MERGE_C R44, R65, R44, RZ ;  /* 0x0000002c412c723e */ /* 0x000fe200048070ff */
[----:B------:R2:W-:Y:S01]  /*3e10*/  @!P2 SYNCS.ARRIVE.TRANS64.RED.A1T0 RZ, [R35+URZ], RZ ;  /* 0x000000ff23ffa9a7 */ /* 0x0005e2000810043f */
[----:B------:R-:W3:Y:S01]  /*3e20*/  MUFU.EX2 R42, R42 ;  /* 0x0000002a002a7308 */ /* 0x000ee20000000800 */
[----:B0-----:R-:W-:-:S01]  /*3e30*/  FADD.FTZ R39, R219, R48 ;  /* 0x00000030db277221 */ /* 0x001fc20000010000 */
[----:B------:R-:W-:Y:S01]  /*3e40*/  FADD.FTZ R47, R11, R46 ;  /* 0x0000002e0b2f7221 */ /* 0x000fe20000010000 */
[----:B------:R-:W-:Y:S01]  /*3e50*/  F2FP.SATFINITE.E4M3.F32.PACK_AB_MERGE_C R217, R8, R217, R44 ;  /* 0x000000d908d9723e */ /* 0x000fe2000480702c */
[----:B------:R-:W-:-:S02]  /*3e60*/  IMAD.MOV.U32 R44, RZ, RZ, R25 ;  /* 0x000000ffff2c7224 */ /* 0x000fc400078e0019 */
[----:B------:R-:W-:-:S01]  /*3e70*/  FADD.FTZ R48, R10, R47 ;  /* 0x0000002f0a307221 */ /* 0x000fc20000010000 */
[----:B------:R-:W-:Y:S01]  /*3e80*/  F2FP.SATFINITE.E4M3.F32.PACK_AB_MERGE_C R47, R13, R10, RZ ;  /* 0x0000000a0d2f723e */ /* 0x000fe200048070ff */
[----:B------:R-:W0:Y:S01]  /*3e90*/  MUFU.EX2 R43, R43 ;  /* 0x0000002b002b7308 */ /* 0x000e220000000800 */
[----:B-1----:R-:W-:-:S01]  /*3ea0*/  FADD.FTZ R39, R30, R39 ;  /* 0x000000271e277221 */ /* 0x002fc20000010000 */
[----:B--2---:R-:W-:Y:S01]  /*3eb0*/  FADD.FTZ R35, R13, R48 ;  /* 0x000000300d237221 */ /* 0x004fe20000010000 */
[----:B------:R-:W-:Y:S01]  /*3ec0*/  F2FP.SATFINITE.E4M3.F32.PACK_AB_MERGE_C R218, R11, R218, R47 ;  /* 0x000000da0bda723e */ /* 0x000fe2000480702f */
[----:B------:R-:W-:Y:S02]  /*3ed0*/  IMAD.MOV.U32 R47, RZ, RZ, R25 ;  /* 0x000000ffff2f7224 */ /* 0x000fe400078e0019 */
[----:B------:R-:W-:-:S01]  /*3ee0*/  FADD.FTZ R48, R220, R35 ;  /* 0x00000023dc307221 */ /* 0x000fc20000010000 */
[----:B------:R-:W-:Y:S01]  /*3ef0*/  IMAD.MOV.U32 R62, RZ, RZ, R25 ;  /* 0x000000ffff3e7224 */ /* 0x000fe200078e0019 */
[----:B------:R-:W1:Y:S01]  /*3f00*/  MUFU.EX2 R221, R221 ;  /* 0x000000dd00dd7308 */ /* 0x000e620000000800 */
[----:B---3--:R-:W-:-:S01]  /*3f10*/  FADD.FTZ R52, R42, R39 ;  /* 0x000000272a347221 */ /* 0x008fc20000010000 */
[----:B------:R-:W-:Y:S01]  /*3f20*/  FADD.FTZ R39, R15, R48 ;  /* 0x000000300f277221 */ /* 0x000fe20000010000 */
[----:B------:R-:W-:-:S02]  /*3f30*/  IMAD.MOV.U32 R65, RZ, RZ, R25 ;  /* 0x000000ffff417224 */ /* 0x000fc400078e0019 */
[----:B------:R-:W-:Y:S02]  /*3f40*/  IMAD.MOV.U32 R91, RZ, RZ, R25 ;  /* 0x000000ffff5b7224 */ /* 0x000fe400078e0019 */
[----:B------:R-:W-:-:S01]  /*3f50*/  FADD.FTZ R48, R12, R39 ;  /* 0x000000270c307221 */ /* 0x000fc20000010000 */
[----:B------:R-:W-:Y:S01]  /*3f60*/  F2FP.SATFINITE.E4M3.F32.PACK_AB_MERGE_C R39, R9, R6, RZ ;  /* 0x000000060927723e */ /* 0x000fe200048070ff */
[----:B------:R-:W2:Y:S01]  /*3f70*/  MUFU.EX2 R34, R34 ;  /* 0x0000002200227308 */ /* 0x000ea20000000800 */
[----:B0-----:R-:W-:-:S01]  /*3f80*/  FADD.FTZ R52, R43, R52 ;  /* 0x000000342b347221 */ /* 0x001fc20000010000 */
[----:B------:R-:W-:Y:S01]  /*3f90*/  F2FP.SATFINITE.E4M3.F32.PACK_AB_MERGE_C R42, R43, R42, RZ ;  /* 0x0000002a2b2a723e */ /* 0x000fe200048070ff */
[----:B------:R-:W-:Y:S01]  /*3fa0*/  IMAD.MOV.U32 R43, RZ, RZ, R25 ;  /* 0x000000ffff2b7224 */ /* 0x000fe200078e0019 */
[----:B------:R-:W-:Y:S01]  /*3fb0*/  F2FP.SATFINITE.E4M3.F32.PACK_AB_MERGE_C R216, R7, R216, R39 ;  /* 0x000000d807d8723e */ /* 0x000fe20004807027 */
[----:B------:R-:W-:Y:S01]  /*3fc0*/  IMAD.MOV.U32 R39, RZ, RZ, R25 ;  /* 0x000000ffff277224 */ /* 0x000fe200078e0019 */
[----:B------:R-:W-:-:S02]  /*3fd0*/  F2FP.SATFINITE.E4M3.F32.PACK_AB_MERGE_C R12, R21, R12, RZ ;  /* 0x0000000c150c723e */ /* 0x000fc400048070ff */
[----:B------:R-:W0:Y:S01]  /*3fe0*/  MUFU.EX2 R50, R50 ;  /* 0x0000003200327308 */ /* 0x000e220000000800 */
[----:B-1----:R-:W-:-:S01]  /*3ff0*/  FADD.FTZ R35, R221, R52 ;  /* 0x00000034dd237221 */ /* 0x002fc20000010000 */
[----:B------:R-:W-:Y:S01]  /*4000*/  F2FP.SATFINITE.E4M3.F32.PACK_AB_MERGE_C R219, R30, R219, R42 ;  /* 0x000000db1edb723e */ /* 0x000fe2000480702a */
[--C-:B------:R-:W-:Y:S01]  /*4010*/  IMAD.MOV.U32 R30, RZ, RZ, R25.reuse ;  /* 0x000000ffff1e7224 */ /* 0x100fe200078e0019 */
[----:B------:R-:W-:Y:S01]  /*4020*/  F2FP.SATFINITE.E4M3.F32.PACK_AB_MERGE_C R220, R15, R220, R12 ;  /* 0x000000dc0fdc723e */ /* 0x000fe2000480700c */
[----:B------:R-:W-:-:S03]  /*4030*/  IMAD.MOV.U32 R42, RZ, RZ, R25 ;  /* 0x000000ffff2a7224 */ /* 0x000fc600078e0019 */
[----:B------:R-:W1:Y:S01]  /*4040*/  MUFU.EX2 R51, R51 ;  /* 0x0000003300337308 */ /* 0x000e620000000800 */
[----:B--2---:R-:W-:-:S07]  /*4050*/  FADD.FTZ R35, R34, R35 ;  /* 0x0000002322237221 */ /* 0x004fce0000010000 */
[----:B------:R-:W2:Y:S01]  /*4060*/  MUFU.EX2 R31, R31 ;  /* 0x0000001f001f7308 */ /* 0x000ea20000000800 */
[----:B0-----:R-:W-:-:S01]  /*4070*/  FADD.FTZ R52, R50, R35 ;  /* 0x0000002332347221 */ /* 0x001fc20000010000 */
[----:B------:R-:W-:-:S04]  /*4080*/  FADD.FTZ R35, R21, R48 ;  /* 0x0000003015237221 */ /* 0x000fc80000010000 */
[----:B------:R-:W-:Y:S02]  /*4090*/  FADD.FTZ R48, R222, R35 ;  /* 0x00000023de307221 */ /* 0x000fe40000010000 */
[----:B------:R-:W0:Y:S01]  /*40a0*/  MUFU.EX2 R36, R36 ;  /* 0x0000002400247308 */ /* 0x000e220000000800 */
[----:B-1----:R-:W-:-:S01]  /*40b0*/  FADD.FTZ R52, R51, R52 ;  /* 0x0000003433347221 */ /* 0x002fc20000010000 */
[----:B------:R-:W-:Y:S01]  /*40c0*/  FADD.FTZ R9, R27, R48 ;  /* 0x000000301b097221 */ /* 0x000fe20000010000 */
[----:B------:R-:W-:Y:S01]  /*40d0*/  F2FP.SATFINITE.E4M3.F32.PACK_AB_MERGE_C R50, R51, R50, RZ ;  /* 0x000000323332723e */ /* 0x000fe200048070ff */
[----:B------:R-:W-:Y:S02]  /*40e0*/  IMAD.MOV.U32 R48, RZ, RZ, R25 ;  /* 0x000000ffff307224 */ /* 0x000fe400078e0019 */
[----:B------:R-:W-:-:S01]  /*40f0*/  FADD.FTZ R6, R14, R9 ;  /* 0x000000090e067221 */ /* 0x000fc20000010000 */
[----:B------:R-:W-:Y:S01]  /*4100*/  F2FP.SATFINITE.E4M3.F32.PACK_AB_MERGE_C R14, R29, R14, RZ ;  /* 0x0000000e1d0e723e */ /* 0x000fe200048070ff */
[----:B------:R-:W1:Y:S01]  /*4110*/  MUFU.EX2 R58, R58 ;  /* 0x0000003a003a7308 */ /* 0x000e620000000800 */
[----:B--2---:R-:W-:-:S01]  /*4120*/  FADD.FTZ R35, R31, R52 ;  /* 0x000000341f237221 */ /* 0x004fc20000010000 */
[----:B------:R-:W-:Y:S01]  /*4130*/  FADD.FTZ R29, R29, R6 ;  /* 0x000000061d1d7221 */ /* 0x000fe20000010000 */
[----:B------:R-:W-:Y:S01]  /*4140*/  F2FP.SATFINITE.E4M3.F32.PACK_AB_MERGE_C R222, R27, R222, R14 ;  /* 0x000000de1bde723e */ /* 0x000fe2000480700e */
[----:B------:R-:W-:Y:S01]  /*4150*/  IMAD.MOV.U32 R27, RZ, RZ, R25 ;  /* 0x000000ffff1b7224 */ /* 0x000fe200078e0019 */
[----:B------:R-:W-:Y:S01]  /*4160*/  F2FP.SATFINITE.E4M3.F32.PACK_AB_MERGE_C R221, R34, R221, R50 ;  /* 0x000000dd22dd723e */ /* 0x000fe20004807032 */
[----:B------:R-:W-:Y:S01]  /*4170*/  FADD.FTZ R6, R224, R29 ;  /* 0x0000001de0067221 */ /* 0x000fe20000010000 */
[----:B------:R-:W-:Y:S01]  /*4180*/  IMAD.MOV.U32 R29, RZ, RZ, R25 ;  /* 0x000000ffff1d7224 */ /* 0x000fe200078e0019 */
[----:B------:R-:W2:Y:S01]  /*4190*/  MUFU.EX2 R59, R59 ;  /* 0x0000003b003b7308 */ /* 0x000ea20000000800 */
[----:B0-----:R-:W-:-:S01]  /*41a0*/  FADD.FTZ R35, R36, R35 ;  /* 0x0000002324237221 */ /* 0x001fc20000010000 */
[----:B------:R-:W-:Y:S01]  /*41b0*/  FADD.FTZ R13, R33, R6 ;  /* 0x00000006210d7221 */ /* 0x000fe20000010000 */
[----:B------:R-:W-:-:S02]  /*41c0*/  IMAD.MOV.U32 R34, RZ, RZ, R25 ;  /* 0x000000ffff227224 */ /* 0x000fc400078e0019 */
[----:B------:R-:W-:Y:S02]  /*41d0*/  IMAD.MOV.U32 R51, RZ, RZ, R25 ;  /* 0x000000ffff337224 */ /* 0x000fe400078e0019 */
[----:B------:R-:W-:-:S01]  /*41e0*/  FADD.FTZ R6, R20, R13 ;  /* 0x0000000d14067221 */ /* 0x000fc20000010000 */
[----:B------:R-:W-:Y:S01]  /*41f0*/  F2FP.SATFINITE.E4M3.F32.PACK_AB_MERGE_C R20, R41, R20, RZ ;  /* 0x000000142914723e */ /* 0x000fe200048070ff */
[----:B------:R-:W0:Y:S01]  /*4200*/  MUFU.EX2 R225, R225 ;  /* 0x000000e100e17308 */ /* 0x000e220000000800 */
[----:B-1----:R-:W-:-:S01]  /*4210*/  FADD.FTZ R10, R58, R35 ;  /* 0x000000233a0a7221 */ /* 0x002fc20000010000 */
[----:B------:R-:W-:Y:S01]  /*4220*/  FADD.FTZ R41, R41, R6 ;  /* 0x0000000629297221 */ /* 0x000fe20000010000 */
[----:B------:R-:W-:Y:S01]  /*4230*/  F2FP.SATFINITE.E4M3.F32.PACK_AB_MERGE_C R224, R33, R224, R20 ;  /* 0x000000e021e0723e */ /* 0x000fe20004807014 */
[----:B------:R-:W-:Y:S02]  /*4240*/  IMAD.MOV.U32 R33, RZ, RZ, R25 ;  /* 0x000000ffff217224 */ /* 0x000fe400078e0019 */
[----:B------:R-:W-:-:S01]  /*4250*/  FADD.FTZ R6, R226, R41 ;  /* 0x00000029e2067221 */ /* 0x000fc20000010000 */
[----:B------:R-:W-:Y:S01]  /*4260*/  IMAD.MOV.U32 R35, RZ, RZ, R25 ;  /* 0x000000ffff237224 */ /* 0x000fe200078e0019 */
[----:B------:R-:W1:Y:S01]  /*4270*/  MUFU.EX2 R38, R38 ;  /* 0x0000002600267308 */ /* 0x000e620000000800 */
[----:B--2---:R-:W-:-:S01]  /*4280*/  FADD.FTZ R10, R59, R10 ;  /* 0x0000000a3b0a7221 */ /* 0x004fc20000010000 */
[----:B------:R-:W-:Y:S01]  /*4290*/  F2FP.SATFINITE.E4M3.F32.PACK_AB_MERGE_C R223, R59, R58, RZ ;  /* 0x0000003a3bdf723e */ /* 0x000fe200048070ff */
[----:B------:R-:W-:-:S02]  /*42a0*/  IMAD.MOV.U32 R41, RZ, RZ, R25 ;  /* 0x000000ffff297224 */ /* 0x000fc400078e0019 */
[----:B------:R-:W-:Y:S01]  /*42b0*/  IMAD.MOV.U32 R50, RZ, RZ, R25 ;  /* 0x000000ffff327224 */ /* 0x000fe200078e0019 */
[----:B------:R-:W-:Y:S01]  /*42c0*/  F2FP.SATFINITE.E4M3.F32.PACK_AB_MERGE_C R223, R36, R31, R223 ;  /* 0x0000001f24df723e */ /* 0x000fe200048070df */
[----:B------:R-:W-:Y:S01]  /*42d0*/  IMAD.MOV.U32 R31, RZ, RZ, R25 ;  /* 0x000000ffff1f7224 */ /* 0x000fe200078e0019 */
[----:B------:R-:W2:Y:S01]  /*42e0*/  MUFU.EX2 R66, R66 ;  /* 0x0000004200427308 */ /* 0x000ea20000000800 */
[----:B0-----:R-:W-:-:S01]  /*42f0*/  FADD.FTZ R9, R225, R10 ;  /* 0x0000000ae1097221 */ /* 0x001fc20000010000 */
[--C-:B------:R-:W-:Y:S02]  /*4300*/  IMAD.MOV.U32 R36, RZ, RZ, R25.reuse ;  /* 0x000000ffff247224 */ /* 0x100fe400078e0019 */
[--C-:B------:R-:W-:Y:S02]  /*4310*/  IMAD.MOV.U32 R52, RZ, RZ, R25.reuse ;  /* 0x000000ffff347224 */ /* 0x100fe400078e0019 */
[----:B------:R-:W-:Y:S02]  /*4320*/  IMAD.MOV.U32 R59, RZ, RZ, R25 ;  /* 0x000000ffff3b7224 */ /* 0x000fe400078e0019 */
[----:B------:R-:W0:Y:S01]  /*4330*/  MUFU.EX2 R67, R67 ;  /* 0x0000004300437308 */ /* 0x000e220000000800 */
[----:B-1----:R-:W-:-:S01]  /*4340*/  FADD.FTZ R9, R38, R9 ;  /* 0x0000000926097221 */ /* 0x002fc20000010000 */
[----:B------:R-:W-:-:S06]  /*4350*/  IMAD.MOV.U32 R58, RZ, RZ, R25 ;  /* 0x000000ffff3a7224 */ /* 0x000fcc00078e0019 */
[----:B------:R1:W3:Y:S01]  /*4360*/  MUFU.EX2 R5, R70 ;  /* 0x0000004600057308 */ /* 0x0002e20000000800 */
[----:B--2---:R-:W-:-:S07]  /*4370*/  FADD.FTZ R10, R66, R9 ;  /* 0x00000009420a7221 */ /* 0x004fce0000010000 */
[----:B------:R-:W2:Y:S01]  /*4380*/  MUFU.EX2 R37, R37 ;  /* 0x0000002500257308 */ /* 0x000ea20000000800 */
[----:B0-----:R-:W-:-:S01]  /*4390*/  FADD.FTZ R10, R67, R10 ;  /* 0x0000000a430a7221 */ /* 0x001fc20000010000 */
[----:B------:R-:W-:Y:S01]  /*43a0*/  F2FP.SATFINITE.E4M3.F32.PACK_AB_MERGE_C R66, R67, R66, RZ ;  /* 0x000000424342723e */ /* 0x000fe200048070ff */
[--C-:B------:R-:W-:Y:S02]  /*43b0*/  IMAD.MOV.U32 R67, RZ, RZ, R25.reuse ;  /* 0x000000ffff437224 */ /* 0x100fe400078e0019 */
[--C-:B-1----:R-:W-:Y:S01]  /*43c0*/  IMAD.MOV.U32 R70, RZ, RZ, R25.reuse ;  /* 0x000000ffff467224 */ /* 0x102fe200078e0019 */
[----:B------:R-:W-:Y:S01]  /*43d0*/  F2FP.SATFINITE.E4M3.F32.PACK_AB_MERGE_C R225, R38, R225, R66 ;  /* 0x000000e126e1723e */ /* 0x000fe20004807042 */
[----:B------:R-:W-:Y:S01]  /*43e0*/  IMAD.MOV.U32 R38, RZ, RZ, R25 ;  /* 0x000000ffff267224 */ /* 0x000fe200078e0019 */
[----:B------:R0:W1:Y:S01]  /*43f0*/  MUFU.EX2 R46, R71 ;  /* 0x00000047002e7308 */ /* 0x0000620000000800 */
[----:B---3--:R-:W-:-:S01]  /*4400*/  FADD.FTZ R7, R5, R10 ;  /* 0x0000000a05077221 */ /* 0x008fc20000010000 */
[----:B------:R-:W-:-:S06]  /*4410*/  IMAD.MOV.U32 R66, RZ, RZ, R25 ;  /* 0x000000ffff427224 */ /* 0x000fcc00078e0019 */
[----:B------:R-:W3:Y:S01]  /*4420*/  MUFU.EX2 R24, R24 ;  /* 0x0000001800187308 */ /* 0x000ee20000000800 */
[----:B--2---:R-:W-:-:S01]  /*4430*/  FADD.FTZ R9, R37, R6 ;  /* 0x0000000625097221 */ /* 0x004fc20000010000 */
[----:B0-----:R-:W-:-:S06]  /*4440*/  IMAD.MOV.U32 R71, RZ, RZ, R25 ;  /* 0x000000ffff477224 */ /* 0x001fcc00078e0019 */
[----:B------:R-:W0:Y:S01]  /*4450*/  MUFU.EX2 R74, R74 ;  /* 0x0000004a004a7308 */ /* 0x000e220000000800 */
[----:B-1----:R-:W-:-:S07]  /*4460*/  FADD.FTZ R7, R46, R7 ;  /* 0x000000072e077221 */ /* 0x002fce0000010000 */
[----:B------:R1:W2:Y:S01]  /*4470*/  MUFU.EX2 R45, R73 ;  /* 0x00000049002d7308 */ /* 0x0002a20000000800 */
[----:B---3--:R-:W-:-:S07]  /*4480*/  FADD.FTZ R6, R24, R9 ;  /* 0x0000000918067221 */ /* 0x008fce0000010000 */
[----:B------:R-:W3:Y:S01]  /*4490*/  MUFU.EX2 R75, R75 ;  /* 0x0000004b004b7308 */ /* 0x000ee20000000800 */
[----:B0-----:R-:W-:-:S01]  /*44a0*/  FADD.FTZ R10, R74, R7 ;  /* 0x000000074a0a7221 */ /* 0x001fc20000010000 */
[----:B-1----:R-:W-:-:S06]  /*44b0*/  IMAD.MOV.U32 R73, RZ, RZ, R25 ;  /* 0x000000ffff497224 */ /* 0x002fcc00078e0019 */
[----:B------:R-:W0:Y:S01]  /*44c0*/  MUFU.EX2 R228, R228 ;  /* 0x000000e400e47308 */ /* 0x000e220000000800 */
[C---:B--2---:R-:W-:Y:S01]  /*44d0*/  F2FP.SATFINITE.E4M3.F32.PACK_AB_MERGE_C R24, R45.reuse, R24, RZ ;  /* 0x000000182d18723e */ /* 0x044fe200048070ff */
[----:B------:R-:W-:-:S03]  /*44e0*/  FADD.FTZ R45, R45, R6 ;  /* 0x000000062d2d7221 */ /* 0x000fc60000010000 */
[----:B------:R-:W-:Y:S01]  /*44f0*/  F2FP.SATFINITE.E4M3.F32.PACK_AB_MERGE_C R226, R37, R226, R24 ;  /* 0x000000e225e2723e */ /* 0x000fe20004807018 */
[--C-:B------:R-:W-:Y:S02]  /*4500*/  IMAD.MOV.U32 R24, RZ, RZ, R25.reuse ;  /* 0x000000ffff187224 */ /* 0x100fe400078e0019 */
[----:B------:R-:W-:Y:S01]  /*4510*/  MUFU.EX2 R49, R49 ;  /* 0x0000003100317308 */ /* 0x000fe20000000800 */
[C---:B---3--:R-:W-:Y:S01]  /*4520*/  F2FP.SATFINITE.E4M3.F32.PACK_AB_MERGE_C R227, R75.reuse, R74, RZ ;  /* 0x0000004a4be3723e */ /* 0x048fe200048070ff */
[----:B------:R-:W-:Y:S01]  /*4530*/  FADD.FTZ R75, R75, R10 ;  /* 0x0000000a4b4b7221 */ /* 0x000fe20000010000 */
[----:B------:R-:W-:Y:S02]  /*4540*/  IMAD.MOV.U32 R37, RZ, RZ, R25 ;  /* 0x000000ffff257224 */ /* 0x000fe400078e0019 */
[----:B------:R-:W-:Y:S01]  /*4550*/  F2FP.SATFINITE.E4M3.F32.PACK_AB_MERGE_C R227, R46, R5, R227 ;  /* 0x000000052ee3723e */ /* 0x000fe200048070e3 */
[----:B------:R-:W-:Y:S02]  /*4560*/  IMAD.MOV.U32 R46, RZ, RZ, R25 ;  /* 0x000000ffff2e7224 */ /* 0x000fe400078e0019 */
[----:B------:R-:W1:Y:S01]  /*4570*/  MUFU.EX2 R28, R28 ;  /* 0x0000001c001c7308 */ /* 0x000e620000000800 */
[----:B0-----:R-:W-:-:S01]  /*4580*/  FADD.FTZ R6, R228, R45 ;  /* 0x0000002de4067221 */ /* 0x001fc20000010000 */
[----:B------:R-:W-:-:S02]  /*4590*/  IMAD.MOV.U32 R45, RZ, RZ, R25 ;  /* 0x000000ffff2d7224 */ /* 0x000fc400078e0019 */
[----:B------:R-:W-:-:S04]  /*45a0*/  IMAD.MOV.U32 R74, RZ, RZ, R25 ;  /* 0x000000ffff4a7224 */ /* 0x000fc800078e0019 */
[----:B------:R-:W0:Y:S08]  /*45b0*/  MUFU.EX2 R78, R78 ;  /* 0x0000004e004e7308 */ /* 0x000e300000000800 */
[----:B------:R-:W2:Y:S01]  /*45c0*/  MUFU.EX2 R53, R53 ;  /* 0x0000003500357308 */ /* 0x000ea20000000800 */
[----:B-1----:R-:W-:-:S07]  /*45d0*/  F2FP.SATFINITE.E4M3.F32.PACK_AB_MERGE_C R7, R28, R49, RZ ;  /* 0x000000311c07723e */ /* 0x002fce00048070ff */
[----:B------:R-:W1:Y:S01]  /*45e0*/  MUFU.EX2 R79, R79 ;  /* 0x0000004f004f7308 */ /* 0x000e620000000800 */
[----:B0-----:R-:W-:-:S01]  /*45f0*/  FADD.FTZ R10, R78, R75 ;  /* 0x0000004b4e0a7221 */ /* 0x001fc20000010000 */
[----:B------:R-:W-:-:S06]  /*4600*/  IMAD.MOV.U32 R75, RZ, RZ, R25 ;  /* 0x000000ffff4b7224 */ /* 0x000fcc00078e0019 */
[----:B------:R-:W0:Y:S01]  /*4610*/  MUFU.EX2 R82, R82 ;  /* 0x0000005200527308 */ /* 0x000e220000000800 */
[----:B--2---:R-:W-:-:S01]  /*4620*/  FADD.FTZ R6, R53, R6 ;  /* 0x0000000635067221 */ /* 0x004fc20000010000 */
[----:B------:R-:W-:Y:S01]  /*4630*/  F2FP.SATFINITE.E4M3.F32.PACK_AB_MERGE_C R228, R53, R228, R7 ;  /* 0x000000e435e4723e */ /* 0x000fe20004807007 */
[----:B------:R-:W-:Y:S02]  /*4640*/  IMAD.MOV.U32 R53, RZ, RZ, R25 ;  /* 0x000000ffff357224 */ /* 0x000fe400078e0019 */
[----:B------:R-:W-:-:S03]  /*4650*/  FADD.FTZ R49, R49, R6 ;  /* 0x0000000631317221 */ /* 0x000fc60000010000 */
[----:B------:R-:W2:Y:S01]  /*4660*/  MUFU.EX2 R83, R83 ;  /* 0x0000005300537308 */ /* 0x000ea20000000800 */
[----:B-1----:R-:W-:-:S01]  /*4670*/  FADD.FTZ R9, R79, R10 ;  /* 0x0000000a4f097221 */ /* 0x002fc20000010000 */
[----:B------:R-:W-:Y:S01]  /*4680*/  FADD.FTZ R49, R28, R49 ;  /* 0x000000311c317221 */ /* 0x000fe20000010000 */
[----:B------:R-:W-:-:S05]  /*4690*/  IMAD.MOV.U32 R28, RZ, RZ, R25 ;  /* 0x000000ffff1c7224 */ /* 0x000fca00078e0019 */
[----:B------:R-:W-:Y:S01]  /*46a0*/  MUFU.EX2 R32, R32 ;  /* 0x0000002000207308 */ /* 0x000fe20000000800 */
[----:B0-----:R-:W-:-:S07]  /*46b0*/  FADD.FTZ R6, R82, R9 ;  /* 0x0000000952067221 */ /* 0x001fce0000010000 */
[----:B------:R-:W0:Y:S01]  /*46c0*/  MUFU.EX2 R61, R61 ;  /* 0x0000003d003d7308 */ /* 0x000e220000000800 */
[C---:B--2---:R-:W-:Y:S01]  /*46d0*/  F2FP.SATFINITE.E4M3.F32.PACK_AB_MERGE_C R82, R83.reuse, R82, RZ ;  /* 0x000000525352723e */ /* 0x044fe200048070ff */
[----:B------:R-:W-:-:S03]  /*46e0*/  FADD.FTZ R83, R83, R6 ;  /* 0x0000000653537221 */ /* 0x000fc60000010000 */
[----:B------:R-:W-:Y:S01]  /*46f0*/  F2FP.SATFINITE.E4M3.F32.PACK_AB_MERGE_C R229, R79, R78, R82 ;  /* 0x0000004e4fe5723e */ /* 0x000fe20004807052 */
[--C-:B------:R-:W-:Y:S02]  /*4700*/  IMAD.MOV.U32 R79, RZ, RZ, R25.reuse ;  /* 0x000000ffff4f7224 */ /* 0x100fe400078e0019 */
[----:B------:R-:W1:Y:S01]  /*4710*/  MUFU.EX2 R26, R26 ;  /* 0x0000001a001a7308 */ /* 0x000e620000000800 */
[--C-:B------:R-:W-:Y:S02]  /*4720*/  IMAD.MOV.U32 R78, RZ, RZ, R25.reuse ;  /* 0x000000ffff4e7224 */ /* 0x100fe400078e0019 */
[----:B------:R-:W-:-:S05]  /*4730*/  IMAD.MOV.U32 R82, RZ, RZ, R25 ;  /* 0x000000ffff527224 */ /* 0x000fca00078e0019 */
[----:B------:R-:W2:Y:S01]  /*4740*/  MUFU.EX2 R86, R86 ;  /* 0x0000005600567308 */ /* 0x000ea20000000800 */
[----:B0-----:R-:W-:-:S07]  /*4750*/  F2FP.SATFINITE.E4M3.F32.PACK_AB_MERGE_C R230, R61, R32, RZ ;  /* 0x000000203de6723e */ /* 0x001fce00048070ff */
[----:B------:R-:W0:Y:S01]  /*4760*/  MUFU.EX2 R57, R57 ;  /* 0x0000003900397308 */ /* 0x000e220000000800 */
[----:B-1----:R-:W-:-:S01]  /*4770*/  FADD.FTZ R6, R26, R49 ;  /* 0x000000311a067221 */ /* 0x002fc20000010000 */
[----:B------:R-:W-:-:S06]  /*4780*/  IMAD.MOV.U32 R49, RZ, RZ, R25 ;  /* 0x000000ffff317224 */ /* 0x000fcc00078e0019 */
[----:B------:R-:W1:Y:S01]  /*4790*/  MUFU.EX2 R87, R87 ;  /* 0x0000005700577308 */ /* 0x000e620000000800 */
[----:B--2---:R-:W-:-:S01]  /*47a0*/  FADD.FTZ R8, R86, R83 ;  /* 0x0000005356087221 */ /* 0x004fc20000010000 */
[----:B------:R-:W-:-:S06]  /*47b0*/  IMAD.MOV.U32 R83, RZ, RZ, R25 ;  /* 0x000000ffff537224 */ /* 0x000fcc00078e0019 */
[----:B------:R-:W2:Y:S01]  /*47c0*/  MUFU.EX2 R90, R90 ;  /* 0x0000005a005a7308 */ /* 0x000ea20000000800 */
[C---:B0-----:R-:W-:Y:S01]  /*47d0*/  F2FP.SATFINITE.E4M3.F32.PACK_AB_MERGE_C R230, R57.reuse, R26, R230 ;  /* 0x0000001a39e6723e */ /* 0x041fe200048070e6 */
[----:B------:R-:W-:Y:S01]  /*47e0*/  FADD.FTZ R57, R57, R6 ;  /* 0x0000000639397221 */ /* 0x000fe20000010000 */
[----:B------:R-:W-:-:S03]  /*47f0*/  IMAD.MOV.U32 R26, RZ, RZ, R25 ;  /* 0x000000ffff1a7224 */ /* 0x000fc600078e0019 */
[----:B------:R-:W-:Y:S01]  /*4800*/  FADD.FTZ R32, R32, R57 ;  /* 0x0000003920207221 */ /* 0x000fe20000010000 */
[----:B------:R-:W-:Y:S01]  /*4810*/  IMAD.MOV.U32 R57, RZ, RZ, R25 ;  /* 0x000000ffff397224 */ /* 0x000fe200078e0019 */
[----:B------:R0:W3:Y:S01]  /*4820*/  MUFU.EX2 R7, R40 ;  /* 0x0000002800077308 */ /* 0x0000e20000000800 */
[----:B-1----:R-:W-:-:S04]  /*4830*/  FADD.FTZ R9, R87, R8 ;  /* 0x0000000857097221 */ /* 0x002fc80000010000 */
[----:B--2---:R-:W-:Y:S01]  /*4840*/  FADD.FTZ R6, R90, R9 ;  /* 0x000000095a067221 */ /* 0x004fe20000010000 */
[----:B0-----:R-:W-:Y:S01]  /*4850*/  IMAD.MOV.U32 R40, RZ, RZ, R25 ;  /* 0x000000ffff287224 */ /* 0x001fe200078e0019 */
[C---:B---3--:R-:W-:Y:S02]  /*4860*/  F2FP.SATFINITE.E4M3.F32.PACK_AB_MERGE_C R5, R7.reuse, R90, RZ ;  /* 0x0000005a0705723e */ /* 0x048fe400048070ff */
[----:B------:R-:W-:-:S01]  /*4870*/  FADD.FTZ R6, R7, R6 ;  /* 0x0000000607067221 */ /* 0x000fc20000010000 */
[----:B------:R-:W-:Y:S01]  /*4880*/  IMAD.MOV.U32 R90, RZ, RZ, R25 ;  /* 0x000000ffff5a7224 */ /* 0x000fe200078e0019 */
[----:B------:R-:W-:Y:S01]  /*4890*/  F2FP.SATFINITE.E4M3.F32.PACK_AB_MERGE_C R231, R87, R86, R5 ;  /* 0x0000005657e7723e */ /* 0x000fe20004807005 */
[----:B------:R-:W-:Y:S01]  /*48a0*/  FADD.FTZ R5, R61, R32 ;  /* 0x000000203d057221 */ /* 0x000fe20000010000 */
[--C-:B------:R-:W-:Y:S02]  /*48b0*/  IMAD.MOV.U32 R32, RZ, RZ, R25.reuse ;  /* 0x000000ffff207224 */ /* 0x100fe400078e0019 */
[----:B------:R-:W-:-:S02]  /*48c0*/  IMAD.MOV.U32 R61, RZ, RZ, R25 ;  /* 0x000000ffff3d7224 */ /* 0x000fc400078e0019 */
[--C-:B------:R-:W-:Y:S02]  /*48d0*/  IMAD.MOV.U32 R87, RZ, RZ, R25.reuse ;  /* 0x000000ffff577224 */ /* 0x100fe400078e0019 */
[----:B------:R-:W-:Y:S01]  /*48e0*/  IMAD.MOV.U32 R86, RZ, RZ, R25 ;  /* 0x000000ffff567224 */ /* 0x000fe200078e0019 */
[----:B------:R-:W-:Y:S06]  /*48f0*/  @!P1 BRA `(.L_x_153) ;  /* 0x0000002800309947 */ /* 0x000fec0003800000 */
[----:B------:R-:W-:Y:S01]  /*4900*/  IMAD.MOV.U32 R7, RZ, RZ, R4 ;  /* 0x000000ffff077224 */ /* 0x000fe200078e0004 */
[----:B------:R-:W-:Y:S01]  /*4910*/  CS2R R150, SRZ ;  /* 0x0000000000967805 */ /* 0x000fe2000001ff00 */
[----:B------:R-:W-:Y:S01]  /*4920*/  IMAD.MOV.U32 R8, RZ, RZ, R3 ;  /* 0x000000ffff087224 */ /* 0x000fe200078e0003 */
        /* <DEDUP_REMOVED lines=63> */
[----:B------:R-:W-:Y:S01]  /*4d20*/  UMOV UR55, UR46 ;  /* 0x0000002e00377c82 */ /* 0x000fe20008000000 */
[----:B------:R-:W-:-:S05]  /*4d30*/  UMOV UR53, UR54 ;  /* 0x0000003600357c82 */ /* 0x000fca0008000000 */
.L_x_163:
[----:B------:R-:W-:Y:S01]  /*4d40*/  ISETP.NE.AND P2, PT, RZ, UR44, PT ;  /* 0x0000002cff007c0c */ /* 0x000fe2000bf45270 */
[----:B------:R-:W-:-:S04]  /*4d50*/  UISETP.NE.AND UP0, UPT, UR53, 0x1, UPT ;  /* 0x000000013500788c */ /* 0x000fc8000bf05270 */
[----:B------:R-:W-:-:S04]  /*4d60*/  USEL UR46, URZ, 0x1, UP0 ;  /* 0x000000013f2e7887 */ /* 0x000fc80008000000 */
[----:B------:R-:W-:-:S04]  /*4d70*/  ULOP3.LUT UR46, UR55, UR46, URZ, 0x3c, !UPT ;  /* 0x0000002e372e7292 */ /* 0x000fc8000f8e3c3f */
[----:B0-----:R-:W-:Y:S08]  /*4d80*/  @P2 BRA `(.L_x_154) ;  /* 0x0000000000442947 */ /* 0x001ff00003800000 */
[----:B------:R-:W-:Y:S05]  /*4d90*/  @!P0 BRA `(.L_x_155) ;  /* 0x0000000000048947 */ /* 0x000fea0003800000 */
[----:B------:R-:W-:Y:S01]  /*4da0*/  BPT.TRAP 0x1 ;  /* 0x000000040000795c */ /* 0x000fe20000300000 */
.L_x_155:
[----:B------:R-:W0:Y:S01]  /*4db0*/  S2UR UR10, SR_CgaCtaId ;  /* 0x00000000000a79c3 */ /* 0x000e220000008800 */
[----:B------:R-:W-:Y:S01]  /*4dc0*/  UIADD3 UR6, UR53, 0x1, URZ ;  /* 0x0000000135067890 */ /* 0x000fe2000fffe03f */
[----:B------:R-:W-:Y:S01]  /*4dd0*/  IMAD.U32 R0, RZ, RZ, UR46 ;  /* 0x0000002eff007e24 */ /* 0x000fe2000f8e00ff */
[----:B------:R-:W-:Y:S02]  /*4de0*/  UMOV UR7, 0x400 ;  /* 0x0000040000077882 */ /* 0x000fe40000000000 */
[----:B------:R-:W-:Y:S02]  /*4df0*/  UISETP.NE.AND UP0, UPT, UR6, 0x2, UPT ;  /* 0x000000020600788c */ /* 0x000fe4000bf05270 */
[----:B------:R-:W-:Y:S02]  /*4e00*/  SHF.L.U32 R0, R0, 0x1f, RZ ;  /* 0x0000001f00007819 */ /* 0x000fe400000006ff */
[----:B------:R-:W-:Y:S02]  /*4e10*/  USEL UR6, UR6, URZ, UP0 ;  /* 0x0000003f06067287 */ /* 0x000fe40008000000 */
[----:B0-----:R-:W-:-:S04]  /*4e20*/  ULEA UR7, UR10, UR7, 0x18 ;  /* 0x000000070a077291 */ /* 0x001fc8000f8ec03f */
[----:B------:R-:W-:-:S09]  /*4e30*/  ULEA UR6, UR6, UR7, 0x3 ;  /* 0x0000000706067291 */ /* 0x000fd2000f8e183f */
[----:B------:R0:W1:Y:S01]  /*4e40*/  SYNCS.PHASECHK.TRANS64.TRYWAIT P1, [UR6+0x38830], R0 ;  /* 0x03883000ff0075a7 */ /* 0x0000620008020146 */
[----:B------:R-:W-:Y:S05]  /*4e50*/  @!P0 BRA `(.L_x_156) ;  /* 0x0000000000048947 */ /* 0x000fea0003800000 */
[----:B------:R-:W-:Y:S01]  /*4e60*/  BPT.TRAP 0x1 ;  /* 0x000000040000795c */ /* 0x000fe20000300000 */
.L_x_156:
[----:B-1----:R-:W-:Y:S05]  /*4e70*/  @P1 BRA `(.L_x_154) ;  /* 0x0000000000081947 */ /* 0x002fea0003800000 */
[----:B------:R-:W1:Y:S02]  /*4e80*/  SYNCS.PHASECHK.TRANS64.TRYWAIT P1, [UR6+0x38830], R0 ;  /* 0x03883000ff0075a7 */ /* 0x000e640008020146 */
[----:B-1----:R-:W-:Y:S05]  /*4e90*/  @!P1 BRA `(.L_x_157) ;  /* 0x000000f400cc9947 */ /* 0x002fea0003800000 */
.L_x_154:
[----:B------:R-:W2:Y:S01]  /*4ea0*/  S2R R2, SR_TID.X ;  /* 0x0000000000027919 */ /* 0x000ea20000002100 */
[----:B------:R-:W-:Y:S01]  /*4eb0*/  UIADD3 UR54, UR53, 0x1, URZ ;  /* 0x0000000135367890 */ /* 0x000fe2000fffe03f */
[----:B------:R-:W-:Y:S01]  /*4ec0*/  UMOV UR35, 0x40000040 ;  /* 0x4000004000237882 */ /* 0x000fe20000000000 */
[----:B------:R-:W-:Y:S02]  /*4ed0*/  UMOV UR7, 0x40000040 ;  /* 0x4000004000077882 */ /* 0x000fe40000000000 */
[----:B------:R-:W-:Y:S01]  /*4ee0*/  UISETP.NE.AND UP0, UPT, UR54, 0x2, UPT ;  /* 0x000000023600788c */ /* 0x000fe2000bf05270 */
[----:B------:R-:W-:Y:S01]  /*4ef0*/  UMOV UR11, 0x40000040 ;  /* 0x40000040000b7882 */ /* 0x000fe20000000000 */
[----:B------:R-:W-:Y:S02]  /*4f00*/  UMOV UR15, 0x40000040 ;  /* 0x40000040000f7882 */ /* 0x000fe40000000000 */
[----:B------:R-:W-:Y:S01]  /*4f10*/  USEL UR54, UR54, URZ, UP0 ;  /* 0x0000003f36367287 */ /* 0x000fe20008000000 */
[----:B------:R-:W-:Y:S01]  /*4f20*/  UMOV UR19, 0x40000040 ;  /* 0x4000004000137882 */ /* 0x000fe20000000000 */
[----:B------:R-:W-:-:S02]  /*4f30*/  UMOV UR23, 0x40000040 ;  /* 0x4000004000177882 */ /* 0x000fc40000000000 */
[----:B------:R-:W-:Y:S01]  /*4f40*/  ULEA UR34, UR54, UR49, 0xb ;  /* 0x0000003136227291 */ /* 0x000fe2000f8e583f */
[----:B------:R-:W-:Y:S01]  /*4f50*/  UMOV UR27, 0x40000040 ;  /* 0x40000040001b7882 */ /* 0x000fe20000000000 */
[----:B------:R-:W-:Y:S02]  /*4f60*/  UMOV UR31, 0x40000040 ;  /* 0x40000040001f7882 */ /* 0x000fe40000000000 */
[----:B------:R-:W-:Y:S02]  /*4f70*/  UIADD3 UR6, UR34, 0x2, URZ ;  /* 0x0000000222067890 */ /* 0x000fe4000fffe03f */
[----:B------:R-:W-:Y:S02]  /*4f80*/  UIADD3 UR10, UR34, 0x4, URZ ;  /* 0x00000004220a7890 */ /* 0x000fe4000fffe03f */
[----:B------:R-:W-:Y:S02]  /*4f90*/  UIADD3 UR14, UR34, 0x6, URZ ;  /* 0x00000006220e7890 */ /* 0x000fe4000fffe03f */
[----:B------:R-:W-:-:S02]  /*4fa0*/  UIADD3 UR18, UR34, 0x400, URZ ;  /* 0x0000040022127890 */ /* 0x000fc4000fffe03f */
[----:B------:R-:W-:Y:S02]  /*4fb0*/  UIADD3 UR22, UR34, 0x402, URZ ;  /* 0x0000040222167890 */ /* 0x000fe4000fffe03f */
[----:B------:R-:W-:Y:S02]  /*4fc0*/  UIADD3 UR26, UR34, 0x404, URZ ;  /* 0x00000404221a7890 */ /* 0x000fe4000fffe03f */
[----:B------:R-:W-:Y:S01]  /*4fd0*/  UIADD3 UR30, UR34, 0x406, URZ ;  /* 0x00000406221e7890 */ /* 0x000fe2000fffe03f */
[----:B--2---:R-:W-:-:S05]  /*4fe0*/  SHF.R.U32.HI R2, RZ, 0x7, R2 ;  /* 0x00000007ff027819 */ /* 0x004fca0000011602 */
[----:B01----:R-:W-:-:S05]  /*4ff0*/  VIADD R0, R2, 0x8 ;  /* 0x0000000802007836 */ /* 0x003fca0000000000 */
[----:B------:R0:W-:Y:S06]  /*5000*/  BAR.SYNC.DEFER_BLOCKING R0, 0x100 ;  /* 0x000400000000751d */ /* 0x0001ec0000010000 */
[----:B------:R-:W-:-:S06]  /*5010*/  WARPGROUP.ARRIVE ;  /* 0x00000000000079c5 */ /* 0x000fcc0000000000 */
[----:B------:R-:W-:Y:S03]  /*5020*/  QGMMA.64x128x32.F32.E4M3.E4M3 R152, gdesc[UR32], RZ, !UPT, gsb0 ;  /* 0x01e00000209879f3 */ /* 0x000fe6000c0008ff */
        /* <DEDUP_REMOVED lines=25> */
.L_x_159:
[----:B------:R-:W0:Y:S01]  /*51c0*/  S2UR UR7, SR_CgaCtaId ;  /* 0x00000000000779c3 */ /* 0x000e220000008800 */
[----:B------:R-:W-:Y:S01]  /*51d0*/  UMOV UR6, 0x400 ;  /* 0x0000040000067882 */ /* 0x000fe20000000000 */
[----:B------:R-:W-:-:S05]  /*51e0*/  IMAD.U32 R0, RZ, RZ, UR55 ;  /* 0x00000037ff007e24 */ /* 0x000fca000f8e00ff */
[----:B------:R-:W-:Y:S01]  /*51f0*/  SHF.L.U32 R0, R0, 0x1f, RZ ;  /* 0x0000001f00007819 */ /* 0x000fe200000006ff */
[----:B0-----:R-:W-:-:S04]  /*5200*/  ULEA UR6, UR7, UR6, 0x18 ;  /* 0x0000000607067291 */ /* 0x001fc8000f8ec03f */
[----:B------:R-:W-:-:S09]  /*5210*/  ULEA UR6, UR53, UR6, 0x3 ;  /* 0x0000000635067291 */ /* 0x000fd2000f8e183f */
[----:B------:R0:W1:Y:S01]  /*5220*/  SYNCS.PHASECHK.TRANS64.TRYWAIT P1, [UR6+0x38850], R0 ;  /* 0x03885000ff0075a7 */ /* 0x0000620008020146 */
[----:B------:R-:W-:Y:S05]  /*5230*/  @!P0 BRA `(.L_x_160) ;  /* 0x0000000000048947 */ /* 0x000fea0003800000 */
[----:B------:R-:W-:Y:S01]  /*5240*/  BPT.TRAP 0x1 ;  /* 0x000000040000795c */ /* 0x000fe20000300000 */
.L_x_160:
[----:B-1----:R-:W-:Y:S05]  /*5250*/  @P1 BRA `(.L_x_158) ;  /* 0x0000000000081947 */ /* 0x002fea0003800000 */
[----:B------:R-:W1:Y:S02]  /*5260*/  SYNCS.PHASECHK.TRANS64.TRYWAIT P1, [UR6+0x38850], R0 ;  /* 0x03885000ff0075a7 */ /* 0x000e640008020146 */
[----:B-1----:R-:W-:Y:S05]  /*5270*/  @!P1 BRA `(.L_x_161) ;  /* 0x000000f000ec9947 */ /* 0x002fea0003800000 */
.L_x_158:
[----:B------:R-:W2:Y:S01]  /*5280*/  S2UR UR6, SR_CgaCtaId ;  /* 0x00000000000679c3 */ /* 0x000ea20000008800 */
[----:B01----:R-:W-:Y:S01]  /*5290*/  MOV R0, 0x400 ;  /* 0x0000040000007802 */ /* 0x003fe20000000f00 */
[----:B------:R-:W-:Y:S01]  /*52a0*/  WARPGROUP.ARRIVE ;  /* 0x00000000000079c5 */ /* 0x000fe20000000000 */
[----:B------:R-:W-:Y:S01]  /*52b0*/  UMOV UR7, 0x40000040 ;  /* 0x4000004000077882 */ /* 0x000fe20000000000 */
        /* <DEDUP_REMOVED lines=9> */
[----:B------:R-:W-:Y:S01]  /*5350*/  FMNMX.FTZ R4, R162, R4, !PT ;  /* 0x00000004a2047209 */ /* 0x000fe20007810000 */
[----:B--2---:R-:W-:Y:S01]  /*5360*/  IMAD.U32 R2, RZ, RZ, UR6 ;  /* 0x00000006ff027e24 */ /* 0x004fe2000f8e00ff */
[----:B------:R-:W-:-:S02]  /*5370*/  FMNMX.FTZ R3, R161, R3, !PT ;  /* 0x00000003a1037209 */ /* 0x000fc40007810000 */
[----:B------:R-:W-:Y:S02]  /*5380*/  FMNMX.FTZ R4, R163, R4, !PT ;  /* 0x00000004a3047209 */ /* 0x000fe40007810000 */
[----:B------:R-:W-:Y:S02]  /*5390*/  LEA R0, R2, R0, 0x18 ;  /* 0x0000000002007211 */ /* 0x000fe400078ec0ff */
[----:B------:R-:W-:Y:S02]  /*53a0*/  FMNMX.FTZ R3, R164, R3, !PT ;  /* 0x00000003a4037209 */ /* 0x000fe40007810000 */
[----:B------:R-:W-:Y:S02]  /*53b0*/  R2UR UR6, R0 ;  /* 0x00000000000672ca */ /* 0x000fe400000e0000 */
[----:B------:R-:W-:Y:S02]  /*53c0*/  FMNMX.FTZ R4, R166, R4, !PT ;  /* 0x00000004a6047209 */ /* 0x000fe40007810000 */
[----:B------:R-:W-:-:S02]  /*53d0*/  FMNMX.FTZ R3, R165, R3, !PT ;  /* 0x00000003a5037209 */ /* 0x000fc40007810000 */
[----:B------:R-:W-:Y:S02]  /*53e0*/  FMNMX.FTZ R4, R167, R4, !PT ;  /* 0x00000004a7047209 */ /* 0x000fe40007810000 */
[----:B------:R-:W-:Y:S02]  /*53f0*/  FMNMX.FTZ R3, R168, R3, !PT ;  /* 0x00000003a8037209 */ /* 0x000fe40007810000 */
[----:B------:R-:W-:Y:S02]  /*5400*/  FMNMX.FTZ R4, R170, R4, !PT ;  /* 0x00000004aa047209 */ /* 0x000fe40007810000 */
[----:B------:R-:W-:Y:S01]  /*5410*/  FMNMX.FTZ R3, R169, R3, !PT ;  /* 0x00000003a9037209 */ /* 0x000fe20007810000 */
[----:B------:R-:W-:Y:S01]  /*5420*/  UIADD3 UR6, UR6, 0x400, URZ ;  /* 0x0000040006067890 */ /* 0x000fe2000fffe03f */
[----:B------:R-:W-:Y:S02]  /*5430*/  FMNMX.FTZ R4, R171, R4, !PT ;  /* 0x00000004ab047209 */ /* 0x000fe40007810000 */
[----:B------:R-:W-:Y:S01]  /*5440*/  FMNMX.FTZ R3, R172, R3, !PT ;  /* 0x00000003ac037209 */ /* 0x000fe20007810000 */
[----:B------:R-:W-:Y:S01]  /*5450*/  USHF.R.U32.HI UR6, URZ, 0x4, UR6 ;  /* 0x000000043f067899 */ /* 0x000fe20008011606 */
[----:B------:R-:W-:-:S02]  /*5460*/  FMNMX.FTZ R4, R174, R4, !PT ;  /* 0x00000004ae047209 */ /* 0x000fc40007810000 */
[----:B------:R-:W-:Y:S01]  /*5470*/  FMNMX.FTZ R3, R173, R3, !PT ;  /* 0x00000003ad037209 */ /* 0x000fe20007810000 */
[----:B------:R-:W-:Y:S01]  /*5480*/  ULOP3.LUT UR6, UR6, 0x3fff, URZ, 0xc0, !UPT ;  /* 0x00003fff06067892 */ /* 0x000fe2000f8ec03f */
[----:B------:R-:W-:Y:S02]  /*5490*/  FMNMX.FTZ R4, R175, R4, !PT ;  /* 0x00000004af047209 */ /* 0x000fe40007810000 */
[----:B------:R-:W-:Y:S01]  /*54a0*/  FMNMX.FTZ R3, R176, R3, !PT ;  /* 0x00000003b0037209 */ /* 0x000fe20007810000 */
[----:B------:R-:W-:Y:S01]  /*54b0*/  ULOP3.LUT UR6, UR6, 0x10000, URZ, 0xfc, !UPT ;  /* 0x0001000006067892 */ /* 0x000fe2000f8efc3f */
[----:B------:R-:W-:Y:S02]  /*54c0*/  FMNMX.FTZ R4, R178, R4, !PT ;  /* 0x00000004b2047209 */ /* 0x000fe40007810000 */
[----:B------:R-:W-:Y:S01]  /*54d0*/  FMNMX.FTZ R3, R177, R3, !PT ;  /* 0x00000003b1037209 */ /* 0x000fe20007810000 */
[----:B------:R-:W-:Y:S01]  /*54e0*/  ULEA UR10, UR53, UR6, 0xb ;  /* 0x00000006350a7291 */ /* 0x000fe2000f8e583f */
[----:B------:R-:W-:-:S02]  /*54f0*/  FMNMX.FTZ R4, R179, R4, !PT ;  /* 0x00000004b3047209 */ /* 0x000fc40007810000 */
[----:B------:R-:W-:Y:S02]  /*5500*/  FMNMX.FTZ R3, R180, R3, !PT ;  /* 0x00000003b4037209 */ /* 0x000fe40007810000 */
[----:B------:R-:W-:Y:S02]  /*5510*/  FMNMX.FTZ R4, R182, R4, !PT ;  /* 0x00000004b6047209 */ /* 0x000fe40007810000 */
[----:B------:R-:W-:Y:S01]  /*5520*/  UMOV UR6, UR10 ;  /* 0x0000000a00067c82 */ /* 0x000fe20008000000 */
[----:B------:R-:W-:Y:S01]  /*5530*/  FMNMX.FTZ R3, R181, R3, !PT ;  /* 0x00000003b5037209 */ /* 0x000fe20007810000 */
[----:B------:R-:W-:Y:S01]  /*5540*/  QGMMA.64x256x32.F32.E4M3.E4M3 R24, R216, gdesc[UR4], R24, gsb0 ;  /* 0x03e00004d8187df3 */ /* 0x000fe20008000818 */
[----:B------:R-:W-:Y:S01]  /*5550*/  UIADD3 UR6, UR10, 0x2, URZ ;  /* 0x000000020a067890 */ /* 0x000fe2000fffe03f */
        /* <DEDUP_REMOVED lines=41> */
[----:B-1----:R-:W-:Y:S01]  /*57f0*/  FMNMX.FTZ R4, R4, R9, !PT ;  /* 0x0000000904047209 */ /* 0x002fe20007810000 */
[----:B------:R-:W-:Y:S02]  /*5800*/  IMAD.U32 R9, RZ, RZ, UR41 ;  /* 0x00000029ff097e24 */ /* 0x000fe4000f8e00ff */
[----:B------:R-:W-:-:S02]  /*5810*/  FADD.FTZ R8, -R3, R8 ;  /* 0x0000000803087221 */ /* 0x000fc40000010100 */
[----:B------:R-:W-:Y:S01]  /*5820*/  FFMA.FTZ R9, R3, R9, -8 ;  /* 0xc100000003097423 */ /* 0x000fe20000010009 */
[----:B------:R-:W-:-:S01]  /*5830*/  FADD.FTZ R7, -R4, R7 ;  /* 0x0000000704077221 */ /* 0x000fc20000010100 */
[----:B------:R-:W-:Y:S02]  /*5840*/  FMUL.FTZ R8, R8, UR41 ;  /* 0x0000002908087c20 */ /* 0x000fe40008410000 */
[----:B------:R-:W-:-:S01]  /*5850*/  FFMA.FTZ R21, R165, UR41, -R9 ;  /* 0x00000029a5157c23 */ /* 0x000fc20008010809 */
[--C-:B------:R-:W-:Y:S01]  /*5860*/  FFMA.FTZ R165, R181, UR41, -R9.reuse ;  /* 0x00000029b5a57c23 */ /* 0x100fe20008010809 */
[----:B------:R-:W-:-:S01]  /*5870*/  FFMA.FTZ R181, R197, UR41, -R9 ;  /* 0x00000029c5b57c23 */ /* 0x000fc20008010809 */
[----:B------:R-:W-:Y:S02]  /*5880*/  IMAD.U32 R197, RZ, RZ, UR41 ;  /* 0x00000029ffc57e24 */ /* 0x000fe4000f8e00ff */
[----:B------:R-:W-:Y:S01]  /*5890*/  FMUL.FTZ R7, R7, UR41 ;  /* 0x0000002907077c20 */ /* 0x000fe20008410000 */
[--C-:B------:R-:W-:Y:S01]  /*58a0*/  FFMA.FTZ R10, R152, UR41, -R9.reuse ;  /* 0x00000029980a7c23 */ /* 0x100fe20008010809 */
[----:B------:R-:W-:-:S01]  /*58b0*/  FFMA.FTZ R11, R153, UR41, -R9 ;  /* 0x00000029990b7c23 */ /* 0x000fc20008010809 */
[----:B------:R-:W-:Y:S01]  /*58c0*/  FFMA.FTZ R197, R4, R197, -8 ;  /* 0xc100000004c57423 */ /* 0x000fe200000100c5 */
[----:B------:R-:W-:Y:S01]  /*58d0*/  MUFU.EX2 R8, R8 ;  /* 0x0000000800087308 */ /* 0x000fe20000000800 */
[----:B------:R-:W-:-:S01]  /*58e0*/  FFMA.FTZ R12, R156, UR41, -R9 ;  /* 0x000000299c0c7c23 */ /* 0x000fc20008010809 */
[----:B------:R-:W-:Y:S01]  /*58f0*/  FFMA.FTZ R13, R157, UR41, -R9 ;  /* 0x000000299d0d7c23 */ /* 0x000fe20008010809 */
[----:B------:R-:W-:-:S01]  /*5900*/  FFMA.FTZ R154, R154, UR41, -R197 ;  /* 0x000000299a9a7c23 */ /* 0x000fc200080108c5 */
[--C-:B------:R-:W-:Y:S01]  /*5910*/  FFMA.FTZ R155, R155, UR41, -R197.reuse ;  /* 0x000000299b9b7c23 */ /* 0x100fe200080108c5 */
[----:B------:R-:W-:-:S01]  /*5920*/  FFMA.FTZ R158, R158, UR41, -R197 ;  /* 0x000000299e9e7c23 */ /* 0x000fc200080108c5 */
[----:B------:R-:W-:Y:S01]  /*5930*/  FFMA.FTZ R159, R159, UR41, -R197 ;  /* 0x000000299f9f7c23 */ /* 0x000fe200080108c5 */
[----:B------:R-:W-:-:S01]  /*5940*/  FFMA.FTZ R14, R160, UR41, -R9 ;  /* 0x00000029a00e7c23 */ /* 0x000fc20008010809 */
[----:B------:R-:W-:Y:S01]  /*5950*/  MUFU.EX2 R7, R7 ;  /* 0x0000000700077308 */ /* 0x000fe20000000800 */
[----:B------:R-:W-:-:S01]  /*5960*/  FFMA.FTZ R162, R162, UR41, -R197 ;  /* 0x00000029a2a27c23 */ /* 0x000fc200080108c5 */
[----:B------:R-:W-:Y:S01]  /*5970*/  FFMA.FTZ R15, R161, UR41, -R9 ;  /* 0x00000029a10f7c23 */ /* 0x000fe20008010809 */
[----:B------:R-:W-:-:S01]  /*5980*/  FFMA.FTZ R163, R163, UR41, -R197 ;  /* 0x00000029a3a37c23 */ /* 0x000fc200080108c5 */
[----:B------:R-:W-:Y:S01]  /*5990*/  FFMA.FTZ R20, R164, UR41, -R9 ;  /* 0x00000029a4147c23 */ /* 0x000fe20008010809 */
[----:B------:R-:W-:-:S01]  /*59a0*/  FFMA.FTZ R166, R166, UR41, -R197 ;  /* 0x00000029a6a67c23 */ /* 0x000fc200080108c5 */
[----:B------:R-:W-:Y:S01]  /*59b0*/  FFMA.FTZ R167, R167, UR41, -R197 ;  /* 0x00000029a7a77c23 */ /* 0x000fe200080108c5 */
[----:B------:R-:W-:-:S01]  /*59c0*/  FFMA.FTZ R152, R168, UR41, -R9 ;  /* 0x00000029a8987c23 */ /* 0x000fc20008010809 */
[----:B------:R-:W0:Y:S01]  /*59d0*/  MUFU.EX2 R10, R10 ;  /* 0x0000000a000a7308 */ /* 0x000e220000000800 */
[----:B------:R-:W-:-:S01]  /*59e0*/  FFMA.FTZ R170, R170, UR41, -R197 ;  /* 0x00000029aaaa7c23 */ /* 0x000fc200080108c5 */
[----:B------:R-:W-:Y:S01]  /*59f0*/  FFMA.FTZ R153, R169, UR41, -R9 ;  /* 0x00000029a9997c23 */ /* 0x000fe20008010809 */
[----:B------:R-:W-:-:S01]  /*5a00*/  FFMA.FTZ R171, R171, UR41, -R197 ;  /* 0x00000029abab7c23 */ /* 0x000fc200080108c5 */
[----:B------:R-:W-:Y:S01]  /*5a10*/  FFMA.FTZ R156, R172, UR41, -R9 ;  /* 0x00000029ac9c7c23 */ /* 0x000fe20008010809 */
[----:B------:R-:W-:-:S01]  /*5a20*/  FFMA.FTZ R174, R174, UR41, -R197 ;  /* 0x00000029aeae7c23 */ /* 0x000fc200080108c5 */
[----:B------:R-:W-:Y:S01]  /*5a30*/  FFMA.FTZ R157, R173, UR41, -R9 ;  /* 0x00000029ad9d7c23 */ /* 0x000fe20008010809 */
[----:B------:R-:W-:-:S01]  /*5a40*/  FFMA.FTZ R175, R175, UR41, -R197 ;  /* 0x00000029afaf7c23 */ /* 0x000fc200080108c5 */
[----:B------:R-:W1:Y:S01]  /*5a50*/  MUFU.EX2 R154, R154 ;  /* 0x0000009a009a7308 */ /* 0x000e620000000800 */
[----:B------:R-:W-:-:S01]  /*5a60*/  FFMA.FTZ R160, R176, UR41, -R9 ;  /* 0x00000029b0a07c23 */ /* 0x000fc20008010809 */
[----:B------:R-:W-:Y:S01]  /*5a70*/  FFMA.FTZ R178, R178, UR41, -R197 ;  /* 0x00000029b2b27c23 */ /* 0x000fe200080108c5 */
[----:B------:R-:W-:-:S01]  /*5a80*/  FFMA.FTZ R161, R177, UR41, -R9 ;  /* 0x00000029b1a17c23 */ /* 0x000fc20008010809 */
[----:B------:R-:W-:Y:S01]  /*5a90*/  FFMA.FTZ R179, R179, UR41, -R197 ;  /* 0x00000029b3b37c23 */ /* 0x000fe200080108c5 */
[----:B------:R-:W-:-:S01]  /*5aa0*/  FFMA.FTZ R164, R180, UR41, -R9 ;  /* 0x00000029b4a47c23 */ /* 0x000fc20008010809 */
[--C-:B------:R-:W-:Y:S01]  /*5ab0*/  FFMA.FTZ R182, R182, UR41, -R197.reuse ;  /* 0x00000029b6b67c23 */ /* 0x100fe200080108c5 */
[----:B------:R-:W-:-:S01]  /*5ac0*/  FFMA.FTZ R183, R183, UR41, -R197 ;  /* 0x00000029b7b77c23 */ /* 0x000fc200080108c5 */
[----:B------:R-:W2:Y:S01]  /*5ad0*/  MUFU.EX2 R11, R11 ;  /* 0x0000000b000b7308 */ /* 0x000ea20000000800 */
[----:B0-----:R-:W-:-:S01]  /*5ae0*/  FFMA.FTZ R5, R8, R5, R10 ;  /* 0x0000000508057223 */ /* 0x001fc2000001000a */
[----:B------:R-:W-:Y:S01]  /*5af0*/  FFMA.FTZ R168, R184, UR41, -R9 ;  /* 0x00000029b8a87c23 */ /* 0x000fe20008010809 */
[----:B------:R-:W-:-:S01]  /*5b00*/  FFMA.FTZ R186, R186, UR41, -R197 ;  /* 0x00000029baba7c23 */ /* 0x000fc200080108c5 */
[----:B------:R-:W-:Y:S01]  /*5b10*/  FFMA.FTZ R169, R185, UR41, -R9 ;  /* 0x00000029b9a97c23 */ /* 0x000fe20008010809 */
[----:B------:R-:W-:-:S01]  /*5b20*/  FFMA.FTZ R187, R187, UR41, -R197 ;  /* 0x00000029bbbb7c23 */ /* 0x000fc200080108c5 */
[----:B------:R-:W-:Y:S01]  /*5b30*/  FFMA.FTZ R172, R188, UR41, -R9 ;  /* 0x00000029bcac7c23 */ /* 0x000fe20008010809 */
[----:B------:R-:W-:-:S01]  /*5b40*/  FFMA.FTZ R190, R190, UR41, -R197 ;  /* 0x00000029bebe7c23 */ /* 0x000fc200080108c5 */
[----:B------:R-:W0:Y:S01]  /*5b50*/  MUFU.EX2 R155, R155 ;  /* 0x0000009b009b7308 */ /* 0x000e220000000800 */
[----:B-1----:R-:W-:-:S01]  /*5b60*/  FFMA.FTZ R6, R7, R6, R154 ;  /* 0x0000000607067223 */ /* 0x002fc2000001009a */
[----:B------:R-:W-:Y:S01]  /*5b70*/  FFMA.FTZ R173, R189, UR41, -R9 ;  /* 0x00000029bdad7c23 */ /* 0x000fe20008010809 */
[----:B------:R-:W-:-:S01]  /*5b80*/  FFMA.FTZ R191, R191, UR41, -R197 ;  /* 0x00000029bfbf7c23 */ /* 0x000fc200080108c5 */
[----:B------:R-:W-:Y:S01]  /*5b90*/  FFMA.FTZ R176, R192, UR41, -R9 ;  /* 0x00000029c0b07c23 */ /* 0x000fe20008010809 */
[----:B------:R-:W-:-:S01]  /*5ba0*/  FFMA.FTZ R194, R194, UR41, -R197 ;  /* 0x00000029c2c27c23 */ /* 0x000fc200080108c5 */
[----:B------:R-:W-:Y:S01]  /*5bb0*/  FFMA.FTZ R177, R193, UR41, -R9 ;  /* 0x00000029c1b17c23 */ /* 0x000fe20008010809 */
[----:B------:R-:W-:-:S01]  /*5bc0*/  FFMA.FTZ R195, R195, UR41, -R197 ;  /* 0x00000029c3c37c23 */ /* 0x000fc200080108c5 */
[----:B------:R-:W1:Y:S01]  /*5bd0*/  MUFU.EX2 R12, R12 ;  /* 0x0000000c000c7308 */ /* 0x000e620000000800 */
[----:B--2---:R-:W-:-:S01]  /*5be0*/  FADD.FTZ R5, R11, R5 ;  /* 0x000000050b057221 */ /* 0x004fc20000010000 */
[----:B------:R-:W-:Y:S01]  /*5bf0*/  FFMA.FTZ R180, R196, UR41, -R9 ;  /* 0x00000029c4b47c23 */ /* 0x000fe20008010809 */
[----:B------:R-:W-:-:S01]  /*5c00*/  FFMA.FTZ R198, R198, UR41, -R197 ;  /* 0x00000029c6c67c23 */ /* 0x000fc200080108c5 */
[----:B------:R-:W-:Y:S01]  /*5c10*/  FFMA.FTZ R199, R199, UR41, -R197 ;  /* 0x00000029c7c77c23 */ /* 0x000fe200080108c5 */
[----:B------:R-:W-:-:S01]  /*5c20*/  FFMA.FTZ R184, R200, UR41, -R9 ;  /* 0x00000029c8b87c23 */ /* 0x000fc20008010809 */
[----:B------:R-:W-:Y:S01]  /*5c30*/  FFMA.FTZ R202, R202, UR41, -R197 ;  /* 0x00000029caca7c23 */ /* 0x000fe200080108c5 */
[----:B------:R-:W-:-:S01]  /*5c40*/  FFMA.FTZ R185, R201, UR41, -R9 ;  /* 0x00000029c9b97c23 */ /* 0x000fc20008010809 */
[----:B------:R-:W2:Y:S01]  /*5c50*/  MUFU.EX2 R158, R158 ;  /* 0x0000009e009e7308 */ /* 0x000ea20000000800 */
[----:B0-----:R-:W-:-:S01]  /*5c60*/  FADD.FTZ R6, R155, R6 ;  /* 0x000000069b067221 */ /* 0x001fc20000010000 */
[----:B------:R-:W-:Y:S01]  /*5c70*/  FFMA.FTZ R203, R203, UR41, -R197 ;  /* 0x00000029cbcb7c23 */ /* 0x000fe200080108c5 */
[----:B------:R-:W-:-:S01]  /*5c80*/  FFMA.FTZ R188, R204, UR41, -R9 ;  /* 0x00000029ccbc7c23 */ /* 0x000fc20008010809 */
[----:B------:R-:W-:Y:S01]  /*5c90*/  FFMA.FTZ R206, R206, UR41, -R197 ;  /* 0x00000029cece7c23 */ /* 0x000fe200080108c5 */
[----:B------:R-:W-:-:S01]  /*5ca0*/  FFMA.FTZ R189, R205, UR41, -R9 ;  /* 0x00000029cdbd7c23 */ /* 0x000fc20008010809 */
[----:B------:R-:W-:Y:S01]  /*5cb0*/  FFMA.FTZ R207, R207, UR41, -R197 ;  /* 0x00000029cfcf7c23 */ /* 0x000fe200080108c5 */
[----:B------:R-:W-:-:S01]  /*5cc0*/  FFMA.FTZ R192, R208, UR41, -R9 ;  /* 0x00000029d0c07c23 */ /* 0x000fc20008010809 */
[----:B------:R-:W0:Y:S01]  /*5cd0*/  MUFU.EX2 R13, R13 ;  /* 0x0000000d000d7308 */ /* 0x000e220000000800 */
[----:B-1----:R-:W-:-:S01]  /*5ce0*/  FADD.FTZ R5, R12, R5 ;  /* 0x000000050c057221 */ /* 0x002fc20000010000 */
        /* <DEDUP_REMOVED lines=9> */
[----:B------:R-:W-:-:S05]  /*5d80*/  IMAD.U32 R200, RZ, RZ, UR54 ;  /* 0x00000036ffc87e24 */ /* 0x000fca000f8e00ff */
[----:B------:R-:W2:Y:S01]  /*5d90*/  MUFU.EX2 R14, R14 ;  /* 0x0000000e000e7308 */ /* 0x000ea20000000800 */
[----:B0-----:R-:W-:-:S07]  /*5da0*/  FADD.FTZ R5, R13, R5 ;  /* 0x000000050d057221 */ /* 0x001fce0000010000 */
[----:B------:R-:W0:Y:S01]  /*5db0*/  MUFU.EX2 R162, R162 ;  /* 0x000000a200a27308 */ /* 0x000e220000000800 */
[----:B-1----:R-:W-:-:S07]  /*5dc0*/  FADD.FTZ R6, R159, R6 ;  /* 0x000000069f067221 */ /* 0x002fce0000010000 */
[----:B------:R-:W1:Y:S01]  /*5dd0*/  MUFU.EX2 R15, R15 ;  /* 0x0000000f000f7308 */ /* 0x000e620000000800 */
[----:B--2---:R-:W-:-:S07]  /*5de0*/  FADD.FTZ R5, R14, R5 ;  /* 0x000000050e057221 */ /* 0x004fce0000010000 */
[----:B------:R-:W2:Y:S01]  /*5df0*/  MUFU.EX2 R163, R163 ;  /* 0x000000a300a37308 */ /* 0x000ea20000000800 */
[----:B0-----:R-:W-:-:S07]  /*5e00*/  FADD.FTZ R6, R162, R6 ;  /* 0x00000006a2067221 */ /* 0x001fce0000010000 */
[----:B------:R-:W0:Y:S01]  /*5e10*/  MUFU.EX2 R20, R20 ;  /* 0x0000001400147308 */ /* 0x000e220000000800 */
[----:B-1----:R-:W-:-:S07]  /*5e20*/  FADD.FTZ R5, R15, R5 ;  /* 0x000000050f057221 */ /* 0x002fce0000010000 */
[----:B------:R-:W1:Y:S01]  /*5e30*/  MUFU.EX2 R166, R166 ;  /* 0x000000a600a67308 */ /* 0x000e620000000800 */
[----:B--2---:R-:W-:-:S01]  /*5e40*/  FADD.FTZ R6, R163, R6 ;  /* 0x00000006a3067221 */ /* 0x004fc20000010000 */
[----:B------:R-:W-:Y:S02]  /*5e50*/  WARPGROUP.DEPBAR.LE gsb0, 0x0 ;  /* 0x00008000000079c5 */ /* 0x000fe40000010000 */
[----:B------:R-:W-:-:S04]  /*5e60*/  WARPGROUP.ARRIVE ;  /* 0x00000000000079c5 */ /* 0x000fc80000000000 */
[----:B------:R-:W2:Y:S01]  /*5e70*/  MUFU.EX2 R21, R21 ;  /* 0x0000001500157308 */ /* 0x000ea20000000800 */
[----:B0-----:R-:W-:-:S01]  /*5e80*/  FADD.FTZ R5, R20, R5 ;  /* 0x0000000514057221 */ /* 0x001fc20000010000 */
[----:B------:R-:W0:Y:S01]  /*5e90*/  S2R R219, SR_TID.X ;  /* 0x0000000000db7919 */ /* 0x000e220000002100 */
[----:B------:R-:W-:Y:S01]  /*5ea0*/  QGMMA.64x256x32.F32.E4M3.E4M3 R24, R220, gdesc[UR4], R24, gsb0 ;  /* 0x03e00004dc187df3 */ /* 0x000fe20008000818 */
[----:B------:R-:W-:Y:S01]  /*5eb0*/  UIADD3 UR6, UR10, 0x4, URZ ;  /* 0x000000040a067890 */ /* 0x000fe2000fffe03f */
[----:B-1----:R-:W-:Y:S01]  /*5ec0*/  FADD.FTZ R6, R166, R6 ;  /* 0x00000006a6067221 */ /* 0x002fe20000010000 */
[----:B------:R-:W-:Y:S02]  /*5ed0*/  UMOV UR7, 0x40000040 ;  /* 0x4000004000077882 */ /* 0x000fe40000000000 */
[----:B------:R-:W1:Y:S08]  /*5ee0*/  MUFU.EX2 R167, R167 ;  /* 0x000000a700a77308 */ /* 0x000e700000000800 */
[----:B------:R-:W3:Y:S01]  /*5ef0*/  MUFU.EX2 R152, R152 ;  /* 0x0000009800987308 */ /* 0x000ee20000000800 */
[----:B--2---:R-:W-:-:S07]  /*5f00*/  FADD.FTZ R5, R21, R5 ;  /* 0x0000000515057221 */ /* 0x004fce0000010000 */
[----:B------:R-:W2:Y:S01]  /*5f10*/  MUFU.EX2 R170, R170 ;  /* 0x000000aa00aa7308 */ /* 0x000ea20000000800 */
[----:B-1----:R-:W-:-:S07]  /*5f20*/  FADD.FTZ R6, R167, R6 ;  /* 0x00000006a7067221 */ /* 0x002fce0000010000 */
[----:B------:R-:W1:Y:S01]  /*5f30*/  MUFU.EX2 R153, R153 ;  /* 0x0000009900997308 */ /* 0x000e620000000800 */
[----:B---3--:R-:W-:-:S01]  /*5f40*/  FADD.FTZ R5, R152, R5 ;  /* 0x0000000598057221 */ /* 0x008fc20000010000 */
[----:B0-----:R-:W-:Y:S02]  /*5f50*/  LOP3.LUT P1, RZ, R219, 0x7f, RZ, 0xc0, !PT ;  /* 0x0000007fdbff7812 */ /* 0x001fe4000782c0ff */
[----:B------:R-:W-:-:S04]  /*5f60*/  SHF.R.U32.HI R219, RZ, 0x7, R219 ;  /* 0x00000007ffdb7819 */ /* 0x000fc800000116db */
[----:B------:R-:W0:Y:S01]  /*5f70*/  MUFU.EX2 R171, R171 ;  /* 0x000000ab00ab7308 */ /* 0x000e220000000800 */
[----:B--2---:R-:W-:-:S01]  /*5f80*/  FADD.FTZ R6, R170, R6 ;  /* 0x00000006aa067221 */ /* 0x004fc20000010000 */
[----:B------:R-:W-:-:S05]  /*5f90*/  IADD3 R201, -R219, 0xb, RZ ;  /* 0x0000000bdbc97810 */ /* 0x000fca0007ffe1ff */
[----:B------:R-:W-:Y:S01]  /*5fa0*/  @!P1 IMAD R200, R200, 0x8, R0 ;  /* 0x00000008c8c89824 */ /* 0x000fe200078e0200 */
[----:B------:R-:W2:Y:S01]  /*5fb0*/  MUFU.EX2 R156, R156 ;  /* 0x0000009c009c7308 */ /* 0x000ea20000000800 */
[----:B-1----:R-:W-:-:S02]  /*5fc0*/  FADD.FTZ R5, R153, R5 ;  /* 0x0000000599057221 */ /* 0x002fc40000010000 */
[----:B------:R-:W-:-:S05]  /*5fd0*/  @!P1 VIADD R200, R200, 0x38840 ;  /* 0x00038840c8c89836 */ /* 0x000fca0000000000 */
[----:B------:R-:W1:Y:S01]  /*5fe0*/  MUFU.EX2 R174, R174 ;  /* 0x000000ae00ae7308 */ /* 0x000e620000000800 */
[----:B0-----:R-:W-:-:S01]  /*5ff0*/  FADD.FTZ R6, R171, R6 ;  /* 0x00000006ab067221 */ /* 0x001fc20000010000 */
[----:B------:R-:W-:-:S06]  /*6000*/  @!P1 PRMT R200, RZ, 0x654, R200 ;  /* 0x00000654ffc89816 */ /* 0x000fcc00000000c8 */
        /* <DEDUP_REMOVED lines=54> */
[----:B------:R-:W-:Y:S02]  /*6370*/  WARPGROUP.DEPBAR.LE gsb0, 0x0 ;  /* 0x00008000000079c5 */ /* 0x000fe40000010000 */
[----:B------:R-:W-:-:S04]  /*6380*/  WARPGROUP.ARRIVE ;  /* 0x00000000000079c5 */ /* 0x000fc80000000000 */
[----:B------:R-:W0:Y:S01]  /*6390*/  MUFU.EX2 R202, R202 ;  /* 0x000000ca00ca7308 */ /* 0x000e220000000800 */
[----:B--2---:R-:W-:-:S01]  /*63a0*/  FADD.FTZ R6, R199, R6 ;  /* 0x00000006c7067221 */ /* 0x004fc20000010000 */
[----:B------:R-:W-:Y:S01]  /*63b0*/  QGMMA.64x256x32.F32.E4M3.E4M3 R24, R224, gdesc[UR4], R24, gsb0 ;  /* 0x03e00004e0187df3 */ /* 0x000fe20008000818 */
[----:B------:R-:W-:Y:S01]  /*63c0*/  UIADD3 UR6, UR10, 0x6, URZ ;  /* 0x000000060a067890 */ /* 0x000fe2000fffe03f */
[----:B------:R-:W-:-:S04]  /*63d0*/  UMOV UR7, 0x40000040 ;  /* 0x4000004000077882 */ /* 0x000fc80000000000 */
        /* <DEDUP_REMOVED lines=28> */
[----:B--2---:R-:W-:-:S03]  /*65a0*/  FADD.FTZ R5, R9, R5 ;  /* 0x0000000509057221 */ /* 0x004fc60000010000 */
[----:B-1----:R-:W-:Y:S01]  /*65b0*/  FADD.FTZ R6, R197, R6 ;  /* 0x00000006c5067221 */ /* 0x002fe20000010000 */
[----:B------:R-:W-:Y:S02]  /*65c0*/  WARPGROUP.DEPBAR.LE gsb0, 0x0 ;  /* 0x00008000000079c5 */ /* 0x000fe40000010000 */
[----:B------:R-:W-:-:S06]  /*65d0*/  WARPGROUP.ARRIVE ;  /* 0x00000000000079c5 */ /* 0x000fcc0000000000 */
[----:B------:R-:W-:Y:S03]  /*65e0*/  QGMMA.64x256x32.F32.E4M3.E4M3 R24, R228, gdesc[UR4], R24, gsb0 ;  /* 0x03e00004e4187df3 */ /* 0x000fe60008000818 */
[----:B------:R-:W-:Y:S02]  /*65f0*/  WARPGROUP.DEPBAR.LE gsb0, 0x0 ;  /* 0x00008000000079c5 */ /* 0x000fe40000010000 */
[----:B------:R0:W-:Y:S06]  /*6600*/  BAR.ARV R201, 0x100 ;  /* 0x000400c90000751d */ /* 0x0001ec0000002000 */
[----:B------:R0:W-:Y:S01]  /*6610*/  @!P1 SYNCS.ARRIVE.TRANS64.RED.A1T0 RZ, [R200+URZ], RZ ;  /* 0x000000ffc8ff99a7 */ /* 0x0001e2000810043f */
[----:B------:R-:W-:Y:S05]  /*6620*/  @!P0 BRA `(.L_x_162) ;  /* 0x0000000000048947 */ /* 0x000fea0003800000 */
[----:B------:R-:W-:Y:S01]  /*6630*/  BPT.TRAP 0x1 ;  /* 0x000000040000795c */ /* 0x000fe20000300000 */
.L_x_162:
[----:B------:R-:W-:Y:S01]  /*6640*/  F2FP.SATFINITE.E4M3.F32.PACK_AB_MERGE_C R12, R13, R12, RZ ;  /* 0x0000000c0d0c723e */ /* 0x000fe200048070ff */
[----:B------:R-:W-:Y:S01]  /*6650*/  UISETP.GT.AND UP0, UPT, UR52, UR40, UPT ;  /* 0x000000283400728c */ /* 0x000fe2000bf04270 */
[----:B------:R-:W-:Y:S01]  /*6660*/  F2FP.SATFINITE.E4M3.F32.PACK_AB_MERGE_C R158, R159, R158, RZ ;  /* 0x0000009e9f9e723e */ /* 0x000fe200048070ff */
[----:B------:R-:W-:Y:S01]  /*6670*/  UIADD3 UR52, UR52, -0x1, URZ ;  /* 0xffffffff34347890 */ /* 0x000fe2000fffe03f */
[----:B------:R-:W-:Y:S01]  /*6680*/  F2FP.SATFINITE.E4M3.F32.PACK_AB_MERGE_C R12, R11, R10, R12 ;  /* 0x0000000a0b0c723e */ /* 0x000fe2000480700c */
[----:B------:R-:W-:Y:S01]  /*6690*/  IMAD.U32 R10, RZ, RZ, UR53 ;  /* 0x00000035ff0a7e24 */ /* 0x000fe2000f8e00ff */
[----:B------:R-:W-:Y:S01]  /*66a0*/  F2FP.SATFINITE.E4M3.F32.PACK_AB_MERGE_C R20, R21, R20, RZ ;  /* 0x000000141514723e */ /* 0x000fe200048070ff */
[----:B------:R-:W-:Y:S01]  /*66b0*/  UMOV UR55, UR46 ;  /* 0x0000002e00377c82 */ /* 0x000fe20008000000 */
[----:B------:R-:W-:Y:S01]  /*66c0*/  PLOP3.LUT P1, PT, PT, PT, UP0, 0x80, 0x0 ;  /* 0x000000000000781c */ /* 0x000fe20003f2f008 */
[----:B------:R-:W-:Y:S01]  /*66d0*/  IMAD R10, R10, 0x8, R0 ;  /* 0x000000080a0a7824 */ /* 0x000fe200078e0200 */
[----:B------:R-:W-:Y:S01]  /*66e0*/  F2FP.SATFINITE.E4M3.F32.PACK_AB_MERGE_C R166, R167, R166, RZ ;  /* 0x000000a6a7a6723e */ /* 0x000fe200048070ff */
[----:B------:R-:W-:Y:S01]  /*66f0*/  UMOV UR53, UR54 ;  /* 0x0000003600357c82 */ /* 0x000fe20008000000 */
[----:B------:R-:W-:Y:S01]  /*6700*/  F2FP.SATFINITE.E4M3.F32.PACK_AB_MERGE_C R156, R157, R156, RZ ;  /* 0x0000009c9d9c723e */ /* 0x000fe200048070ff */
[----:B------:R-:W-:Y:S01]  /*6710*/  VIADD R11, R10, 0x38860 ;  /* 0x000388600a0b7836 */ /* 0x000fe20000000000 */
[----:B------:R-:W-:Y:S01]  /*6720*/  F2FP.SATFINITE.E4M3.F32.PACK_AB_MERGE_C R174, R175, R174, RZ ;  /* 0x000000aeafae723e */ /* 0x000fe200048070ff */
[----:B------:R-:W-:Y:S01]  /*6730*/  FMUL.FTZ R24, R24, R8 ;  /* 0x0000000818187220 */ /* 0x000fe20000410000 */
        /* <DEDUP_REMOVED lines=9> */
[-C--:B------:R-:W-:Y:S01]  /*67d0*/  FMUL.FTZ R33, R33, R8.reuse ;  /* 0x0000000821217220 */ /* 0x080fe20000410000 */
[----:B------:R-:W-:Y:S01]  /*67e0*/  PRMT R11, R2, 0x654, R11 ;  /* 0x00000654020b7816 */ /* 0x000fe2000000000b */
[----:B------:R-:W-:Y:S01]  /*67f0*/  FMUL.FTZ R36, R36, R8 ;  /* 0x0000000824247220 */ /* 0x000fe20000410000 */
[----:B------:R-:W-:Y:S01]  /*6800*/  F2FP.SATFINITE.E4M3.F32.PACK_AB_MERGE_C R158, R155, R154, R158 ;  /* 0x0000009a9b9e723e */ /* 0x000fe2000480709e */
[----:B------:R-:W-:Y:S01]  /*6810*/  FMUL.FTZ R37, R37, R8 ;  /* 0x0000000825257220 */ /* 0x000fe20000410000 */
[----:B------:R-:W-:Y:S01]  /*6820*/  F2FP.SATFINITE.E4M3.F32.PACK_AB_MERGE_C R20, R15, R14, R20 ;  /* 0x0000000e0f14723e */ /* 0x000fe20004807014 */
[----:B------:R1:W-:Y:S01]  /*6830*/  SYNCS.ARRIVE.TRANS64.RED.A1T0 RZ, [R11+URZ], RZ ;  /* 0x000000ff0bff79a7 */ /* 0x0003e2000810043f */
[----:B------:R-:W-:Y:S01]  /*6840*/  F2FP.SATFINITE.E4M3.F32.PACK_AB_MERGE_C R166, R163, R162, R166 ;  /* 0x000000a2a3a6723e */ /* 0x000fe200048070a6 */
[----:B------:R-:W-:Y:S01]  /*6850*/  FMUL.FTZ R40, R40, R8 ;  /* 0x0000000828287220 */ /* 0x000fe20000410000 */
        /* <DEDUP_REMOVED lines=132> */
[----:B------:R-:W-:Y:S01]  /*70a0*/  IMAD.MOV.U32 R7, RZ, RZ, R4 ;  /* 0x000000ffff077224 */ /* 0x000fe200078e0004 */
[----:B------:R-:W-:Y:S01]  /*70b0*/  F2FP.SATFINITE.E4M3.F32.PACK_AB_MERGE_C R228, R185, R184, R188 ;  /* 0x000000b8b9e4723e */ /* 0x000fe200048070bc */
[----:B------:R-:W-:Y:S01]  /*70c0*/  IMAD.MOV.U32 R8, RZ, RZ, R3 ;  /* 0x000000ffff087224 */ /* 0x000fe200078e0003 */
[----:B------:R-:W-:Y:S01]  /*70d0*/  F2FP.SATFINITE.E4M3.F32.PACK_AB_MERGE_C R229, R203, R202, R206 ;  /* 0x000000cacbe5723e */ /* 0x000fe200048070ce */
[----:B------:R-:W-:Y:S01]  /*70e0*/  IMAD.MOV.U32 R216, RZ, RZ, R12 ;  /* 0x000000ffffd87224 */ /* 0x000fe200078e000c */
[----:B------:R-:W-:Y:S01]  /*70f0*/  F2FP.SATFINITE.E4M3.F32.PACK_AB_MERGE_C R230, R193, R192, R9 ;  /* 0x000000c0c1e6723e */ /* 0x000fe20004807009 */
[----:B------:R-:W-:Y:S01]  /*7100*/  IMAD.MOV.U32 R217, RZ, RZ, R158 ;  /* 0x000000ffffd97224 */ /* 0x000fe200078e009e */
[----:B------:R-:W-:Y:S01]  /*7110*/  F2FP.SATFINITE.E4M3.F32.PACK_AB_MERGE_C R231, R211, R210, R197 ;  /* 0x000000d2d3e7723e */ /* 0x000fe200048070c5 */
[----:B------:R-:W-:-:S02]  /*7120*/  IMAD.MOV.U32 R218, RZ, RZ, R20 ;  /* 0x000000ffffda7224 */ /* 0x000fc400078e0014 */
[----:B------:R-:W-:Y:S02]  /*7130*/  IMAD.MOV.U32 R219, RZ, RZ, R166 ;  /* 0x000000ffffdb7224 */ /* 0x000fe400078e00a6 */
[----:B------:R-:W-:Y:S02]  /*7140*/  IMAD.MOV.U32 R220, RZ, RZ, R156 ;  /* 0x000000ffffdc7224 */ /* 0x000fe400078e009c */
[----:B------:R-:W-:Y:S02]  /*7150*/  IMAD.MOV.U32 R221, RZ, RZ, R174 ;  /* 0x000000ffffdd7224 */ /* 0x000fe400078e00ae */
[----:B------:R-:W-:Y:S02]  /*7160*/  IMAD.MOV.U32 R222, RZ, RZ, R164 ;  /* 0x000000ffffde7224 */ /* 0x000fe400078e00a4 */
[----:B------:R-:W-:Y:S02]  /*7170*/  IMAD.MOV.U32 R223, RZ, RZ, R182 ;  /* 0x000000ffffdf7224 */ /* 0x000fe400078e00b6 */
[----:B------:R-:W-:-:S02]  /*7180*/  IMAD.MOV.U32 R224, RZ, RZ, R172 ;  /* 0x000000ffffe07224 */ /* 0x000fc400078e00ac */
[----:B------:R-:W-:Y:S02]  /*7190*/  IMAD.MOV.U32 R225, RZ, RZ, R190 ;  /* 0x000000ffffe17224 */ /* 0x000fe400078e00be */
[----:B------:R-:W-:Y:S01]  /*71a0*/  IMAD.MOV.U32 R226, RZ, RZ, R180 ;  /* 0x000000ffffe27224 */ /* 0x000fe200078e00b4 */
[----:B-1----:R-:W-:Y:S06]  /*71b0*/  @P1 BRA `(.L_x_163) ;  /* 0xffffffd800e01947 */ /* 0x002fec000383ffff */
.L_x_153:
[----:B------:R-:W-:Y:S06]  /*71c0*/  BAR.ARV 0x8, 0x180 ;  /* 0x0206000000007b1d */ /* 0x000fec0000002000 */
[----:B------:R-:W-:Y:S05]  /*71d0*/  @!P0 BRA `(.L_x_164) ;  /* 0x0000000000048947 */ /* 0x000fea0003800000 */
[----:B------:R-:W-:Y:S01]  /*71e0*/  BPT.TRAP 0x1 ;  /* 0x000000040000795c */ /* 0x000fe20000300000 */
.L_x_164:
[----:B------:R-:W-:Y:S02]  /*71f0*/  IMAD.U32 R8, RZ, RZ, UR46 ;  /* 0x0000002eff087e24 */ /* 0x000fe4000f8e00ff */
[----:B------:R-:W-:-:S03]  /*7200*/  IMAD.U32 R7, RZ, RZ, UR54 ;  /* 0x00000036ff077e24 */ /* 0x000fc6000f8e00ff */
[----:B------:R-:W-:Y:S01]  /*7210*/  SHF.L.U32 R8, R8, 0x1f, RZ ;  /* 0x0000001f08087819 */ /* 0x000fe200000006ff */
[----:B------:R-:W-:-:S04]  /*7220*/  IMAD R7, R7, 0x8, R0 ;  /* 0x0000000807077824 */ /* 0x000fc800078e0200 */
[----:B------:R1:W2:Y:S01]  /*7230*/  SYNCS.PHASECHK.TRANS64.TRYWAIT P1, [R7+URZ+0x38850], R8 ;  /* 0x03885008070075a7 */ /* 0x0002a2000802017f */
[----:B------:R-:W-:Y:S05]  /*7240*/  @!P0 BRA `(.L_x_165) ;  /* 0x0000000000048947 */ /* 0x000fea0003800000 */
[----:B------:R-:W-:Y:S01]  /*7250*/  BPT.TRAP 0x1 ;  /* 0x000000040000795c */ /* 0x000fe20000300000 */
.L_x_165:
[----:B------:R-:W-:Y:S02]  /*7260*/  VIADD R0, R0, 0x400 ;  /* 0x0000040000007836 */ /* 0x000fe40000000000 */
[----:B------:R-:W-:-:S03]  /*7270*/  IMAD.U32 R9, RZ, RZ, UR54 ;  /* 0x00000036ff097e24 */ /* 0x000fc6000f8e00ff */
[----:B------:R-:W-:-:S04]  /*7280*/  SHF.R.U32.HI R0, RZ, 0x4, R0 ;  /* 0x00000004ff007819 */ /* 0x000fc80000011600 */
[----:B------:R-:W-:-:S04]  /*7290*/  LOP3.LUT R0, R0, 0x3fff, RZ, 0xc0, !PT ;  /* 0x00003fff00007812 */ /* 0x000fc800078ec0ff */
[----:B------:R-:W-:Y:S01]  /*72a0*/  LOP3.LUT R0, R0, 0x10000, RZ, 0xfc, !PT ;  /* 0x0001000000007812 */ /* 0x000fe200078efcff */
[----:B--2---:R-:W-:Y:S06]  /*72b0*/  @P1 BRA `(.L_x_166) ;  /* 0x0000000000081947 */ /* 0x004fec0003800000 */
[----:B------:R-:W2:Y:S02]  /*72c0*/  SYNCS.PHASECHK.TRANS64.TRYWAIT P1, [R7+URZ+0x38850], R8 ;  /* 0x03885008070075a7 */ /* 0x000ea4000802017f */
[----:B--2---:R-:W-:Y:S05]  /*72d0*/  @!P1 BRA `(.L_x_167) ;  /* 0x000000d000ec9947 */ /* 0x004fea0003800000 */
.L_x_166:
[----:B-12---:R-:W-:Y:S01]  /*72e0*/  IMAD R8, R9, 0x800, R0 ;  /* 0x0000080009087824 */ /* 0x006fe200078e0200 */
[----:B------:R-:W-:Y:S05]  /*72f0*/  WARPSYNC.ALL ;  /* 0x0000000000007948 */ /* 0x000fea0003800000 */
[----:B------:R-:W-:Y:S01]  /*7300*/  IMAD.MOV.U32 R9, RZ, RZ, 0x40000040 ;  /* 0x40000040ff097424 */ /* 0x000fe200078e00ff */
[C---:B------:R-:W-:Y:S01]  /*7310*/  R2UR UR6, R8.reuse ;  /* 0x00000000080672ca */ /* 0x040fe200000e0000 */
[----:B------:R-:W-:Y:S01]  /*7320*/  WARPGROUP.ARRIVE ;  /* 0x00000000000079c5 */ /* 0x000fe20000000000 */
[C---:B------:R-:W-:Y:S01]  /*7330*/  VIADD R10, R8.reuse, 0x2 ;  /* 0x00000002080a7836 */ /* 0x040fe20000000000 */
[----:B------:R-:W-:Y:S01]  /*7340*/  ULDC.64 UR4, c[0x0][0x9a0] ;  /* 0x0002680000047ab9 */ /* 0x000fe20000000a00 */
[----:B------:R-:W-:Y:S01]  /*7350*/  R2UR UR7, R9 ;  /* 0x00000000090772ca */ /* 0x000fe200000e0000 */
[----:B------:R-:W-:Y:S01]  /*7360*/  IMAD.MOV.U32 R11, RZ, RZ, 0x40000040 ;  /* 0x40000040ff0b7424 */ /* 0x000fe200078e00ff */
[----:B------:R-:W-:Y:S01]  /*7370*/  ISETP.NE.U32.AND P1, PT, RZ, UR4, PT ;  /* 0x00000004ff007c0c */ /* 0x000fe2000bf25070 */
[----:B------:R-:W-:-:S02]  /*7380*/  VIADD R14, R8, 0x4 ;  /* 0x00000004080e7836 */ /* 0x000fc40000000000 */
[----:B------:R-:W-:Y:S01]  /*7390*/  IMAD.MOV.U32 R15, RZ, RZ, 0x40000040 ;  /* 0x40000040ff0f7424 */ /* 0x000fe200078e00ff */
[----:B------:R-:W-:-:S07]  /*73a0*/  ISETP.NE.AND.EX P1, PT, RZ, UR5, PT, P1 ;  /* 0x00000005ff007c0c */ /* 0x000fce000bf25310 */
[----:B------:R-:W-:Y:S01]  /*73b0*/  QGMMA.64x256x32.F32.E4M3.E4M3 R24, R216, gdesc[UR4], R24, gsb0 ;  /* 0x03e00004d8187df3 */ /* 0x000fe20008000818 */
[----:B------:R-:W-:Y:S02]  /*73c0*/  R2UR UR6, R10 ;  /* 0x000000000a0672ca */ /* 0x000fe400000e0000 */
[----:B------:R-:W-:-:S03]  /*73d0*/  R2UR UR7, R11 ;  /* 0x000000000b0772ca */ /* 0x000fc600000e0000 */
[----:B------:R-:W1:Y:S08]  /*73e0*/  @P1 LDC.64 R10, c[0x0][0x9c8] ;  /* 0x00027200ff0a1b82 */ /* 0x000e700000000a00 */
[----:B------:R-:W2:Y:S01]  /*73f0*/  @P1 LDC.64 R12, c[0x0][0x9d0] ;  /* 0x00027400ff0c1b82 */ /* 0x000ea20000000a00 */
[----:B-1----:R-:W-:-:S04]  /*7400*/  @P1 IMAD R0, R10, UR37, RZ ;  /* 0x000000250a001c24 */ /* 0x002fc8000f8e02ff */
[----:B------:R-:W-:Y:S02]  /*7410*/  @P1 IMAD R9, R11, UR36, R0 ;  /* 0x000000240b091c24 */ /* 0x000fe4000f8e0200 */
[----:B------:R-:W-:-:S04]  /*7420*/  @P1 IMAD.WIDE.U32 R10, R10, UR36, RZ ;  /* 0x000000240a0a1c25 */ /* 0x000fc8000f8e00ff */
[----:B------:R-:W-:Y:S02]  /*7430*/  @P1 IMAD.IADD R11, R11, 0x1, R9 ;  /* 0x000000010b0b1824 */ /* 0x000fe400078e0209 */
[----:B--2---:R-:W-:-:S04]  /*7440*/  @P1 IMAD.WIDE.U32 R10, R12, UR42, R10 ;  /* 0x0000002a0c0a1c25 */ /* 0x004fc8000f8e000a */
[----:B------:R-:W-:Y:S01]  /*7450*/  @P1 IMAD R13, R13, UR42, R11 ;  /* 0x0000002a0d0d1c24 */ /* 0x000fe2000f8e020b */
[----:B------:R-:W-:-:S04]  /*7460*/  @P1 LEA R12, P2, R10, UR4, 0x2 ;  /* 0x000000040a0c1c11 */ /* 0x000fc8000f8410ff */
[----:B------:R-:W-:Y:S01]  /*7470*/  @P1 LEA.HI.X R13, R10, UR5, R13, 0x2, P2 ;  /* 0x000000050a0d1c11 */ /* 0x000fe200090f140d */
[----:B------:R-:W-:-:S06]  /*7480*/  IMAD.MOV.U32 R10, RZ, RZ, 0x3f800000 ;  /* 0x3f800000ff0a7424 */ /* 0x000fcc00078e00ff */
[----:B------:R1:W2:Y:S01]  /*7490*/  @P1 LDG.E R10, desc[UR50][R12.64] ;  /* 0x000000320c0a1981 */ /* 0x0002a2000c1e1900 */
[----:B------:R-:W-:Y:S02]  /*74a0*/  WARPGROUP.DEPBAR.LE gsb0, 0x0 ;  /* 0x00008000000079c5 */ /* 0x000fe40000010000 */
[----:B------:R-:W-:-:S06]  /*74b0*/  WARPGROUP.ARRIVE ;  /* 0x00000000000079c5 */ /* 0x000fcc0000000000 */
[----:B------:R-:W-:Y:S01]  /*74c0*/  QGMMA.64x256x32.F32.E4M3.E4M3 R24, R220, gdesc[UR4], R24, gsb0 ;  /* 0x03e00004dc187df3 */ /* 0x000fe20008000818 */
[----:B------:R-:W-:Y:S02]  /*74d0*/  R2UR UR6, R14 ;  /* 0x000000000e0672ca */ /* 0x000fe400000e0000 */
[----:B------:R-:W-:Y:S01]  /*74e0*/  R2UR UR7, R15 ;  /* 0x000000000f0772ca */ /* 0x000fe200000e0000 */
[----:B------:R-:W-:Y:S02]  /*74f0*/  VIADD R8, R8, 0x6 ;  /* 0x0000000608087836 */ /* 0x000fe40000000000 */
[----:B------:R-:W-:Y:S01]  /*7500*/  IMAD.MOV.U32 R9, RZ, RZ, 0x40000040 ;  /* 0x40000040ff097424 */ /* 0x000fe200078e00ff */
[----:B------:R-:W3:Y:S04]  /*7510*/  SHFL.BFLY PT, R0, R5, 0x2, 0x1f ;  /* 0x0c401f0005007f89 */ /* 0x000ee800000e0000 */
[----:B------:R-:W4:Y:S01]  /*7520*/  SHFL.BFLY PT, R11, R6, 0x2, 0x1f ;  /* 0x0c401f00060b7f89 */ /* 0x000f2200000e0000 */
[----:B------:R-:W-:-:S02]  /*7530*/  WARPGROUP.DEPBAR.LE gsb0, 0x0 ;  /* 0x00008000000079c5 */ /* 0x000fc40000010000 */
[----:B------:R-:W-:-:S14]  /*7540*/  WARPGROUP.ARRIVE ;  /* 0x00000000000079c5 */ /* 0x000fdc0000000000 */
[----:B------:R-:W-:Y:S01]  /*7550*/  QGMMA.64x256x32.F32.E4M3.E4M3 R24, R224, gdesc[UR4], R24, gsb0 ;  /* 0x03e00004e0187df3 */ /* 0x000fe20008000818 */
[----:B------:R-:W-:Y:S02]  /*7560*/  R2UR UR6, R8 ;  /* 0x00000000080672ca */ /* 0x000fe400000e0000 */
[----:B------:R-:W-:Y:S01]  /*7570*/  R2UR UR7, R9 ;  /* 0x00000000090772ca */ /* 0x000fe200000e0000 */
[----:B---3--:R-:W-:-:S01]  /*7580*/  FADD.FTZ R0, R0, R5 ;  /* 0x0000000500007221 */ /* 0x008fc20000010000 */
[----:B----4-:R-:W-:-:S04]  /*7590*/  FADD.FTZ R11, R11, R6 ;  /* 0x000000060b0b7221 */ /* 0x010fc80000010000 */
[----:B------:R-:W3:Y:S04]  /*75a0*/  SHFL.BFLY PT, R9, R0, 0x1, 0x1f ;  /* 0x0c201f0000097f89 */ /* 0x000ee800000e0000 */
[----:B------:R-:W4:Y:S01]  /*75b0*/  SHFL.BFLY PT, R8, R11, 0x1, 0x1f ;  /* 0x0c201f000b087f89 */ /* 0x000f2200000e0000 */
[----:B------:R-:W-:Y:S02]  /*75c0*/  IMAD.MOV.U32 R5, RZ, RZ, RZ ;  /* 0x000000ffff057224 */ /* 0x000fe400078e00ff */
[----:B---3--:R-:W-:Y:S01]  /*75d0*/  FADD.FTZ R9, R0, R9 ;  /* 0x0000000900097221 */ /* 0x008fe20000010000 */
[----:B----4-:R-:W-:-:S04]  /*75e0*/  FADD.FTZ R14, R11, R8 ;  /* 0x000000080b0e7221 */ /* 0x010fc80000010000 */
[C---:B------:R-:W-:Y:S01]  /*75f0*/  FSETP.NE.FTZ.AND P1, PT, R9.reuse, RZ, PT ;  /* 0x000000ff0900720b */ /* 0x040fe20003f35000 */
[----:B-1----:R-:W-:Y:S01]  /*7600*/  FMUL.FTZ R13, R9, 0.00390625 ;  /* 0x3b800000090d7820 */ /* 0x002fe20000410000 */
[----:B------:R-:W-:-:S04]  /*7610*/  FMUL.FTZ R12, R14, 0.00390625 ;  /* 0x3b8000000e0c7820 */ /* 0x000fc80000410000 */
[----:B------:R-:W-:Y:S02]  /*7620*/  FSETP.NE.FTZ.AND P2, PT, R13, RZ, PT ;  /* 0x000000ff0d00720b */ /* 0x000fe40003f55000 */
[----:B------:R-:W-:-:S05]  /*7630*/  FSETP.NE.FTZ.AND P3, PT, R12, RZ, PT ;  /* 0x000000ff0c00720b */ /* 0x000fca0003f75000 */
[----:B------:R-:W-:Y:S01]  /*7640*/  @P1 MUFU.RCP R5, R9 ;  /* 0x0000000900051308 */ /* 0x000fe20000001000 */
[----:B------:R-:W-:Y:S01]  /*7650*/  FSETP.NE.FTZ.AND P1, PT, R14, RZ, PT ;  /* 0x000000ff0e00720b */ /* 0x000fe20003f35000 */
[----:B------:R-:W-:-:S06]  /*7660*/  IMAD.MOV.U32 R11, RZ, RZ, RZ ;  /* 0x000000ffff0b7224 */ /* 0x000fcc00078e00ff */
[----:B------:R-:W1:Y:S08]  /*7670*/  @P2 MUFU.LG2 R8, R13 ;  /* 0x0000000d00082308 */ /* 0x000e700000000c00 */
[----:B------:R-:W3:Y:S08]  /*7680*/  @P3 MUFU.LG2 R12, R12 ;  /* 0x0000000c000c3308 */ /* 0x000ef00000000c00 */
[----:B------:R-:W4:Y:S01]  /*7690*/  @P1 MUFU.RCP R11, R14 ;  /* 0x0000000e000b1308 */ /* 0x000f220000001000 */
[----:B------:R-:W-:-:S02]  /*76a0*/  IMAD.U32 R6, RZ, RZ, UR41 ;  /* 0x00000029ff067e24 */ /* 0x000fc4000f8e00ff */
[----:B------:R-:W-:Y:S02]  /*76b0*/  IMAD.U32 R20, RZ, RZ, UR41 ;  /* 0x00000029ff147e24 */ /* 0x000fe4000f8e00ff */
[----:B-1----:R-:W-:Y:S01]  /*76c0*/  @P2 FMUL.FTZ R9, R8, 0.69314718246459960938 ;  /* 0x3f31721808092820 */ /* 0x002fe20000410000 */
[----:B------:R-:W-:Y:S01]  /*76d0*/  @P2 FMUL.FTZ R6, R6, 0.69314718246459960938 ;  /* 0x3f31721806062820 */ /* 0x000fe20000410000 */
[----:B------:R-:W-:Y:S01]  /*76e0*/  @P3 FMUL.FTZ R20, R20, 0.69314718246459960938 ;  /* 0x3f31721814143820 */ /* 0x000fe20000410000 */
[----:B---3--:R-:W-:Y:S01]  /*76f0*/  @P3 FMUL.FTZ R13, R12, 0.69314718246459960938 ;  /* 0x3f3172180c0d3820 */ /* 0x008fe20000410000 */
[----:B------:R-:W-:Y:S02]  /*7700*/  IMAD.MOV.U32 R0, RZ, RZ, -0x800000 ;  /* 0xff800000ff007424 */ /* 0x000fe400078e00ff */
[----:B------:R-:W-:Y:S01]  /*7710*/  @P2 FFMA.FTZ R0, R6, R3, R9 ;  /* 0x0000000306002223 */ /* 0x000fe20000010009 */
[----:B------:R-:W-:Y:S02]  /*7720*/  IMAD.MOV.U32 R160, RZ, RZ, -0x800000 ;  /* 0xff800000ffa07424 */ /* 0x000fe400078e00ff */
[----:B------:R-:W-:Y:S01]  /*7730*/  @P3 FFMA.FTZ R160, R20, R4, R13 ;  /* 0x0000000414a03223 */ /* 0x000fe2000001000d */
[-C--:B--2---:R-:W-:Y:S01]  /*7740*/  FMUL.FTZ R152, R5, R10.reuse ;  /* 0x0000000a05987220 */ /* 0x084fe20000410000 */
[----:B----4-:R-:W-:Y:S01]  /*7750*/  FMUL.FTZ R3, R11, R10 ;  /* 0x0000000a0b037220 */ /* 0x010fe20000410000 */
[----:B------:R-:W-:-:S02]  /*7760*/  WARPGROUP.DEPBAR.LE gsb0, 0x0 ;  /* 0x00008000000079c5 */ /* 0x000fc40000010000 */
[----:B------:R-:W-:-:S06]  /*7770*/  WARPGROUP.ARRIVE ;  /* 0x00000000000079c5 */ /* 0x000fcc0000000000 */
[----:B------:R-:W-:Y:S03]  /*7780*/  QGMMA.64x256x32.F32.E4M3.E4M3 R24, R228, gdesc[UR4], R24, gsb0 ;  /* 0x03e00004e4187df3 */ /* 0x000fe60008000818 */
[----:B------:R-:W-:Y:S02]  /*7790*/  WARPGROUP.DEPBAR.LE gsb0, 0x0 ;  /* 0x00008000000079c5 */ /* 0x000fe40000010000 */
[----:B------:R-:W-:Y:S05]  /*77a0*/  @!P0 BRA `(.L_x_168) ;  /* 0x0000000000048947 */ /* 0x000fea0003800000 */
[----:B------:R-:W-:Y:S01]  /*77b0*/  BPT.TRAP 0x1 ;  /* 0x000000040000795c */ /* 0x000fe20000300000 */
.L_x_168:
[----:B------:R-:W-:Y:S01]  /*77c0*/  VIADD R153, R7, 0x38860 ;  /* 0x0003886007997836 */ /* 0x000fe20000000000 */
[----:B------:R-:W-:Y:S01]  /*77d0*/  UIADD3 UR54, UR54, 0x1, URZ ;  /* 0x0000000136367890 */ /* 0x000fe2000fffe03f */
[-C--:B------:R-:W-:Y:S01]  /*77e0*/  FMUL.FTZ R7, R40, R152.reuse ;  /* 0x0000009828077220 */ /* 0x080fe20000410000 */
[-C--:B------:R-:W-:Y:S01]  /*77f0*/  FMUL.FTZ R8, R45, R152.reuse ;  /* 0x000000982d087220 */ /* 0x080fe20000410000 */
[-C--:B------:R-:W-:Y:S01]  /*7800*/  FMUL.FTZ R4, R24, R152.reuse ;  /* 0x0000009818047220 */ /* 0x080fe20000410000 */
[----:B------:R-:W-:Y:S01]  /*7810*/  PRMT R153, R2, 0x654, R153 ;  /* 0x0000065402997816 */ /* 0x000fe20000000099 */
[----:B------:R-:W-:Y:S01]  /*7820*/  UISETP.NE.AND UP0, UPT, UR54, 0x2, UPT ;  /* 0x000000023600788c */ /* 0x000fe2000bf05270 */
[-C--:B------:R-:W-:Y:S01]  /*7830*/  FMUL.FTZ R5, R29, R152.reuse ;  /* 0x000000981d057220 */ /* 0x080fe20000410000 */
[-C--:B------:R-:W-:Y:S01]  /*7840*/  FMUL.FTZ R2, R32, R152.reuse ;  /* 0x0000009820027220 */ /* 0x080fe20000410000 */
[----:B------:R1:W-:Y:S01]  /*7850*/  SYNCS.ARRIVE.TRANS64.RED.A1T0 RZ, [R153+URZ], RZ ;  /* 0x000000ff99ff79a7 */ /* 0x0003e2000810043f */
        /* <DEDUP_REMOVED lines=73> */
[----:B------:R-:W-:Y:S01]  /*7cf0*/  USEL UR4, URZ, 0x1, UP0 ;  /* 0x000000013f047887 */ /* 0x000fe20008000000 */
        /* <DEDUP_REMOVED lines=49> */
[----:B------:R-:W-:Y:S01]  /*8010*/  PLOP3.LUT P0, PT, PT, PT, PT, 0x8, 0x0 ;  /* 0x000000000000781c */ /* 0x000fe20003f0e170 */
[----:B------:R-:W-:Y:S01]  /*8020*/  FMUL.FTZ R3, R147, R3 ;  /* 0x0000000393037220 */ /* 0x000fe20000410000 */
[----:B------:R-:W-:-:S02]  /*8030*/  UIADD3 UR47, UR47, 0x1, URZ ;  /* 0x000000012f2f7890 */ /* 0x000fc4000fffe03f */
[----:B------:R-:W-:Y:S02]  /*8040*/  USEL UR54, UR54, URZ, UP0 ;  /* 0x0000003f36367287 */ /* 0x000fe40008000000 */
[----:B-1----:R-:W-:-:S12]  /*8050*/  ULOP3.LUT UR46, UR46, UR4, URZ, 0x3c, !UPT ;  /* 0x000000042e2e7292 */ /* 0x002fd8000f8e3c3f */
.L_x_146:
[----:B------:R-:W1:Y:S08]  /*8060*/  S2UR UR4, SR_CgaCtaId ;  /* 0x00000000000479c3 */ /* 0x000e700000008800 */
[----:B------:R-:W-:Y:S01]  /*8070*/  BAR.SYNC.DEFER_BLOCKING 0x5, 0x180 ;  /* 0x0146000000007b1d */ /* 0x000fe20000010000 */
[----:B------:R-:W-:-:S05]  /*8080*/  UISETP.NE.AND UP0, UPT, UR45, URZ, UPT ;  /* 0x0000003f2d00728c */ /* 0x000fca000bf05270 */
[----:B------:R-:W-:Y:S01]  /*8090*/  UMOV UR8, 0x400 ;  /* 0x0000040000087882 */ /* 0x000fe20000000000 */
[----:B------:R-:W-:Y:S05]  /*80a0*/  BSSY B0, `(.L_x_169) ;  /* 0x0000629000007945 */ /* 0x000fea0003800000 */
[----:B------:R-:W-:Y:S01]  /*80b0*/  @!UP0 ULDC UR45, c[0x0][0xad4] ;  /* 0x0002b500002d8ab9 */ /* 0x000fe20000000800 */
[----:B-1----:R-:W-:-:S09]  /*80c0*/  ULEA UR8, UR4, UR8, 0x18 ;  /* 0x0000000804087291 */ /* 0x002fd2000f8ec03f */
[----:B------:R-:W1:Y:S02]  /*80d0*/  LDS.128 R64, [UR8+0x388d0] ;  /* 0x0388d008ff407984 */ /* 0x000e640008000c00 */
[----:B-1----:R-:W-:Y:S02]  /*80e0*/  R2UR UR5, R65 ;  /* 0x00000000410572ca */ /* 0x002fe400000e0000 */
[----:B------:R-:W-:Y:S02]  /*80f0*/  R2UR UR6, R66 ;  /* 0x00000000420672ca */ /* 0x000fe400000e0000 */
[----:B------:R-:W-:Y:S01]  /*8100*/  R2UR UR7, R67 ;  /* 0x00000000430772ca */ /* 0x000fe200000e0000 */
[----:B------:R-:W-:Y:S06]  /*8110*/  BAR.ARV 0x4, 0x180 ;  /* 0x0106000000007b1d */ /* 0x000fec0000002000 */
[----:B------:R-:W-:Y:S08]  /*8120*/  @P0 BRA `(.L_x_170) ;  /* 0x0000005000b00947 */ /* 0x000ff00003800000 */
[----:B------:R-:W1:Y:S01]  /*8130*/  S2R R190, SR_TID.X ;  /* 0x0000000000be7919 */ /* 0x000e620000002100 */
[----:B------:R-:W-:Y:S01]  /*8140*/  ULDC.64 UR10, c[0x4][0x38] ;  /* 0x01000e00000a7ab9 */ /* 0x000fe20000000a00 */
[----:B------:R-:W2:Y:S01]  /*8150*/  LDL R176, [R1+0x44] ;  /* 0x0000440001b07983 */ /* 0x000ea20000100800 */
[----:B------:R-:W3:Y:S01]  /*8160*/  S2UR UR4, SR_SWINHI ;  /* 0x00000000000479c3 */ /* 0x000ee20000002f00 */
[----:B------:R-:W-:Y:S01]  /*8170*/  ULDC.64 UR14, c[0x0][0xc00] ;  /* 0x00030000000e7ab9 */ /* 0x000fe20000000a00 */
[----:B------:R-:W-:Y:S01]  /*8180*/  USHF.L.U64.HI UR16, UR36, 0x2, UR37 ;  /* 0x0000000224107899 */ /* 0x000fe20008010225 */
[----:B------:R-:W4:Y:S01]  /*8190*/  LDL R191, [R1+0x40] ;  /* 0x0000400001bf7983 */ /* 0x000f220000100800 */
[----:B------:R-:W-:Y:S01]  /*81a0*/  ULDC UR20, c[0x0][0xbe8] ;  /* 0x0002fa0000147ab9 */ /* 0x000fe20000000800 */
[----:B-1----:R-:W-:-:S05]  /*81b0*/  IMAD.SHL.U32 R64, R190, 0x4, RZ ;  /* 0x00000004be407824 */ /* 0x002fca00078e00ff */
[----:B------:R-:W-:Y:S01]  /*81c0*/  LOP3.LUT R64, R64, 0xc, RZ, 0xc0, !PT ;  /* 0x0000000c40407812 */ /* 0x000fe200078ec0ff */
[----:B------:R-:W-:Y:S03]  /*81d0*/  BAR.SYNC.DEFER_BLOCKING 0x1, 0x100 ;  /* 0x0044000000007b1d */ /* 0x000fe60000010000 */
[----:B------:R-:W-:-:S05]  /*81e0*/  IADD3 R64, P0, R64, UR10, RZ ;  /* 0x0000000a40407c10 */ /* 0x000fca000ff1e0ff */
[----:B------:R-:W-:-:S05]  /*81f0*/  IMAD.X R65, RZ, RZ, UR11, P0 ;  /* 0x0000000bff417e24 */ /* 0x000fca00080e06ff */
[----:B------:R1:W5:Y:S01]  /*8200*/  LDG.E.CONSTANT R64, desc[UR50][R64.64] ;  /* 0x0000003240407981 */ /* 0x000362000c1e9900 */
[----:B------:R-:W-:Y:S01]  /*8210*/  LOP3.LUT P0, R66, R190, 0x3, RZ, 0xc0, !PT ;  /* 0x00000003be427812 */ /* 0x000fe2000780c0ff */
[----:B------:R-:W-:Y:S01]  /*8220*/  UMOV UR10, UR8 ;  /* 0x00000008000a7c82 */ /* 0x000fe20008000000 */
[----:B---3--:R-:W-:Y:S02]  /*8230*/  UMOV UR11, UR4 ;  /* 0x00000004000b7c82 */ /* 0x008fe40008000000 */
[----:B------:R-:W-:-:S04]  /*8240*/  ISETP.EQ.OR P0, PT, R66, 0x3, !P0 ;  /* 0x000000034200780c */ /* 0x000fc80004702670 */
        /* <DEDUP_REMOVED lines=19> */
[----:B------:R-:W-:Y:S01]  /*8380*/  SEL R129, R31, R30, P0 ;  /* 0x0000001e1f817207 */ /* 0x000fe20000000000 */
[----:B------:R-:W-:Y:S01]  /*8390*/  IMAD.MOV.U32 R30, RZ, RZ, 0x2 ;  /* 0x00000002ff1e7424 */ /* 0x000fe200078e00ff */
        /* <DEDUP_REMOVED lines=91> */
[----:B-1----:R-:W-:Y:S01]  /*8950*/  SEL R65, R4, R25, P0 ;  /* 0x0000001904417207 */ /* 0x002fe20000000000 */
[----:B--2---:R-:W-:Y:S01]  /*8960*/  IMAD.WIDE R30, R176, R30, UR10 ;  /* 0x0000000ab01e7e25 */ /* 0x004fe2000f8e021e */
[----:B------:R-:W-:Y:S02]  /*8970*/  SEL R123, R126, R127, P0 ;  /* 0x0000007f7e7b7207 */ /* 0x000fe40000000000 */
[----:B------:R-:W-:-:S02]  /*8980*/  SEL R135, R135, R134, P0 ;  /* 0x0000008687877207 */ /* 0x000fc40000000000 */
[C---:B------:R-:W-:Y:S02]  /*8990*/  IADD3 R79, P4, R30.reuse, 0xc060, RZ ;  /* 0x0000c0601e4f7810 */ /* 0x040fe40007f9e0ff */
[C---:B------:R-:W-:Y:S02]  /*89a0*/  IADD3 R83, P3, R30.reuse, 0xc040, RZ ;  /* 0x0000c0401e537810 */ /* 0x040fe40007f7e0ff */
[----:B------:R-:W-:Y:S02]  /*89b0*/  IADD3 R87, P2, R30, 0xc020, RZ ;  /* 0x0000c0201e577810 */ /* 0x000fe40007f5e0ff */
[----:B------:R-:W-:Y:S02]  /*89c0*/  LOP3.LUT R78, R79, 0x380, RZ, 0xc0, !PT ;  /* 0x000003804f4e7812 */ /* 0x000fe400078ec0ff */
[----:B------:R-:W-:Y:S02]  /*89d0*/  LOP3.LUT R82, R83, 0x380, RZ, 0xc0, !PT ;  /* 0x0000038053527812 */ /* 0x000fe400078ec0ff */
[----:B------:R-:W-:-:S02]  /*89e0*/  LOP3.LUT R86, R87, 0x380, RZ, 0xc0, !PT ;  /* 0x0000038057567812 */ /* 0x000fc400078ec0ff */
[----:B------:R-:W-:Y:S02]  /*89f0*/  SHF.R.U64 R78, R78, 0x3, RZ ;  /* 0x000000034e4e7819 */ /* 0x000fe400000012ff */
[----:B------:R-:W-:Y:S02]  /*8a00*/  IADD3 R51, P1, R30, 0xc000, RZ ;  /* 0x0000c0001e337810 */ /* 0x000fe40007f3e0ff */
[----:B------:R-:W-:Y:S02]  /*8a10*/  SHF.R.U64 R82, R82, 0x3, RZ ;  /* 0x0000000352527819 */ /* 0x000fe400000012ff */
[----:B------:R-:W-:Y:S02]  /*8a20*/  IADD3 R55, P6, R30, 0x8060, RZ ;  /* 0x000080601e377810 */ /* 0x000fe40007fde0ff */
[----:B------:R-:W-:Y:S02]  /*8a30*/  SHF.R.U64 R86, R86, 0x3, RZ ;  /* 0x0000000356567819 */ /* 0x000fe400000012ff */
[----:B------:R-:W-:Y:S01]  /*8a40*/  LOP3.LUT R78, R78, R79, RZ, 0x3c, !PT ;  /* 0x0000004f4e4e7212 */ /* 0x000fe200078e3cff */
[----:B------:R-:W-:Y:S01]  /*8a50*/  IMAD.X R79, RZ, RZ, R31, P4 ;  /* 0x000000ffff4f7224 */ /* 0x000fe200020e061f */
[----:B------:R-:W-:-:S02]  /*8a60*/  LOP3.LUT R50, R51, 0x380, RZ, 0xc0, !PT ;  /* 0x0000038033327812 */ /* 0x000fc400078ec0ff */
[----:B------:R-:W-:Y:S01]  /*8a70*/  LOP3.LUT R82, R82, R83, RZ, 0x3c, !PT ;  /* 0x0000005352527212 */ /* 0x000fe200078e3cff */
[--C-:B------:R-:W-:Y:S01]  /*8a80*/  IMAD.X R83, RZ, RZ, R31.reuse, P3 ;  /* 0x000000ffff537224 */ /* 0x100fe200018e061f */
[----:B------:R-:W-:Y:S02]  /*8a90*/  LOP3.LUT R54, R55, 0x380, RZ, 0xc0, !PT ;  /* 0x0000038037367812 */ /* 0x000fe400078ec0ff */
[----:B------:R-:W-:Y:S01]  /*8aa0*/  LOP3.LUT R86, R86, R87, RZ, 0x3c, !PT ;  /* 0x0000005756567212 */ /* 0x000fe200078e3cff */
[----:B------:R-:W-:Y:S01]  /*8ab0*/  IMAD.X R87, RZ, RZ, R31, P2 ;  /* 0x000000ffff577224 */ /* 0x000fe200010e061f */
[C---:B------:R-:W-:Y:S02]  /*8ac0*/  IADD3 R63, P4, R30.reuse, 0x8020, RZ ;  /* 0x000080201e3f7810 */ /* 0x040fe40007f9e0ff */
[C---:B------:R-:W-:Y:S02]  /*8ad0*/  IADD3 R71, P3, R30.reuse, 0x8000, RZ ;  /* 0x000080001e477810 */ /* 0x040fe40007f7e0ff */
[----:B------:R-:W-:-:S02]  /*8ae0*/  IADD3 R59, P5, R30, 0x8040, RZ ;  /* 0x000080401e3b7810 */ /* 0x000fc40007fbe0ff */
[----:B------:R-:W-:Y:S02]  /*8af0*/  IADD3 R75, P2, R30, 0x4060, RZ ;  /* 0x000040601e4b7810 */ /* 0x000fe40007f5e0ff */
[----:B------:R-:W-:Y:S02]  /*8b00*/  SHF.R.U64 R50, R50, 0x3, RZ ;  /* 0x0000000332327819 */ /* 0x000fe400000012ff */
[----:B------:R-:W-:Y:S02]  /*8b10*/  SHF.R.U64 R54, R54, 0x3, RZ ;  /* 0x0000000336367819 */ /* 0x000fe400000012ff */
[----:B------:R-:W-:Y:S02]  /*8b20*/  LOP3.LUT R62, R63, 0x380, RZ, 0xc0, !PT ;  /* 0x000003803f3e7812 */ /* 0x000fe400078ec0ff */
[----:B------:R-:W-:Y:S02]  /*8b30*/  LOP3.LUT R70, R71, 0x380, RZ, 0xc0, !PT ;  /* 0x0000038047467812 */ /* 0x000fe400078ec0ff */
[----:B------:R-:W-:-:S02]  /*8b40*/  LOP3.LUT R58, R59, 0x380, RZ, 0xc0, !PT ;  /* 0x000003803b3a7812 */ /* 0x000fc400078ec0ff */
[----:B------:R-:W-:Y:S02]  /*8b50*/  LOP3.LUT R74, R75, 0x380, RZ, 0xc0, !PT ;  /* 0x000003804b4a7812 */ /* 0x000fe400078ec0ff */
[----:B------:R-:W-:Y:S01]  /*8b60*/  LOP3.LUT R50, R50, R51, RZ, 0x3c, !PT ;  /* 0x0000003332327212 */ /* 0x000fe200078e3cff */
[--C-:B------:R-:W-:Y:S01]  /*8b70*/  IMAD.X R51, RZ, RZ, R31.reuse, P1 ;  /* 0x000000ffff337224 */ /* 0x100fe200008e061f */
[----:B------:R-:W-:Y:S01]  /*8b80*/  LOP3.LUT R54, R54, R55, RZ, 0x3c, !PT ;  /* 0x0000003736367212 */ /* 0x000fe200078e3cff */
[----:B------:R-:W-:Y:S01]  /*8b90*/  IMAD.X R55, RZ, RZ, R31, P6 ;  /* 0x000000ffff377224 */ /* 0x000fe200030e061f */
[----:B------:R-:W-:Y:S02]  /*8ba0*/  SHF.R.U64 R62, R62, 0x3, RZ ;  /* 0x000000033e3e7819 */ /* 0x000fe400000012ff */
[----:B------:R-:W-:Y:S02]  /*8bb0*/  SHF.R.U64 R70, R70, 0x3, RZ ;  /* 0x0000000346467819 */ /* 0x000fe400000012ff */
[----:B------:R-:W-:-:S02]  /*8bc0*/  IADD3 R93, P1, R30, 0x4040, RZ ;  /* 0x000040401e5d7810 */ /* 0x000fc40007f3e0ff */
[----:B------:R-:W-:Y:S02]  /*8bd0*/  SHF.R.U64 R58, R58, 0x3, RZ ;  /* 0x000000033a3a7819 */ /* 0x000fe400000012ff */
[----:B------:R-:W-:Y:S02]  /*8be0*/  SHF.R.U64 R74, R74, 0x3, RZ ;  /* 0x000000034a4a7819 */ /* 0x000fe400000012ff */
[----:B------:R-:W-:Y:S02]  /*8bf0*/  IADD3 R47, P6, R30, 0x4020, RZ ;  /* 0x000040201e2f7810 */ /* 0x000fe40007fde0ff */
[----:B------:R-:W-:Y:S01]  /*8c00*/  LOP3.LUT R62, R62, R63, RZ, 0x3c, !PT ;  /* 0x0000003f3e3e7212 */ /* 0x000fe200078e3cff */
[--C-:B------:R-:W-:Y:S01]  /*8c10*/  IMAD.X R63, RZ, RZ, R31.reuse, P4 ;  /* 0x000000ffff3f7224 */ /* 0x100fe200020e061f */
[----:B------:R-:W-:Y:S01]  /*8c20*/  LOP3.LUT R70, R70, R71, RZ, 0x3c, !PT ;  /* 0x0000004746467212 */ /* 0x000fe200078e3cff */
[--C-:B------:R-:W-:Y:S01]  /*8c30*/  IMAD.X R71, RZ, RZ, R31.reuse, P3 ;  /* 0x000000ffff477224 */ /* 0x100fe200018e061f */
[----:B------:R-:W-:Y:S01]  /*8c40*/  LOP3.LUT R92, R93, 0x380, RZ, 0xc0, !PT ;  /* 0x000003805d5c7812 */ /* 0x000fe200078ec0ff */
[----:B-----5:R1:W-:Y:S01]  /*8c50*/  SHFL.IDX PT, R118, R100, R64, 0x1c1f ;  /* 0x001c1f4064767589 */ /* 0x0203e200000e0000 */
[----:B------:R-:W-:Y:S01]  /*8c60*/  LOP3.LUT R58, R58, R59, RZ, 0x3c, !PT ;  /* 0x0000003b3a3a7212 */ /* 0x000fe200078e3cff */
[--C-:B------:R-:W-:Y:S01]  /*8c70*/  IMAD.X R59, RZ, RZ, R31.reuse, P5 ;  /* 0x000000ffff3b7224 */ /* 0x100fe200028e061f */
[----:B------:R-:W-:Y:S01]  /*8c80*/  LOP3.LUT R74, R74, R75, RZ, 0x3c, !PT ;  /* 0x0000004b4a4a7212 */ /* 0x000fe200078e3cff */
[----:B------:R-:W-:Y:S01]  /*8c90*/  IMAD.X R75, RZ, RZ, R31, P2 ;  /* 0x000000ffff4b7224 */ /* 0x000fe200010e061f */
[----:B------:R-:W-:-:S02]  /*8ca0*/  IADD3 R39, P4, R30, 0x40, RZ ;  /* 0x000000401e277810 */ /* 0x000fc40007f9e0ff */
[----:B------:R-:W-:Y:S02]  /*8cb0*/  LOP3.LUT R46, R47, 0x380, RZ, 0xc0, !PT ;  /* 0x000003802f2e7812 */ /* 0x000fe400078ec0ff */
[----:B------:R-:W-:Y:S02]  /*8cc0*/  IADD3 R35, P2, R30, 0x60, RZ ;  /* 0x000000601e237810 */ /* 0x000fe40007f5e0ff */
[----:B-1----:R-:W-:Y:S02]  /*8cd0*/  LOP3.LUT R100, R64, 0x2, RZ, 0x3c, !PT ;  /* 0x0000000240647812 */ /* 0x002fe400078e3cff */
[----:B------:R-:W-:Y:S02]  /*8ce0*/  SHF.R.U64 R92, R92, 0x3, RZ ;  /* 0x000000035c5c7819 */ /* 0x000fe400000012ff */
[----:B------:R-:W-:Y:S02]  /*8cf0*/  IADD3 R43, P5, R30, 0x20, RZ ;  /* 0x000000201e2b7810 */ /* 0x000fe40007fbe0ff */
[----:B------:R-:W-:-:S02]  /*8d00*/  LOP3.LUT R38, R39, 0x380, RZ, 0xc0, !PT ;  /* 0x0000038027267812 */ /* 0x000fc400078ec0ff */
[----:B------:R-:W-:Y:S02]  /*8d10*/  SHF.R.U64 R46, R46, 0x3, RZ ;  /* 0x000000032e2e7819 */ /* 0x000fe400000012ff */
[C---:B------:R-:W-:Y:S02]  /*8d20*/  IADD3 R95, P3, R30.reuse, 0x4000, RZ ;  /* 0x000040001e5f7810 */ /* 0x040fe40007f7e0ff */
[----:B------:R-:W-:Y:S02]  /*8d30*/  MOV R189, R78 ;  /* 0x0000004e00bd7202 */ /* 0x000fe40000000f00 */
[----:B------:R-:W-:Y:S01]  /*8d40*/  MOV R182, R70 ;  /* 0x0000004600b67202 */ /* 0x000fe20000000f00 */
[----:B------:R-:W-:Y:S01]  /*8d50*/  SHFL.IDX PT, R101, R101, R100, 0x1c1f ;  /* 0x001c1f6465657589 */ /* 0x000fe200000e0000 */
[----:B------:R-:W-:Y:S02]  /*8d60*/  LOP3.LUT R34, R35, 0x380, RZ, 0xc0, !PT ;  /* 0x0000038023227812 */ /* 0x000fe400078ec0ff */
[----:B------:R-:W-:Y:S01]  /*8d70*/  LOP3.LUT R79, R30, 0x380, RZ, 0xc0, !PT ;  /* 0x000003801e4f7812 */ /* 0x000fe200078ec0ff */
[----:B------:R-:W-:Y:S01]  /*8d80*/  SHFL.IDX PT, R70, R124, R64, 0x1c1f ;  /* 0x001c1f407c467589 */ /* 0x000fe200000e0000 */
[----:B------:R-:W-:-:S02]  /*8d90*/  MOV R184, R58 ;  /* 0x0000003a00b87202 */ /* 0x000fc40000000f00 */
[----:B------:R-:W-:Y:S01]  /*8da0*/  LOP3.LUT R92, R92, R93, RZ, 0x3c, !PT ;  /* 0x0000005d5c5c7212 */ /* 0x000fe200078e3cff */
[----:B------:R-:W1:Y:S01]  /*8db0*/  SHFL.IDX PT, R58, R161, R64, 0x1c1f ;  /* 0x001c1f40a13a7589 */ /* 0x000e6200000e0000 */
[----:B------:R-:W-:Y:S01]  /*8dc0*/  LOP3.LUT R42, R43, 0x380, RZ, 0xc0, !PT ;  /* 0x000003802b2a7812 */ /* 0x000fe200078ec0ff */
[--C-:B------:R-:W-:Y:S01]  /*8dd0*/  IMAD.X R93, RZ, RZ, R31.reuse, P1 ;  /* 0x000000ffff5d7224 */ /* 0x100fe200008e061f */
[----:B------:R-:W-:Y:S01]  /*8de0*/  MOV R181, R74 ;  /* 0x0000004a00b57202 */ /* 0x000fe20000000f00 */
[----:B------:R-:W-:Y:S01]  /*8df0*/  SHFL.IDX PT, R124, R107, R64, 0x1c1f ;  /* 0x001c1f406b7c7589 */ /* 0x000fe200000e0000 */
[----:B------:R-:W-:Y:S02]  /*8e00*/  SEL R127, R127, R126, P0 ;  /* 0x0000007e7f7f7207 */ /* 0x000fe40000000000 */
[----:B------:R-:W-:Y:S01]  /*8e10*/  SHF.R.U64 R38, R38, 0x3, RZ ;  /* 0x0000000326267819 */ /* 0x000fe200000012ff */
[----:B------:R-:W-:Y:S01]  /*8e20*/  SHFL.IDX PT, R103, R84, R64, 0x1c1f ;  /* 0x001c1f4054677589 */ /* 0x000fe200000e0000 */
[----:B------:R-:W-:Y:S01]  /*8e30*/  LOP3.LUT R46, R46, R47, RZ, 0x3c, !PT ;  /* 0x0000002f2e2e7212 */ /* 0x000fe200078e3cff */
[----:B------:R-:W-:Y:S01]  /*8e40*/  IMAD.X R47, RZ, RZ, R31, P6 ;  /* 0x000000ffff2f7224 */ /* 0x000fe200030e061f */
[----:B------:R-:W-:Y:S01]  /*8e50*/  LOP3.LUT R94, R95, 0x380, RZ, 0xc0, !PT ;  /* 0x000003805f5e7812 */ /* 0x000fe200078ec0ff */
[----:B------:R-:W-:Y:S01]  /*8e60*/  SHFL.IDX PT, R75, R105, R64, 0x1c1f ;  /* 0x001c1f40694b7589 */ /* 0x000fe200000e0000 */
[----:B------:R-:W-:-:S02]  /*8e70*/  MOV R183, R62 ;  /* 0x0000003e00b77202 */ /* 0x000fc40000000f00 */
[----:B------:R-:W-:Y:S01]  /*8e80*/  SEL R176, R130, R131, P0 ;  /* 0x0000008382b07207 */ /* 0x000fe20000000000 */
[----:B------:R-:W2:Y:S01]  /*8e90*/  SHFL.IDX PT, R107, R29, R100, 0x1c1f ;  /* 0x001c1f641d6b7589 */ /* 0x000ea200000e0000 */
[----:B------:R-:W-:Y:S02]  /*8ea0*/  SEL R130, R131, R130, P0 ;  /* 0x0000008283827207 */ /* 0x000fe40000000000 */
[----:B------:R-:W-:Y:S01]  /*8eb0*/  SHF.R.U64 R34, R34, 0x3, RZ ;  /* 0x0000000322227819 */ /* 0x000fe200000012ff */
[----:B------:R-:W-:Y:S01]  /*8ec0*/  SHFL.IDX PT, R63, R73, R64, 0x1c1f ;  /* 0x001c1f40493f7589 */ /* 0x000fe200000e0000 */
[----:B------:R-:W-:Y:S02]  /*8ed0*/  SHF.R.U64 R79, R79, 0x3, RZ ;  /* 0x000000034f4f7819 */ /* 0x000fe400000012ff */
[----:B------:R-:W-:Y:S01]  /*8ee0*/  SEL R5, R5, R28, P0 ;  /* 0x0000001c05057207 */ /* 0x000fe20000000000 */
[----:B------:R-:W-:Y:S01]  /*8ef0*/  SHFL.IDX PT, R89, R89, R64, 0x1c1f ;  /* 0x001c1f4059597589 */ /* 0x000fe200000e0000 */
[----:B------:R-:W-:-:S02]  /*8f00*/  SEL R179, R142, R143, P0 ;  /* 0x0000008f8eb37207 */ /* 0x000fc40000000000 */
[----:B------:R-:W-:Y:S01]  /*8f10*/  SHF.R.U64 R42, R42, 0x3, RZ ;  /* 0x000000032a2a7819 */ /* 0x000fe200000012ff */
[----:B------:R-:W-:Y:S01]  /*8f20*/  SHFL.IDX PT, R126, R108, R64, 0x1c1f ;  /* 0x001c1f406c7e7589 */ /* 0x000fe200000e0000 */
[----:B------:R-:W-:Y:S02]  /*8f30*/  SEL R25, R25, R4, P0 ;  /* 0x0000000419197207 */ /* 0x000fe40000000000 */
[----:B------:R-:W-:Y:S01]  /*8f40*/  SEL R28, R2, R33, P0 ;  /* 0x00000021021c7207 */ /* 0x000fe20000000000 */
[----:B------:R-:W3:Y:S01]  /*8f50*/  SHFL.IDX PT, R105, R32, R100, 0x1c1f ;  /* 0x001c1f6420697589 */ /* 0x000ee200000e0000 */
[----:B------:R-:W-:-:S03]  /*8f60*/  SEL R143, R143, R142, P0 ;  /* 0x0000008e8f8f7207 */ /* 0x000fc60000000000 */
[----:B------:R-:W-:Y:S01]  /*8f70*/  SHFL.IDX PT, R172, R172, R64, 0x1c1f ;  /* 0x001c1f40acac7589 */ /* 0x000fe200000e0000 */
[----:B------:R-:W-:Y:S02]  /*8f80*/  LOP3.LUT R38, R38, R39, RZ, 0x3c, !PT ;  /* 0x0000002726267212 */ /* 0x000fe400078e3cff */
[----:B------:R-:W-:Y:S01]  /*8f90*/  SEL R178, R138, R139, P0 ;  /* 0x0000008b8ab27207 */ /* 0x000fe20000000000 */
[----:B------:R-:W-:Y:S01]  /*8fa0*/  SHFL.IDX PT, R73, R113, R64, 0x1c1f ;  /* 0x001c1f4071497589 */ /* 0x000fe200000e0000 */
[----:B------:R-:W-:Y:S02]  /*8fb0*/  SHF.R.U64 R94, R94, 0x3, RZ ;  /* 0x000000035e5e7819 */ /* 0x000fe400000012ff */
[----:B------:R-:W-:Y:S01]  /*8fc0*/  SEL R180, R150, R151, P0 ;  /* 0x0000009796b47207 */ /* 0x000fe20000000000 */
[----:B------:R-:W-:Y:S01]  /*8fd0*/  SHFL.IDX PT, R108, R91, R100, 0x1c1f ;  /* 0x001c1f645b6c7589 */ /* 0x000fe200000e0000 */
[----:B------:R-:W-:Y:S01]  /*8fe0*/  SEL R33, R33, R2, P0 ;  /* 0x0000000221217207 */ /* 0x000fe20000000000 */
[----:B------:R-:W-:Y:S01]  /*8ff0*/  IMAD.X R39, RZ, RZ, R31, P4 ;  /* 0x000000ffff277224 */ /* 0x000fe200020e061f */
[----:B------:R-:W-:Y:S01]  /*9000*/  SEL R20, R20, R76, P0 ;  /* 0x0000004c14147207 */ /* 0x000fe20000000000 */
[----:B------:R-:W-:Y:S01]  /*9010*/  SHFL.IDX PT, R117, R117, R64, 0x1c1f ;  /* 0x001c1f4075757589 */ /* 0x000fe200000e0000 */
[----:B------:R-:W-:-:S03]  /*9020*/  MOV R92, R92 ;  /* 0x0000005c005c7202 */ /* 0x000fc60000000f00 */
[----:B------:R-:W-:Y:S01]  /*9030*/  SHFL.IDX PT, R134, R116, R64, 0x1c1f ;  /* 0x001c1f4074867589 */ /* 0x000fe200000e0000 */
[----:B------:R-:W-:-:S03]  /*9040*/  LOP3.LUT R34, R34, R35, RZ, 0x3c, !PT ;  /* 0x0000002322227212 */ /* 0x000fc600078e3cff */
[----:B------:R-:W-:Y:S01]  /*9050*/  SHFL.IDX PT, R131, R115, R64, 0x1c1f ;  /* 0x001c1f4073837589 */ /* 0x000fe200000e0000 */
[----:B------:R-:W-:-:S03]  /*9060*/  MOV R188, R82 ;  /* 0x0000005200bc7202 */ /* 0x000fc60000000f00 */
[----:B------:R-:W5:Y:S01]  /*9070*/  SHFL.IDX PT, R113, R37, R100, 0x1c1f ;  /* 0x001c1f6425717589 */ /* 0x000f6200000e0000 */
[----:B------:R-:W-:-:S03]  /*9080*/  LOP3.LUT R78, R79, R30, RZ, 0x3c, !PT ;  /* 0x0000001e4f4e7212 */ /* 0x000fc600078e3cff */
[----:B------:R-:W-:Y:S01]  /*9090*/  SHFL.IDX PT, R116, R99, R64, 0x1c1f ;  /* 0x001c1f4063747589 */ /* 0x000fe200000e0000 */
[----:B------:R-:W-:-:S03]  /*90a0*/  MOV R93, R46 ;  /* 0x0000002e005d7202 */ /* 0x000fc60000000f00 */
[----:B------:R-:W0:Y:S01]  /*90b0*/  SHFL.IDX PT, R115, R102, R100, 0x1c1f ;  /* 0x001c1f6466737589 */ /* 0x000e2200000e0000 */
[----:B------:R-:W-:Y:S01]  /*90c0*/  SEL R139, R139, R138, P0 ;  /* 0x0000008a8b8b7207 */ /* 0x000fe20000000000 */
[--C-:B------:R-:W-:Y:S02]  /*90d0*/  IMAD.MOV.U32 R79, RZ, RZ, R31.reuse ;  /* 0x000000ffff4f7224 */ /* 0x100fe400078e001f */
[----:B------:R-:W-:Y:S01]  /*90e0*/  SHFL.IDX PT, R142, R121, R64, 0x1c1f ;  /* 0x001c1f40798e7589 */ /* 0x000fe200000e0000 */
[----:B------:R-:W-:Y:S01]  /*90f0*/  SEL R151, R151, R150, P0 ;  /* 0x0000009697977207 */ /* 0x000fe20000000000 */
[--C-:B------:R-:W-:Y:S01]  /*9100*/  IMAD.X R35, RZ, RZ, R31.reuse, P2 ;  /* 0x000000ffff237224 */ /* 0x100fe200010e061f */
[----:B------:R-:W-:Y:S01]  /*9110*/  LOP3.LUT R42, R42, R43, RZ, 0x3c, !PT ;  /* 0x0000002b2a2a7212 */ /* 0x000fe200078e3cff */
[----:B------:R-:W4:Y:S01]  /*9120*/  SHFL.IDX PT, R121, R45, R100, 0x1c1f ;  /* 0x001c1f642d797589 */ /* 0x000f2200000e0000 */
[----:B------:R-:W-:Y:S01]  /*9130*/  LOP3.LUT R94, R94, R95, RZ, 0x3c, !PT ;  /* 0x0000005f5e5e7212 */ /* 0x000fe200078e3cff */
[----:B------:R-:W-:-:S02]  /*9140*/  IMAD.X R43, RZ, RZ, R31, P5 ;  /* 0x000000ffff2b7224 */ /* 0x000fc400028e061f */
[----:B------:R-:W-:Y:S01]  /*9150*/  SHFL.IDX PT, R82, R123, R64, 0x1c1f ;  /* 0x001c1f407b527589 */ /* 0x000fe200000e0000 */
[----:B------:R-:W-:Y:S01]  /*9160*/  MOV R185, R54 ;  /* 0x0000003600b97202 */ /* 0x000fe20000000f00 */
[----:B------:R-:W-:Y:S02]  /*9170*/  IMAD.X R95, RZ, RZ, R31, P3 ;  /* 0x000000ffff5f7224 */ /* 0x000fe400018e061f */
[----:B------:R-:W-:Y:S01]  /*9180*/  SHFL.IDX PT, R47, R12, R100, 0x1c1f ;  /* 0x001c1f640c2f7589 */ /* 0x000fe200000e0000 */
[----:B------:R-:W-:-:S03]  /*9190*/  MOV R2, R38 ;  /* 0x0000002600027202 */ /* 0x000fc60000000f00 */
[----:B------:R-:W-:Y:S01]  /*91a0*/  SHFL.IDX PT, R83, R81, R64, 0x1c1f ;  /* 0x001c1f4051537589 */ /* 0x000fe200000e0000 */
[----:B------:R-:W-:-:S03]  /*91b0*/  MOV R187, R86 ;  /* 0x0000005600bb7202 */ /* 0x000fc60000000f00 */
[----:B------:R-:W-:Y:S04]  /*91c0*/  SHFL.IDX PT, R150, R77, R64, 0x1c1f ;  /* 0x001c1f404d967589 */ /* 0x000fe800000e0000 */
[----:B------:R-:W-:Y:S04]  /*91d0*/  SHFL.IDX PT, R138, R175, R64, 0x1c1f ;  /* 0x001c1f40af8a7589 */ /* 0x000fe800000e0000 */
[----:B------:R-:W-:Y:S04]  /*91e0*/  SHFL.IDX PT, R12, R26, R100, 0x1c1f ;  /* 0x001c1f641a0c7589 */ /* 0x000fe800000e0000 */
[----:B------:R-:W4:Y:S01]  /*91f0*/  SHFL.IDX PT, R123, R110, R100, 0x1c1f ;  /* 0x001c1f646e7b7589 */ /* 0x000f2200000e0000 */
        /* <DEDUP_REMOVED lines=8> */
[----:B------:R-:W-:Y:S04]  /*9280*/  SHFL.IDX PT, R28, R28, R64, 0x1c1f ;  /* 0x001c1f401c1c7589 */ /* 0x000fe800000e0000 */
[----:B------:R-:W-:Y:S04]  /*9290*/  SHFL.IDX PT, R109, R109, R64, 0x1c1f ;  /* 0x001c1f406d6d7589 */ /* 0x000fe800000e0000 */
[----:B------:R-:W-:Y:S04]  /*92a0*/  SHFL.IDX PT, R31, R27, R64, 0x1c1f ;  /* 0x001c1f401b1f7589 */ /* 0x000fe800000e0000 */
[----:B------:R-:W-:Y:S04]  /*92b0*/  SHFL.IDX PT, R25, R6, R100, 0x1c1f ;  /* 0x001c1f6406197589 */ /* 0x000fe800000e0000 */
[----:B------:R-:W4:Y:S04]  /*92c0*/  SHFL.IDX PT, R97, R33, R100, 0x1c1f ;  /* 0x001c1f6421617589 */ /* 0x000f2800000e0000 */
[----:B------:R-:W-:Y:S04]  /*92d0*/  SHFL.IDX PT, R54, R13, R100, 0x1c1f ;  /* 0x001c1f640d367589 */ /* 0x000fe800000e0000 */
[----:B------:R-:W4:Y:S04]  /*92e0*/  SHFL.IDX PT, R125, R53, R100, 0x1c1f ;  /* 0x001c1f64357d7589 */ /* 0x000f2800000e0000 */
[----:B------:R-:W-:Y:S04]  /*92f0*/  SHFL.IDX PT, R36, R36, R64, 0x1c1f ;  /* 0x001c1f4024247589 */ /* 0x000fe800000e0000 */
[----:B------:R-:W-:Y:S04]  /*9300*/  SHFL.IDX PT, R38, R128, R64, 0x1c1f ;  /* 0x001c1f4080267589 */ /* 0x000fe800000e0000 */
[----:B------:R-:W-:Y:S04]  /*9310*/  SHFL.IDX PT, R27, R140, R64, 0x1c1f ;  /* 0x001c1f408c1b7589 */ /* 0x000fe800000e0000 */
[----:B------:R-:W-:Y:S04]  /*9320*/  SHFL.IDX PT, R133, R111, R64, 0x1c1f ;  /* 0x001c1f406f857589 */ /* 0x000fe800000e0000 */
[----:B------:R-:W-:Y:S04]  /*9330*/  SHFL.IDX PT, R84, R7, R100, 0x1c1f ;  /* 0x001c1f6407547589 */ /* 0x000fe800000e0000 */
[----:B------:R-:W4:Y:S04]  /*9340*/  SHFL.IDX PT, R13, R129, R100, 0x1c1f ;  /* 0x001c1f64810d7589 */ /* 0x000f2800000e0000 */
[----:B------:R-:W4:Y:S04]  /*9350*/  SHFL.IDX PT, R29, R141, R100, 0x1c1f ;  /* 0x001c1f648d1d7589 */ /* 0x000f2800000e0000 */
[----:B------:R-:W-:Y:S04]  /*9360*/  SHFL.IDX PT, R112, R112, R64, 0x1c1f ;  /* 0x001c1f4070707589 */ /* 0x000fe800000e0000 */
[----:B------:R-:W4:Y:S04]  /*9370*/  SHFL.IDX PT, R86, R21, R100, 0x1c1f ;  /* 0x001c1f6415567589 */ /* 0x000f2800000e0000 */
[----:B------:R-:W-:Y:S04]  /*9380*/  SHFL.IDX PT, R111, R40, R100, 0x1c1f ;  /* 0x001c1f64286f7589 */ /* 0x000fe800000e0000 */
[----:B------:R1:W4:Y:S01]  /*9390*/  SHFL.IDX PT, R128, R56, R100, 0x1c1f ;  /* 0x001c1f6438807589 */ /* 0x00032200000e0000 */
[----:B------:R-:W-:-:S03]  /*93a0*/  MOV R186, R50 ;  /* 0x0000003200ba7202 */ /* 0x000fc60000000f00 */
[----:B------:R-:W-:Y:S04]  /*93b0*/  SHFL.IDX PT, R41, R41, R64, 0x1c1f ;  /* 0x001c1f4029297589 */ /* 0x000fe800000e0000 */
[----:B------:R-:W-:Y:S04]  /*93c0*/  SHFL.IDX PT, R34, R144, R64, 0x1c1f ;  /* 0x001c1f4090227589 */ /* 0x000fe800000e0000 */
[----:B------:R-:W4:Y:S04]  /*93d0*/  SHFL.IDX PT, R33, R8, R100, 0x1c1f ;  /* 0x001c1f6408217589 */ /* 0x000f2800000e0000 */
[----:B------:R-:W4:Y:S04]  /*93e0*/  SHFL.IDX PT, R40, R145, R100, 0x1c1f ;  /* 0x001c1f6491287589 */ /* 0x000f2800000e0000 */
[----:B------:R-:W4:Y:S04]  /*93f0*/  SHFL.IDX PT, R129, R114, R100, 0x1c1f ;  /* 0x001c1f6472817589 */ /* 0x000f2800000e0000 */
[----:B------:R-:W4:Y:S04]  /*9400*/  SHFL.IDX PT, R65, R65, R64, 0x1c1f ;  /* 0x001c1f4041417589 */ /* 0x000f2800000e0000 */
[----:B------:R-:W-:Y:S04]  /*9410*/  SHFL.IDX PT, R67, R67, R64, 0x1c1f ;  /* 0x001c1f4043437589 */ /* 0x000fe800000e0000 */
[----:B------:R-:W-:Y:S04]  /*9420*/  SHFL.IDX PT, R57, R57, R64, 0x1c1f ;  /* 0x001c1f4039397589 */ /* 0x000fe800000e0000 */
[----:B------:R-:W-:Y:S04]  /*9430*/  SHFL.IDX PT, R71, R120, R64, 0x1c1f ;  /* 0x001c1f4078477589 */ /* 0x000fe800000e0000 */
[----:B------:R-:W-:Y:S04]  /*9440*/  SHFL.IDX PT, R35, R146, R64, 0x1c1f ;  /* 0x001c1f4092237589 */ /* 0x000fe800000e0000 */
[----:B------:R-:W-:Y:S04]  /*9450*/  SHFL.IDX PT, R42, R149, R64, 0x1c1f ;  /* 0x001c1f40952a7589 */ /* 0x000fe800000e0000 */
[----:B------:R-:W-:Y:S04]  /*9460*/  SHFL.IDX PT, R173, R173, R64, 0x1c1f ;  /* 0x001c1f40adad7589 */ /* 0x000fe800000e0000 */
[----:B------:R-:W4:Y:S04]  /*9470*/  SHFL.IDX PT, R99, R5, R100, 0x1c1f ;  /* 0x001c1f6405637589 */ /* 0x000f2800000e0000 */
[----:B------:R-:W-:Y:S04]  /*9480*/  SHFL.IDX PT, R140, R69, R100, 0x1c1f ;  /* 0x001c1f64458c7589 */ /* 0x000fe800000e0000 */
[----:B------:R-:W4:Y:S04]  /*9490*/  SHFL.IDX PT, R37, R147, R100, 0x1c1f ;  /* 0x001c1f6493257589 */ /* 0x000f2800000e0000 */
[----:B------:R-:W4:Y:S04]  /*94a0*/  SHFL.IDX PT, R141, R98, R100, 0x1c1f ;  /* 0x001c1f64628d7589 */ /* 0x000f2800000e0000 */
[----:B------:R-:W-:Y:S04]  /*94b0*/  SHFL.IDX PT, R44, R44, R64, 0x1c1f ;  /* 0x001c1f402c2c7589 */ /* 0x000fe800000e0000 */
[----:B------:R-:W4:Y:S04]  /*94c0*/  SHFL.IDX PT, R59, R9, R100, 0x1c1f ;  /* 0x001c1f64093b7589 */ /* 0x000f2800000e0000 */
[----:B------:R-:W-:Y:S04]  /*94d0*/  SHFL.IDX PT, R120, R48, R100, 0x1c1f ;  /* 0x001c1f6430787589 */ /* 0x000fe800000e0000 */
[----:B------:R-:W-:Y:S04]  /*94e0*/  SHFL.IDX PT, R144, R132, R100, 0x1c1f ;  /* 0x001c1f6484907589 */ /* 0x000fe800000e0000 */
[----:B------:R-:W-:Y:S04]  /*94f0*/  SHFL.IDX PT, R149, R72, R100, 0x1c1f ;  /* 0x001c1f6448957589 */ /* 0x000fe800000e0000 */
[----:B------:R-:W4:Y:S04]  /*9500*/  SHFL.IDX PT, R152, R152, R100, 0x1c1f ;  /* 0x001c1f6498987589 */ /* 0x000f2800000e0000 */
        /* <DEDUP_REMOVED lines=26> */
[----:B------:R-:W4:Y:S04]  /*96b0*/  SHFL.IDX PT, R87, R24, R100, 0x1c1f ;  /* 0x001c1f6418577589 */ /* 0x000f2800000e0000 */
[----:B------:R-:W-:Y:S04]  /*96c0*/  SHFL.IDX PT, R159, R88, R100, 0x1c1f ;  /* 0x001c1f64589f7589 */ /* 0x000fe800000e0000 */
[----:B------:R-:W4:Y:S01]  /*96d0*/  SHFL.IDX PT, R90, R135, R100, 0x1c1f ;  /* 0x001c1f64875a7589 */ /* 0x000f2200000e0000 */
[----:B------:R-:W-:-:S03]  /*96e0*/  MOV R94, R94 ;  /* 0x0000005e005e7202 */ /* 0x000fc60000000f00 */
[----:B------:R-:W-:Y:S04]  /*96f0*/  SHFL.IDX PT, R60, R60, R64, 0x1c1f ;  /* 0x001c1f403c3c7589 */ /* 0x000fe800000e0000 */
[----:B------:R-:W4:Y:S04]  /*9700*/  SHFL.IDX PT, R50, R156, R64, 0x1c1f ;  /* 0x001c1f409c327589 */ /* 0x000f2800000e0000 */
[----:B------:R-:W-:Y:S04]  /*9710*/  SHFL.IDX PT, R80, R179, R64, 0x1c1f ;  /* 0x001c1f40b3507589 */ /* 0x000fe800000e0000 */
[----:B------:R-:W4:Y:S04]  /*9720*/  SHFL.IDX PT, R91, R127, R100, 0x1c1f ;  /* 0x001c1f647f5b7589 */ /* 0x000f2800000e0000 */
[----:B------:R-:W4:Y:S01]  /*9730*/  SHFL.IDX PT, R88, R143, R100, 0x1c1f ;  /* 0x001c1f648f587589 */ /* 0x000f2200000e0000 */
[----:B-1----:R-:W-:-:S03]  /*9740*/  SEL R56, R58, R101, P0 ;  /* 0x000000653a387207 */ /* 0x002fc60000000000 */
[----:B------:R-:W-:Y:S04]  /*9750*/  SHFL.IDX PT, R4, R66, R64, 0x1c1f ;  /* 0x001c1f4042047589 */ /* 0x000fe800000e0000 */
[----:B------:R-:W-:Y:S04]  /*9760*/  SHFL.IDX PT, R96, R96, R64, 0x1c1f ;  /* 0x001c1f4060607589 */ /* 0x000fe800000e0000 */
[----:B------:R-:W-:Y:S04]  /*9770*/  SHFL.IDX PT, R158, R158, R64, 0x1c1f ;  /* 0x001c1f409e9e7589 */ /* 0x000fe800000e0000 */
[----:B------:R-:W-:Y:S04]  /*9780*/  SHFL.IDX PT, R164, R164, R64, 0x1c1f ;  /* 0x001c1f40a4a47589 */ /* 0x000fe800000e0000 */
[----:B------:R-:W-:Y:S04]  /*9790*/  SHFL.IDX PT, R167, R167, R64, 0x1c1f ;  /* 0x001c1f40a7a77589 */ /* 0x000fe800000e0000 */
[----:B------:R-:W-:Y:S04]  /*97a0*/  SHFL.IDX PT, R169, R169, R64, 0x1c1f ;  /* 0x001c1f40a9a97589 */ /* 0x000fe800000e0000 */
[----:B------:R-:W-:Y:S04]  /*97b0*/  SHFL.IDX PT, R170, R170, R64, 0x1c1f ;  /* 0x001c1f40aaaa7589 */ /* 0x000fe800000e0000 */
[----:B------:R-:W1:Y:S04]  /*97c0*/  SHFL.IDX PT, R157, R157, R100, 0x1c1f ;  /* 0x001c1f649d9d7589 */ /* 0x000e6800000e0000 */
[----:B------:R-:W1:Y:S01]  /*97d0*/  SHFL.IDX PT, R132, R119, R100, 0x1c1f ;  /* 0x001c1f6477847589 */ /* 0x000e6200000e0000 */
[----:B------:R-:W-:-:S03]  /*97e0*/  SEL R58, R101, R58, P0 ;  /* 0x0000003a653a7207 */ /* 0x000fc60000000000 */
[----:B------:R-:W1:Y:S01]  /*97f0*/  SHFL.IDX PT, R55, R14, R100, 0x1c1f ;  /* 0x001c1f640e377589 */ /* 0x000e6200000e0000 */
[----:B--2---:R-:W-:-:S03]  /*9800*/  SEL R102, R107, R103, P0 ;  /* 0x000000676b667207 */ /* 0x004fc60000000000 */
[----:B------:R-:W-:Y:S04]  /*9810*/  SHFL.IDX PT, R64, R20, R100, 0x1c1f ;  /* 0x001c1f6414407589 */ /* 0x000fe800000e0000 */
[----:B------:R-:W2:Y:S01]  /*9820*/  SHFL.IDX PT, R66, R15, R100, 0x1c1f ;  /* 0x001c1f640f427589 */ /* 0x000ea200000e0000 */
[----:B---3--:R-:W-:-:S03]  /*9830*/  SEL R101, R89, R105, P0 ;  /* 0x0000006959657207 */ /* 0x008fc60000000000 */
[----:B------:R-:W3:Y:S04]  /*9840*/  SHFL.IDX PT, R156, R61, R100, 0x1c1f ;  /* 0x001c1f643d9c7589 */ /* 0x000ee800000e0000 */
[----:B------:R-:W-:Y:S04]  /*9850*/  SHFL.IDX PT, R95, R148, R100, 0x1c1f ;  /* 0x001c1f64945f7589 */ /* 0x000fe800000e0000 */
[----:B------:R-:W-:Y:S04]  /*9860*/  SHFL.IDX PT, R165, R165, R100, 0x1c1f ;  /* 0x001c1f64a5a57589 */ /* 0x000fe800000e0000 */
[----:B------:R-:W3:Y:S04]  /*9870*/  SHFL.IDX PT, R163, R163, R100, 0x1c1f ;  /* 0x001c1f64a3a37589 */ /* 0x000ee800000e0000 */
[----:B------:R-:W-:Y:S04]  /*9880*/  SHFL.IDX PT, R168, R168, R100, 0x1c1f ;  /* 0x001c1f64a8a87589 */ /* 0x000fe800000e0000 */
[----:B------:R-:W3:Y:S04]  /*9890*/  SHFL.IDX PT, R166, R166, R100, 0x1c1f ;  /* 0x001c1f64a6a67589 */ /* 0x000ee800000e0000 */
[----:B------:R0:W3:Y:S01]  /*98a0*/  SHFL.IDX PT, R161, R3, R100, 0x1c1f ;  /* 0x001c1f6403a17589 */ /* 0x0000e200000e0000 */
[----:B-----5:R-:W-:-:S02]  /*98b0*/  SEL R110, R113, R117, P0 ;  /* 0x00000075716e7207 */ /* 0x020fc40000000000 */
[----:B0-----:R-:W-:Y:S02]  /*98c0*/  SEL R100, R103, R107, P0 ;  /* 0x0000006b67647207 */ /* 0x001fe40000000000 */
[----:B------:R-:W-:Y:S02]  /*98d0*/  SEL R103, R105, R89, P0 ;  /* 0x0000005969677207 */ /* 0x000fe40000000000 */
[----:B------:R-:W-:Y:S02]  /*98e0*/  SEL R105, R172, R108, P0 ;  /* 0x0000006cac697207 */ /* 0x000fe40000000000 */
[----:B------:R-:W-:Y:S02]  /*98f0*/  SEL R107, R108, R172, P0 ;  /* 0x000000ac6c6b7207 */ /* 0x000fe40000000000 */
[----:B------:R-:W-:Y:S02]  /*9900*/  SEL R108, R117, R113, P0 ;  /* 0x00000071756c7207 */ /* 0x000fe40000000000 */
[----:B------:R-:W-:-:S02]  /*9910*/  SEL R113, R116, R115, P0 ;  /* 0x0000007374717207 */ /* 0x000fc40000000000 */
[----:B------:R-:W-:Y:S02]  /*9920*/  SEL R115, R115, R116, P0 ;  /* 0x0000007473737207 */ /* 0x000fe40000000000 */
[----:B----4-:R-:W-:Y:S02]  /*9930*/  SEL R116, R118, R121, P0 ;  /* 0x0000007976747207 */ /* 0x010fe40000000000 */
        /* <DEDUP_REMOVED lines=79> */
[----:B------:R-:W-:Y:S02]  /*9e30*/  F2FP.BF16.F32.PACK_AB R68, R7, R6 ;  /* 0x000000060744723e */ /* 0x000fe400000010ff */
[----:B------:R-:W-:Y:S02]  /*9e40*/  F2FP.BF16.F32.PACK_AB R69, R11, R10 ;  /* 0x0000000a0b45723e */ /* 0x000fe400000010ff */
[----:B------:R-:W-:-:S02]  /*9e50*/  F2FP.BF16.F32.PACK_AB R70, R9, R8 ;  /* 0x000000080946723e */ /* 0x000fc400000010ff */
[----:B------:R-:W-:Y:S02]  /*9e60*/  F2FP.BF16.F32.PACK_AB R71, R13, R12 ;  /* 0x0000000c0d47723e */ /* 0x000fe400000010ff */
[----:B------:R-:W-:Y:S02]  /*9e70*/  SEL R48, R50, R53, P0 ;  /* 0x0000003532307207 */ /* 0x000fe40000000000 */
[----:B------:R-:W-:Y:S02]  /*9e80*/  SEL R52, R60, R54, P0 ;  /* 0x000000363c347207 */ /* 0x000fe40000000000 */
[----:B------:R-:W-:Y:S02]  /*9e90*/  SEL R87, R87, R83, P0 ;  /* 0x0000005357577207 */ /* 0x000fe40000000000 */
[----:B------:R-:W-:Y:S02]  /*9ea0*/  SEL R111, R111, R81, P0 ;  /* 0x000000516f6f7207 */ /* 0x000fe40000000000 */
[----:B------:R-:W-:-:S02]  /*9eb0*/  SEL R137, R82, R91, P0 ;  /* 0x0000005b52897207 */ /* 0x000fc40000000000 */
[----:B------:R-:W-:Y:S02]  /*9ec0*/  SEL R139, R91, R82, P0 ;  /* 0x000000525b8b7207 */ /* 0x000fe40000000000 */
[----:B------:R-:W-:Y:S02]  /*9ed0*/  F2FP.BF16.F32.PACK_AB R72, R15, R14 ;  /* 0x0000000e0f48723e */ /* 0x000fe400000010ff */
[----:B------:R-:W-:Y:S02]  /*9ee0*/  F2FP.BF16.F32.PACK_AB R73, R25, R24 ;  /* 0x000000181949723e */ /* 0x000fe400000010ff */
[----:B------:R-:W-:Y:S02]  /*9ef0*/  F2FP.BF16.F32.PACK_AB R74, R21, R20 ;  /* 0x00000014154a723e */ /* 0x000fe400000010ff */
[----:B------:R-:W-:Y:S02]  /*9f00*/  F2FP.BF16.F32.PACK_AB R75, R27, R26 ;  /* 0x0000001a1b4b723e */ /* 0x000fe400000010ff */
[----:B------:R-:W-:-:S02]  /*9f10*/  SEL R153, R80, R88, P0 ;  /* 0x0000005850997207 */ /* 0x000fc40000000000 */
[----:B------:R-:W-:Y:S02]  /*9f20*/  SEL R155, R88, R80, P0 ;  /* 0x00000050589b7207 */ /* 0x000fe40000000000 */
[----:B------:R-:W-:Y:S02]  /*9f30*/  SEL R50, R53, R50, P0 ;  /* 0x0000003235327207 */ /* 0x000fe40000000000 */
[----:B-1----:R-:W-:Y:S02]  /*9f40*/  SEL R49, R51, R157, P0 ;  /* 0x0000009d33317207 */ /* 0x002fe40000000000 */
[----:B------:R-:W-:Y:S02]  /*9f50*/  SEL R54, R54, R60, P0 ;  /* 0x0000003c36367207 */ /* 0x000fe40000000000 */
[----:B------:R-:W-:Y:S02]  /*9f60*/  SEL R129, R131, R132, P0 ;  /* 0x0000008483817207 */ /* 0x000fe40000000000 */
[----:B------:R-:W-:-:S02]  /*9f70*/  F2FP.BF16.F32.PACK_AB R80, R29, R28 ;  /* 0x0000001c1d50723e */ /* 0x000fc400000010ff */
[----:B------:R-:W-:Y:S02]  /*9f80*/  F2FP.BF16.F32.PACK_AB R81, R33, R32 ;  /* 0x000000202151723e */ /* 0x000fe400000010ff */
[----:B------:R-:W-:Y:S02]  /*9f90*/  F2FP.BF16.F32.PACK_AB R82, R31, R30 ;  /* 0x0000001e1f52723e */ /* 0x000fe400000010ff */
[----:B------:R-:W-:Y:S02]  /*9fa0*/  F2FP.BF16.F32.PACK_AB R83, R35, R34 ;  /* 0x000000222353723e */ /* 0x000fe400000010ff */
[----:B------:R-:W-:Y:S02]  /*9fb0*/  SEL R51, R157, R51, P0 ;  /* 0x000000339d337207 */ /* 0x000fe40000000000 */
[----:B------:R-:W-:Y:S02]  /*9fc0*/  SEL R53, R96, R55, P0 ;  /* 0x0000003760357207 */ /* 0x000fe40000000000 */
[----:B--2---:R-:W-:-:S02]  /*9fd0*/  SEL R60, R62, R66, P0 ;  /* 0x000000423e3c7207 */ /* 0x004fc40000000000 */
[----:B------:R-:W-:Y:S02]  /*9fe0*/  SEL R61, R63, R64, P0 ;  /* 0x000000403f3d7207 */ /* 0x000fe40000000000 */
[----:B------:R-:W-:Y:S02]  /*9ff0*/  SEL R131, R132, R131, P0 ;  /* 0x0000008384837207 */ /* 0x000fe40000000000 */
[----:B------:R-:W-:Y:S02]  /*a000*/  F2FP.BF16.F32.PACK_AB R88, R37, R36 ;  /* 0x000000242558723e */ /* 0x000fe400000010ff */
[----:B------:R-:W-:Y:S02]  /*a010*/  F2FP.BF16.F32.PACK_AB R90, R39, R38 ;  /* 0x00000026275a723e */ /* 0x000fe400000010ff */
[----:B------:R-:W-:Y:S02]  /*a020*/  F2FP.BF16.F32.PACK_AB R91, R43, R42 ;  /* 0x0000002a2b5b723e */ /* 0x000fe400000010ff */
[----:B------:R-:W-:Y:S01]  /*a030*/  F2FP.BF16.F32.PACK_AB R89, R41, R40 ;  /* 0x000000282959723e */ /* 0x000fe200000010ff */
[----:B------:R0:W-:Y:S01]  /*a040*/  STSM.16.M88.4 [R78], R68 ;  /* 0x000000444e007844 */ /* 0x0001e20000000200 */
[----:B------:R-:W-:-:S02]  /*a050*/  SEL R55, R55, R96, P0 ;  /* 0x0000006037377207 */ /* 0x000fc40000000000 */
[----:B------:R-:W-:Y:S02]  /*a060*/  SEL R62, R66, R62, P0 ;  /* 0x0000003e423e7207 */ /* 0x000fe40000000000 */
[----:B------:R-:W-:Y:S02]  /*a070*/  SEL R63, R64, R63, P0 ;  /* 0x0000003f403f7207 */ /* 0x000fe40000000000 */
[----:B---3--:R-:W-:Y:S01]  /*a080*/  SEL R132, R134, R156, P0 ;  /* 0x0000009c86847207 */ /* 0x008fe20000000000 */
[----:B------:R1:W-:Y:S01]  /*a090*/  STSM.16.M88.4 [R79], R72 ;  /* 0x000000484f007844 */ /* 0x0003e20000000200 */
[----:B------:R-:W-:Y:S02]  /*a0a0*/  SEL R64, R164, R163, P0 ;  /* 0x000000a3a4407207 */ /* 0x000fe40000000000 */
[----:B------:R-:W-:Y:S02]  /*a0b0*/  SEL R66, R163, R164, P0 ;  /* 0x000000a4a3427207 */ /* 0x000fe40000000000 */
[----:B------:R-:W-:-:S02]  /*a0c0*/  SEL R65, R167, R165, P0 ;  /* 0x000000a5a7417207 */ /* 0x000fc40000000000 */
[----:B------:R-:W-:Y:S02]  /*a0d0*/  SEL R67, R165, R167, P0 ;  /* 0x000000a7a5437207 */ /* 0x000fe40000000000 */
[----:B------:R-:W-:Y:S01]  /*a0e0*/  SEL R134, R156, R134, P0 ;  /* 0x000000869c867207 */ /* 0x000fe20000000000 */
[----:B------:R-:W-:Y:S01]  /*a0f0*/  STSM.16.M88.4 [R2], R80 ;  /* 0x0000005002007844 */ /* 0x000fe20000000200 */
[----:B------:R-:W-:Y:S02]  /*a100*/  SEL R156, R158, R159, P0 ;  /* 0x0000009f9e9c7207 */ /* 0x000fe40000000000 */
[----:B------:R-:W-:Y:S01]  /*a110*/  SEL R158, R159, R158, P0 ;  /* 0x0000009e9f9e7207 */ /* 0x000fe20000000000 */
[----:B------:R2:W-:Y:S01]  /*a120*/  STSM.16.M88.4 [R76], R88 ;  /* 0x000000584c007844 */ /* 0x0005e20000000200 */
[----:B0-----:R-:W-:Y:S02]  /*a130*/  F2FP.BF16.F32.PACK_AB R68, R45, R44 ;  /* 0x0000002c2d44723e */ /* 0x001fe400000010ff */
[----:B------:R-:W-:-:S02]  /*a140*/  F2FP.BF16.F32.PACK_AB R70, R47, R46 ;  /* 0x0000002e2f46723e */ /* 0x000fc400000010ff */
[----:B------:R-:W-:Y:S02]  /*a150*/  F2FP.BF16.F32.PACK_AB R71, R51, R50 ;  /* 0x000000323347723e */ /* 0x000fe400000010ff */
[----:B------:R-:W-:Y:S02]  /*a160*/  F2FP.BF16.F32.PACK_AB R69, R49, R48 ;  /* 0x000000303145723e */ /* 0x000fe400000010ff */
[----:B------:R-:W-:Y:S02]  /*a170*/  SEL R157, R77, R95, P0 ;  /* 0x0000005f4d9d7207 */ /* 0x000fe40000000000 */
[----:B------:R-:W-:Y:S02]  /*a180*/  SEL R159, R95, R77, P0 ;  /* 0x0000004d5f9f7207 */ /* 0x000fe40000000000 */
[----:B-1----:R-:W-:Y:S02]  /*a190*/  F2FP.BF16.F32.PACK_AB R72, R53, R52 ;  /* 0x000000343548723e */ /* 0x002fe400000010ff */
[----:B------:R-:W-:-:S02]  /*a1a0*/  F2FP.BF16.F32.PACK_AB R74, R55, R54 ;  /* 0x00000036374a723e */ /* 0x000fc400000010ff */
[----:B------:R-:W-:Y:S02]  /*a1b0*/  F2FP.BF16.F32.PACK_AB R75, R59, R58 ;  /* 0x0000003a3b4b723e */ /* 0x000fe400000010ff */
[----:B------:R-:W-:Y:S02]  /*a1c0*/  F2FP.BF16.F32.PACK_AB R73, R57, R56 ;  /* 0x000000383949723e */ /* 0x000fe400000010ff */
[----:B------:R-:W-:Y:S02]  /*a1d0*/  SEL R96, R169, R166, P0 ;  /* 0x000000a6a9607207 */ /* 0x000fe40000000000 */
[----:B------:R-:W-:Y:S02]  /*a1e0*/  SEL R98, R166, R169, P0 ;  /* 0x000000a9a6627207 */ /* 0x000fe40000000000 */
[----:B------:R-:W-:Y:S02]  /*a1f0*/  SEL R97, R170, R168, P0 ;  /* 0x000000a8aa617207 */ /* 0x000fe40000000000 */
[----:B------:R-:W-:-:S02]  /*a200*/  SEL R99, R168, R170, P0 ;  /* 0x000000aaa8637207 */ /* 0x000fc40000000000 */
[----:B--2---:R-:W-:Y:S02]  /*a210*/  F2FP.BF16.F32.PACK_AB R76, R61, R60 ;  /* 0x0000003c3d4c723e */ /* 0x004fe400000010ff */
[----:B------:R-:W-:Y:S02]  /*a220*/  F2FP.BF16.F32.PACK_AB R78, R63, R62 ;  /* 0x0000003e3f4e723e */ /* 0x000fe400000010ff */
[----:B------:R-:W-:Y:S02]  /*a230*/  F2FP.BF16.F32.PACK_AB R79, R67, R66 ;  /* 0x00000042434f723e */ /* 0x000fe400000010ff */
[----:B------:R-:W-:Y:S01]  /*a240*/  F2FP.BF16.F32.PACK_AB R77, R65, R64 ;  /* 0x00000040414d723e */ /* 0x000fe200000010ff */
[----:B------:R0:W-:Y:S01]  /*a250*/  STSM.16.M88.4 [R94], R68 ;  /* 0x000000445e007844 */ /* 0x0001e20000000200 */
[----:B------:R-:W-:Y:S02]  /*a260*/  F2FP.BF16.F32.PACK_AB R88, R85, R84 ;  /* 0x000000545558723e */ /* 0x000fe400000010ff */
[----:B------:R-:W-:Y:S01]  /*a270*/  F2FP.BF16.F32.PACK_AB R90, R87, R86 ;  /* 0x00000056575a723e */ /* 0x000fe200000010ff */
[----:B------:R1:W-:Y:S01]  /*a280*/  STSM.16.M88.4 [R93], R72 ;  /* 0x000000485d007844 */ /* 0x0003e20000000200 */
[----:B------:R-:W-:-:S02]  /*a290*/  F2FP.BF16.F32.PACK_AB R91, R99, R98 ;  /* 0x00000062635b723e */ /* 0x000fc400000010ff */
[----:B------:R-:W-:Y:S01]  /*a2a0*/  F2FP.BF16.F32.PACK_AB R89, R97, R96 ;  /* 0x000000606159723e */ /* 0x000fe200000010ff */
[----:B------:R2:W-:Y:S01]  /*a2b0*/  STSM.16.M88.4 [R92], R76 ;  /* 0x0000004c5c007844 */ /* 0x0005e20000000200 */
[----:B------:R-:W-:Y:S02]  /*a2c0*/  F2FP.BF16.F32.PACK_AB R95, R107, R106 ;  /* 0x0000006a6b5f723e */ /* 0x000fe400000010ff */
[----:B------:R-:W-:Y:S01]  /*a2d0*/  F2FP.BF16.F32.PACK_AB R80, R117, R116 ;  /* 0x000000747550723e */ /* 0x000fe200000010ff */
[----:B------:R3:W-:Y:S01]  /*a2e0*/  STSM.16.M88.4 [R181], R88 ;  /* 0x00000058b5007844 */ /* 0x0007e20000000200 */
[----:B------:R-:W-:Y:S02]  /*a2f0*/  F2FP.BF16.F32.PACK_AB R82, R119, R118 ;  /* 0x000000767752723e */ /* 0x000fe400000010ff */
[----:B0-----:R-:W-:Y:S02]  /*a300*/  F2FP.BF16.F32.PACK_AB R94, R103, R102 ;  /* 0x00000066675e723e */ /* 0x001fe400000010ff */
[----:B------:R-:W-:-:S02]  /*a310*/  F2FP.BF16.F32.PACK_AB R83, R123, R122 ;  /* 0x0000007a7b53723e */ /* 0x000fc400000010ff */
[----:B-1----:R-:W-:Y:S02]  /*a320*/  F2FP.BF16.F32.PACK_AB R93, R105, R104 ;  /* 0x00000068695d723e */ /* 0x002fe400000010ff */
[----:B------:R-:W-:Y:S02]  /*a330*/  F2FP.BF16.F32.PACK_AB R81, R121, R120 ;  /* 0x000000787951723e */ /* 0x000fe400000010ff */
[----:B--2---:R-:W-:Y:S02]  /*a340*/  F2FP.BF16.F32.PACK_AB R92, R101, R100 ;  /* 0x00000064655c723e */ /* 0x004fe400000010ff */
[----:B------:R-:W-:Y:S02]  /*a350*/  F2FP.BF16.F32.PACK_AB R76, R109, R108 ;  /* 0x0000006c6d4c723e */ /* 0x000fe400000010ff */
[----:B------:R-:W-:Y:S02]  /*a360*/  F2FP.BF16.F32.PACK_AB R78, R111, R110 ;  /* 0x0000006e6f4e723e */ /* 0x000fe400000010ff */
[----:B------:R-:W-:-:S02]  /*a370*/  F2FP.BF16.F32.PACK_AB R79, R115, R114 ;  /* 0x00000072734f723e */ /* 0x000fc400000010ff */
[----:B------:R-:W-:Y:S02]  /*a380*/  F2FP.BF16.F32.PACK_AB R77, R113, R112 ;  /* 0x00000070714d723e */ /* 0x000fe400000010ff */
[----:B------:R-:W-:Y:S01]  /*a390*/  SEL R2, R4, R161, P0 ;  /* 0x000000a104027207 */ /* 0x000fe20000000000 */
[----:B------:R-:W-:Y:S01]  /*a3a0*/  STSM.16.M88.4 [R182], R92 ;  /* 0x0000005cb6007844 */ /* 0x000fe20000000200 */
[----:B------:R-:W-:Y:S02]  /*a3b0*/  SEL R4, R161, R4, P0 ;  /* 0x00000004a1047207 */ /* 0x000fe40000000000 */
[----:B---3--:R-:W-:Y:S02]  /*a3c0*/  F2FP.BF16.F32.PACK_AB R88, R125, R124 ;  /* 0x0000007c7d58723e */ /* 0x008fe400000010ff */
[----:B------:R-:W-:Y:S02]  /*a3d0*/  F2FP.BF16.F32.PACK_AB R90, R127, R126 ;  /* 0x0000007e7f5a723e */ /* 0x000fe400000010ff */
[----:B------:R-:W-:-:S02]  /*a3e0*/  F2FP.BF16.F32.PACK_AB R91, R131, R130 ;  /* 0x00000082835b723e */ /* 0x000fc400000010ff */
[----:B------:R-:W-:Y:S01]  /*a3f0*/  F2FP.BF16.F32.PACK_AB R89, R129, R128 ;  /* 0x000000808159723e */ /* 0x000fe200000010ff */
[----:B------:R0:W-:Y:S01]  /*a400*/  STSM.16.M88.4 [R183], R76 ;  /* 0x0000004cb7007844 */ /* 0x0001e20000000200 */
[----:B------:R-:W-:Y:S02]  /*a410*/  F2FP.BF16.F32.PACK_AB R68, R133, R132 ;  /* 0x000000848544723e */ /* 0x000fe400000010ff */
[----:B------:R-:W-:Y:S02]  /*a420*/  F2FP.BF16.F32.PACK_AB R70, R135, R134 ;  /* 0x000000868746723e */ /* 0x000fe400000010ff */
[----:B------:R-:W-:Y:S02]  /*a430*/  F2FP.BF16.F32.PACK_AB R71, R139, R138 ;  /* 0x0000008a8b47723e */ /* 0x000fe400000010ff */
[----:B------:R-:W-:Y:S01]  /*a440*/  F2FP.BF16.F32.PACK_AB R69, R137, R136 ;  /* 0x000000888945723e */ /* 0x000fe200000010ff */
[----:B------:R1:W-:Y:S01]  /*a450*/  STSM.16.M88.4 [R184], R80 ;  /* 0x00000050b8007844 */ /* 0x0003e20000000200 */
[----:B------:R-:W-:-:S02]  /*a460*/  F2FP.BF16.F32.PACK_AB R72, R141, R140 ;  /* 0x0000008c8d48723e */ /* 0x000fc400000010ff */
[----:B------:R-:W-:Y:S02]  /*a470*/  F2FP.BF16.F32.PACK_AB R74, R143, R142 ;  /* 0x0000008e8f4a723e */ /* 0x000fe400000010ff */
[----:B------:R-:W-:Y:S02]  /*a480*/  F2FP.BF16.F32.PACK_AB R75, R147, R146 ;  /* 0x00000092934b723e */ /* 0x000fe400000010ff */
[----:B------:R-:W-:Y:S02]  /*a490*/  F2FP.BF16.F32.PACK_AB R73, R145, R144 ;  /* 0x000000909149723e */ /* 0x000fe400000010ff */
[----:B0-----:R-:W-:Y:S02]  /*a4a0*/  F2FP.BF16.F32.PACK_AB R76, R149, R148 ;  /* 0x00000094954c723e */ /* 0x001fe400000010ff */
[----:B------:R-:W-:Y:S02]  /*a4b0*/  F2FP.BF16.F32.PACK_AB R78, R151, R150 ;  /* 0x00000096974e723e */ /* 0x000fe400000010ff */
[----:B------:R-:W-:-:S02]  /*a4c0*/  F2FP.BF16.F32.PACK_AB R79, R155, R154 ;  /* 0x0000009a9b4f723e */ /* 0x000fc400000010ff */
[----:B------:R-:W-:Y:S01]  /*a4d0*/  F2FP.BF16.F32.PACK_AB R77, R153, R152 ;  /* 0x00000098994d723e */ /* 0x000fe200000010ff */
[----:B------:R0:W-:Y:S01]  /*a4e0*/  STSM.16.M88.4 [R185], R88 ;  /* 0x00000058b9007844 */ /* 0x0001e20000000200 */
[----:B-1----:R-:W-:Y:S02]  /*a4f0*/  F2FP.BF16.F32.PACK_AB R81, R3, R2 ;  /* 0x000000020351723e */ /* 0x002fe400000010ff */
[----:B------:R-:W-:Y:S02]  /*a500*/  F2FP.BF16.F32.PACK_AB R82, R159, R158 ;  /* 0x0000009e9f52723e */ /* 0x000fe400000010ff */
[----:B------:R-:W-:Y:S02]  /*a510*/  F2FP.BF16.F32.PACK_AB R83, R5, R4 ;  /* 0x000000040553723e */ /* 0x000fe400000010ff */
[----:B------:R-:W-:Y:S01]  /*a520*/  F2FP.BF16.F32.PACK_AB R80, R157, R156 ;  /* 0x0000009c9d50723e */ /* 0x000fe200000010ff */
[----:B------:R1:W-:Y:S04]  /*a530*/  STSM.16.M88.4 [R186], R68 ;  /* 0x00000044ba007844 */ /* 0x0003e80000000200 */
[----:B------:R-:W-:Y:S04]  /*a540*/  STSM.16.M88.4 [R187], R72 ;  /* 0x00000048bb007844 */ /* 0x000fe80000000200 */
[----:B------:R2:W-:Y:S04]  /*a550*/  STSM.16.M88.4 [R188], R76 ;  /* 0x0000004cbc007844 */ /* 0x0005e80000000200 */
[----:B------:R3:W-:Y:S01]  /*a560*/  STSM.16.M88.4 [R189], R80 ;  /* 0x00000050bd007844 */ /* 0x0007e20000000200 */
[----:B------:R-:W-:Y:S01]  /*a570*/  USHF.L.U32 UR4, UR36, 0x2, URZ ;  /* 0x0000000224047899 */ /* 0x000fe2000800063f */
[----:B------:R-:W-:Y:S01]  /*a580*/  BAR.SYNC.DEFER_BLOCKING 0x1, 0x100 ;  /* 0x0044000000007b1d */ /* 0x000fe20000010000 */
[----:B------:R-:W-:-:S02]  /*a590*/  ISETP.NE.U32.AND P0, PT, RZ, UR14, PT ;  /* 0x0000000eff007c0c */ /* 0x000fc4000bf05070 */
[----:B------:R-:W-:Y:S02]  /*a5a0*/  UIADD3 UR9, UP0, UR4, UR14, URZ ;  /* 0x0000000e04097290 */ /* 0x000fe4000ff1e03f */
[----:B------:R-:W-:Y:S02]  /*a5b0*/  ISETP.NE.AND.EX P0, PT, RZ, UR15, PT, P0 ;  /* 0x0000000fff007c0c */ /* 0x000fe4000bf05300 */
[----:B------:R-:W-:Y:S02]  /*a5c0*/  UIADD3.X UR12, UR16, UR15, URZ, UP0, !UPT ;  /* 0x0000000f100c7290 */ /* 0x000fe400087fe43f */
[----:B0-----:R-:W-:-:S04]  /*a5d0*/  IMAD.U32 R88, RZ, RZ, UR9 ;  /* 0x00000009ff587e24 */ /* 0x001fc8000f8e00ff */
[----:B------:R-:W-:Y:S01]  /*a5e0*/  IMAD.U32 R89, RZ, RZ, UR12 ;  /* 0x0000000cff597e24 */ /* 0x000fe2000f8e00ff */
[----:B------:R-:W-:Y:S02]  /*a5f0*/  ULDC.64 UR12, c[0x0][0xc08] ;  /* 0x00030200000c7ab9 */ /* 0x000fe40000000a00 */
[----:B------:R-:W-:Y:S02]  /*a600*/  UISETP.NE.U32.AND UP0, UPT, UR12, URZ, UPT ;  /* 0x0000003f0c00728c */ /* 0x000fe4000bf05070 */
[----:B------:R-:W4:Y:S02]  /*a610*/  @P0 LDG.E R90, desc[UR50][R88.64] ;  /* 0x00000032585a0981 */ /* 0x000f24000c1e1900 */
[----:B------:R-:W-:-:S06]  /*a620*/  UISETP.NE.AND.EX UP0, UPT, UR13, URZ, UPT, UP0 ;  /* 0x0000003f0d00728c */ /* 0x000fcc000bf05300 */
[----:B------:R-:W-:-:S05]  /*a630*/  PLOP3.LUT P4, PT, PT, PT, UP0, 0x80, 0x0 ;  /* 0x000000000000781c */ /* 0x000fca0003f8f008 */
[----:B------:R-:W-:-:S04]  /*a640*/  @UP0 UIADD3 UR12, UP1, UR4, UR12, URZ ;  /* 0x0000000c040c0290 */ /* 0x000fc8000ff3e03f */
[----:B------:R-:W-:Y:S02]  /*a650*/  @UP0 UIADD3.X UR13, UR16, UR13, URZ, UP1, !UPT ;  /* 0x0000000d100d0290 */ /* 0x000fe40008ffe43f */
[----:B-1----:R-:W-:-:S04]  /*a660*/  IMAD.U32 R68, RZ, RZ, UR12 ;  /* 0x0000000cff447e24 */ /* 0x002fc8000f8e00ff */
[----:B------:R-:W-:-:S05]  /*a670*/  IMAD.U32 R69, RZ, RZ, UR13 ;  /* 0x0000000dff457e24 */ /* 0x000fca000f8e00ff */
[----:B------:R0:W5:Y:S01]  /*a680*/  @P4 LDG.E R70, desc[UR50][R68.64] ;  /* 0x0000003244464981 */ /* 0x000162000c1e1900 */
[----:B------:R-:W-:Y:S02]  /*a690*/  UISETP.NE.AND UP2, UPT, UR20, 0x1, UPT ;  /* 0x000000011400788c */ /* 0x000fe4000bf45270 */
[----:B------:R-:W-:Y:S01]  /*a6a0*/  UISETP.GT.AND UP1, UPT, UR45, 0x1, UPT ;  /* 0x000000012d00788c */ /* 0x000fe2000bf24270 */
[----:B------:R-:W-:-:S03]  /*a6b0*/  UMOV UR21, 0x9b8 ;  /* 0x000009b800157882 */ /* 0x000fc60000000000 */
[----:B------:R-:W-:Y:S01]  /*a6c0*/  USEL UR21, UR21, 0x978, UP1 ;  /* 0x0000097815157887 */ /* 0x000fe20008800000 */
[----:B------:R-:W-:Y:S01]  /*a6d0*/  PLOP3.LUT P1, PT, PT, PT, UP2, 0x80, 0x0 ;  /* 0x000000000000781c */ /* 0x000fe20003f2f028 */
[----:B------:R-:W-:Y:S01]  /*a6e0*/  UISETP.NE.U32.AND UP0, UPT, UR14, URZ, UPT ;  /* 0x0000003f0e00728c */ /* 0x000fe2000bf05070 */
[----:B--2---:R-:W-:Y:S01]  /*a6f0*/  IMAD.U32 R76, RZ, RZ, UR43 ;  /* 0x0000002bff4c7e24 */ /* 0x004fe2000f8e00ff */
[----:B------:R-:W-:Y:S01]  /*a700*/  UMOV UR4, URZ ;  /* 0x0000003f00047c82 */ /* 0x000fe20008000000 */
[----:B------:R-:W-:Y:S01]  /*a710*/  @UP2 ULDC UR24, c[0x0][0xbec] ;  /* 0x0002fb0000182ab9 */ /* 0x000fe20000000800 */
[----:B------:R-:W-:Y:S01]  /*a720*/  UISETP.NE.AND.EX UP0, UPT, UR15, URZ, UPT, UP0 ;  /* 0x0000003f0f00728c */ /* 0x000fe2000bf05300 */
[----:B------:R-:W-:Y:S01]  /*a730*/  IMAD R76, R76, 0x80, R191 ;  /* 0x000000804c4c7824 */ /* 0x000fe200078e02bf */
[----:B------:R-:W-:Y:S02]  /*a740*/  USEL UR9, UR39, URZ, UP1 ;  /* 0x0000003f27097287 */ /* 0x000fe40008800000 */
[----:B------:R-:W-:-:S02]  /*a750*/  USEL UR36, UR36, URZ, !UP0 ;  /* 0x0000003f24247287 */ /* 0x000fc4000c000000 */
[----:B------:R-:W-:Y:S01]  /*a760*/  ULDC.64 UR14, c[0x0][UR21+0x220] ;  /* 0x00008800150e7abb */ /* 0x000fe20008000a00 */
[----:B------:R-:W-:Y:S01]  /*a770*/  ULDC.64 UR18, c[0x0][UR21+0x218] ;  /* 0x0000860015127abb */ /* 0x000fe20008000a00 */
[----:B------:R-:W-:Y:S01]  /*a780*/  ULDC.64 UR16, c[0x0][UR21+0x228] ;  /* 0x00008a0015107abb */ /* 0x000fe20008000a00 */
[----:B0-----:R-:W-:Y:S01]  /*a790*/  @P1 IMAD.HI.U32 R68, R76, UR24, RZ ;  /* 0x000000184c441c27 */ /* 0x001fe2000f8e00ff */
[----:B------:R-:W-:Y:S02]  /*a7a0*/  USEL UR37, UR37, URZ, !UP0 ;  /* 0x0000003f25257287 */ /* 0x000fe4000c000000 */
[----:B------:R-:W-:Y:S02]  /*a7b0*/  UIMAD UR15, UR15, UR36, URZ ;  /* 0x000000240f0f72a4 */ /* 0x000fe4000f8e023f */
[----:B------:R-:W-:Y:S02]  /*a7c0*/  UIMAD.WIDE.U32 UR12, UR18, UR42, URZ ;  /* 0x0000002a120c72a5 */ /* 0x000fe4000f8e003f */
[----:B------:R-:W-:Y:S01]  /*a7d0*/  UIMAD.WIDE.U32 UR22, UR16, UR9, URZ ;  /* 0x00000009101672a5 */ /* 0x000fe2000f8e003f */
[----:B------:R-:W-:Y:S01]  /*a7e0*/  IMAD.MOV.U32 R69, RZ, RZ, R76 ;  /* 0x000000ffff457224 */ /* 0x000fe200078e004c */
[----:B------:R-:W-:Y:S01]  /*a7f0*/  @UP2 ULDC UR25, c[0x0][0xbf0] ;  /* 0x0002fc0000192ab9 */ /* 0x000fe20000000800 */
[----:B------:R-:W-:-:S02]  /*a800*/  UIMAD UR18, UR19, UR42, URZ ;  /* 0x0000002a131272a4 */ /* 0x000fc4000f8e023f */
[----:B------:R-:W-:Y:S01]  /*a810*/  UIMAD UR9, UR17, UR9, URZ ;  /* 0x00000009110972a4 */ /* 0x000fe2000f8e023f */
[----:B------:R-:W-:Y:S01]  /*a820*/  @P1 SHF.R.U32.HI R69, RZ, UR25, R68 ;  /* 0x00000019ff451c19 */ /* 0x000fe20008011644 */
[----:B------:R-:W-:Y:S02]  /*a830*/  UIMAD.WIDE.U32 UR16, UR14, UR36, URZ ;  /* 0x000000240e1072a5 */ /* 0x000fe4000f8e003f */
[----:B------:R-:W-:Y:S02]  /*a840*/  UIMAD UR15, UR14, UR37, UR15 ;  /* 0x000000250e0f72a4 */ /* 0x000fe4000f8e020f */
[----:B------:R-:W-:Y:S01]  /*a850*/  UIADD3 UR18, UR13, UR18, URZ ;  /* 0x000000120d127290 */ /* 0x000fe2000fffe03f */
[----:B------:R-:W-:Y:S01]  /*a860*/  IMAD.U32 R68, RZ, RZ, UR22 ;  /* 0x00000016ff447e24 */ /* 0x000fe2000f8e00ff */
[----:B------:R-:W-:Y:S01]  /*a870*/  UIADD3 UR13, UR23, UR9, URZ ;  /* 0x00000009170d7290 */ /* 0x000fe2000fffe03f */
[----:B------:R-:W-:Y:S01]  /*a880*/  IMAD.MOV R71, RZ, RZ, -R69 ;  /* 0x000000ffff477224 */ /* 0x000fe200078e0a45 */
[----:B------:R-:W-:-:S03]  /*a890*/  UIADD3 UR9, UR17, UR15, URZ ;  /* 0x0000000f11097290 */ /* 0x000fc6000fffe03f */
[----:B------:R-:W-:Y:S01]  /*a8a0*/  IMAD R71, R71, UR20, R76 ;  /* 0x0000001447477c24 */ /* 0x000fe2000f8e024c */
[----:B------:R-:W-:Y:S01]  /*a8b0*/  ULDC.64 UR14, c[0x0][0xba8] ;  /* 0x0002ea00000e7ab9 */ /* 0x000fe20000000a00 */
[----:B------:R-:W-:Y:S01]  /*a8c0*/  IMAD.U32 R74, RZ, RZ, UR13 ;  /* 0x0000000dff4a7e24 */ /* 0x000fe2000f8e00ff */
[----:B------:R-:W-:Y:S01]  /*a8d0*/  @!UP1 ULDC UR14, c[0x0][0xb50] ;  /* 0x0002d400000e9ab9 */ /* 0x000fe20000000800 */
[----:B------:R-:W-:Y:S01]  /*a8e0*/  @!UP1 ULDC UR15, c[0x0][0xb54] ;  /* 0x0002d500000f9ab9 */ /* 0x000fe20000000800 */
[----:B------:R-:W-:Y:S02]  /*a8f0*/  SHF.R.S32.HI R72, RZ, 0x1f, R71 ;  /* 0x0000001fff487819 */ /* 0x000fe40000011447 */
[----:B----4-:R-:W-:-:S13]  /*a900*/  @P0 R2UR UR4, R90 ;  /* 0x000000005a0402ca */ /* 0x010fda00000e0000 */
[----:B------:R-:W-:Y:S02]  /*a910*/  UIADD3 UR12, UP0, UP3, UR16, UR12, UR4 ;  /* 0x0000000c100c7290 */ /* 0x000fe4000fb1e004 */
[----:B------:R-:W-:-:S04]  /*a920*/  USHF.R.S32.HI UR16, URZ, 0x1f, UR4 ;  /* 0x0000001f3f107899 */ /* 0x000fc80008011404 */
[----:B------:R-:W-:Y:S01]  /*a930*/  UIADD3.X UR9, UR9, UR18, UR16, UP0, UP3 ;  /* 0x0000001209097290 */ /* 0x000fe200087e6410 */
[----:B------:R-:W-:Y:S02]  /*a940*/  IADD3 R68, P2, P3, R69, UR12, R68 ;  /* 0x0000000c45447c10 */ /* 0x000fe4000fb5e044 */
[----:B------:R-:W-:Y:S01]  /*a950*/  SHF.R.S32.HI R69, RZ, 0x1f, R69 ;  /* 0x0000001fff457819 */ /* 0x000fe20000011445 */
[----:B------:R-:W-:Y:S02]  /*a960*/  ULDC.64 UR12, c[0x0][UR21+0x210] ;  /* 0x00008400150c7abb */ /* 0x000fe40008000a00 */
[----:B------:R-:W-:Y:S01]  /*a970*/  IMAD R73, R71, UR13, RZ ;  /* 0x0000000d47497c24 */ /* 0x000fe2000f8e02ff */
[----:B------:R-:W-:-:S03]  /*a980*/  IADD3.X R69, R69, UR9, R74, P2, P3 ;  /* 0x0000000945457c10 */ /* 0x000fc600097e644a */
[----:B------:R-:W-:Y:S02]  /*a990*/  IMAD R73, R72, UR12, R73 ;  /* 0x0000000c48497c24 */ /* 0x000fe4000f8e0249 */
[----:B------:R-:W-:-:S04]  /*a9a0*/  IMAD.WIDE.U32 R68, R71, UR12, R68 ;  /* 0x0000000c47447c25 */ /* 0x000fc8000f8e0044 */
[----:B------:R-:W-:Y:S01]  /*a9b0*/  IMAD.IADD R69, R69, 0x1, R73 ;  /* 0x0000000145457824 */ /* 0x000fe200078e0249 */
[----:B------:R-:W-:Y:S01]  /*a9c0*/  LEA R72, P2, R68, UR14, 0x2 ;  /* 0x0000000e44487c11 */ /* 0x000fe2000f8410ff */
[----:B------:R-:W-:Y:S01]  /*a9d0*/  ULDC UR9, c[0x0][0xa88] ;  /* 0x0002a20000097ab9 */ /* 0x000fe20000000800 */
[----:B-----5:R-:W-:Y:S02]  /*a9e0*/  @P4 R2UR UR9, R70 ;  /* 0x00000000460942ca */ /* 0x020fe400000e0000 */
[----:B------:R-:W-:Y:S01]  /*a9f0*/  LEA.HI.X R73, R68, UR15, R69, 0x2, P2 ;  /* 0x0000000f44497c11 */ /* 0x000fe200090f1445 */
[----:B---3--:R-:W-:-:S12]  /*aa00*/  @P4 BRA `(.L_x_171) ;  /* 0x0000000000184947 */ /* 0x008fd80003800000 */
[----:B------:R-:W-:Y:S05]  /*aa10*/  @!P0 BRA `(.L_x_171) ;  /* 0x0000000000148947 */ /* 0x000fea0003800000 */
[----:B------:R-:W2:Y:S04]  /*aa20*/  LDG.E R69, desc[UR50][R88.64] ;  /* 0x0000003258457981 */ /* 0x000ea8000c1e1900 */
[----:B------:R-:W3:Y:S01]  /*aa30*/  LDG.E R68, desc[UR50][R88.64+0x4] ;  /* 0x0000043258447981 */ /* 0x000ee2000c1e1900 */
[----:B--2---:R-:W-:Y:S02]  /*aa40*/  R2UR UR12, R69 ;  /* 0x00000000450c72ca */ /* 0x004fe400000e0000 */
[----:B---3--:R-:W-:-:S13]  /*aa50*/  R2UR UR9, R68 ;  /* 0x00000000440972ca */ /* 0x008fda00000e0000 */
[----:B------:R-:W-:-:S12]  /*aa60*/  UIADD3 UR9, -UR12, UR9, URZ ;  /* 0x000000090c097290 */ /* 0x000fd8000fffe13f */
.L_x_171:
[----:B------:R-:W2:Y:S04]  /*aa70*/  LDL R75, [R1+0x3c] ;  /* 0x00003c00014b7983 */ /* 0x000ea80000100800 */
[----:B------:R-:W3:Y:S01]  /*aa80*/  LDL R74, [R1+0x38] ;  /* 0x00003800014a7983 */ /* 0x000ee20000100800 */
[----:B------:R-:W-:Y:S01]  /*aa90*/  IMAD.U32 R77, RZ, RZ, UR43 ;  /* 0x0000002bff4d7e24 */ /* 0x000fe2000f8e00ff */
[----:B------:R-:W-:Y:S02]  /*aaa0*/  UIMAD UR9, UR9, UR20, URZ ;  /* 0x00000014090972a4 */ /* 0x000fe4000f8e023f */
[----:B------:R-:W-:Y:S04]  /*aab0*/  SHFL.IDX PT, R68, R72, RZ, 0x1c1f ;  /* 0x001c1fff48447589 */ /* 0x000fe800000e0000 */
[----:B------:R-:W0:Y:S04]  /*aac0*/  SHFL.IDX PT, R69, R73, RZ, 0x1c1f ;  /* 0x001c1fff49457589 */ /* 0x000e2800000e0000 */
[----:B------:R-:W-:Y:S04]  /*aad0*/  SHFL.IDX PT, R70, R72, 0x1, 0x1c1f ;  /* 0x003c1f0048467f89 */ /* 0x000fe800000e0000 */
[----:B------:R-:W1:Y:S01]  /*aae0*/  SHFL.IDX PT, R71, R73, 0x1, 0x1c1f ;  /* 0x003c1f0049477f89 */ /* 0x000e6200000e0000 */
[----:B--2---:R-:W-:Y:S01]  /*aaf0*/  IMAD R77, R77, 0x80, R75 ;  /* 0x000000804d4d7824 */ /* 0x004fe200078e024b */
[----:B---3--:R-:W-:-:S03]  /*ab00*/  LOP3.LUT P0, RZ, R74, 0x3, RZ, 0xc0, !PT ;  /* 0x000000034aff7812 */ /* 0x008fc6000780c0ff */
[C---:B------:R-:W-:Y:S01]  /*ab10*/  VIADD R74, R77.reuse, 0x8 ;  /* 0x000000084d4a7836 */ /* 0x040fe20000000000 */
[----:B------:R-:W-:-:S04]  /*ab20*/  ISETP.GE.OR P2, PT, R77, UR9, P0 ;  /* 0x000000094d007c0c */ /* 0x000fc80008746670 */
[----:B------:R-:W-:-:S09]  /*ab30*/  ISETP.GE.OR P0, PT, R74, UR9, P0 ;  /* 0x000000094a007c0c */ /* 0x000fd20008706670 */
[----:B0-----:R0:W-:Y:S04]  /*ab40*/  @!P2 ST.E desc[UR50][R68.64], R0 ;  /* 0x000000004400a985 */ /* 0x0011e8000c101932 */
[----:B-1----:R0:W-:Y:S01]  /*ab50*/  @!P0 ST.E desc[UR50][R70.64], R160 ;  /* 0x000000a046008985 */ /* 0x0021e2000c101932 */
[----:B------:R-:W-:-:S13]  /*ab60*/  PLOP3.LUT P0, PT, PT, PT, UP1, 0x80, 0x0 ;  /* 0x000000000000781c */ /* 0x000fda0003f0f018 */
[----:B0-----:R-:W-:Y:S05]  /*ab70*/  @P0 BRA `(.L_x_172) ;  /* 0x00000010000c0947 */ /* 0x001fea0003800000 */
[----:B------:R-:W-:Y:S01]  /*ab80*/  VIADD R0, R190, 0xffffff80 ;  /* 0xffffff80be007836 */ /* 0x000fe20000000000 */
[----:B------:R-:W-:-:S04]  /*ab90*/  ULDC.64 UR14, c[0x0][0xaa0] ;  /* 0x0002a800000e7ab9 */ /* 0x000fc80000000a00 */
[----:B------:R-:W-:-:S04]  /*aba0*/  SHF.R.S32.HI R3, RZ, 0x1f, R0 ;  /* 0x0000001fff037819 */ /* 0x000fc80000011400 */
[----:B------:R-:W-:-:S04]  /*abb0*/  LEA.HI R3, R3, R0, RZ, 0x3 ;  /* 0x0000000003037211 */ /* 0x000fc800078f18ff */
[----:B------:R-:W-:Y:S02]  /*abc0*/  LOP3.LUT R5, R3, 0xfffffff8, RZ, 0xc0, !PT ;  /* 0xfffffff803057812 */ /* 0x000fe400078ec0ff */
[----:B------:R-:W-:Y:S01]  /*abd0*/  SHF.R.S32.HI R81, RZ, 0x3, R3 ;  /* 0x00000003ff517819 */ /* 0x000fe20000011403 */
[----:B------:R-:W-:Y:S02]  /*abe0*/  IMAD.MOV.U32 R3, RZ, RZ, 0x2 ;  /* 0x00000002ff037424 */ /* 0x000fe400078e00ff */
[----:B------:R-:W-:-:S04]  /*abf0*/  IMAD.IADD R20, R0, 0x1, -R5 ;  /* 0x0000000100147824 */ /* 0x000fc800078e0a05 */
[----:B------:R-:W-:-:S04]  /*ac00*/  IMAD.SHL.U32 R0, R20, 0x8, RZ ;  /* 0x0000000814007824 */ /* 0x000fc800078e00ff */
[----:B------:R-:W-:-:S04]  /*ac10*/  IMAD R2, R81, 0x40, R0 ;  /* 0x0000004051027824 */ /* 0x000fc800078e0200 */
[----:B------:R-:W-:-:S03]  /*ac20*/  IMAD.WIDE R2, R2, R3, UR10 ;  /* 0x0000000a02027e25 */ /* 0x000fc6000f8e0203 */
[C---:B------:R-:W-:Y:S02]  /*ac30*/  IADD3 R25, P2, R2.reuse, 0x3000, RZ ;  /* 0x0000300002197810 */ /* 0x040fe40007f5e0ff */
[C---:B------:R-:W-:Y:S02]  /*ac40*/  IADD3 R9, P4, R2.reuse, 0x1000, RZ ;  /* 0x0000100002097810 */ /* 0x040fe40007f9e0ff */
[----:B------:R-:W-:Y:S02]  /*ac50*/  IADD3 R13, P3, R2, 0x2000, RZ ;  /* 0x00002000020d7810 */ /* 0x000fe40007f7e0ff */
[----:B------:R-:W-:Y:S02]  /*ac60*/  LOP3.LUT R24, R25, 0x380, RZ, 0xc0, !PT ;  /* 0x0000038019187812 */ /* 0x000fe400078ec0ff */
[----:B------:R-:W-:Y:S02]  /*ac70*/  LOP3.LUT R8, R9, 0x380, RZ, 0xc0, !PT ;  /* 0x0000038009087812 */ /* 0x000fe400078ec0ff */
[----:B------:R-:W-:-:S02]  /*ac80*/  LOP3.LUT R12, R13, 0x380, RZ, 0xc0, !PT ;  /* 0x000003800d0c7812 */ /* 0x000fc400078ec0ff */
[----:B------:R-:W-:Y:S02]  /*ac90*/  SHF.R.U64 R24, R24, 0x3, RZ ;  /* 0x0000000318187819 */ /* 0x000fe400000012ff */
[----:B------:R-:W-:Y:S02]  /*aca0*/  SHF.R.U64 R8, R8, 0x3, RZ ;  /* 0x0000000308087819 */ /* 0x000fe400000012ff */
[----:B------:R-:W-:Y:S02]  /*acb0*/  SHF.R.U64 R12, R12, 0x3, RZ ;  /* 0x000000030c0c7819 */ /* 0x000fe400000012ff */
[----:B------:R-:W-:Y:S01]  /*acc0*/  LOP3.LUT R24, R24, R25, RZ, 0x3c, !PT ;  /* 0x0000001918187212 */ /* 0x000fe200078e3cff */
[--C-:B------:R-:W-:Y:S01]  /*acd0*/  IMAD.X R25, RZ, RZ, R3.reuse, P2 ;  /* 0x000000ffff197224 */ /* 0x100fe200010e0603 */
[----:B------:R-:W-:Y:S01]  /*ace0*/  LOP3.LUT R8, R8, R9, RZ, 0x3c, !PT ;  /* 0x0000000908087212 */ /* 0x000fe200078e3cff */
[--C-:B------:R-:W-:Y:S01]  /*acf0*/  IMAD.X R9, RZ, RZ, R3.reuse, P4 ;  /* 0x000000ffff097224 */ /* 0x100fe200020e0603 */
[----:B------:R-:W-:Y:S01]  /*ad00*/  LOP3.LUT R12, R12, R13, RZ, 0x3c, !PT ;  /* 0x0000000d0c0c7212 */ /* 0x000fe200078e3cff */
[----:B------:R-:W-:Y:S01]  /*ad10*/  IMAD.X R13, RZ, RZ, R3, P3 ;  /* 0x000000ffff0d7224 */ /* 0x000fe200018e0603 */
[C---:B------:R-:W-:Y:S01]  /*ad20*/  IADD3 R49, P2, R2.reuse, 0x9000, RZ ;  /* 0x0000900002317810 */ /* 0x040fe20007f5e0ff */
[----:B------:R-:W-:Y:S01]  /*ad30*/  UIMAD UR12, UR16, UR14, URZ ;  /* 0x0000000e100c72a4 */ /* 0x000fe2000f8e023f */
[C---:B------:R-:W-:Y:S01]  /*ad40*/  IADD3 R29, P0, R2.reuse, 0x4000, RZ ;  /* 0x00004000021d7810 */ /* 0x040fe20007f1e0ff */
[----:B------:R-:W-:Y:S01]  /*ad50*/  UIMAD.WIDE.U32 UR10, UR4, UR14, URZ ;  /* 0x0000000e040a72a5 */ /* 0x000fe2000f8e003f */
[C---:B------:R-:W-:Y:S01]  /*ad60*/  IADD3 R33, P6, R2.reuse, 0x5000, RZ ;  /* 0x0000500002217810 */ /* 0x040fe20007fde0ff */
[----:B------:R-:W5:Y:S01]  /*ad70*/  LD.E.128 R8, desc[UR50][R8.64] ;  /* 0x0000003208087980 */ /* 0x000f62000c101d00 */
[----:B------:R-:W-:-:S02]  /*ad80*/  IADD3 R37, P5, R2, 0x6000, RZ ;  /* 0x0000600002257810 */ /* 0x000fc40007fbe0ff */
[C---:B------:R-:W-:Y:S01]  /*ad90*/  IADD3 R41, P4, R2.reuse, 0x7000, RZ ;  /* 0x0000700002297810 */ /* 0x040fe20007f9e0ff */
[----:B------:R-:W5:Y:S01]  /*ada0*/  LD.E.128 R12, desc[UR50][R12.64] ;  /* 0x000000320c0c7980 */ /* 0x000f62000c101d00 */
[C---:B------:R-:W-:Y:S02]  /*adb0*/  IADD3 R45, P3, R2.reuse, 0x8000, RZ ;  /* 0x00008000022d7810 */ /* 0x040fe40007f7e0ff */
[----:B------:R-:W-:Y:S02]  /*adc0*/  LOP3.LUT R48, R49, 0x380, RZ, 0xc0, !PT ;  /* 0x0000038031307812 */ /* 0x000fe400078ec0ff */
[----:B------:R-:W-:Y:S01]  /*add0*/  LOP3.LUT R7, R2, 0x380, RZ, 0xc0, !PT ;  /* 0x0000038002077812 */ /* 0x000fe200078ec0ff */
[----:B------:R-:W-:Y:S01]  /*ade0*/  UIMAD UR12, UR4, UR15, UR12 ;  /* 0x0000000f040c72a4 */ /* 0x000fe2000f8e020c */
[----:B------:R-:W-:Y:S01]  /*adf0*/  LOP3.LUT R28, R29, 0x380, RZ, 0xc0, !PT ;  /* 0x000003801d1c7812 */ /* 0x000fe200078ec0ff */
[----:B------:R-:W-:Y:S01]  /*ae00*/  @UP2 ULDC UR14, c[0x0][0xbec] ;  /* 0x0002fb00000e2ab9 */ /* 0x000fe20000000800 */
[----:B------:R-:W-:Y:S01]  /*ae10*/  LOP3.LUT R32, R33, 0x380, RZ, 0xc0, !PT ;  /* 0x0000038021207812 */ /* 0x000fe200078ec0ff */
[----:B------:R-:W5:Y:S01]  /*ae20*/  LD.E.128 R24, desc[UR50][R24.64] ;  /* 0x0000003218187980 */ /* 0x000f62000c101d00 */
[----:B------:R-:W-:-:S02]  /*ae30*/  LOP3.LUT R36, R37, 0x380, RZ, 0xc0, !PT ;  /* 0x0000038025247812 */ /* 0x000fc400078ec0ff */
[----:B------:R-:W-:Y:S02]  /*ae40*/  LOP3.LUT R40, R41, 0x380, RZ, 0xc0, !PT ;  /* 0x0000038029287812 */ /* 0x000fe400078ec0ff */
[----:B------:R-:W-:Y:S02]  /*ae50*/  LOP3.LUT R44, R45, 0x380, RZ, 0xc0, !PT ;  /* 0x000003802d2c7812 */ /* 0x000fe400078ec0ff */
[----:B------:R-:W-:Y:S02]  /*ae60*/  SHF.R.U64 R48, R48, 0x3, RZ ;  /* 0x0000000330307819 */ /* 0x000fe400000012ff */
[----:B------:R-:W-:Y:S02]  /*ae70*/  SHF.R.U64 R28, R28, 0x3, RZ ;  /* 0x000000031c1c7819 */ /* 0x000fe400000012ff */
[----:B------:R-:W-:Y:S02]  /*ae80*/  SHF.R.U64 R32, R32, 0x3, RZ ;  /* 0x0000000320207819 */ /* 0x000fe400000012ff */
[----:B------:R-:W-:-:S02]  /*ae90*/  SHF.R.U64 R36, R36, 0x3, RZ ;  /* 0x0000000324247819 */ /* 0x000fc400000012ff */
[----:B------:R-:W-:Y:S02]  /*aea0*/  SHF.R.U64 R40, R40, 0x3, RZ ;  /* 0x0000000328287819 */ /* 0x000fe400000012ff */
[----:B------:R-:W-:Y:S02]  /*aeb0*/  SHF.R.U64 R44, R44, 0x3, RZ ;  /* 0x000000032c2c7819 */ /* 0x000fe400000012ff */
[----:B------:R-:W-:Y:S01]  /*aec0*/  LOP3.LUT R48, R48, R49, RZ, 0x3c, !PT ;  /* 0x0000003130307212 */ /* 0x000fe200078e3cff */
[--C-:B------:R-:W-:Y:S01]  /*aed0*/  IMAD.X R49, RZ, RZ, R3.reuse, P2 ;  /* 0x000000ffff317224 */ /* 0x100fe200010e0603 */
        /* <DEDUP_REMOVED lines=9> */
[----:B------:R-:W-:Y:S01]  /*af70*/  IMAD.X R45, RZ, RZ, R3, P3 ;  /* 0x000000ffff2d7224 */ /* 0x000fe200018e0603 */
[----:B------:R-:W-:-:S02]  /*af80*/  IADD3 R5, P2, R2, 0xf000, RZ ;  /* 0x0000f00002057810 */ /* 0x000fc40007f5e0ff */
[----:B------:R-:W-:Y:S01]  /*af90*/  SHF.R.U64 R7, R7, 0x3, RZ ;  /* 0x0000000307077819 */ /* 0x000fe200000012ff */
[----:B------:R-:W-:Y:S01]  /*afa0*/  UIADD3 UR11, UR11, UR12, URZ ;  /* 0x0000000c0b0b7290 */ /* 0x000fe2000fffe03f */
[C---:B------:R-:W-:Y:S01]  /*afb0*/  IADD3 R53, P0, R2.reuse, 0xa000, RZ ;  /* 0x0000a00002357810 */ /* 0x040fe20007f1e0ff */
[----:B------:R-:W-:Y:S01]  /*afc0*/  IMAD.X R73, RZ, RZ, R3, P2 ;  /* 0x000000ffff497224 */ /* 0x000fe200010e0603 */
[C---:B------:R-:W-:Y:S01]  /*afd0*/  IADD3 R57, P6, R2.reuse, 0xb000, RZ ;  /* 0x0000b00002397810 */ /* 0x040fe20007fde0ff */
[----:B------:R-:W-:Y:S01]  /*afe0*/  ULDC.64 UR12, c[0x0][0xae8] ;  /* 0x0002ba00000c7ab9 */ /* 0x000fe20000000a00 */
[C---:B------:R-:W-:Y:S01]  /*aff0*/  IADD3 R61, P5, R2.reuse, 0xc000, RZ ;  /* 0x0000c000023d7810 */ /* 0x040fe20007fbe0ff */
[----:B------:R-:W-:Y:S01]  /*b000*/  USHF.R.S32.HI UR4, URZ, 0x1f, UR36 ;  /* 0x0000001f3f047899 */ /* 0x000fe20008011424 */
[C---:B------:R-:W-:Y:S01]  /*b010*/  IADD3 R65, P4, R2.reuse, 0xd000, RZ ;  /* 0x0000d00002417810 */ /* 0x040fe20007f9e0ff */
[----:B------:R-:W5:Y:S01]  /*b020*/  LD.E.128 R28, desc[UR50][R28.64] ;  /* 0x000000321c1c7980 */ /* 0x000f62000c101d00 */
[----:B------:R-:W-:-:S02]  /*b030*/  IADD3 R69, P3, R2, 0xe000, RZ ;  /* 0x0000e00002457810 */ /* 0x000fc40007f7e0ff */
[----:B------:R-:W-:Y:S01]  /*b040*/  LOP3.LUT R4, R5, 0x380, RZ, 0xc0, !PT ;  /* 0x0000038005047812 */ /* 0x000fe200078ec0ff */
[----:B------:R-:W5:Y:S01]  /*b050*/  LD.E.128 R32, desc[UR50][R32.64] ;  /* 0x0000003220207980 */ /* 0x000f62000c101d00 */
[----:B------:R-:W-:Y:S02]  /*b060*/  LOP3.LUT R52, R53, 0x380, RZ, 0xc0, !PT ;  /* 0x0000038035347812 */ /* 0x000fe400078ec0ff */
[----:B------:R-:W-:Y:S01]  /*b070*/  LOP3.LUT R56, R57, 0x380, RZ, 0xc0, !PT ;  /* 0x0000038039387812 */ /* 0x000fe200078ec0ff */
[----:B------:R-:W5:Y:S01]  /*b080*/  LD.E.128 R36, desc[UR50][R36.64] ;  /* 0x0000003224247980 */ /* 0x000f62000c101d00 */
[----:B------:R-:W-:Y:S02]  /*b090*/  LOP3.LUT R60, R61, 0x380, RZ, 0xc0, !PT ;  /* 0x000003803d3c7812 */ /* 0x000fe400078ec0ff */
[----:B------:R-:W-:Y:S01]  /*b0a0*/  LOP3.LUT R64, R65, 0x380, RZ, 0xc0, !PT ;  /* 0x0000038041407812 */ /* 0x000fe200078ec0ff */
[----:B------:R-:W5:Y:S01]  /*b0b0*/  LD.E.128 R40, desc[UR50][R40.64] ;  /* 0x0000003228287980 */ /* 0x000f62000c101d00 */
[----:B------:R-:W-:-:S02]  /*b0c0*/  LOP3.LUT R68, R69, 0x380, RZ, 0xc0, !PT ;  /* 0x0000038045447812 */ /* 0x000fc400078ec0ff */
[----:B------:R-:W-:Y:S01]  /*b0d0*/  SHF.R.U64 R4, R4, 0x3, RZ ;  /* 0x0000000304047819 */ /* 0x000fe200000012ff */
[----:B------:R-:W5:Y:S01]  /*b0e0*/  LD.E.128 R44, desc[UR50][R44.64] ;  /* 0x000000322c2c7980 */ /* 0x000f62000c101d00 */
[----:B------:R-:W-:Y:S02]  /*b0f0*/  SHF.R.U64 R52, R52, 0x3, RZ ;  /* 0x0000000334347819 */ /* 0x000fe400000012ff */
[----:B------:R-:W-:Y:S01]  /*b100*/  SHF.R.U64 R56, R56, 0x3, RZ ;  /* 0x0000000338387819 */ /* 0x000fe200000012ff */
[----:B------:R-:W5:Y:S01]  /*b110*/  LD.E.128 R48, desc[UR50][R48.64] ;  /* 0x0000003230307980 */ /* 0x000f62000c101d00 */
[----:B------:R-:W-:Y:S02]  /*b120*/  SHF.R.U64 R60, R60, 0x3, RZ ;  /* 0x000000033c3c7819 */ /* 0x000fe400000012ff */
[----:B------:R-:W-:Y:S02]  /*b130*/  SHF.R.U64 R64, R64, 0x3, RZ ;  /* 0x0000000340407819 */ /* 0x000fe400000012ff */
[----:B------:R-:W-:-:S02]  /*b140*/  SHF.R.U64 R68, R68, 0x3, RZ ;  /* 0x0000000344447819 */ /* 0x000fc400000012ff */
[----:B------:R-:W-:Y:S01]  /*b150*/  LOP3.LUT R2, R7, R2, RZ, 0x3c, !PT ;  /* 0x0000000207027212 */ /* 0x000fe200078e3cff */
[----:B------:R-:W-:Y:S01]  /*b160*/  UIMAD.WIDE.U32 UR10, UR42, UR12, UR10 ;  /* 0x0000000c2a0a72a5 */ /* 0x000fe2000f8e000a */
        /* <DEDUP_REMOVED lines=10> */
[----:B------:R-:W-:Y:S01]  /*b210*/  LOP3.LUT R72, R4, R5, RZ, 0x3c, !PT ;  /* 0x0000000504487212 */ /* 0x000fe200078e3cff */
[----:B------:R-:W-:Y:S01]  /*b220*/  UIMAD UR11, UR42, UR13, UR11 ;  /* 0x0000000d2a0b72a4 */ /* 0x000fe2000f8e020b */
[----:B------:R0:W5:Y:S02]  /*b230*/  LD.E.128 R4, desc[UR50][R2.64] ;  /* 0x0000003202047980 */ /* 0x000164000c101d00 */
[----:B------:R-:W-:-:S02]  /*b240*/  ULDC.64 UR12, c[0x0][0xaf0] ;  /* 0x0002bc00000c7ab9 */ /* 0x000fc40000000a00 */
[----:B------:R-:W-:Y:S01]  /*b250*/  UIMAD UR4, UR4, UR12, URZ ;  /* 0x0000000c040472a4 */ /* 0x000fe2000f8e023f */
[----:B------:R-:W5:Y:S04]  /*b260*/  LD.E.128 R52, desc[UR50][R52.64] ;  /* 0x0000003234347980 */ /* 0x000f68000c101d00 */
[----:B------:R-:W5:Y:S01]  /*b270*/  LD.E.128 R56, desc[UR50][R56.64] ;  /* 0x0000003238387980 */ /* 0x000f62000c101d00 */
[----:B0-----:R-:W-:Y:S02]  /*b280*/  IMAD.U32 R3, RZ, RZ, UR43 ;  /* 0x0000002bff037e24 */ /* 0x001fe4000f8e00ff */
[----:B------:R-:W-:Y:S01]  /*b290*/  IMAD R2, R20, 0x20, R81 ;  /* 0x0000002014027824 */ /* 0x000fe200078e0251 */
[----:B------:R-:W5:Y:S03]  /*b2a0*/  LD.E.128 R60, desc[UR50][R60.64] ;  /* 0x000000323c3c7980 */ /* 0x000f66000c101d00 */
[----:B------:R-:W-:Y:S01]  /*b2b0*/  IMAD R76, R3, 0x80, R2 ;  /* 0x00000080034c7824 */ /* 0x000fe200078e0202 */
[----:B------:R-:W-:Y:S01]  /*b2c0*/  UIMAD UR4, UR36, UR13, UR4 ;  /* 0x0000000d240472a4 */ /* 0x000fe2000f8e0204 */
[----:B------:R-:W5:Y:S02]  /*b2d0*/  LD.E.128 R64, desc[UR50][R64.64] ;  /* 0x0000003240407980 */ /* 0x000f64000c101d00 */
[----:B------:R-:W-:Y:S01]  /*b2e0*/  @P1 IMAD.HI.U32 R2, R76, UR14, RZ ;  /* 0x0000000e4c021c27 */ /* 0x000fe2000f8e00ff */
[----:B------:R-:W-:Y:S01]  /*b2f0*/  UIMAD.WIDE.U32 UR36, UR36, UR12, UR10 ;  /* 0x0000000c242472a5 */ /* 0x000fe2000f8e000a */
[----:B------:R-:W5:Y:S02]  /*b300*/  LD.E.128 R68, desc[UR50][R68.64] ;  /* 0x0000003244447980 */ /* 0x000f64000c101d00 */
[----:B------:R-:W-:Y:S01]  /*b310*/  @UP2 ULDC UR10, c[0x0][0xbf0] ;  /* 0x0002fc00000a2ab9 */ /* 0x000fe20000000800 */
[----:B------:R-:W-:Y:S01]  /*b320*/  IMAD.MOV.U32 R21, RZ, RZ, R76 ;  /* 0x000000ffff157224 */ /* 0x000fe200078e004c */
[----:B------:R-:W-:Y:S01]  /*b330*/  @P1 SHF.R.U32.HI R21, RZ, UR10, R2 ;  /* 0x0000000aff151c19 */ /* 0x000fe20008011602 */
[----:B------:R-:W-:Y:S01]  /*b340*/  UIADD3 UR4, UR37, UR4, URZ ;  /* 0x0000000425047290 */ /* 0x000fe2000fffe03f */
[----:B------:R-:W5:Y:S01]  /*b350*/  LD.E.128 R72, desc[UR50][R72.64] ;  /* 0x0000003248487980 */ /* 0x000f62000c101d00 */
[----:B------:R-:W-:Y:S01]  /*b360*/  ULDC.64 UR10, c[0x0][0xae0] ;  /* 0x0002b800000a7ab9 */ /* 0x000fe20000000a00 */
[--C-:B------:R-:W-:Y:S01]  /*b370*/  SHF.R.S32.HI R20, RZ, 0x1f, R21.reuse ;  /* 0x0000001fff147819 */ /* 0x100fe20000011415 */
[----:B------:R-:W-:Y:S01]  /*b380*/  IMAD.MOV R77, RZ, RZ, -R21 ;  /* 0x000000ffff4d7224 */ /* 0x000fe200078e0a15 */
[----:B------:R-:W-:Y:S01]  /*b390*/  @!PT LDS RZ, [RZ] ;  /* 0x00000000fffff984 */ /* 0x000fe20000000800 */
[----:B------:R-:W-:Y:S01]  /*b3a0*/  @!PT LDS RZ, [RZ] ;  /* 0x00000000fffff984 */ /* 0x000fe20000000800 */
[----:B------:R-:W-:Y:S01]  /*b3b0*/  @!PT LDS RZ, [RZ] ;  /* 0x00000000fffff984 */ /* 0x000fe20000000800 */
[----:B------:R-:W-:Y:S01]  /*b3c0*/  @!PT LDS RZ, [RZ] ;  /* 0x00000000fffff984 */ /* 0x000fe20000000800 */
[----:B------:R0:W-:Y:S06]  /*b3d0*/  MEMBAR.ALL.CTA ;  /* 0x0000000000007992 */ /* 0x0001ec0000008000 */
[----:B0-----:R-:W0:Y:S01]  /*b3e0*/  FENCE.VIEW.ASYNC.S ;  /* 0x00000000000073c6 */ /* 0x001e220000000000 */
[----:B------:R-:W-:-:S02]  /*b3f0*/  IMAD.U32 R3, RZ, RZ, UR37 ;  /* 0x00000025ff037e24 */ /* 0x000fc4000f8e00ff */
[----:B------:R-:W-:Y:S02]  /*b400*/  IMAD R20, R20, UR10, RZ ;  /* 0x0000000a14147c24 */ /* 0x000fe4000f8e02ff */
[----:B------:R-:W-:Y:S02]  /*b410*/  IMAD R77, R77, UR20, R76 ;  /* 0x000000144d4d7c24 */ /* 0x000fe4000f8e024c */
[----:B------:R-:W-:Y:S02]  /*b420*/  IMAD.U32 R2, RZ, RZ, UR36 ;  /* 0x00000024ff027e24 */ /* 0x000fe4000f8e00ff */
[----:B------:R-:W-:Y:S02]  /*b430*/  IMAD.U32 R3, RZ, RZ, UR4 ;  /* 0x00000004ff037e24 */ /* 0x000fe4000f8e00ff */
[C---:B------:R-:W-:Y:S01]  /*b440*/  IMAD R79, R21.reuse, UR11, R20 ;  /* 0x0000000b154f7c24 */ /* 0x040fe2000f8e0214 */
[----:B------:R-:W-:Y:S01]  /*b450*/  SHF.R.S32.HI R20, RZ, 0x1f, R77 ;  /* 0x0000001fff147819 */ /* 0x000fe2000001144d */
[----:B------:R-:W-:Y:S01]  /*b460*/  IMAD.WIDE.U32 R2, R21, UR10, R2 ;  /* 0x0000000a15027c25 */ /* 0x000fe2000f8e0002 */
[----:B------:R-:W-:-:S03]  /*b470*/  ULDC.64 UR10, c[0x0][0xad8] ;  /* 0x0002b600000a7ab9 */ /* 0x000fc60000000a00 */
[----:B------:R-:W-:Y:S02]  /*b480*/  IMAD.IADD R3, R3, 0x1, R79 ;  /* 0x0000000103037824 */ /* 0x000fe400078e024f */
[----:B------:R-:W-:Y:S02]  /*b490*/  IMAD R20, R20, UR10, RZ ;  /* 0x0000000a14147c24 */ /* 0x000fe4000f8e02ff */
[----:B------:R-:W-:-:S04]  /*b4a0*/  IMAD.WIDE.U32 R2, R77, UR10, R2 ;  /* 0x0000000a4d027c25 */ /* 0x000fc8000f8e0002 */
[----:B------:R-:W-:Y:S01]  /*b4b0*/  IMAD R21, R77, UR11, R20 ;  /* 0x0000000b4d157c24 */ /* 0x000fe2000f8e0214 */
[----:B------:R-:W-:Y:S01]  /*b4c0*/  ULDC.64 UR10, c[0x0][0xa80] ;  /* 0x0002a000000a7ab9 */ /* 0x000fe20000000a00 */
[----:B------:R-:W-:Y:S01]  /*b4d0*/  IMAD.U32 R82, RZ, RZ, UR43 ;  /* 0x0000002bff527e24 */ /* 0x000fe2000f8e00ff */
[----:B------:R-:W-:Y:S01]  /*b4e0*/  LEA R80, P2, R2, UR10, 0x1 ;  /* 0x0000000a02507c11 */ /* 0x000fe2000f8408ff */
[----:B------:R-:W-:Y:S02]  /*b4f0*/  IMAD.IADD R3, R3, 0x1, R21 ;  /* 0x0000000103037824 */ /* 0x000fe400078e0215 */
[----:B------:R-:W-:Y:S01]  /*b500*/  IMAD R82, R82, 0x80, R81 ;  /* 0x0000008052527824 */ /* 0x000fe200078e0251 */
[----:B------:R-:W-:Y:S02]  /*b510*/  UIADD3 UR8, UR8, 0x38820, URZ ;  /* 0x0003882008087890 */ /* 0x000fe4000fffe03f */
[----:B------:R-:W-:Y:S02]  /*b520*/  LEA.HI.X R81, R2, UR11, R3, 0x1, P2 ;  /* 0x0000000b02517c11 */ /* 0x000fe400090f0c03 */
[C---:B------:R-:W-:Y:S01]  /*b530*/  ISETP.GE.AND P2, PT, R82.reuse, UR9, PT ;  /* 0x0000000952007c0c */ /* 0x040fe2000bf46270 */
[----:B------:R-:W-:Y:S01]  /*b540*/  UPRMT UR8, URZ, 0x654, UR8 ;  /* 0x000006543f087896 */ /* 0x000fe20008000008 */
[----:B------:R-:W-:-:S02]  /*b550*/  VIADD R20, R82, 0x20 ;  /* 0x0000002052147836 */ /* 0x000fc40000000000 */
[----:B------:R-:W-:Y:S02]  /*b560*/  VIADD R76, R82, 0x40 ;  /* 0x00000040524c7836 */ /* 0x000fe40000000000 */
[C---:B------:R-:W-:Y:S02]  /*b570*/  VIADD R84, R0.reuse, 0x40 ;  /* 0x0000004000547836 */ /* 0x040fe40000000000 */
[C---:B------:R-:W-:Y:S02]  /*b580*/  VIADD R86, R0.reuse, 0x80 ;  /* 0x0000008000567836 */ /* 0x040fe40000000000 */
[----:B------:R-:W-:Y:S01]  /*b590*/  VIADD R88, R0, 0xc0 ;  /* 0x000000c000587836 */ /* 0x000fe20000000000 */
[----:B0-----:R-:W-:Y:S01]  /*b5a0*/  SYNCS.ARRIVE.TRANS64.RED.A1T0 RZ, [UR8], RZ ;  /* 0x000000ffffff79a7 */ /* 0x001fe20008100408 */
[----:B------:R0:W1:Y:S01]  /*b5b0*/  SHFL.IDX PT, R83, R80, RZ, 0x181f ;  /* 0x00181fff50537589 */ /* 0x00006200000e0000 */
[----:B------:R-:W-:Y:S03]  /*b5c0*/  BSSY B1, `(.L_x_173) ;  /* 0x000001a000017945 */ /* 0x000fe60003800000 */
[----:B------:R0:W2:Y:S01]  /*b5d0*/  SHFL.IDX PT, R79, R81, RZ, 0x181f ;  /* 0x00181fff514f7589 */ /* 0x0000a200000e0000 */
[----:B------:R-:W-:-:S02]  /*b5e0*/  ISETP.GE.AND P1, PT, R20, UR9, PT ;  /* 0x0000000914007c0c */ /* 0x000fc4000bf26270 */
[----:B------:R-:W-:Y:S02]  /*b5f0*/  ISETP.GE.AND P0, PT, R76, UR9, PT ;  /* 0x000000094c007c0c */ /* 0x000fe4000bf06270 */
[----:B------:R-:W-:Y:S02]  /*b600*/  SHF.R.S32.HI R90, RZ, 0x1f, R0 ;  /* 0x0000001fff5a7819 */ /* 0x000fe40000011400 */
[----:B------:R-:W-:Y:S02]  /*b610*/  SHF.R.S32.HI R85, RZ, 0x1f, R84 ;  /* 0x0000001fff557819 */ /* 0x000fe40000011454 */
[----:B------:R-:W-:Y:S02]  /*b620*/  SHF.R.S32.HI R87, RZ, 0x1f, R86 ;  /* 0x0000001fff577819 */ /* 0x000fe40000011456 */
[----:B------:R-:W-:Y:S01]  /*b630*/  SHF.R.S32.HI R89, RZ, 0x1f, R88 ;  /* 0x0000001fff597819 */ /* 0x000fe20000011458 */
[----:B0-----:R-:W-:Y:S06]  /*b640*/  @P2 BRA `(.L_x_174) ;  /* 0x0000000000442947 */ /* 0x001fec0003800000 */
[----:B------:R-:W-:Y:S02]  /*b650*/  ULDC UR4, c[0x0][0xac8] ;  /* 0x0002b20000047ab9 */ /* 0x000fe40000000800 */
[----:B------:R-:W-:Y:S02]  /*b660*/  ISETP.GE.AND P5, PT, R0, UR4, PT ;  /* 0x0000000400007c0c */ /* 0x000fe4000bfa6270 */
[----:B------:R-:W-:Y:S02]  /*b670*/  ISETP.GE.AND P4, PT, R84, UR4, PT ;  /* 0x0000000454007c0c */ /* 0x000fe4000bf86270 */
[----:B------:R-:W-:Y:S02]  /*b680*/  ISETP.GE.AND P3, PT, R86, UR4, PT ;  /* 0x0000000456007c0c */ /* 0x000fe4000bf66270 */
[----:B------:R-:W-:-:S07]  /*b690*/  ISETP.GE.AND P2, PT, R88, UR4, PT ;  /* 0x0000000458007c0c */ /* 0x000fce000bf46270 */
[----:B-1----:R-:W-:-:S04]  /*b6a0*/  @!P5 LEA R2, P6, R0, R83, 0x1 ;  /* 0x000000530002d211 */ /* 0x002fc800078c08ff */
[----:B--2---:R-:W-:Y:S02]  /*b6b0*/  @!P5 LEA.HI.X R3, R0, R79, R90, 0x1, P6 ;  /* 0x0000004f0003d211 */ /* 0x004fe400030f0c5a */
[----:B------:R-:W-:-:S03]  /*b6c0*/  @!P4 LEA R20, P6, R84, R83, 0x1 ;  /* 0x000000535414c211 */ /* 0x000fc600078c08ff */
[----:B-----5:R0:W-:Y:S01]  /*b6d0*/  @!P5 ST.E.128 desc[UR50][R2.64], R4 ;  /* 0x000000040200d985 */ /* 0x0201e2000c101d32 */
[----:B------:R-:W-:Y:S02]  /*b6e0*/  @!P4 LEA.HI.X R21, R84, R79, R85, 0x1, P6 ;  /* 0x0000004f5415c211 */ /* 0x000fe400030f0c55 */
[----:B------:R-:W-:-:S03]  /*b6f0*/  @!P3 LEA R76, P6, R86, R83, 0x1 ;  /* 0x00000053564cb211 */ /* 0x000fc600078c08ff */
[----:B------:R0:W-:Y:S01]  /*b700*/  @!P4 ST.E.128 desc[UR50][R20.64], R28 ;  /* 0x0000001c1400c985 */ /* 0x0001e2000c101d32 */
[----:B------:R-:W-:Y:S02]  /*b710*/  @!P3 LEA.HI.X R77, R86, R79, R87, 0x1, P6 ;  /* 0x0000004f564db211 */ /* 0x000fe400030f0c57 */
[----:B------:R-:W-:-:S03]  /*b720*/  @!P2 LEA R78, P6, R88, R83, 0x1 ;  /* 0x00000053584ea211 */ /* 0x000fc600078c08ff */
[----:B------:R0:W-:Y:S01]  /*b730*/  @!P3 ST.E.128 desc[UR50][R76.64], R44 ;  /* 0x0000002c4c00b985 */ /* 0x0001e2000c101d32 */
[----:B------:R-:W-:-:S05]  /*b740*/  @!P2 LEA.HI.X R79, R88, R79, R89, 0x1, P6 ;  /* 0x0000004f584fa211 */ /* 0x000fca00030f0c59 */
[----:B------:R0:W-:Y:S04]  /*b750*/  @!P2 ST.E.128 desc[UR50][R78.64], R60 ;  /* 0x0000003c4e00a985 */ /* 0x0001e8000c101d32 */
.L_x_174:
[----:B------:R-:W-:Y:S05]  /*b760*/  BSYNC B1 ;  /* 0x0000000000017941 */ /* 0x000fea0003800000 */
.L_x_173:
[----:B0-----:R0:W3:Y:S01]  /*b770*/  SHFL.IDX PT, R21, R81, 0x1, 0x181f ;  /* 0x00381f0051157f89 */ /* 0x0010e200000e0000 */
[----:B------:R-:W-:Y:S03]  /*b780*/  BSSY B1, `(.L_x_175) ;  /* 0x0000014000017945 */ /* 0x000fe60003800000 */
[----:B-----5:R0:W4:Y:S01]  /*b790*/  SHFL.IDX PT, R7, R80, 0x1, 0x181f ;  /* 0x00381f0050077f89 */ /* 0x02012200000e0000 */
[----:B------:R-:W-:Y:S05]  /*b7a0*/  @P1 BRA `(.L_x_176) ;  /* 0x0000000000441947 */ /* 0x000fea0003800000 */
[----:B------:R-:W-:Y:S02]  /*b7b0*/  ULDC UR4, c[0x0][0xac8] ;  /* 0x0002b20000047ab9 */ /* 0x000fe40000000800 */
[----:B------:R-:W-:Y:S02]  /*b7c0*/  ISETP.GE.AND P4, PT, R0, UR4, PT ;  /* 0x0000000400007c0c */ /* 0x000fe4000bf86270 */
[----:B------:R-:W-:Y:S02]  /*b7d0*/  ISETP.GE.AND P3, PT, R84, UR4, PT ;  /* 0x0000000454007c0c */ /* 0x000fe4000bf66270 */
[----:B------:R-:W-:Y:S02]  /*b7e0*/  ISETP.GE.AND P2, PT, R86, UR4, PT ;  /* 0x0000000456007c0c */ /* 0x000fe4000bf46270 */
[----:B------:R-:W-:-:S07]  /*b7f0*/  ISETP.GE.AND P1, PT, R88, UR4, PT ;  /* 0x0000000458007c0c */ /* 0x000fce000bf26270 */
[-C--:B----4-:R-:W-:Y:S02]  /*b800*/  @!P4 LEA R2, P6, R0, R7.reuse, 0x1 ;  /* 0x000000070002c211 */ /* 0x090fe400078c08ff */
[----:B------:R-:W-:Y:S02]  /*b810*/  @!P3 LEA R4, P5, R84, R7, 0x1 ;  /* 0x000000075404b211 */ /* 0x000fe400078a08ff */
[----:B---3--:R-:W-:Y:S02]  /*b820*/  @!P4 LEA.HI.X R3, R0, R21, R90, 0x1, P6 ;  /* 0x000000150003c211 */ /* 0x008fe400030f0c5a */
[----:B------:R-:W-:Y:S02]  /*b830*/  @!P2 LEA R6, P6, R86, R7, 0x1 ;  /* 0x000000075606a211 */ /* 0x000fe400078c08ff */
[----:B------:R-:W-:Y:S01]  /*b840*/  @!P3 LEA.HI.X R5, R84, R21, R85, 0x1, P5 ;  /* 0x000000155405b211 */ /* 0x000fe200028f0c55 */
[----:B------:R3:W-:Y:S01]  /*b850*/  @!P4 ST.E.128 desc[UR50][R2.64], R8 ;  /* 0x000000080200c985 */ /* 0x0007e2000c101d32 */
[----:B------:R-:W-:-:S02]  /*b860*/  @!P1 LEA R20, P5, R88, R7, 0x1 ;  /* 0x0000000758149211 */ /* 0x000fc400078a08ff */
[-C--:B------:R-:W-:Y:S01]  /*b870*/  @!P2 LEA.HI.X R7, R86, R21.reuse, R87, 0x1, P6 ;  /* 0x000000155607a211 */ /* 0x080fe200030f0c57 */
[----:B------:R3:W-:Y:S01]  /*b880*/  @!P3 ST.E.128 desc[UR50][R4.64], R32 ;  /* 0x000000200400b985 */ /* 0x0007e2000c101d32 */
[----:B------:R-:W-:-:S03]  /*b890*/  @!P1 LEA.HI.X R21, R88, R21, R89, 0x1, P5 ;  /* 0x0000001558159211 */ /* 0x000fc600028f0c59 */
[----:B------:R3:W-:Y:S04]  /*b8a0*/  @!P2 ST.E.128 desc[UR50][R6.64], R48 ;  /* 0x000000300600a985 */ /* 0x0007e8000c101d32 */
[----:B------:R3:W-:Y:S02]  /*b8b0*/  @!P1 ST.E.128 desc[UR50][R20.64], R64 ;  /* 0x0000004014009985 */ /* 0x0007e4000c101d32 */
.L_x_176:
[----:B------:R-:W-:Y:S05]  /*b8c0*/  BSYNC B1 ;  /* 0x0000000000017941 */ /* 0x000fea0003800000 */
.L_x_175:
[----:B---3--:R3:W0:Y:S01]  /*b8d0*/  SHFL.IDX PT, R9, R81, 0x2, 0x181f ;  /* 0x00581f0051097f89 */ /* 0x00862200000e0000 */
[----:B------:R-:W-:Y:S03]  /*b8e0*/  BSSY B1, `(.L_x_177) ;  /* 0x0000014000017945 */ /* 0x000fe60003800000 */
[----:B------:R3:W0:Y:S01]  /*b8f0*/  SHFL.IDX PT, R5, R80, 0x2, 0x181f ;  /* 0x00581f0050057f89 */ /* 0x00062200000e0000 */
[----:B------:R-:W-:Y:S05]  /*b900*/  @P0 BRA `(.L_x_178) ;  /* 0x0000000000440947 */ /* 0x000fea0003800000 */
[----:B------:R-:W-:Y:S02]  /*b910*/  ULDC UR4, c[0x0][0xac8] ;  /* 0x0002b20000047ab9 */ /* 0x000fe40000000800 */
[----:B------:R-:W-:Y:S02]  /*b920*/  ISETP.GE.AND P3, PT, R0, UR4, PT ;  /* 0x0000000400007c0c */ /* 0x000fe4000bf66270 */
[----:B------:R-:W-:Y:S02]  /*b930*/  ISETP.GE.AND P2, PT, R84, UR4, PT ;  /* 0x0000000454007c0c */ /* 0x000fe4000bf46270 */
[----:B------:R-:W-:Y:S02]  /*b940*/  ISETP.GE.AND P1, PT, R86, UR4, PT ;  /* 0x0000000456007c0c */ /* 0x000fe4000bf26270 */
[----:B------:R-:W-:-:S07]  /*b950*/  ISETP.GE.AND P0, PT, R88, UR4, PT ;  /* 0x0000000458007c0c */ /* 0x000fce000bf06270 */
[-C--:B0-----:R-:W-:Y:S02]  /*b960*/  @!P3 LEA R2, P6, R0, R5.reuse, 0x1 ;  /* 0x000000050002b211 */ /* 0x081fe400078c08ff */
[-C--:B------:R-:W-:Y:S02]  /*b970*/  @!P2 LEA R4, P5, R84, R5.reuse, 0x1 ;  /* 0x000000055404a211 */ /* 0x080fe400078a08ff */
[----:B------:R-:W-:Y:S02]  /*b980*/  @!P1 LEA R6, P4, R86, R5, 0x1 ;  /* 0x0000000556069211 */ /* 0x000fe400078808ff */
[----:B------:R-:W-:Y:S02]  /*b990*/  @!P3 LEA.HI.X R3, R0, R9, R90, 0x1, P6 ;  /* 0x000000090003b211 */ /* 0x000fe400030f0c5a */
[----:B------:R-:W-:Y:S02]  /*b9a0*/  @!P0 LEA R8, P6, R88, R5, 0x1 ;  /* 0x0000000558088211 */ /* 0x000fe400078c08ff */
[-C--:B------:R-:W-:Y:S01]  /*b9b0*/  @!P2 LEA.HI.X R5, R84, R9.reuse, R85, 0x1, P5 ;  /* 0x000000095405a211 */ /* 0x080fe200028f0c55 */
[----:B------:R0:W-:Y:S01]  /*b9c0*/  @!P3 ST.E.128 desc[UR50][R2.64], R12 ;  /* 0x0000000c0200b985 */ /* 0x0001e2000c101d32 */
[----:B----4-:R-:W-:-:S02]  /*b9d0*/  @!P1 LEA.HI.X R7, R86, R9, R87, 0x1, P4 ;  /* 0x0000000956079211 */ /* 0x010fc400020f0c57 */
[----:B------:R-:W-:Y:S01]  /*b9e0*/  @!P0 LEA.HI.X R9, R88, R9, R89, 0x1, P6 ;  /* 0x0000000958098211 */ /* 0x000fe200030f0c59 */
[----:B------:R0:W-:Y:S04]  /*b9f0*/  @!P2 ST.E.128 desc[UR50][R4.64], R36 ;  /* 0x000000240400a985 */ /* 0x0001e8000c101d32 */
[----:B------:R0:W-:Y:S04]  /*ba00*/  @!P1 ST.E.128 desc[UR50][R6.64], R52 ;  /* 0x0000003406009985 */ /* 0x0001e8000c101d32 */
[----:B------:R0:W-:Y:S02]  /*ba10*/  @!P0 ST.E.128 desc[UR50][R8.64], R68 ;  /* 0x0000004408008985 */ /* 0x0001e4000c101d32 */
.L_x_178:
[----:B------:R-:W-:Y:S05]  /*ba20*/  BSYNC B1 ;  /* 0x0000000000017941 */ /* 0x000fea0003800000 */
.L_x_177:
[----:B0-----:R-:W-:Y:S01]  /*ba30*/  VIADD R2, R82, 0x60 ;  /* 0x0000006052027836 */ /* 0x001fe20000000000 */
[----:B---3--:R-:W0:Y:S04]  /*ba40*/  SHFL.IDX PT, R81, R81, 0x3, 0x181f ;  /* 0x00781f0051517f89 */ /* 0x008e2800000e0000 */
[----:B------:R-:W-:Y:S01]  /*ba50*/  ISETP.GE.AND P0, PT, R2, UR9, PT ;  /* 0x0000000902007c0c */ /* 0x000fe2000bf06270 */
[----:B------:R3:W0:-:S12]  /*ba60*/  SHFL.IDX PT, R9, R80, 0x3, 0x181f ;  /* 0x00781f0050097f89 */ /* 0x00061800000e0000 */
[----:B---3--:R-:W-:Y:S05]  /*ba70*/  @P0 BRA `(.L_x_179) ;  /* 0x00000028002c0947 */ /* 0x008fea0003800000 */
[----:B------:R-:W-:Y:S02]  /*ba80*/  ULDC UR4, c[0x0][0xac8] ;  /* 0x0002b20000047ab9 */ /* 0x000fe40000000800 */
[----:B------:R-:W-:Y:S02]  /*ba90*/  ISETP.GE.AND P3, PT, R0, UR4, PT ;  /* 0x0000000400007c0c */ /* 0x000fe4000bf66270 */
[----:B------:R-:W-:Y:S02]  /*baa0*/  ISETP.GE.AND P4, PT, R84, UR4, PT ;  /* 0x0000000454007c0c */ /* 0x000fe4000bf86270 */
[----:B------:R-:W-:-:S09]  /*bab0*/  ISETP.GE.AND P5, PT, R86, UR4, PT ;  /* 0x0000000456007c0c */ /* 0x000fd2000bfa6270 */
[-C--:B0-----:R-:W-:Y:S02]  /*bac0*/  @!P3 LEA R2, P0, R0, R9.reuse, 0x1 ;  /* 0x000000090002b211 */ /* 0x081fe400078008ff */
[-C--:B------:R-:W-:Y:S02]  /*bad0*/  @!P4 LEA R4, P1, R84, R9.reuse, 0x1 ;  /* 0x000000095404c211 */ /* 0x080fe400078208ff */
[----:B------:R-:W-:Y:S02]  /*bae0*/  @!P5 LEA R6, P2, R86, R9, 0x1 ;  /* 0x000000095606d211 */ /* 0x000fe400078408ff */
[-C--:B------:R-:W-:Y:S02]  /*baf0*/  @!P3 LEA.HI.X R3, R0, R81.reuse, R90, 0x1, P0 ;  /* 0x000000510003b211 */ /* 0x080fe400000f0c5a */
[-C--:B------:R-:W-:Y:S02]  /*bb00*/  @!P4 LEA.HI.X R5, R84, R81.reuse, R85, 0x1, P1 ;  /* 0x000000515405c211 */ /* 0x080fe400008f0c55 */
[----:B----4-:R-:W-:Y:S01]  /*bb10*/  @!P5 LEA.HI.X R7, R86, R81, R87, 0x1, P2 ;  /* 0x000000515607d211 */ /* 0x010fe200010f0c57 */
[----:B------:R3:W-:Y:S01]  /*bb20*/  @!P3 ST.E.128 desc[UR50][R2.64], R24 ;  /* 0x000000180200b985 */ /* 0x0007e2000c101d32 */
[----:B------:R-:W-:-:S03]  /*bb30*/  ISETP.GE.AND P0, PT, R88, UR4, PT ;  /* 0x0000000458007c0c */ /* 0x000fc6000bf06270 */
[----:B------:R3:W-:Y:S04]  /*bb40*/  @!P4 ST.E.128 desc[UR50][R4.64], R40 ;  /* 0x000000280400c985 */ /* 0x0007e8000c101d32 */
[----:B------:R3:W-:Y:S06]  /*bb50*/  @!P5 ST.E.128 desc[UR50][R6.64], R56 ;  /* 0x000000380600d985 */ /* 0x0007ec000c101d32 */
[----:B------:R-:W-:Y:S05]  /*bb60*/  @P0 BRA `(.L_x_179) ;  /* 0x0000002400f00947 */ /* 0x000fea0003800000 */
[----:B---3--:R-:W-:-:S04]  /*bb70*/  LEA R2, P0, R88, R9, 0x1 ;  /* 0x0000000958027211 */ /* 0x008fc800078008ff */
[----:B------:R-:W-:-:S05]  /*bb80*/  LEA.HI.X R3, R88, R81, R89, 0x1, P0 ;  /* 0x0000005158037211 */ /* 0x000fca00000f0c59 */
[----:B------:R0:W-:Y:S01]  /*bb90*/  ST.E.128 desc[UR50][R2.64], R72 ;  /* 0x0000004802007985 */ /* 0x0001e2000c101d32 */
[----:B------:R-:W-:Y:S05]  /*bba0*/  BRA `(.L_x_179) ;  /* 0x0000002400e07947 */ /* 0x000fea0003800000 */
.L_x_172:
[----:B------:R-:W-:Y:S01]  /*bbb0*/  ULDC.64 UR14, c[0x0][0xb08] ;  /* 0x0002c200000e7ab9 */ /* 0x000fe20000000a00 */
[----:B------:R-:W-:Y:S01]  /*bbc0*/  IMAD.MOV.U32 R71, RZ, RZ, R76 ;  /* 0x000000ffff477224 */ /* 0x000fe200078e004c */
[----:B------:R-:W-:Y:S01]  /*bbd0*/  UIMAD UR12, UR16, UR14, URZ ;  /* 0x0000000e100c72a4 */ /* 0x000fe2000f8e023f */
[----:B------:R-:W-:Y:S01]  /*bbe0*/  ISETP.GE.AND P0, PT, R77, UR9, PT ;  /* 0x000000094d007c0c */ /* 0x000fe2000bf06270 */
[----:B------:R-:W-:Y:S01]  /*bbf0*/  UIMAD.WIDE.U32 UR10, UR4, UR14, URZ ;  /* 0x0000000e040a72a5 */ /* 0x000fe2000f8e003f */
[C---:B------:R-:W-:Y:S01]  /*bc00*/  VIADD R93, R16.reuse, 0x90 ;  /* 0x00000090105d7836 */ /* 0x040fe20000000000 */
[----:B------:R-:W-:Y:S01]  /*bc10*/  UIMAD UR12, UR4, UR15, UR12 ;  /* 0x0000000f040c72a4 */ /* 0x000fe2000f8e020c */
[C---:B------:R-:W-:Y:S01]  /*bc20*/  VIADD R95, R16.reuse, 0x88 ;  /* 0x00000088105f7836 */ /* 0x040fe20000000000 */
[----:B------:R-:W-:Y:S01]  /*bc30*/  USHF.R.S32.HI UR4, URZ, 0x1f, UR36 ;  /* 0x0000001f3f047899 */ /* 0x000fe20008011424 */
[C---:B------:R-:W-:Y:S01]  /*bc40*/  VIADD R161, R16.reuse, 0x80 ;  /* 0x0000008010a17836 */ /* 0x040fe20000000000 */
[----:B------:R-:W-:Y:S01]  /*bc50*/  UIADD3 UR11, UR11, UR12, URZ ;  /* 0x0000000c0b0b7290 */ /* 0x000fe2000fffe03f */
[C---:B------:R-:W-:Y:S01]  /*bc60*/  VIADD R163, R16.reuse, 0x78 ;  /* 0x0000007810a37836 */ /* 0x040fe20000000000 */
[----:B------:R-:W-:Y:S01]  /*bc70*/  ULDC.64 UR14, c[0x0][0xb40] ;  /* 0x0002d000000e7ab9 */ /* 0x000fe20000000a00 */
[----:B------:R-:W-:Y:S01]  /*bc80*/  ULDC.64 UR12, c[0x0][0xb38] ;  /* 0x0002ce00000c7ab9 */ /* 0x000fe20000000a00 */
[----:B------:R-:W-:Y:S01]  /*bc90*/  UIMAD UR4, UR4, UR14, URZ ;  /* 0x0000000e040472a4 */ /* 0x000fe2000f8e023f */
[C---:B------:R-:W-:Y:S01]  /*bca0*/  VIADD R165, R16.reuse, 0x70 ;  /* 0x0000007010a57836 */ /* 0x040fe20000000000 */
[----:B------:R-:W-:Y:S01]  /*bcb0*/  UIMAD.WIDE.U32 UR10, UR42, UR12, UR10 ;  /* 0x0000000c2a0a72a5 */ /* 0x000fe2000f8e000a */
[C---:B------:R-:W-:Y:S01]  /*bcc0*/  VIADD R167, R16.reuse, 0x68 ;  /* 0x0000006810a77836 */ /* 0x040fe20000000000 */
[----:B------:R-:W-:Y:S01]  /*bcd0*/  UIMAD UR4, UR36, UR15, UR4 ;  /* 0x0000000f240472a4 */ /* 0x000fe2000f8e0204 */
[C---:B------:R-:W-:Y:S01]  /*bce0*/  VIADD R169, R16.reuse, 0x60 ;  /* 0x0000006010a97836 */ /* 0x040fe20000000000 */
[----:B------:R-:W-:Y:S01]  /*bcf0*/  UIMAD UR11, UR42, UR13, UR11 ;  /* 0x0000000d2a0b72a4 */ /* 0x000fe2000f8e020b */
[C---:B------:R-:W-:Y:S01]  /*bd00*/  VIADD R171, R16.reuse, 0x58 ;  /* 0x0000005810ab7836 */ /* 0x040fe20000000000 */
[----:B------:R-:W-:Y:S01]  /*bd10*/  UIADD3 UR8, UR8, 0x38820, URZ ;  /* 0x0003882008087890 */ /* 0x000fe2000fffe03f */
[C---:B------:R-:W-:Y:S01]  /*bd20*/  VIADD R173, R16.reuse, 0x50 ;  /* 0x0000005010ad7836 */ /* 0x040fe20000000000 */
[----:B------:R-:W-:Y:S01]  /*bd30*/  UIMAD.WIDE.U32 UR36, UR36, UR14, UR10 ;  /* 0x0000000e242472a5 */ /* 0x000fe2000f8e000a */
[----:B------:R-:W-:Y:S01]  /*bd40*/  VIADD R175, R16, 0x48 ;  /* 0x0000004810af7836 */ /* 0x000fe20000000000 */
[----:B------:R-:W-:Y:S01]  /*bd50*/  ULDC.64 UR12, c[0x0][0xb48] ;  /* 0x0002d200000c7ab9 */ /* 0x000fe20000000a00 */
[----:B------:R-:W-:Y:S01]  /*bd60*/  @UP2 ULDC UR10, c[0x0][0xbec] ;  /* 0x0002fb00000a2ab9 */ /* 0x000fe20000000800 */
[----:B------:R-:W-:Y:S01]  /*bd70*/  UIADD3 UR11, UR37, UR4, URZ ;  /* 0x00000004250b7290 */ /* 0x000fe2000fffe03f */
[----:B------:R-:W-:Y:S01]  /*bd80*/  @P1 IMAD.HI.U32 R0, R76, UR10, RZ ;  /* 0x0000000a4c001c27 */ /* 0x000fe2000f8e00ff */
[----:B------:R-:W-:Y:S01]  /*bd90*/  UPRMT UR8, URZ, 0x654, UR8 ;  /* 0x000006543f087896 */ /* 0x000fe20008000008 */
[----:B------:R-:W-:Y:S01]  /*bda0*/  BSSY B1, `(.L_x_180) ;  /* 0x00000d9000017945 */ /* 0x000fe20003800000 */
[----:B------:R-:W-:Y:S01]  /*bdb0*/  @UP2 ULDC UR4, c[0x0][0xbf0] ;  /* 0x0002fc0000042ab9 */ /* 0x000fe20000000800 */
[----:B------:R-:W-:Y:S01]  /*bdc0*/  UMOV UR10, UR36 ;  /* 0x00000024000a7c82 */ /* 0x000fe20008000000 */
[----:B------:R-:W-:Y:S01]  /*bdd0*/  @P1 SHF.R.U32.HI R71, RZ, UR4, R0 ;  /* 0x00000004ff471c19 */ /* 0x000fe20008011600 */
[----:B------:R-:W-:Y:S01]  /*bde0*/  UIMAD.WIDE.U32 UR10, UR39, UR12, UR10 ;  /* 0x0000000c270a72a5 */ /* 0x000fe2000f8e000a */
[C---:B------:R-:W-:Y:S01]  /*bdf0*/  VIADD R177, R16.reuse, 0x40 ;  /* 0x0000004010b17836 */ /* 0x040fe20000000000 */
[----:B------:R-:W-:Y:S01]  /*be00*/  SHF.R.S32.HI R78, RZ, 0x1f, R18 ;  /* 0x0000001fff4e7819 */ /* 0x000fe20000011412 */
[----:B------:R-:W-:Y:S01]  /*be10*/  VIADD R179, R16, 0x38 ;  /* 0x0000003810b37836 */ /* 0x000fe20000000000 */
[--C-:B------:R-:W-:Y:S01]  /*be20*/  SHF.R.S32.HI R0, RZ, 0x1f, R71.reuse ;  /* 0x0000001fff007819 */ /* 0x100fe20000011447 */
[----:B------:R-:W-:Y:S01]  /*be30*/  IMAD.MOV R73, RZ, RZ, -R71 ;  /* 0x000000ffff497224 */ /* 0x000fe200078e0a47 */
[----:B------:R-:W-:-:S02]  /*be40*/  UIMAD UR39, UR39, UR13, UR11 ;  /* 0x0000000d272772a4 */ /* 0x000fc4000f8e020b */
[----:B------:R-:W-:Y:S01]  /*be50*/  IMAD.U32 R69, RZ, RZ, UR11 ;  /* 0x0000000bff457e24 */ /* 0x000fe2000f8e00ff */
[----:B------:R-:W-:Y:S01]  /*be60*/  SYNCS.ARRIVE.TRANS64.RED.A1T0 RZ, [UR8], RZ ;  /* 0x000000ffffff79a7 */ /* 0x000fe20008100408 */
[----:B------:R-:W-:Y:S01]  /*be70*/  ULDC.64 UR12, c[0x0][0xb30] ;  /* 0x0002cc00000c7ab9 */ /* 0x000fe20000000a00 */
[----:B------:R-:W-:Y:S01]  /*be80*/  IMAD R73, R73, UR20, R76 ;  /* 0x0000001449497c24 */ /* 0x000fe2000f8e024c */
[----:B------:R-:W-:Y:S01]  /*be90*/  SHF.R.S32.HI R79, RZ, 0x1f, R19 ;  /* 0x0000001fff4f7819 */ /* 0x000fe20000011413 */
[----:B------:R-:W-:Y:S01]  /*bea0*/  IMAD R0, R0, UR12, RZ ;  /* 0x0000000c00007c24 */ /* 0x000fe2000f8e02ff */
[----:B------:R-:W-:Y:S01]  /*beb0*/  SHF.R.S32.HI R80, RZ, 0x1f, R22 ;  /* 0x0000001fff507819 */ /* 0x000fe20000011416 */
[----:B------:R-:W-:Y:S01]  /*bec0*/  IMAD.U32 R68, RZ, RZ, UR10 ;  /* 0x0000000aff447e24 */ /* 0x000fe2000f8e00ff */
[----:B------:R-:W-:Y:S01]  /*bed0*/  ULDC.64 UR10, c[0x0][0xb28] ;  /* 0x0002ca00000a7ab9 */ /* 0x000fe20000000a00 */
[----:B------:R-:W-:Y:S01]  /*bee0*/  IMAD.U32 R69, RZ, RZ, UR39 ;  /* 0x00000027ff457e24 */ /* 0x000fe2000f8e00ff */
[----:B------:R-:W-:Y:S01]  /*bef0*/  SHF.R.S32.HI R81, RZ, 0x1f, R23 ;  /* 0x0000001fff517819 */ /* 0x000fe20000011417 */
[C---:B------:R-:W-:Y:S01]  /*bf00*/  IMAD R75, R71.reuse, UR13, R0 ;  /* 0x0000000d474b7c24 */ /* 0x040fe2000f8e0200 */
[----:B------:R-:W-:Y:S01]  /*bf10*/  SHF.R.S32.HI R0, RZ, 0x1f, R73 ;  /* 0x0000001fff007819 */ /* 0x000fe20000011449 */
[----:B------:R-:W-:Y:S01]  /*bf20*/  IMAD.WIDE.U32 R68, R71, UR12, R68 ;  /* 0x0000000c47447c25 */ /* 0x000fe2000f8e0044 */
[----:B------:R-:W-:-:S02]  /*bf30*/  SHF.R.S32.HI R82, RZ, 0x1f, R232 ;  /* 0x0000001fff527819 */ /* 0x000fc400000114e8 */
[----:B------:R-:W-:Y:S01]  /*bf40*/  SHF.R.S32.HI R83, RZ, 0x1f, R233 ;  /* 0x0000001fff537819 */ /* 0x000fe200000114e9 */
[----:B------:R-:W-:Y:S01]  /*bf50*/  IMAD R0, R0, UR10, RZ ;  /* 0x0000000a00007c24 */ /* 0x000fe2000f8e02ff */
[----:B------:R-:W-:Y:S01]  /*bf60*/  SHF.R.S32.HI R88, RZ, 0x1f, R234 ;  /* 0x0000001fff587819 */ /* 0x000fe200000114ea */
[----:B------:R-:W-:Y:S01]  /*bf70*/  IMAD.IADD R69, R69, 0x1, R75 ;  /* 0x0000000145457824 */ /* 0x000fe200078e024b */
[----:B------:R-:W-:Y:S01]  /*bf80*/  SHF.R.S32.HI R89, RZ, 0x1f, R235 ;  /* 0x0000001fff597819 */ /* 0x000fe200000114eb */
[C---:B------:R-:W-:Y:S01]  /*bf90*/  IMAD R75, R73.reuse, UR11, R0 ;  /* 0x0000000b494b7c24 */ /* 0x040fe2000f8e0200 */
[----:B------:R-:W-:Y:S01]  /*bfa0*/  SHF.R.S32.HI R90, RZ, 0x1f, R236 ;  /* 0x0000001fff5a7819 */ /* 0x000fe200000114ec */
[----:B------:R-:W-:Y:S01]  /*bfb0*/  IMAD.WIDE.U32 R68, R73, UR10, R68 ;  /* 0x0000000a49447c25 */ /* 0x000fe2000f8e0044 */
[----:B------:R-:W-:Y:S01]  /*bfc0*/  ULDC.64 UR10, c[0x0][0xb00] ;  /* 0x0002c000000a7ab9 */ /* 0x000fe20000000a00 */
[----:B------:R-:W-:Y:S02]  /*bfd0*/  SHF.R.S32.HI R91, RZ, 0x1f, R237 ;  /* 0x0000001fff5b7819 */ /* 0x000fe400000114ed */
[----:B------:R-:W-:Y:S01]  /*bfe0*/  IMAD.IADD R75, R69, 0x1, R75 ;  /* 0x00000001454b7824 */ /* 0x000fe200078e024b */
[----:B------:R-:W-:Y:S01]  /*bff0*/  LEA R0, P1, R68, UR10, 0x2 ;  /* 0x0000000a44007c11 */ /* 0x000fe2000f8210ff */
[C---:B------:R-:W-:Y:S01]  /*c000*/  VIADD R181, R16.reuse, 0x30 ;  /* 0x0000003010b57836 */ /* 0x040fe20000000000 */
[----:B------:R-:W-:Y:S01]  /*c010*/  SHF.R.S32.HI R93, RZ, 0x1f, R93 ;  /* 0x0000001fff5d7819 */ /* 0x000fe2000001145d */
[----:B------:R-:W-:Y:S01]  /*c020*/  VIADD R183, R16, 0x28 ;  /* 0x0000002810b77836 */ /* 0x000fe20000000000 */
[----:B------:R-:W-:Y:S01]  /*c030*/  LEA.HI.X R75, R68, UR11, R75, 0x2, P1 ;  /* 0x0000000b444b7c11 */ /* 0x000fe200088f144b */
[C---:B------:R-:W-:Y:S01]  /*c040*/  VIADD R185, R16.reuse, 0x20 ;  /* 0x0000002010b97836 */ /* 0x040fe20000000000 */
[----:B------:R0:W1:Y:S01]  /*c050*/  SHFL.IDX PT, R68, R0, RZ, 0x1c1f ;  /* 0x001c1fff00447589 */ /* 0x00006200000e0000 */
[C---:B------:R-:W-:Y:S01]  /*c060*/  VIADD R187, R16.reuse, 0x18 ;  /* 0x0000001810bb7836 */ /* 0x040fe20000000000 */
[----:B------:R-:W-:Y:S01]  /*c070*/  SHF.R.S32.HI R95, RZ, 0x1f, R95 ;  /* 0x0000001fff5f7819 */ /* 0x000fe2000001145f */
[C---:B------:R-:W-:Y:S01]  /*c080*/  VIADD R189, R16.reuse, 0x10 ;  /* 0x0000001010bd7836 */ /* 0x040fe20000000000 */
[----:B------:R0:W2:Y:S01]  /*c090*/  SHFL.IDX PT, R69, R75, RZ, 0x1c1f ;  /* 0x001c1fff4b457589 */ /* 0x0000a200000e0000 */
        /* <DEDUP_REMOVED lines=32> */
[----:B------:R-:W-:-:S02]  /*c2a0*/  VIADD R186, R16, 0x18 ;  /* 0x0000001810ba7836 */ /* 0x000fc40000000000 */
[C---:B------:R-:W-:Y:S02]  /*c2b0*/  VIADD R188, R16.reuse, 0x10 ;  /* 0x0000001010bc7836 */ /* 0x040fe40000000000 */
[----:B------:R-:W-:Y:S01]  /*c2c0*/  VIADD R190, R16, 0x8 ;  /* 0x0000000810be7836 */ /* 0x000fe20000000000 */
[----:B012---:R-:W-:Y:S06]  /*c2d0*/  @P0 BRA `(.L_x_181) ;  /* 0x0000000800140947 */ /* 0x007fec0003800000 */
[----:B------:R-:W-:Y:S02]  /*c2e0*/  ULDC UR4, c[0x0][0xac8] ;  /* 0x0002b20000047ab9 */ /* 0x000fe40000000800 */
[----:B------:R-:W-:Y:S02]  /*c2f0*/  ISETP.GE.AND P1, PT, R16, UR4, PT ;  /* 0x0000000410007c0c */ /* 0x000fe4000bf26270 */
[----:B------:R-:W-:Y:S02]  /*c300*/  ISETP.GE.AND P2, PT, R190, UR4, PT ;  /* 0x00000004be007c0c */ /* 0x000fe4000bf46270 */
[----:B------:R-:W-:Y:S02]  /*c310*/  ISETP.GE.AND P3, PT, R188, UR4, PT ;  /* 0x00000004bc007c0c */ /* 0x000fe4000bf66270 */
[----:B------:R-:W-:Y:S02]  /*c320*/  ISETP.GE.AND P4, PT, R186, UR4, PT ;  /* 0x00000004ba007c0c */ /* 0x000fe4000bf86270 */
[----:B------:R-:W-:-:S05]  /*c330*/  ISETP.GE.AND P0, PT, R184, UR4, PT ;  /* 0x00000004b8007c0c */ /* 0x000fca000bf06270 */
[----:B------:R-:W-:Y:S02]  /*c340*/  @!P1 IMAD.WIDE R72, R16, 0x4, R68 ;  /* 0x0000000410489825 */ /* 0x000fe400078e0244 */
[----:B------:R-:W-:-:S03]  /*c350*/  @!P2 LEA R70, P5, R190, R68, 0x2 ;  /* 0x00000044be46a211 */ /* 0x000fc600078a10ff */
[----:B------:R0:W-:Y:S01]  /*c360*/  @!P1 ST.E.64 desc[UR50][R72.64], R6 ;  /* 0x0000000648009985 */ /* 0x0001e2000c101b32 */
[----:B------:R-:W-:Y:S02]  /*c370*/  ISETP.GE.AND P1, PT, R182, UR4, PT ;  /* 0x00000004b6007c0c */ /* 0x000fe4000bf26270 */
[----:B------:R-:W-:-:S05]  /*c380*/  @!P2 LEA.HI.X R71, R190, R69, R191, 0x2, P5 ;  /* 0x00000045be47a211 */ /* 0x000fca00028f14bf */
[----:B------:R1:W-:Y:S01]  /*c390*/  @!P2 ST.E.64 desc[UR50][R70.64], R8 ;  /* 0x000000084600a985 */ /* 0x0003e2000c101b32 */
[----:B------:R-:W-:Y:S02]  /*c3a0*/  ISETP.GE.AND P2, PT, R180, UR4, PT ;  /* 0x00000004b4007c0c */ /* 0x000fe4000bf46270 */
[----:B0-----:R-:W-:-:S04]  /*c3b0*/  @!P3 LEA R6, P5, R188, R68, 0x2 ;  /* 0x00000044bc06b211 */ /* 0x001fc800078a10ff */
[----:B------:R-:W-:Y:S02]  /*c3c0*/  @!P3 LEA.HI.X R7, R188, R69, R189, 0x2, P5 ;  /* 0x00000045bc07b211 */ /* 0x000fe400028f14bd */
[----:B-1----:R-:W-:-:S03]  /*c3d0*/  @!P4 LEA R8, P6, R186, R68, 0x2 ;  /* 0x00000044ba08c211 */ /* 0x002fc600078c10ff */
[----:B------:R0:W-:Y:S01]  /*c3e0*/  @!P3 ST.E.64 desc[UR50][R6.64], R14 ;  /* 0x0000000e0600b985 */ /* 0x0001e2000c101b32 */
[----:B------:R-:W-:Y:S02]  /*c3f0*/  @!P0 LEA R70, P5, R184, R68, 0x2 ;  /* 0x00000044b8468211 */ /* 0x000fe400078a10ff */
[-C--:B------:R-:W-:Y:S02]  /*c400*/  @!P4 LEA.HI.X R9, R186, R69.reuse, R187, 0x2, P6 ;  /* 0x00000045ba09c211 */ /* 0x080fe400030f14bb */
[----:B------:R-:W-:Y:S02]  /*c410*/  @!P0 LEA.HI.X R71, R184, R69, R185, 0x2, P5 ;  /* 0x00000045b8478211 */ /* 0x000fe400028f14b9 */
[----:B------:R-:W-:Y:S01]  /*c420*/  ISETP.GE.AND P3, PT, R178, UR4, PT ;  /* 0x00000004b2007c0c */ /* 0x000fe2000bf66270 */
[----:B------:R1:W-:Y:S01]  /*c430*/  @!P4 ST.E.64 desc[UR50][R8.64], R20 ;  /* 0x000000140800c985 */ /* 0x0003e2000c101b32 */
[----:B------:R-:W-:-:S03]  /*c440*/  ISETP.GE.AND P4, PT, R176, UR4, PT ;  /* 0x00000004b0007c0c */ /* 0x000fc6000bf86270 */
[----:B------:R-:W-:Y:S01]  /*c450*/  @!P0 ST.E.64 desc[UR50][R70.64], R28 ;  /* 0x0000001c46008985 */ /* 0x000fe2000c101b32 */
[----:B------:R-:W-:Y:S02]  /*c460*/  ISETP.GE.AND P0, PT, R174, UR4, PT ;  /* 0x00000004ae007c0c */ /* 0x000fe4000bf06270 */
[----:B0-----:R-:W-:-:S04]  /*c470*/  @!P1 LEA R6, P5, R182, R68, 0x2 ;  /* 0x00000044b6069211 */ /* 0x001fc800078a10ff */
[-C--:B------:R-:W-:Y:S02]  /*c480*/  @!P1 LEA.HI.X R7, R182, R69.reuse, R183, 0x2, P5 ;  /* 0x00000045b6079211 */ /* 0x080fe400028f14b7 */
[-C--:B------:R-:W-:Y:S02]  /*c490*/  @!P3 LEA R14, P5, R178, R68.reuse, 0x2 ;  /* 0x00000044b20eb211 */ /* 0x080fe400078a10ff */
[----:B-1----:R-:W-:Y:S01]  /*c4a0*/  @!P2 LEA R8, P6, R180, R68, 0x2 ;  /* 0x00000044b408a211 */ /* 0x002fe200078c10ff */
[----:B------:R0:W-:Y:S01]  /*c4b0*/  @!P1 ST.E.64 desc[UR50][R6.64], R30 ;  /* 0x0000001e06009985 */ /* 0x0001e2000c101b32 */
[----:B------:R-:W-:Y:S02]  /*c4c0*/  ISETP.GE.AND P1, PT, R172, UR4, PT ;  /* 0x00000004ac007c0c */ /* 0x000fe4000bf26270 */
[-C--:B------:R-:W-:Y:S02]  /*c4d0*/  @!P2 LEA.HI.X R9, R180, R69.reuse, R181, 0x2, P6 ;  /* 0x00000045b409a211 */ /* 0x080fe400030f14b5 */
[----:B------:R-:W-:-:S03]  /*c4e0*/  @!P3 LEA.HI.X R15, R178, R69, R179, 0x2, P5 ;  /* 0x00000045b20fb211 */ /* 0x000fc600028f14b3 */
[----:B------:R1:W-:Y:S01]  /*c4f0*/  @!P2 ST.E.64 desc[UR50][R8.64], R36 ;  /* 0x000000240800a985 */ /* 0x0003e2000c101b32 */
[----:B------:R-:W-:-:S03]  /*c500*/  ISETP.GE.AND P2, PT, R170, UR4, PT ;  /* 0x00000004aa007c0c */ /* 0x000fc6000bf46270 */
[----:B------:R2:W-:Y:S01]  /*c510*/  @!P3 ST.E.64 desc[UR50][R14.64], R38 ;  /* 0x000000260e00b985 */ /* 0x0005e2000c101b32 */
[----:B------:R-:W-:Y:S02]  /*c520*/  ISETP.GE.AND P3, PT, R168, UR4, PT ;  /* 0x00000004a8007c0c */ /* 0x000fe4000bf66270 */
[----:B0-----:R-:W-:-:S04]  /*c530*/  @!P4 LEA R6, P5, R176, R68, 0x2 ;  /* 0x00000044b006c211 */ /* 0x001fc800078a10ff */
[----:B------:R-:W-:Y:S02]  /*c540*/  @!P4 LEA.HI.X R7, R176, R69, R177, 0x2, P5 ;  /* 0x00000045b007c211 */ /* 0x000fe400028f14b1 */
[----:B-1----:R-:W-:-:S03]  /*c550*/  @!P0 LEA R8, P6, R174, R68, 0x2 ;  /* 0x00000044ae088211 */ /* 0x002fc600078c10ff */
[----:B------:R0:W-:Y:S01]  /*c560*/  @!P4 ST.E.64 desc[UR50][R6.64], R44 ;  /* 0x0000002c0600c985 */ /* 0x0001e2000c101b32 */
[----:B------:R-:W-:Y:S02]  /*c570*/  ISETP.GE.AND P4, PT, R166, UR4, PT ;  /* 0x00000004a6007c0c */ /* 0x000fe4000bf86270 */
[----:B--2---:R-:W-:Y:S02]  /*c580*/  @!P1 LEA R14, P5, R172, R68, 0x2 ;  /* 0x00000044ac0e9211 */ /* 0x004fe400078a10ff */
[-C--:B------:R-:W-:Y:S02]  /*c590*/  @!P0 LEA.HI.X R9, R174, R69.reuse, R175, 0x2, P6 ;  /* 0x00000045ae098211 */ /* 0x080fe400030f14af */
[----:B------:R-:W-:-:S03]  /*c5a0*/  @!P1 LEA.HI.X R15, R172, R69, R173, 0x2, P5 ;  /* 0x00000045ac0f9211 */ /* 0x000fc600028f14ad */
[----:B------:R1:W-:Y:S01]  /*c5b0*/  @!P0 ST.E.64 desc[UR50][R8.64], R46 ;  /* 0x0000002e08008985 */ /* 0x0003e2000c101b32 */
[----:B0-----:R-:W-:-:S03]  /*c5c0*/  @!P2 LEA R6, P0, R170, R68, 0x2 ;  /* 0x00000044aa06a211 */ /* 0x001fc600078010ff */
[----:B------:R0:W-:Y:S01]  /*c5d0*/  @!P1 ST.E.64 desc[UR50][R14.64], R52 ;  /* 0x000000340e009985 */ /* 0x0001e2000c101b32 */
[----:B------:R-:W-:Y:S02]  /*c5e0*/  ISETP.GE.AND P1, PT, R164, UR4, PT ;  /* 0x00000004a4007c0c */ /* 0x000fe4000bf26270 */
[----:B------:R-:W-:Y:S02]  /*c5f0*/  @!P2 LEA.HI.X R7, R170, R69, R171, 0x2, P0 ;  /* 0x00000045aa07a211 */ /* 0x000fe400000f14ab */
[----:B------:R-:W-:-:S03]  /*c600*/  ISETP.GE.AND P0, PT, R162, UR4, PT ;  /* 0x00000004a2007c0c */ /* 0x000fc6000bf06270 */
[----:B------:R2:W-:Y:S01]  /*c610*/  @!P2 ST.E.64 desc[UR50][R6.64], R54 ;  /* 0x000000360600a985 */ /* 0x0005e2000c101b32 */
[-C--:B-1----:R-:W-:Y:S02]  /*c620*/  @!P3 LEA R8, P6, R168, R68.reuse, 0x2 ;  /* 0x00000044a808b211 */ /* 0x082fe400078c10ff */
[----:B------:R-:W-:Y:S02]  /*c630*/  ISETP.GE.AND P2, PT, R160, UR4, PT ;  /* 0x00000004a0007c0c */ /* 0x000fe4000bf46270 */
[----:B------:R-:W-:Y:S02]  /*c640*/  @!P3 LEA.HI.X R9, R168, R69, R169, 0x2, P6 ;  /* 0x00000045a809b211 */ /* 0x000fe400030f14a9 */
[----:B0-----:R-:W-:-:S03]  /*c650*/  @!P4 LEA R14, P5, R166, R68, 0x2 ;  /* 0x00000044a60ec211 */ /* 0x001fc600078a10ff */
[----:B------:R0:W-:Y:S01]  /*c660*/  @!P3 ST.E.64 desc[UR50][R8.64], R60 ;  /* 0x0000003c0800b985 */ /* 0x0001e2000c101b32 */
[-C--:B------:R-:W-:Y:S02]  /*c670*/  @!P4 LEA.HI.X R15, R166, R69.reuse, R167, 0x2, P5 ;  /* 0x00000045a60fc211 */ /* 0x080fe400028f14a7 */
[----:B------:R-:W-:Y:S02]  /*c680*/  ISETP.GE.AND P3, PT, R94, UR4, PT ;  /* 0x000000045e007c0c */ /* 0x000fe4000bf66270 */
[-C--:B--2---:R-:W-:Y:S01]  /*c690*/  @!P1 LEA R6, P5, R164, R68.reuse, 0x2 ;  /* 0x00000044a4069211 */ /* 0x084fe200078a10ff */
[----:B------:R1:W-:Y:S01]  /*c6a0*/  @!P4 ST.E.64 desc[UR50][R14.64], R62 ;  /* 0x0000003e0e00c985 */ /* 0x0003e2000c101b32 */
[----:B------:R-:W-:Y:S02]  /*c6b0*/  ISETP.GE.AND P4, PT, R92, UR4, PT ;  /* 0x000000045c007c0c */ /* 0x000fe4000bf86270 */
[----:B------:R-:W-:Y:S02]  /*c6c0*/  @!P1 LEA.HI.X R7, R164, R69, R165, 0x2, P5 ;  /* 0x00000045a4079211 */ /* 0x000fe400028f14a5 */
[----:B0-----:R-:W-:-:S03]  /*c6d0*/  @!P0 LEA R8, P6, R162, R68, 0x2 ;  /* 0x00000044a2088211 */ /* 0x001fc600078c10ff */
[----:B------:R0:W-:Y:S01]  /*c6e0*/  @!P1 ST.E.64 desc[UR50][R6.64], R84 ;  /* 0x0000005406009985 */ /* 0x0001e2000c101b32 */
[----:B------:R-:W-:Y:S02]  /*c6f0*/  ISETP.GE.AND P1, PT, R237, UR4, PT ;  /* 0x00000004ed007c0c */ /* 0x000fe4000bf26270 */
[-C--:B------:R-:W-:Y:S02]  /*c700*/  @!P0 LEA.HI.X R9, R162, R69.reuse, R163, 0x2, P6 ;  /* 0x00000045a2098211 */ /* 0x080fe400030f14a3 */
[-C--:B-1----:R-:W-:Y:S02]  /*c710*/  @!P2 LEA R14, P5, R160, R68.reuse, 0x2 ;  /* 0x00000044a00ea211 */ /* 0x082fe400078a10ff */
[-C--:B------:R-:W-:Y:S01]  /*c720*/  @!P4 LEA R30, P6, R92, R68.reuse, 0x2 ;  /* 0x000000445c1ec211 */ /* 0x080fe200078c10ff */
[----:B------:R1:W-:Y:S01]  /*c730*/  @!P0 ST.E.64 desc[UR50][R8.64], R86 ;  /* 0x0000005608008985 */ /* 0x0003e2000c101b32 */
[----:B------:R-:W-:Y:S02]  /*c740*/  @!P2 LEA.HI.X R15, R160, R69, R161, 0x2, P5 ;  /* 0x00000045a00fa211 */ /* 0x000fe400028f14a1 */
[----:B------:R-:W-:-:S02]  /*c750*/  @!P3 LEA R20, P0, R94, R68, 0x2 ;  /* 0x000000445e14b211 */ /* 0x000fc400078010ff */
[-C--:B------:R-:W-:Y:S01]  /*c760*/  @!P4 LEA.HI.X R31, R92, R69.reuse, R93, 0x2, P6 ;  /* 0x000000455c1fc211 */ /* 0x080fe200030f145d */
[----:B------:R2:W-:Y:S01]  /*c770*/  @!P2 ST.E.64 desc[UR50][R14.64], R100 ;  /* 0x000000640e00a985 */ /* 0x0005e2000c101b32 */
[----:B------:R-:W-:Y:S02]  /*c780*/  ISETP.GE.AND P2, PT, R236, UR4, PT ;  /* 0x00000004ec007c0c */ /* 0x000fe4000bf46270 */
[----:B------:R-:W-:Y:S02]  /*c790*/  @!P3 LEA.HI.X R21, R94, R69, R95, 0x2, P0 ;  /* 0x000000455e15b211 */ /* 0x000fe400000f145f */
[----:B------:R-:W-:Y:S02]  /*c7a0*/  ISETP.GE.AND P0, PT, R235, UR4, PT ;  /* 0x00000004eb007c0c */ /* 0x000fe4000bf06270 */
[----:B------:R-:W-:Y:S01]  /*c7b0*/  @!P1 LEA R28, P5, R237, R68, 0x2 ;  /* 0x00000044ed1c9211 */ /* 0x000fe200078a10ff */
[----:B------:R3:W-:Y:S01]  /*c7c0*/  @!P3 ST.E.64 desc[UR50][R20.64], R102 ;  /* 0x000000661400b985 */ /* 0x0007e2000c101b32 */
[----:B------:R-:W-:-:S02]  /*c7d0*/  ISETP.GE.AND P3, PT, R234, UR4, PT ;  /* 0x00000004ea007c0c */ /* 0x000fc4000bf66270 */
[-C--:B------:R-:W-:Y:S01]  /*c7e0*/  @!P1 LEA.HI.X R29, R237, R69.reuse, R91, 0x2, P5 ;  /* 0x00000045ed1d9211 */ /* 0x080fe200028f145b */
[----:B------:R-:W-:Y:S02]  /*c7f0*/  @!P4 ST.E.64 desc[UR50][R30.64], R108 ;  /* 0x0000006c1e00c985 */ /* 0x000fe4000c101b32 */
[CC--:B0-----:R-:W-:Y:S02]  /*c800*/  @!P2 LEA R6, P4, R236.reuse, R68.reuse, 0x2 ;  /* 0x00000044ec06a211 */ /* 0x0c1fe400078810ff */
[----:B------:R0:W-:Y:S01]  /*c810*/  @!P1 ST.E.64 desc[UR50][R28.64], R110 ;  /* 0x0000006e1c009985 */ /* 0x0001e2000c101b32 */
[----:B------:R-:W-:Y:S02]  /*c820*/  ISETP.GE.AND P1, PT, R233, UR4, PT ;  /* 0x00000004e9007c0c */ /* 0x000fe4000bf26270 */
[----:B------:R-:W-:Y:S02]  /*c830*/  @!P2 LEA.HI.X R7, R236, R69, R90, 0x2, P4 ;  /* 0x00000045ec07a211 */ /* 0x000fe400020f145a */
[----:B-1----:R-:W-:-:S02]  /*c840*/  @!P0 LEA R8, P6, R235, R68, 0x2 ;  /* 0x00000044eb088211 */ /* 0x002fc400078c10ff */
[----:B------:R-:W-:Y:S01]  /*c850*/  ISETP.GE.AND P4, PT, R232, UR4, PT ;  /* 0x00000004e8007c0c */ /* 0x000fe2000bf86270 */
[----:B------:R-:W-:Y:S01]  /*c860*/  @!P2 ST.E.64 desc[UR50][R6.64], R116 ;  /* 0x000000740600a985 */ /* 0x000fe2000c101b32 */
[-C--:B------:R-:W-:Y:S02]  /*c870*/  @!P0 LEA.HI.X R9, R235, R69.reuse, R89, 0x2, P6 ;  /* 0x00000045eb098211 */ /* 0x080fe400030f1459 */
[----:B------:R-:W-:Y:S02]  /*c880*/  ISETP.GE.AND P2, PT, R23, UR4, PT ;  /* 0x0000000417007c0c */ /* 0x000fe4000bf46270 */
[CC--:B--2---:R-:W-:Y:S01]  /*c890*/  @!P3 LEA R14, P5, R234.reuse, R68.reuse, 0x2 ;  /* 0x00000044ea0eb211 */ /* 0x0c4fe200078a10ff */
[----:B------:R1:W-:Y:S01]  /*c8a0*/  @!P0 ST.E.64 desc[UR50][R8.64], R118 ;  /* 0x0000007608008985 */ /* 0x0003e2000c101b32 */
[----:B---3--:R-:W-:Y:S02]  /*c8b0*/  @!P1 LEA R20, P0, R233, R68, 0x2 ;  /* 0x00000044e9149211 */ /* 0x008fe400078010ff */
[----:B------:R-:W-:-:S02]  /*c8c0*/  @!P3 LEA.HI.X R15, R234, R69, R88, 0x2, P5 ;  /* 0x00000045ea0fb211 */ /* 0x000fc400028f1458 */
[-C--:B------:R-:W-:Y:S02]  /*c8d0*/  @!P1 LEA.HI.X R21, R233, R69.reuse, R83, 0x2, P0 ;  /* 0x00000045e9159211 */ /* 0x080fe400000f1453 */
[----:B------:R-:W-:Y:S01]  /*c8e0*/  ISETP.GE.AND P0, PT, R22, UR4, PT ;  /* 0x0000000416007c0c */ /* 0x000fe2000bf06270 */
[----:B------:R2:W-:Y:S01]  /*c8f0*/  @!P3 ST.E.64 desc[UR50][R14.64], R124 ;  /* 0x0000007c0e00b985 */ /* 0x0005e2000c101b32 */
[CC--:B0-----:R-:W-:Y:S02]  /*c900*/  @!P4 LEA R28, P3, R232.reuse, R68.reuse, 0x2 ;  /* 0x00000044e81cc211 */ /* 0x0c1fe400078610ff */
[C---:B------:R-:W-:Y:S01]  /*c910*/  @!P2 LEA R30, P5, R23.reuse, R68, 0x2 ;  /* 0x00000044171ea211 */ /* 0x040fe200078a10ff */
[----:B------:R0:W-:Y:S01]  /*c920*/  @!P1 ST.E.64 desc[UR50][R20.64], R126 ;  /* 0x0000007e14009985 */ /* 0x0001e2000c101b32 */
[-C--:B------:R-:W-:Y:S01]  /*c930*/  @!P4 LEA.HI.X R29, R232, R69.reuse, R82, 0x2, P3 ;  /* 0x00000045e81dc211 */ /* 0x080fe200018f1452 */
[----:B-1----:R-:W-:Y:S01]  /*c940*/  VIADD R9, R16, 0xf0 ;  /* 0x000000f010097836 */ /* 0x002fe20000000000 */
[----:B------:R-:W-:-:S02]  /*c950*/  @!P2 LEA.HI.X R31, R23, R69, R81, 0x2, P5 ;  /* 0x00000045171fa211 */ /* 0x000fc400028f1451 */
[----:B------:R-:W-:Y:S01]  /*c960*/  ISETP.GE.AND P1, PT, R17, UR4, PT ;  /* 0x0000000411007c0c */ /* 0x000fe2000bf26270 */
[----:B------:R1:W-:Y:S01]  /*c970*/  @!P4 ST.E.64 desc[UR50][R28.64], R132 ;  /* 0x000000841c00c985 */ /* 0x0003e2000c101b32 */
[----:B------:R-:W-:Y:S02]  /*c980*/  ISETP.GE.AND P3, PT, R9, UR4, PT ;  /* 0x0000000409007c0c */ /* 0x000fe4000bf66270 */
[----:B------:R-:W-:Y:S01]  /*c990*/  ISETP.GE.AND P5, PT, R19, UR4, PT ;  /* 0x0000000413007c0c */ /* 0x000fe2000bfa6270 */
[----:B------:R3:W-:Y:S01]  /*c9a0*/  @!P2 ST.E.64 desc[UR50][R30.64], R134 ;  /* 0x000000861e00a985 */ /* 0x0007e2000c101b32 */
[----:B------:R-:W-:Y:S01]  /*c9b0*/  @!P0 LEA R6, P2, R22, R68, 0x2 ;  /* 0x0000004416068211 */ /* 0x000fe200078410ff */
[----:B--2---:R-:W-:Y:S01]  /*c9c0*/  VIADD R15, R16, 0xf8 ;  /* 0x000000f8100f7836 */ /* 0x004fe20000000000 */
[----:B------:R-:W-:Y:S02]  /*c9d0*/  ISETP.GE.AND P4, PT, R18, UR4, PT ;  /* 0x0000000412007c0c */ /* 0x000fe4000bf86270 */
[----:B------:R-:W-:-:S02]  /*c9e0*/  @!P0 LEA.HI.X R7, R22, R69, R80, 0x2, P2 ;  /* 0x0000004516078211 */ /* 0x000fc400010f1450 */
[----:B------:R-:W-:Y:S02]  /*c9f0*/  ISETP.GE.AND P2, PT, R15, UR4, PT ;  /* 0x000000040f007c0c */ /* 0x000fe4000bf46270 */
[----:B------:R-:W-:Y:S01]  /*ca00*/  SHF.R.S32.HI R8, RZ, 0x1f, R17 ;  /* 0x0000001fff087819 */ /* 0x000fe20000011411 */
[----:B------:R2:W-:Y:S01]  /*ca10*/  @!P0 ST.E.64 desc[UR50][R6.64], R140 ;  /* 0x0000008c06008985 */ /* 0x0005e2000c101b32 */
[-C--:B0-----:R-:W-:Y:S02]  /*ca20*/  @!P1 LEA R20, P6, R17, R68.reuse, 0x2 ;  /* 0x0000004411149211 */ /* 0x081fe400078c10ff */
[----:B------:R-:W-:Y:S02]  /*ca30*/  SHF.R.S32.HI R14, RZ, 0x1f, R9 ;  /* 0x0000001fff0e7819 */ /* 0x000fe40000011409 */
[----:B-1----:R-:W-:Y:S02]  /*ca40*/  @!P3 LEA R28, P0, R9, R68, 0x2 ;  /* 0x00000044091cb211 */ /* 0x002fe400078010ff */
[----:B------:R-:W-:-:S02]  /*ca50*/  @!P1 LEA.HI.X R21, R17, R69, R8, 0x2, P6 ;  /* 0x0000004511159211 */ /* 0x000fc400030f1408 */
[-C--:B------:R-:W-:Y:S02]  /*ca60*/  @!P5 LEA R8, P6, R19, R68.reuse, 0x2 ;  /* 0x000000441308d211 */ /* 0x080fe400078c10ff */
[-C--:B------:R-:W-:Y:S02]  /*ca70*/  @!P3 LEA.HI.X R29, R9, R69.reuse, R14, 0x2, P0 ;  /* 0x00000045091db211 */ /* 0x080fe400000f140e */
[----:B------:R-:W-:Y:S02]  /*ca80*/  @!P5 LEA.HI.X R9, R19, R69, R79, 0x2, P6 ;  /* 0x000000451309d211 */ /* 0x000fe400030f144f */
[----:B---3--:R-:W-:Y:S02]  /*ca90*/  SHF.R.S32.HI R31, RZ, 0x1f, R15 ;  /* 0x0000001fff1f7819 */ /* 0x008fe4000001140f */
[-C--:B------:R-:W-:Y:S01]  /*caa0*/  @!P2 LEA R30, P6, R15, R68.reuse, 0x2 ;  /* 0x000000440f1ea211 */ /* 0x080fe200078c10ff */
[----:B------:R2:W-:Y:S01]  /*cab0*/  @!P5 ST.E.64 desc[UR50][R8.64], R142 ;  /* 0x0000008e0800d985 */ /* 0x0005e2000c101b32 */
[----:B------:R-:W-:-:S02]  /*cac0*/  @!P4 LEA R14, P0, R18, R68, 0x2 ;  /* 0x00000044120ec211 */ /* 0x000fc400078010ff */
[-C--:B------:R-:W-:Y:S02]  /*cad0*/  @!P2 LEA.HI.X R31, R15, R69.reuse, R31, 0x2, P6 ;  /* 0x000000450f1fa211 */ /* 0x080fe400030f141f */
[----:B------:R-:W-:-:S05]  /*cae0*/  @!P4 LEA.HI.X R15, R18, R69, R78, 0x2, P0 ;  /* 0x00000045120fc211 */ /* 0x000fca00000f144e */
[----:B------:R2:W-:Y:S04]  /*caf0*/  @!P4 ST.E.64 desc[UR50][R14.64], R148 ;  /* 0x000000940e00c985 */ /* 0x0005e8000c101b32 */
[----:B------:R2:W-:Y:S04]  /*cb00*/  @!P1 ST.E.64 desc[UR50][R20.64], R150 ;  /* 0x0000009614009985 */ /* 0x0005e8000c101b32 */
[----:B------:R2:W-:Y:S04]  /*cb10*/  @!P3 ST.E.64 desc[UR50][R28.64], R156 ;  /* 0x0000009c1c00b985 */ /* 0x0005e8000c101b32 */
[----:B------:R2:W-:Y:S02]  /*cb20*/  @!P2 ST.E.64 desc[UR50][R30.64], R158 ;  /* 0x0000009e1e00a985 */ /* 0x0005e4000c101b32 */
.L_x_181:
[----:B------:R-:W-:Y:S05]  /*cb30*/  BSYNC B1 ;  /* 0x0000000000017941 */ /* 0x000fea0003800000 */
.L_x_180:
[----:B------:R-:W-:Y:S01]  /*cb40*/  ISETP.GE.AND P0, PT, R74, UR9, PT ;  /* 0x000000094a007c0c */ /* 0x000fe2000bf06270 */
[----:B--2---:R0:W1:Y:S04]  /*cb50*/  SHFL.IDX PT, R7, R75, 0x1, 0x1c1f ;  /* 0x003c1f004b077f89 */ /* 0x00406800000e0000 */
[----:B------:R0:W2:Y:S08]  /*cb60*/  SHFL.IDX PT, R6, R0, 0x1, 0x1c1f ;  /* 0x003c1f0000067f89 */ /* 0x0000b000000e0000 */
[----:B0-----:R-:W-:Y:S05]  /*cb70*/  @P0 BRA `(.L_x_179) ;  /* 0x0000001400ec0947 */ /* 0x001fea0003800000 */
[----:B------:R-:W-:Y:S02]  /*cb80*/  ULDC UR4, c[0x0][0xac8] ;  /* 0x0002b20000047ab9 */ /* 0x000fe40000000800 */
[----:B------:R-:W-:Y:S02]  /*cb90*/  ISETP.GE.AND P2, PT, R16, UR4, PT ;  /* 0x0000000410007c0c */ /* 0x000fe4000bf46270 */
[----:B------:R-:W-:Y:S02]  /*cba0*/  ISETP.GE.AND P5, PT, R190, UR4, PT ;  /* 0x00000004be007c0c */ /* 0x000fe4000bfa6270 */
[----:B------:R-:W-:Y:S02]  /*cbb0*/  ISETP.GE.AND P4, PT, R188, UR4, PT ;  /* 0x00000004bc007c0c */ /* 0x000fe4000bf86270 */
[----:B------:R-:W-:Y:S02]  /*cbc0*/  ISETP.GE.AND P3, PT, R186, UR4, PT ;  /* 0x00000004ba007c0c */ /* 0x000fe4000bf66270 */
[----:B------:R-:W-:-:S05]  /*cbd0*/  ISETP.GE.AND P0, PT, R184, UR4, PT ;  /* 0x00000004b8007c0c */ /* 0x000fca000bf06270 */
[----:B-12---:R-:W-:Y:S02]  /*cbe0*/  @!P2 IMAD.WIDE R8, R16, 0x4, R6 ;  /* 0x000000041008a825 */ /* 0x006fe400078e0206 */
[----:B------:R-:W-:-:S03]  /*cbf0*/  @!P5 LEA R14, P1, R190, R6, 0x2 ;  /* 0x00000006be0ed211 */ /* 0x000fc600078210ff */
[----:B------:R0:W-:Y:S01]  /*cc00*/  @!P2 ST.E.64 desc[UR50][R8.64], R10 ;  /* 0x0000000a0800a985 */ /* 0x0001e2000c101b32 */
[-C--:B------:R-:W-:Y:S02]  /*cc10*/  @!P4 LEA R20, P2, R188, R6.reuse, 0x2 ;  /* 0x00000006bc14c211 */ /* 0x080fe400078410ff */
[-C--:B------:R-:W-:Y:S02]  /*cc20*/  @!P5 LEA.HI.X R15, R190, R7.reuse, R191, 0x2, P1 ;  /* 0x00000007be0fd211 */ /* 0x080fe400008f14bf */
[----:B------:R-:W-:Y:S02]  /*cc30*/  ISETP.GE.AND P1, PT, R182, UR4, PT ;  /* 0x00000004b6007c0c */ /* 0x000fe4000bf26270 */
[-C--:B------:R-:W-:Y:S01]  /*cc40*/  @!P4 LEA.HI.X R21, R188, R7.reuse, R189, 0x2, P2 ;  /* 0x00000007bc15c211 */ /* 0x080fe200010f14bd */
[----:B------:R1:W-:Y:S01]  /*cc50*/  @!P5 ST.E.64 desc[UR50][R14.64], R12 ;  /* 0x0000000c0e00d985 */ /* 0x0003e2000c101b32 */
[----:B------:R-:W-:Y:S02]  /*cc60*/  @!P3 LEA R28, P6, R186, R6, 0x2 ;  /* 0x00000006ba1cb211 */ /* 0x000fe400078c10ff */
[----:B------:R-:W-:Y:S01]  /*cc70*/  ISETP.GE.AND P2, PT, R180, UR4, PT ;  /* 0x00000004b4007c0c */ /* 0x000fe2000bf46270 */
[----:B------:R-:W-:Y:S01]  /*cc80*/  @!P4 ST.E.64 desc[UR50][R20.64], R24 ;  /* 0x000000181400c985 */ /* 0x000fe2000c101b32 */
[----:B------:R-:W-:-:S02]  /*cc90*/  @!P3 LEA.HI.X R29, R186, R7, R187, 0x2, P6 ;  /* 0x00000007ba1db211 */ /* 0x000fc400030f14bb */
[----:B------:R-:W-:Y:S02]  /*cca0*/  ISETP.GE.AND P4, PT, R178, UR4, PT ;  /* 0x00000004b2007c0c */ /* 0x000fe4000bf86270 */
[-C--:B------:R-:W-:Y:S01]  /*ccb0*/  @!P0 LEA R30, P5, R184, R6.reuse, 0x2 ;  /* 0x00000006b81e8211 */ /* 0x080fe200078a10ff */
[----:B------:R2:W-:Y:S01]  /*ccc0*/  @!P3 ST.E.64 desc[UR50][R28.64], R26 ;  /* 0x0000001a1c00b985 */ /* 0x0005e2000c101b32 */
[----:B------:R-:W-:Y:S02]  /*ccd0*/  ISETP.GE.AND P3, PT, R176, UR4, PT ;  /* 0x00000004b0007c0c */ /* 0x000fe4000bf66270 */
[-C--:B------:R-:W-:Y:S02]  /*cce0*/  @!P0 LEA.HI.X R31, R184, R7.reuse, R185, 0x2, P5 ;  /* 0x00000007b81f8211 */ /* 0x080fe400028f14b9 */
[-C--:B0-----:R-:W-:Y:S02]  /*ccf0*/  @!P1 LEA R8, P5, R182, R6.reuse, 0x2 ;  /* 0x00000006b6089211 */ /* 0x081fe400078a10ff */
[----:B------:R-:W-:Y:S01]  /*cd00*/  @!P2 LEA R10, P6, R180, R6, 0x2 ;  /* 0x00000006b40aa211 */ /* 0x000fe200078c10ff */
[----:B------:R-:W-:Y:S01]  /*cd10*/  @!P0 ST.E.64 desc[UR50][R30.64], R32 ;  /* 0x000000201e008985 */ /* 0x000fe2000c101b32 */
[----:B------:R-:W-:-:S02]  /*cd20*/  @!P1 LEA.HI.X R9, R182, R7, R183, 0x2, P5 ;  /* 0x00000007b6099211 */ /* 0x000fc400028f14b7 */
[-C--:B------:R-:W-:Y:S02]  /*cd30*/  @!P2 LEA.HI.X R11, R180, R7.reuse, R181, 0x2, P6 ;  /* 0x00000007b40ba211 */ /* 0x080fe400030f14b5 */
[-C--:B-1----:R-:W-:Y:S01]  /*cd40*/  @!P4 LEA R12, P5, R178, R6.reuse, 0x2 ;  /* 0x00000006b20cc211 */ /* 0x082fe200078a10ff */
[----:B------:R0:W-:Y:S01]  /*cd50*/  @!P1 ST.E.64 desc[UR50][R8.64], R34 ;  /* 0x0000002208009985 */ /* 0x0001e2000c101b32 */
[----:B------:R-:W-:Y:S01]  /*cd60*/  ISETP.GE.AND P0, PT, R174, UR4, PT ;  /* 0x00000004ae007c0c */ /* 0x000fe2000bf06270 */
[----:B--2---:R-:W-:Y:S01]  /*cd70*/  VIADD R27, R16, 0xf0 ;  /* 0x000000f0101b7836 */ /* 0x004fe20000000000 */
[----:B------:R-:W-:Y:S01]  /*cd80*/  @!P4 LEA.HI.X R13, R178, R7, R179, 0x2, P5 ;  /* 0x00000007b20dc211 */ /* 0x000fe200028f14b3 */
[----:B------:R1:W-:Y:S01]  /*cd90*/  @!P2 ST.E.64 desc[UR50][R10.64], R40 ;  /* 0x000000280a00a985 */ /* 0x0003e2000c101b32 */
[----:B------:R-:W-:Y:S02]  /*cda0*/  ISETP.GE.AND P1, PT, R172, UR4, PT ;  /* 0x00000004ac007c0c */ /* 0x000fe4000bf26270 */
[----:B------:R-:W-:Y:S01]  /*cdb0*/  @!P3 LEA R14, P2, R176, R6, 0x2 ;  /* 0x00000006b00eb211 */ /* 0x000fe200078410ff */
[----:B------:R2:W-:Y:S01]  /*cdc0*/  @!P4 ST.E.64 desc[UR50][R12.64], R42 ;  /* 0x0000002a0c00c985 */ /* 0x0005e2000c101b32 */
[----:B------:R-:W-:-:S02]  /*cdd0*/  ISETP.GE.AND P4, PT, R170, UR4, PT ;  /* 0x00000004aa007c0c */ /* 0x000fc4000bf86270 */
[-C--:B------:R-:W-:Y:S02]  /*cde0*/  @!P3 LEA.HI.X R15, R176, R7.reuse, R177, 0x2, P2 ;  /* 0x00000007b00fb211 */ /* 0x080fe400010f14b1 */
[----:B------:R-:W-:Y:S02]  /*cdf0*/  ISETP.GE.AND P2, PT, R168, UR4, PT ;  /* 0x00000004a8007c0c */ /* 0x000fe4000bf46270 */
[-C--:B------:R-:W-:Y:S01]  /*ce00*/  @!P0 LEA R20, P6, R174, R6.reuse, 0x2 ;  /* 0x00000006ae148211 */ /* 0x080fe200078c10ff */
[----:B------:R3:W-:Y:S01]  /*ce10*/  @!P3 ST.E.64 desc[UR50][R14.64], R48 ;  /* 0x000000300e00b985 */ /* 0x0007e2000c101b32 */
[----:B------:R-:W-:Y:S02]  /*ce20*/  ISETP.GE.AND P3, PT, R166, UR4, PT ;  /* 0x00000004a6007c0c */ /* 0x000fe4000bf66270 */
[----:B------:R-:W-:Y:S02]  /*ce30*/  @!P1 LEA R24, P5, R172, R6, 0x2 ;  /* 0x00000006ac189211 */ /* 0x000fe400078a10ff */
[----:B------:R-:W-:-:S02]  /*ce40*/  @!P0 LEA.HI.X R21, R174, R7, R175, 0x2, P6 ;  /* 0x00000007ae158211 */ /* 0x000fc400030f14af */
[-C--:B------:R-:W-:Y:S02]  /*ce50*/  @!P1 LEA.HI.X R25, R172, R7.reuse, R173, 0x2, P5 ;  /* 0x00000007ac199211 */ /* 0x080fe400028f14ad */
[-C--:B0-----:R-:W-:Y:S01]  /*ce60*/  @!P4 LEA R8, P5, R170, R6.reuse, 0x2 ;  /* 0x00000006aa08c211 */ /* 0x081fe200078a10ff */
[----:B------:R0:W-:Y:S01]  /*ce70*/  @!P0 ST.E.64 desc[UR50][R20.64], R50 ;  /* 0x0000003214008985 */ /* 0x0001e2000c101b32 */
[----:B------:R-:W-:Y:S02]  /*ce80*/  ISETP.GE.AND P0, PT, R164, UR4, PT ;  /* 0x00000004a4007c0c */ /* 0x000fe4000bf06270 */
[-C--:B-1----:R-:W-:Y:S01]  /*ce90*/  @!P2 LEA R10, P6, R168, R6.reuse, 0x2 ;  /* 0x00000006a80aa211 */ /* 0x082fe200078c10ff */
[----:B------:R1:W-:Y:S01]  /*cea0*/  @!P1 ST.E.64 desc[UR50][R24.64], R56 ;  /* 0x0000003818009985 */ /* 0x0003e2000c101b32 */
[----:B------:R-:W-:Y:S02]  /*ceb0*/  @!P4 LEA.HI.X R9, R170, R7, R171, 0x2, P5 ;  /* 0x00000007aa09c211 */ /* 0x000fe400028f14ab */
[----:B--2---:R-:W-:-:S02]  /*cec0*/  @!P3 LEA R12, P5, R166, R6, 0x2 ;  /* 0x00000006a60cb211 */ /* 0x004fc400078a10ff */
[-C--:B------:R-:W-:Y:S01]  /*ced0*/  @!P2 LEA.HI.X R11, R168, R7.reuse, R169, 0x2, P6 ;  /* 0x00000007a80ba211 */ /* 0x080fe200030f14a9 */
[----:B------:R2:W-:Y:S01]  /*cee0*/  @!P4 ST.E.64 desc[UR50][R8.64], R58 ;  /* 0x0000003a0800c985 */ /* 0x0005e2000c101b32 */
[----:B------:R-:W-:Y:S02]  /*cef0*/  @!P3 LEA.HI.X R13, R166, R7, R167, 0x2, P5 ;  /* 0x00000007a60db211 */ /* 0x000fe400028f14a7 */
[----:B------:R-:W-:Y:S01]  /*cf00*/  ISETP.GE.AND P1, PT, R162, UR4, PT ;  /* 0x00000004a2007c0c */ /* 0x000fe2000bf26270 */
[----:B------:R4:W-:Y:S01]  /*cf10*/  @!P2 ST.E.64 desc[UR50][R10.64], R64 ;  /* 0x000000400a00a985 */ /* 0x0009e2000c101b32 */
[----:B------:R-:W-:Y:S02]  /*cf20*/  ISETP.GE.AND P4, PT, R160, UR4, PT ;  /* 0x00000004a0007c0c */ /* 0x000fe4000bf86270 */
[----:B---3--:R-:W-:Y:S01]  /*cf30*/  @!P0 LEA R14, P2, R164, R6, 0x2 ;  /* 0x00000006a40e8211 */ /* 0x008fe200078410ff */
[----:B------:R3:W-:Y:S01]  /*cf40*/  @!P3 ST.E.64 desc[UR50][R12.64], R66 ;  /* 0x000000420c00b985 */ /* 0x0007e2000c101b32 */
[----:B------:R-:W-:-:S02]  /*cf50*/  ISETP.GE.AND P3, PT, R94, UR4, PT ;  /* 0x000000045e007c0c */ /* 0x000fc4000bf66270 */
[-C--:B------:R-:W-:Y:S02]  /*cf60*/  @!P0 LEA.HI.X R15, R164, R7.reuse, R165, 0x2, P2 ;  /* 0x00000007a40f8211 */ /* 0x080fe400010f14a5 */
[----:B------:R-:W-:Y:S02]  /*cf70*/  ISETP.GE.AND P2, PT, R92, UR4, PT ;  /* 0x000000045c007c0c */ /* 0x000fe4000bf46270 */
[----:B------:R-:W-:Y:S01]  /*cf80*/  SHF.R.S32.HI R0, RZ, 0x1f, R27 ;  /* 0x0000001fff007819 */ /* 0x000fe2000001141b */
[----:B------:R5:W-:Y:S01]  /*cf90*/  @!P0 ST.E.64 desc[UR50][R14.64], R96 ;  /* 0x000000600e008985 */ /* 0x000be2000c101b32 */
[-C--:B0-----:R-:W-:Y:S02]  /*cfa0*/  @!P1 LEA R20, P6, R162, R6.reuse, 0x2 ;  /* 0x00000006a2149211 */ /* 0x081fe400078c10ff */
[----:B-1----:R-:W-:Y:S02]  /*cfb0*/  @!P4 LEA R24, P5, R160, R6, 0x2 ;  /* 0x00000006a018c211 */ /* 0x002fe400078a10ff */
[----:B------:R-:W-:-:S02]  /*cfc0*/  @!P1 LEA.HI.X R21, R162, R7, R163, 0x2, P6 ;  /* 0x00000007a2159211 */ /* 0x000fc400030f14a3 */
[----:B------:R-:W-:Y:S02]  /*cfd0*/  ISETP.GE.AND P0, PT, R237, UR4, PT ;  /* 0x00000004ed007c0c */ /* 0x000fe4000bf06270 */
[-C--:B------:R-:W-:Y:S01]  /*cfe0*/  @!P4 LEA.HI.X R25, R160, R7.reuse, R161, 0x2, P5 ;  /* 0x00000007a019c211 */ /* 0x080fe200028f14a1 */
[----:B------:R0:W-:Y:S01]  /*cff0*/  @!P1 ST.E.64 desc[UR50][R20.64], R98 ;  /* 0x0000006214009985 */ /* 0x0001e2000c101b32 */
[-C--:B--2---:R-:W-:Y:S02]  /*d000*/  @!P3 LEA R8, P5, R94, R6.reuse, 0x2 ;  /* 0x000000065e08b211 */ /* 0x084fe400078a10ff */
[----:B------:R-:W-:Y:S01]  /*d010*/  ISETP.GE.AND P1, PT, R236, UR4, PT ;  /* 0x00000004ec007c0c */ /* 0x000fe2000bf26270 */
[----:B------:R1:W-:Y:S01]  /*d020*/  @!P4 ST.E.64 desc[UR50][R24.64], R104 ;  /* 0x000000681800c985 */ /* 0x0003e2000c101b32 */
[----:B------:R-:W-:Y:S02]  /*d030*/  @!P3 LEA.HI.X R9, R94, R7, R95, 0x2, P5 ;  /* 0x000000075e09b211 */ /* 0x000fe400028f145f */
[----:B----4-:R-:W-:-:S02]  /*d040*/  @!P2 LEA R10, P6, R92, R6, 0x2 ;  /* 0x000000065c0aa211 */ /* 0x010fc400078c10ff */
[----:B------:R-:W-:Y:S01]  /*d050*/  ISETP.GE.AND P4, PT, R235, UR4, PT ;  /* 0x00000004eb007c0c */ /* 0x000fe2000bf86270 */
[----:B------:R2:W-:Y:S01]  /*d060*/  @!P3 ST.E.64 desc[UR50][R8.64], R106 ;  /* 0x0000006a0800b985 */ /* 0x0005e2000c101b32 */
[----:B------:R-:W-:Y:S02]  /*d070*/  ISETP.GE.AND P3, PT, R234, UR4, PT ;  /* 0x00000004ea007c0c */ /* 0x000fe4000bf66270 */
[C---:B---3--:R-:W-:Y:S02]  /*d080*/  @!P0 LEA R12, P5, R237.reuse, R6, 0x2 ;  /* 0x00000006ed0c8211 */ /* 0x048fe400078a10ff */
[-C--:B------:R-:W-:Y:S02]  /*d090*/  @!P2 LEA.HI.X R11, R92, R7.reuse, R93, 0x2, P6 ;  /* 0x000000075c0ba211 */ /* 0x080fe400030f145d */
[----:B------:R-:W-:-:S03]  /*d0a0*/  @!P0 LEA.HI.X R13, R237, R7, R91, 0x2, P5 ;  /* 0x00000007ed0d8211 */ /* 0x000fc600028f145b */
[----:B------:R3:W-:Y:S01]  /*d0b0*/  @!P2 ST.E.64 desc[UR50][R10.64], R112 ;  /* 0x000000700a00a985 */ /* 0x0007e2000c101b32 */
[CC--:B-----5:R-:W-:Y:S02]  /*d0c0*/  @!P1 LEA R14, P2, R236.reuse, R6.reuse, 0x2 ;  /* 0x00000006ec0e9211 */ /* 0x0e0fe400078410ff */
[-C--:B0-----:R-:W-:Y:S01]  /*d0d0*/  @!P4 LEA R20, P5, R235, R6.reuse, 0x2 ;  /* 0x00000006eb14c211 */ /* 0x081fe200078a10ff */
[----:B------:R0:W-:Y:S01]  /*d0e0*/  @!P0 ST.E.64 desc[UR50][R12.64], R114 ;  /* 0x000000720c008985 */ /* 0x0001e2000c101b32 */
[----:B------:R-:W-:Y:S02]  /*d0f0*/  ISETP.GE.AND P0, PT, R233, UR4, PT ;  /* 0x00000004e9007c0c */ /* 0x000fe4000bf06270 */
[-C--:B------:R-:W-:Y:S02]  /*d100*/  @!P1 LEA.HI.X R15, R236, R7.reuse, R90, 0x2, P2 ;  /* 0x00000007ec0f9211 */ /* 0x080fe400010f145a */
[----:B------:R-:W-:Y:S02]  /*d110*/  ISETP.GE.AND P2, PT, R232, UR4, PT ;  /* 0x00000004e8007c0c */ /* 0x000fe4000bf46270 */
[----:B-1----:R-:W-:Y:S01]  /*d120*/  @!P3 LEA R24, P6, R234, R6, 0x2 ;  /* 0x00000006ea18b211 */ /* 0x002fe200078c10ff */
[----:B------:R1:W-:Y:S01]  /*d130*/  @!P1 ST.E.64 desc[UR50][R14.64], R120 ;  /* 0x000000780e009985 */ /* 0x0003e2000c101b32 */
[----:B------:R-:W-:-:S02]  /*d140*/  @!P4 LEA.HI.X R21, R235, R7, R89, 0x2, P5 ;  /* 0x00000007eb15c211 */ /* 0x000fc400028f1459 */
[----:B------:R-:W-:-:S03]  /*d150*/  @!P3 LEA.HI.X R25, R234, R7, R88, 0x2, P6 ;  /* 0x00000007ea19b211 */ /* 0x000fc600030f1458 */
[----:B------:R-:W-:Y:S01]  /*d160*/  @!P4 ST.E.64 desc[UR50][R20.64], R122 ;  /* 0x0000007a1400c985 */ /* 0x000fe2000c101b32 */
[-C--:B--2---:R-:W-:Y:S02]  /*d170*/  @!P0 LEA R8, P1, R233, R6.reuse, 0x2 ;  /* 0x00000006e9088211 */ /* 0x084fe400078210ff */
[----:B------:R-:W-:Y:S01]  /*d180*/  ISETP.GE.AND P4, PT, R23, UR4, PT ;  /* 0x0000000417007c0c */ /* 0x000fe2000bf86270 */
[----:B------:R2:W-:Y:S01]  /*d190*/  @!P3 ST.E.64 desc[UR50][R24.64], R128 ;  /* 0x000000801800b985 */ /* 0x0005e2000c101b32 */
[----:B------:R-:W-:Y:S02]  /*d1a0*/  ISETP.GE.AND P3, PT, R22, UR4, PT ;  /* 0x0000000416007c0c */ /* 0x000fe4000bf66270 */
[C---:B---3--:R-:W-:Y:S02]  /*d1b0*/  @!P2 LEA R10, P5, R232.reuse, R6, 0x2 ;  /* 0x00000006e80aa211 */ /* 0x048fe400078a10ff */
[-C--:B------:R-:W-:Y:S02]  /*d1c0*/  @!P0 LEA.HI.X R9, R233, R7.reuse, R83, 0x2, P1 ;  /* 0x00000007e9098211 */ /* 0x080fe400008f1453 */
[----:B------:R-:W-:-:S02]  /*d1d0*/  @!P2 LEA.HI.X R11, R232, R7, R82, 0x2, P5 ;  /* 0x00000007e80ba211 */ /* 0x000fc400028f1452 */
[----:B------:R-:W-:Y:S01]  /*d1e0*/  ISETP.GE.AND P1, PT, R27, UR4, PT ;  /* 0x000000041b007c0c */ /* 0x000fe2000bf26270 */
[----:B------:R3:W-:Y:S01]  /*d1f0*/  @!P0 ST.E.64 desc[UR50][R8.64], R130 ;  /* 0x0000008208008985 */ /* 0x0007e2000c101b32 */
[----:B------:R-:W-:Y:S02]  /*d200*/  ISETP.GE.AND P0, PT, R18, UR4, PT ;  /* 0x0000000412007c0c */ /* 0x000fe4000bf06270 */
[-C--:B0-----:R-:W-:Y:S01]  /*d210*/  @!P4 LEA R12, P5, R23, R6.reuse, 0x2 ;  /* 0x00000006170cc211 */ /* 0x081fe200078a10ff */
[----:B------:R0:W-:Y:S01]  /*d220*/  @!P2 ST.E.64 desc[UR50][R10.64], R136 ;  /* 0x000000880a00a985 */ /* 0x0001e2000c101b32 */
[----:B------:R-:W-:Y:S02]  /*d230*/  ISETP.GE.AND P2, PT, R19, UR4, PT ;  /* 0x0000000413007c0c */ /* 0x000fe4000bf46270 */
[----:B-1----:R-:W-:Y:S02]  /*d240*/  @!P3 LEA R14, P6, R22, R6, 0x2 ;  /* 0x00000006160eb211 */ /* 0x002fe400078c10ff */
[----:B------:R-:W-:-:S02]  /*d250*/  @!P4 LEA.HI.X R13, R23, R7, R81, 0x2, P5 ;  /* 0x00000007170dc211 */ /* 0x000fc400028f1451 */
[----:B------:R-:W-:Y:S02]  /*d260*/  @!P3 LEA.HI.X R15, R22, R7, R80, 0x2, P6 ;  /* 0x00000007160fb211 */ /* 0x000fe400030f1450 */
[----:B------:R-:W-:Y:S01]  /*d270*/  ISETP.GE.AND P6, PT, R17, UR4, PT ;  /* 0x0000000411007c0c */ /* 0x000fe2000bfc6270 */
[----:B------:R1:W-:Y:S01]  /*d280*/  @!P4 ST.E.64 desc[UR50][R12.64], R138 ;  /* 0x0000008a0c00c985 */ /* 0x0003e2000c101b32 */
[----:B--2---:R-:W-:-:S03]  /*d290*/  @!P1 LEA R24, P5, R27, R6, 0x2 ;  /* 0x000000061b189211 */ /* 0x004fc600078a10ff */
[-C--:B---3--:R-:W-:Y:S01]  /*d2a0*/  @!P2 LEA R8, P4, R19, R6.reuse, 0x2 ;  /* 0x000000061308a211 */ /* 0x088fe200078810ff */
[----:B------:R2:W-:Y:S01]  /*d2b0*/  @!P3 ST.E.64 desc[UR50][R14.64], R144 ;  /* 0x000000900e00b985 */ /* 0x0005e2000c101b32 */
[-C--:B------:R-:W-:Y:S02]  /*d2c0*/  @!P1 LEA.HI.X R25, R27, R7.reuse, R0, 0x2, P5 ;  /* 0x000000071b199211 */ /* 0x080fe400028f1400 */
[CC--:B0-----:R-:W-:Y:S02]  /*d2d0*/  @!P0 LEA R10, P3, R18.reuse, R6.reuse, 0x2 ;  /* 0x00000006120a8211 */ /* 0x0c1fe400078610ff */
[-C--:B------:R-:W-:Y:S02]  /*d2e0*/  @!P2 LEA.HI.X R9, R19, R7.reuse, R79, 0x2, P4 ;  /* 0x000000071309a211 */ /* 0x080fe400020f144f */
[----:B------:R-:W-:Y:S02]  /*d2f0*/  SHF.R.S32.HI R0, RZ, 0x1f, R17 ;  /* 0x0000001fff007819 */ /* 0x000fe40000011411 */
[C---:B------:R-:W-:Y:S01]  /*d300*/  @!P6 LEA R20, P4, R17.reuse, R6, 0x2 ;  /* 0x000000061114e211 */ /* 0x040fe200078810ff */
[----:B------:R2:W-:Y:S01]  /*d310*/  @!P2 ST.E.64 desc[UR50][R8.64], R146 ;  /* 0x000000920800a985 */ /* 0x0005e2000c101b32 */
[-C--:B------:R-:W-:Y:S01]  /*d320*/  @!P0 LEA.HI.X R11, R18, R7.reuse, R78, 0x2, P3 ;  /* 0x00000007120b8211 */ /* 0x080fe200018f144e */
[----:B-1----:R-:W-:Y:S01]  /*d330*/  VIADD R13, R16, 0xf8 ;  /* 0x000000f8100d7836 */ /* 0x002fe20000000000 */
[----:B------:R-:W-:-:S03]  /*d340*/  @!P6 LEA.HI.X R21, R17, R7, R0, 0x2, P4 ;  /* 0x000000071115e211 */ /* 0x000fc600020f1400 */
[----:B------:R2:W-:Y:S01]  /*d350*/  @!P0 ST.E.64 desc[UR50][R10.64], R152 ;  /* 0x000000980a008985 */ /* 0x0005e2000c101b32 */
[----:B------:R-:W-:-:S03]  /*d360*/  ISETP.GE.AND P0, PT, R13, UR4, PT ;  /* 0x000000040d007c0c */ /* 0x000fc6000bf06270 */
[----:B------:R2:W-:Y:S04]  /*d370*/  @!P6 ST.E.64 desc[UR50][R20.64], R154 ;  /* 0x0000009a1400e985 */ /* 0x0005e8000c101b32 */
[----:B------:R2:W-:Y:S06]  /*d380*/  @!P1 ST.E.64 desc[UR50][R24.64], R2 ;  /* 0x0000000218009985 */ /* 0x0005ec000c101b32 */
[----:B------:R-:W-:Y:S05]  /*d390*/  @P0 BRA `(.L_x_179) ;  /* 0x0000000c00e40947 */ /* 0x000fea0003800000 */
[----:B--2---:R-:W-:Y:S02]  /*d3a0*/  LEA R2, P0, R13, R6, 0x2 ;  /* 0x000000060d027211 */ /* 0x004fe400078010ff */
[----:B------:R-:W-:-:S04]  /*d3b0*/  SHF.R.S32.HI R6, RZ, 0x1f, R13 ;  /* 0x0000001fff067819 */ /* 0x000fc8000001140d */
[----:B------:R-:W-:-:S05]  /*d3c0*/  LEA.HI.X R3, R13, R7, R6, 0x2, P0 ;  /* 0x000000070d037211 */ /* 0x000fca00000f1406 */
[----:B------:R0:W-:Y:S01]  /*d3d0*/  ST.E.64 desc[UR50][R2.64], R4 ;  /* 0x0000000402007985 */ /* 0x0001e2000c101b32 */
[----:B------:R-:W-:Y:S05]  /*d3e0*/  BRA `(.L_x_179) ;  /* 0x0000000c00d07947 */ /* 0x000fea0003800000 */
.L_x_170:
[----:B------:R-:W-:Y:S02]  /*d3f0*/  ULDC.64 UR8, c[0x0][0xc00] ;  /* 0x0003000000087ab9 */ /* 0x000fe40000000a00 */
[----:B------:R-:W-:-:S04]  /*d400*/  UISETP.NE.U32.AND UP0, UPT, UR8, URZ, UPT ;  /* 0x0000003f0800728c */ /* 0x000fc8000bf05070 */
[----:B------:R-:W-:-:S03]  /*d410*/  UISETP.NE.AND.EX UP0, UPT, UR9, URZ, UPT, UP0 ;  /* 0x0000003f0900728c */ /* 0x000fc6000bf05300 */
[----:B------:R-:W-:Y:S02]  /*d420*/  ULDC.64 UR8, c[0x0][0xc00] ;  /* 0x0003000000087ab9 */ /* 0x000fe40000000a00 */
[----:B------:R-:W-:Y:S01]  /*d430*/  UIMAD.WIDE UR8, UR36, 0x4, UR8 ;  /* 0x00000004240878a5 */ /* 0x000fe2000f8e0208 */
[----:B------:R-:W-:-:S05]  /*d440*/  PLOP3.LUT P1, PT, PT, PT, UP0, 0x80, 0x0 ;  /* 0x000000000000781c */ /* 0x000fca0003f2f008 */
[----:B------:R-:W-:Y:S02]  /*d450*/  IMAD.U32 R2, RZ, RZ, UR8 ;  /* 0x00000008ff027e24 */ /* 0x000fe4000f8e00ff */
[----:B------:R-:W-:Y:S01]  /*d460*/  IMAD.U32 R3, RZ, RZ, UR9 ;  /* 0x00000009ff037e24 */ /* 0x000fe2000f8e00ff */
[----:B------:R-:W-:Y:S02]  /*d470*/  ULDC.64 UR8, c[0x0][0xc08] ;  /* 0x0003020000087ab9 */ /* 0x000fe40000000a00 */
[----:B------:R-:W-:-:S03]  /*d480*/  UISETP.NE.U32.AND UP1, UPT, UR8, URZ, UPT ;  /* 0x0000003f0800728c */ /* 0x000fc6000bf25070 */
[----:B------:R-:W2:Y:S01]  /*d490*/  @P1 LDG.E R6, desc[UR50][R2.64] ;  /* 0x0000003202061981 */ /* 0x000ea2000c1e1900 */
[----:B------:R-:W-:Y:S01]  /*d4a0*/  UISETP.NE.AND.EX UP1, UPT, UR9, URZ, UPT, UP1 ;  /* 0x0000003f0900728c */ /* 0x000fe2000bf25310 */
[----:B------:R-:W-:Y:S01]  /*d4b0*/  ULDC UR4, c[0x0][0xa88] ;  /* 0x0002a20000047ab9 */ /* 0x000fe20000000800 */
[----:B------:R-:W1:Y:S01]  /*d4c0*/  S2R R7, SR_TID.X ;  /* 0x0000000000077919 */ /* 0x000e620000002100 */
[----:B------:R-:W-:-:S03]  /*d4d0*/  IMAD.U32 R0, RZ, RZ, UR4 ;  /* 0x00000004ff007e24 */ /* 0x000fc6000f8e00ff */
[----:B------:R-:W-:-:S05]  /*d4e0*/  PLOP3.LUT P2, PT, PT, PT, UP1, 0x80, 0x0 ;  /* 0x000000000000781c */ /* 0x000fca0003f4f018 */
[----:B------:R-:W-:Y:S02]  /*d4f0*/  @UP1 ULDC.64 UR8, c[0x0][0xc08] ;  /* 0x0003020000081ab9 */ /* 0x000fe40000000a00 */
[----:B------:R-:W-:-:S06]  /*d500*/  @UP1 UIMAD.WIDE UR8, UR36, 0x4, UR8 ;  /* 0x00000004240818a5 */ /* 0x000fcc000f8e0208 */
[----:B------:R-:W-:Y:S02]  /*d510*/  IMAD.U32 R4, RZ, RZ, UR8 ;  /* 0x00000008ff047e24 */ /* 0x000fe4000f8e00ff */
[----:B------:R-:W-:-:S05]  /*d520*/  IMAD.U32 R5, RZ, RZ, UR9 ;  /* 0x00000009ff057e24 */ /* 0x000fca000f8e00ff */
[----:B------:R3:W5:Y:S01]  /*d530*/  @P2 LDG.E R0, desc[UR50][R4.64] ;  /* 0x0000003204002981 */ /* 0x000762000c1e1900 */
[----:B------:R-:W-:Y:S01]  /*d540*/  UMOV UR4, URZ ;  /* 0x0000003f00047c82 */ /* 0x000fe20008000000 */
[----:B--2---:R-:W-:Y:S01]  /*d550*/  @P1 R2UR UR4, R6 ;  /* 0x00000000060412ca */ /* 0x004fe200000e0000 */
[----:B-1----:R-:W-:-:S05]  /*d560*/  VIADD R6, R7, 0xffffff80 ;  /* 0xffffff8007067836 */ /* 0x002fca0000000000 */
[----:B------:R-:W-:-:S07]  /*d570*/  ISETP.GT.AND P0, PT, R6, 0x7f, PT ;  /* 0x0000007f0600780c */ /* 0x000fce0003f04270 */
[----:B------:R-:W-:Y:S01]  /*d580*/  USHF.R.S32.HI UR16, URZ, 0x1f, UR4 ;  /* 0x0000001f3f107899 */ /* 0x000fe20008011404 */
[----:B---3--:R-:W-:Y:S11]  /*d590*/  @P2 BRA `(.L_x_182) ;  /* 0x0000000000102947 */ /* 0x008ff60003800000 */
[----:B------:R-:W-:Y:S05]  /*d5a0*/  @!P1 BRA `(.L_x_182) ;  /* 0x00000000000c9947 */ /* 0x000fea0003800000 */
[----:B------:R-:W2:Y:S04]  /*d5b0*/  LDG.E R5, desc[UR50][R2.64] ;  /* 0x0000003202057981 */ /* 0x000ea8000c1e1900 */
[----:B-----5:R-:W2:Y:S02]  /*d5c0*/  LDG.E R0, desc[UR50][R2.64+0x4] ;  /* 0x0000043202007981 */ /* 0x020ea4000c1e1900 */
[----:B--2---:R-:W-:-:S07]  /*d5d0*/  IMAD.IADD R0, R0, 0x1, -R5 ;  /* 0x0000000100007824 */ /* 0x004fce00078e0a05 */
.L_x_182:
[----:B------:R-:W-:Y:S01]  /*d5e0*/  USEL UR36, UR36, URZ, !UP0 ;  /* 0x0000003f24247287 */ /* 0x000fe2000c000000 */
[----:B------:R-:W-:Y:S01]  /*d5f0*/  BSSY B1, `(.L_x_183) ;  /* 0x0000038000017945 */ /* 0x000fe20003800000 */
[----:B------:R-:W-:-:S03]  /*d600*/  USEL UR37, UR37, URZ, !UP0 ;  /* 0x0000003f25257287 */ /* 0x000fc6000c000000 */
[----:B------:R-:W-:Y:S09]  /*d610*/  @P0 BRA `(.L_x_184) ;  /* 0x0000000000d40947 */ /* 0x000ff20003800000 */
[----:B------:R-:W1:Y:S01]  /*d620*/  LDC R9, c[0x0][0xbe8] ;  /* 0x0002fa00ff097b82 */ /* 0x000e620000000800 */
[----:B------:R-:W-:-:S04]  /*d630*/  IMAD.U32 R2, RZ, RZ, UR43 ;  /* 0x0000002bff027e24 */ /* 0x000fc8000f8e00ff */
[----:B------:R-:W-:-:S04]  /*d640*/  IMAD R2, R2, 0x80, R7 ;  /* 0x0000008002027824 */ /* 0x000fc800078e0207 */
[----:B------:R-:W-:Y:S02]  /*d650*/  VIADD R4, R2, 0xffffff80 ;  /* 0xffffff8002047836 */ /* 0x000fe40000000000 */
[----:B-1---5:R-:W-:-:S05]  /*d660*/  IMAD R3, R0, R9, RZ ;  /* 0x0000000900037224 */ /* 0x022fca00078e02ff */
[----:B------:R-:W-:-:S13]  /*d670*/  ISETP.GE.AND P0, PT, R4, R3, PT ;  /* 0x000000030400720c */ /* 0x000fda0003f06270 */
[----:B------:R-:W-:Y:S05]  /*d680*/  @P0 BRA `(.L_x_184) ;  /* 0x0000000000b80947 */ /* 0x000fea0003800000 */
[----:B------:R-:W-:Y:S01]  /*d690*/  ISETP.NE.AND P0, PT, R9, 0x1, PT ;  /* 0x000000010900780c */ /* 0x000fe20003f05270 */
[----:B------:R-:W-:Y:S01]  /*d6a0*/  UISETP.GT.AND UP2, UPT, UR45, 0x1, UPT ;  /* 0x000000012d00788c */ /* 0x000fe2000bf44270 */
[----:B------:R-:W-:Y:S01]  /*d6b0*/  IMAD.MOV.U32 R5, RZ, RZ, R4 ;  /* 0x000000ffff057224 */ /* 0x000fe200078e0004 */
[----:B------:R-:W-:Y:S02]  /*d6c0*/  UMOV UR8, 0x9b8 ;  /* 0x000009b800087882 */ /* 0x000fe40000000000 */
[----:B------:R-:W-:Y:S02]  /*d6d0*/  USEL UR17, UR8, 0x978, UP2 ;  /* 0x0000097808117887 */ /* 0x000fe40009000000 */
[----:B------:R-:W-:-:S06]  /*d6e0*/  USEL UR19, UR39, URZ, UP2 ;  /* 0x0000003f27137287 */ /* 0x000fcc0009000000 */
[----:B------:R-:W1:Y:S04]  /*d6f0*/  @P0 LDC R3, c[0x0][0xbec] ;  /* 0x0002fb00ff030b82 */ /* 0x000e680000000800 */
[----:B------:R-:W-:Y:S01]  /*d700*/  ULDC.64 UR8, c[0x0][UR17+0x218] ;  /* 0x0000860011087abb */ /* 0x000fe20008000a00 */
[----:B------:R-:W-:Y:S01]  /*d710*/  ULDC.64 UR12, c[0x0][UR17+0x220] ;  /* 0x00008800110c7abb */ /* 0x000fe20008000a00 */
[----:B------:R-:W-:Y:S01]  /*d720*/  ULDC.64 UR14, c[0x0][UR17+0x228] ;  /* 0x00008a00110e7abb */ /* 0x000fe20008000a00 */
[----:B------:R-:W-:Y:S01]  /*d730*/  UIMAD.WIDE.U32 UR10, UR8, UR42, URZ ;  /* 0x0000002a080a72a5 */ /* 0x000fe2000f8e003f */
[----:B------:R-:W2:Y:S01]  /*d740*/  @P0 LDC R7, c[0x0][0xbf0] ;  /* 0x0002fc00ff070b82 */ /* 0x000ea20000000800 */
[----:B------:R-:W-:Y:S02]  /*d750*/  UIMAD UR18, UR9, UR42, URZ ;  /* 0x0000002a091272a4 */ /* 0x000fe4000f8e023f */
[----:B------:R-:W-:-:S02]  /*d760*/  UIMAD UR13, UR13, UR36, URZ ;  /* 0x000000240d0d72a4 */ /* 0x000fc4000f8e023f */
[----:B------:R-:W-:Y:S02]  /*d770*/  UIMAD.WIDE.U32 UR20, UR14, UR19, URZ ;  /* 0x000000130e1472a5 */ /* 0x000fe4000f8e003f */
[----:B------:R-:W-:Y:S02]  /*d780*/  UIMAD.WIDE.U32 UR8, UR12, UR36, URZ ;  /* 0x000000240c0872a5 */ /* 0x000fe4000f8e003f */
[----:B------:R-:W-:Y:S02]  /*d790*/  UIMAD UR14, UR15, UR19, URZ ;  /* 0x000000130f0e72a4 */ /* 0x000fe4000f8e023f */
[----:B------:R-:W-:Y:S02]  /*d7a0*/  UIMAD UR13, UR12, UR37, UR13 ;  /* 0x000000250c0d72a4 */ /* 0x000fe4000f8e020d */
[----:B------:R-:W-:Y:S02]  /*d7b0*/  UIADD3 UR10, UP0, UP1, UR8, UR10, UR4 ;  /* 0x0000000a080a7290 */ /* 0x000fe4000f91e004 */
[----:B------:R-:W-:Y:S01]  /*d7c0*/  UIADD3 UR8, UR14, UR21, URZ ;  /* 0x000000150e087290 */ /* 0x000fe2000fffe03f */
[----:B-1----:R-:W-:Y:S01]  /*d7d0*/  @P0 IMAD.HI.U32 R2, R4, R3, RZ ;  /* 0x0000000304020227 */ /* 0x002fe200078e00ff */
[----:B------:R-:W-:-:S02]  /*d7e0*/  UIADD3 UR11, UR18, UR11, URZ ;  /* 0x0000000b120b7290 */ /* 0x000fc4000fffe03f */
[----:B------:R-:W-:Y:S01]  /*d7f0*/  UIADD3 UR13, UR9, UR13, URZ ;  /* 0x0000000d090d7290 */ /* 0x000fe2000fffe03f */
[----:B------:R-:W-:Y:S02]  /*d800*/  IMAD.U32 R3, RZ, RZ, UR21 ;  /* 0x00000015ff037e24 */ /* 0x000fe4000f8e00ff */
[----:B------:R-:W-:Y:S01]  /*d810*/  IMAD.U32 R8, RZ, RZ, UR8 ;  /* 0x00000008ff087e24 */ /* 0x000fe2000f8e00ff */
[----:B------:R-:W-:Y:S01]  /*d820*/  ULDC.64 UR8, c[0x0][UR17+0x210] ;  /* 0x0000840011087abb */ /* 0x000fe20008000a00 */
[----:B--2---:R-:W-:Y:S01]  /*d830*/  @P0 SHF.R.U32.HI R5, RZ, R7, R2 ;  /* 0x00000007ff050219 */ /* 0x004fe20000011602 */
[----:B------:R-:W-:-:S04]  /*d840*/  IMAD.U32 R2, RZ, RZ, UR20 ;  /* 0x00000014ff027e24 */ /* 0x000fc8000f8e00ff */
[--C-:B------:R-:W-:Y:S01]  /*d850*/  IMAD.MOV R7, RZ, RZ, -R5.reuse ;  /* 0x000000ffff077224 */ /* 0x100fe200078e0a05 */
[----:B------:R-:W-:Y:S01]  /*d860*/  IADD3 R2, P0, P1, R5, UR10, R2 ;  /* 0x0000000a05027c10 */ /* 0x000fe2000f91e002 */
[----:B------:R-:W-:Y:S01]  /*d870*/  UIADD3.X UR10, UR13, UR11, UR16, UP0, UP1 ;  /* 0x0000000b0d0a7290 */ /* 0x000fe200087e2410 */
[----:B------:R-:W-:Y:S01]  /*d880*/  SHF.R.S32.HI R5, RZ, 0x1f, R5 ;  /* 0x0000001fff057819 */ /* 0x000fe20000011405 */
[----:B------:R-:W-:-:S04]  /*d890*/  IMAD R7, R9, R7, R4 ;  /* 0x0000000709077224 */ /* 0x000fc800078e0204 */
[----:B------:R-:W-:Y:S01]  /*d8a0*/  IADD3.X R3, R5, UR10, R8, P0, P1 ;  /* 0x0000000a05037c10 */ /* 0x000fe200087e2408 */
[C---:B------:R-:W-:Y:S01]  /*d8b0*/  IMAD R9, R7.reuse, UR9, RZ ;  /* 0x0000000907097c24 */ /* 0x040fe2000f8e02ff */
[----:B------:R-:W-:Y:S01]  /*d8c0*/  SHF.R.S32.HI R4, RZ, 0x1f, R7 ;  /* 0x0000001fff047819 */ /* 0x000fe20000011407 */
[----:B------:R-:W-:Y:S01]  /*d8d0*/  ULDC.64 UR10, c[0x0][0xba8] ;  /* 0x0002ea00000a7ab9 */ /* 0x000fe20000000a00 */
[----:B------:R-:W-:Y:S01]  /*d8e0*/  @!UP2 ULDC UR10, c[0x0][0xb50] ;  /* 0x0002d400000aaab9 */ /* 0x000fe20000000800 */
[----:B------:R-:W-:Y:S01]  /*d8f0*/  IMAD.WIDE.U32 R2, R7, UR8, R2 ;  /* 0x0000000807027c25 */ /* 0x000fe2000f8e0002 */
[----:B------:R-:W-:-:S03]  /*d900*/  @!UP2 ULDC UR11, c[0x0][0xb54] ;  /* 0x0002d500000baab9 */ /* 0x000fc60000000800 */
[----:B------:R-:W-:Y:S01]  /*d910*/  IMAD R9, R4, UR8, R9 ;  /* 0x0000000804097c24 */ /* 0x000fe2000f8e0209 */
[----:B------:R-:W-:-:S03]  /*d920*/  LEA R4, P0, R2, UR10, 0x2 ;  /* 0x0000000a02047c11 */ /* 0x000fc6000f8010ff */
[----:B------:R-:W-:-:S05]  /*d930*/  IMAD.IADD R3, R3, 0x1, R9 ;  /* 0x0000000103037824 */ /* 0x000fca00078e0209 */
[----:B------:R-:W-:Y:S01]  /*d940*/  LEA.HI.X R5, R2, UR11, R3, 0x2, P0 ;  /* 0x0000000b02057c11 */ /* 0x000fe200080f1403 */
[----:B------:R-:W-:-:S05]  /*d950*/  IMAD.MOV.U32 R3, RZ, RZ, -0x800000 ;  /* 0xff800000ff037424 */ /* 0x000fca00078e00ff */
[----:B------:R1:W-:Y:S02]  /*d960*/  STG.E desc[UR50][R4.64], R3 ;  /* 0x0000000304007986 */ /* 0x0003e4000c101932 */
.L_x_184:
[----:B------:R-:W-:Y:S05]  /*d970*/  BSYNC B1 ;  /* 0x0000000000017941 */ /* 0x000fea0003800000 */
.L_x_183:
[----:B------:R-:W-:-:S06]  /*d980*/  UISETP.GT.AND UP0, UPT, UR45, 0x1, UPT ;  /* 0x000000012d00788c */ /* 0x000fcc000bf04270 */
[----:B------:R-:W-:-:S13]  /*d990*/  PLOP3.LUT P0, PT, PT, PT, UP0, 0x80, 0x0 ;  /* 0x000000000000781c */ /* 0x000fda0003f0f008 */
[----:B------:R-:W-:Y:S05]  /*d9a0*/  @P0 BRA `(.L_x_179) ;  /* 0x0000000800600947 */ /* 0x000fea0003800000 */
[----:B------:R-:W2:Y:S01]  /*d9b0*/  LDC R11, c[0x0][0xbe8] ;  /* 0x0002fa00ff0b7b82 */ /* 0x000ea20000000800 */
[----:B-1----:R-:W-:Y:S01]  /*d9c0*/  SHF.R.S32.HI R3, RZ, 0x1f, R6 ;  /* 0x0000001fff037819 */ /* 0x002fe20000011406 */
[----:B------:R-:W-:Y:S01]  /*d9d0*/  ULDC.64 UR10, c[0x0][0xaa0] ;  /* 0x0002a800000a7ab9 */ /* 0x000fe20000000a00 */
[----:B------:R-:W-:Y:S01]  /*d9e0*/  BSSY B1, `(.L_x_185) ;  /* 0x0000052000017945 */ /* 0x000fe20003800000 */
[----:B------:R-:W-:Y:S01]  /*d9f0*/  UIMAD.WIDE.U32 UR8, UR4, UR10, URZ ;  /* 0x0000000a040872a5 */ /* 0x000fe2000f8e003f */
[----:B------:R-:W-:Y:S01]  /*da00*/  LEA.HI R2, R3, R6, RZ, 0x3 ;  /* 0x0000000603027211 */ /* 0x000fe200078f18ff */
[----:B------:R-:W-:-:S03]  /*da10*/  UIMAD UR10, UR16, UR10, URZ ;  /* 0x0000000a100a72a4 */ /* 0x000fc6000f8e023f */
[----:B------:R-:W-:Y:S01]  /*da20*/  LOP3.LUT R5, R2, 0xfffffff8, RZ, 0xc0, !PT ;  /* 0xfffffff802057812 */ /* 0x000fe200078ec0ff */
[----:B------:R-:W-:Y:S01]  /*da30*/  UIMAD UR10, UR4, UR11, UR10 ;  /* 0x0000000b040a72a4 */ /* 0x000fe2000f8e020a */
[----:B------:R-:W-:-:S03]  /*da40*/  SHF.R.S32.HI R13, RZ, 0x3, R2 ;  /* 0x00000003ff0d7819 */ /* 0x000fc60000011402 */
[----:B------:R-:W-:Y:S01]  /*da50*/  IMAD.IADD R8, R6, 0x1, -R5 ;  /* 0x0000000106087824 */ /* 0x000fe200078e0a05 */
[----:B------:R-:W-:Y:S01]  /*da60*/  UIADD3 UR9, UR9, UR10, URZ ;  /* 0x0000000a09097290 */ /* 0x000fe2000fffe03f */
[----:B------:R-:W-:Y:S02]  /*da70*/  IMAD.U32 R5, RZ, RZ, UR43 ;  /* 0x0000002bff057e24 */ /* 0x000fe4000f8e00ff */
[----:B------:R-:W-:Y:S01]  /*da80*/  IMAD R2, R8, 0x20, R13 ;  /* 0x0000002008027824 */ /* 0x000fe200078e020d */
[----:B------:R-:W-:Y:S02]  /*da90*/  ULDC.64 UR10, c[0x0][0xae8] ;  /* 0x0002ba00000a7ab9 */ /* 0x000fe40000000a00 */
[----:B------:R-:W-:Y:S01]  /*daa0*/  UIMAD.WIDE.U32 UR8, UR42, UR10, UR8 ;  /* 0x0000000a2a0872a5 */ /* 0x000fe2000f8e0008 */
[----:B------:R-:W-:Y:S01]  /*dab0*/  IMAD R6, R5, 0x80, R2 ;  /* 0x0000008005067824 */ /* 0x000fe200078e0202 */
[----:B--2---:R-:W-:Y:S02]  /*dac0*/  ISETP.NE.AND P0, PT, R11, 0x1, PT ;  /* 0x000000010b00780c */ /* 0x004fe40003f05270 */
[----:B------:R-:W-:Y:S01]  /*dad0*/  UIMAD UR9, UR42, UR11, UR9 ;  /* 0x0000000b2a0972a4 */ /* 0x000fe2000f8e0209 */
[----:B------:R-:W-:-:S02]  /*dae0*/  IMAD.MOV.U32 R5, RZ, RZ, R6 ;  /* 0x000000ffff057224 */ /* 0x000fc400078e0006 */
[----:B------:R-:W-:Y:S02]  /*daf0*/  ULDC.64 UR10, c[0x0][0xaf0] ;  /* 0x0002bc00000a7ab9 */ /* 0x000fe40000000a00 */
[----:B------:R-:W-:-:S04]  /*db00*/  UIMAD UR37, UR37, UR10, URZ ;  /* 0x0000000a252572a4 */ /* 0x000fc8000f8e023f */
[----:B------:R-:W-:Y:S02]  /*db10*/  UIMAD UR4, UR36, UR11, UR37 ;  /* 0x0000000b240472a4 */ /* 0x000fe4000f8e0225 */
[----:B------:R-:W-:Y:S01]  /*db20*/  UIMAD.WIDE.U32 UR36, UR36, UR10, UR8 ;  /* 0x0000000a242472a5 */ /* 0x000fe2000f8e0008 */
[----:B------:R-:W1:Y:S02]  /*db30*/  @P0 LDC R3, c[0x0][0xbec] ;  /* 0x0002fb00ff030b82 */ /* 0x000e640000000800 */
[----:B------:R-:W-:Y:S01]  /*db40*/  ULDC.64 UR8, c[0x0][0xae0] ;  /* 0x0002b80000087ab9 */ /* 0x000fe20000000a00 */
[----:B------:R-:W-:-:S05]  /*db50*/  UIADD3 UR4, UR37, UR4, URZ ;  /* 0x0000000425047290 */ /* 0x000fca000fffe03f */
[----:B------:R-:W2:Y:S01]  /*db60*/  @P0 LDC R7, c[0x0][0xbf0] ;  /* 0x0002fc00ff070b82 */ /* 0x000ea20000000800 */
[----:B-1----:R-:W-:-:S04]  /*db70*/  @P0 IMAD.HI.U32 R2, R6, R3, RZ ;  /* 0x0000000306020227 */ /* 0x002fc800078e00ff */
[----:B------:R-:W-:Y:S02]  /*db80*/  IMAD.U32 R3, RZ, RZ, UR37 ;  /* 0x00000025ff037e24 */ /* 0x000fe4000f8e00ff */
[----:B------:R-:W-:Y:S01]  /*db90*/  IMAD.U32 R3, RZ, RZ, UR4 ;  /* 0x00000004ff037e24 */ /* 0x000fe2000f8e00ff */
[----:B--2---:R-:W-:Y:S01]  /*dba0*/  @P0 SHF.R.U32.HI R5, RZ, R7, R2 ;  /* 0x00000007ff050219 */ /* 0x004fe20000011602 */
[----:B------:R-:W-:-:S03]  /*dbb0*/  IMAD.U32 R2, RZ, RZ, UR36 ;  /* 0x00000024ff027e24 */ /* 0x000fc6000f8e00ff */
[--C-:B------:R-:W-:Y:S01]  /*dbc0*/  SHF.R.S32.HI R4, RZ, 0x1f, R5.reuse ;  /* 0x0000001fff047819 */ /* 0x100fe20000011405 */
[----:B------:R-:W-:Y:S02]  /*dbd0*/  IMAD.MOV R7, RZ, RZ, -R5 ;  /* 0x000000ffff077224 */ /* 0x000fe400078e0a05 */
[----:B------:R-:W-:-:S04]  /*dbe0*/  IMAD.WIDE.U32 R2, R5, UR8, R2 ;  /* 0x0000000805027c25 */ /* 0x000fc8000f8e0002 */
[----:B------:R-:W-:Y:S02]  /*dbf0*/  IMAD R7, R11, R7, R6 ;  /* 0x000000070b077224 */ /* 0x000fe400078e0206 */
[----:B------:R-:W-:Y:S02]  /*dc00*/  IMAD R4, R4, UR8, RZ ;  /* 0x0000000804047c24 */ /* 0x000fe4000f8e02ff */
[----:B------:R-:W-:Y:S02]  /*dc10*/  IMAD.U32 R6, RZ, RZ, UR43 ;  /* 0x0000002bff067e24 */ /* 0x000fe4000f8e00ff */
[----:B------:R-:W-:Y:S01]  /*dc20*/  IMAD R9, R5, UR9, R4 ;  /* 0x0000000905097c24 */ /* 0x000fe2000f8e0204 */
[----:B------:R-:W-:Y:S01]  /*dc30*/  SHF.R.S32.HI R4, RZ, 0x1f, R7 ;  /* 0x0000001fff047819 */ /* 0x000fe20000011407 */
[----:B------:R-:W-:Y:S01]  /*dc40*/  ULDC.64 UR8, c[0x0][0xad8] ;  /* 0x0002b60000087ab9 */ /* 0x000fe20000000a00 */
[----:B------:R-:W-:Y:S02]  /*dc50*/  IMAD R6, R6, 0x80, R13 ;  /* 0x0000008006067824 */ /* 0x000fe400078e020d */
[----:B------:R-:W-:-:S02]  /*dc60*/  IMAD.IADD R3, R3, 0x1, R9 ;  /* 0x0000000103037824 */ /* 0x000fc400078e0209 */
[----:B------:R-:W-:Y:S02]  /*dc70*/  IMAD R4, R4, UR8, RZ ;  /* 0x0000000804047c24 */ /* 0x000fe4000f8e02ff */
[----:B------:R-:W-:-:S04]  /*dc80*/  IMAD.WIDE.U32 R2, R7, UR8, R2 ;  /* 0x0000000807027c25 */ /* 0x000fc8000f8e0002 */
[----:B------:R-:W-:Y:S01]  /*dc90*/  IMAD R5, R7, UR9, R4 ;  /* 0x0000000907057c24 */ /* 0x000fe2000f8e0204 */
[----:B------:R-:W-:Y:S01]  /*dca0*/  ULDC.64 UR8, c[0x0][0xa80] ;  /* 0x0002a00000087ab9 */ /* 0x000fe20000000a00 */
[----:B-----5:R-:W-:Y:S02]  /*dcb0*/  IMAD R11, R0, R11, RZ ;  /* 0x0000000b000b7224 */ /* 0x020fe400078e02ff */
[----:B------:R-:W-:Y:S02]  /*dcc0*/  VIADD R4, R6, 0x40 ;  /* 0x0000004006047836 */ /* 0x000fe40000000000 */
[----:B------:R-:W-:Y:S01]  /*dcd0*/  IMAD.IADD R3, R3, 0x1, R5 ;  /* 0x0000000103037824 */ /* 0x000fe200078e0205 */
[----:B------:R-:W-:Y:S01]  /*dce0*/  LEA R5, P2, R2, UR8, 0x1 ;  /* 0x0000000802057c11 */ /* 0x000fe2000f8408ff */
[----:B------:R-:W-:Y:S01]  /*dcf0*/  VIADD R0, R6, 0x20 ;  /* 0x0000002006007836 */ /* 0x000fe20000000000 */
[----:B------:R-:W-:Y:S01]  /*dd00*/  ISETP.GE.AND P0, PT, R4, R11, PT ;  /* 0x0000000b0400720c */ /* 0x000fe20003f06270 */
[----:B------:R-:W-:Y:S01]  /*dd10*/  IMAD.SHL.U32 R7, R8, 0x8, RZ ;  /* 0x0000000808077824 */ /* 0x000fe200078e00ff */
[----:B------:R-:W-:-:S02]  /*dd20*/  LEA.HI.X R4, R2, UR9, R3, 0x1, P2 ;  /* 0x0000000902047c11 */ /* 0x000fc400090f0c03 */
[-C--:B------:R-:W-:Y:S01]  /*dd30*/  ISETP.GE.AND P2, PT, R6, R11.reuse, PT ;  /* 0x0000000b0600720c */ /* 0x080fe20003f46270 */
[C---:B------:R-:W-:Y:S01]  /*dd40*/  VIADD R13, R7.reuse, 0x40 ;  /* 0x00000040070d7836 */ /* 0x040fe20000000000 */
[----:B------:R-:W-:Y:S01]  /*dd50*/  ISETP.GE.AND P1, PT, R0, R11, PT ;  /* 0x0000000b0000720c */ /* 0x000fe20003f26270 */
[C---:B------:R-:W-:Y:S01]  /*dd60*/  VIADD R15, R7.reuse, 0xc0 ;  /* 0x000000c0070f7836 */ /* 0x040fe20000000000 */
[----:B------:R1:W2:Y:S01]  /*dd70*/  SHFL.IDX PT, R2, R5, RZ, 0x181f ;  /* 0x00181fff05027589 */ /* 0x0002a200000e0000 */
[----:B------:R-:W-:Y:S01]  /*dd80*/  VIADD R9, R7, 0x80 ;  /* 0x0000008007097836 */ /* 0x000fe20000000000 */
[----:B------:R-:W-:Y:S02]  /*dd90*/  SHF.R.S32.HI R14, RZ, 0x1f, R7 ;  /* 0x0000001fff0e7819 */ /* 0x000fe40000011407 */
[----:B------:R1:W3:Y:S01]  /*dda0*/  SHFL.IDX PT, R0, R4, RZ, 0x181f ;  /* 0x00181fff04007589 */ /* 0x0002e200000e0000 */
[----:B------:R-:W-:Y:S02]  /*ddb0*/  SHF.R.S32.HI R8, RZ, 0x1f, R13 ;  /* 0x0000001fff087819 */ /* 0x000fe4000001140d */
[----:B------:R-:W-:-:S02]  /*ddc0*/  SHF.R.S32.HI R10, RZ, 0x1f, R15 ;  /* 0x0000001fff0a7819 */ /* 0x000fc4000001140f */
[----:B------:R-:W-:Y:S01]  /*ddd0*/  SHF.R.S32.HI R12, RZ, 0x1f, R9 ;  /* 0x0000001fff0c7819 */ /* 0x000fe20000011409 */
[----:B------:R-:W-:Y:S06]  /*dde0*/  @P2 BRA `(.L_x_186) ;  /* 0x0000000000442947 */ /* 0x000fec0003800000 */
[----:B------:R-:W-:Y:S02]  /*ddf0*/  ULDC UR4, c[0x0][0xac8] ;  /* 0x0002b20000047ab9 */ /* 0x000fe40000000800 */
[----:B------:R-:W-:Y:S02]  /*de00*/  ISETP.GE.AND P5, PT, R7, UR4, PT ;  /* 0x0000000407007c0c */ /* 0x000fe4000bfa6270 */
[----:B------:R-:W-:Y:S02]  /*de10*/  ISETP.GE.AND P4, PT, R13, UR4, PT ;  /* 0x000000040d007c0c */ /* 0x000fe4000bf86270 */
[----:B------:R-:W-:Y:S02]  /*de20*/  ISETP.GE.AND P3, PT, R9, UR4, PT ;  /* 0x0000000409007c0c */ /* 0x000fe4000bf66270 */
[----:B------:R-:W-:-:S07]  /*de30*/  ISETP.GE.AND P2, PT, R15, UR4, PT ;  /* 0x000000040f007c0c */ /* 0x000fce000bf46270 */
[----:B--2---:R-:W-:-:S04]  /*de40*/  @!P5 LEA R20, P6, R7, R2, 0x1 ;  /* 0x000000020714d211 */ /* 0x004fc800078c08ff */
[----:B---3--:R-:W-:Y:S02]  /*de50*/  @!P5 LEA.HI.X R21, R7, R0, R14, 0x1, P6 ;  /* 0x000000000715d211 */ /* 0x008fe400030f0c0e */
[----:B------:R-:W-:-:S03]  /*de60*/  @!P4 LEA R24, P6, R13, R2, 0x1 ;  /* 0x000000020d18c211 */ /* 0x000fc600078c08ff */
[----:B------:R4:W-:Y:S01]  /*de70*/  @!P5 ST.E.128 desc[UR50][R20.64], RZ ;  /* 0x000000ff1400d985 */ /* 0x0009e2000c101d32 */
[----:B------:R-:W-:Y:S02]  /*de80*/  @!P4 LEA.HI.X R25, R13, R0, R8, 0x1, P6 ;  /* 0x000000000d19c211 */ /* 0x000fe400030f0c08 */
[----:B------:R-:W-:-:S03]  /*de90*/  @!P3 LEA R26, P6, R9, R2, 0x1 ;  /* 0x00000002091ab211 */ /* 0x000fc600078c08ff */
[----:B------:R4:W-:Y:S01]  /*dea0*/  @!P4 ST.E.128 desc[UR50][R24.64], RZ ;  /* 0x000000ff1800c985 */ /* 0x0009e2000c101d32 */
[----:B------:R-:W-:Y:S02]  /*deb0*/  @!P3 LEA.HI.X R27, R9, R0, R12, 0x1, P6 ;  /* 0x00000000091bb211 */ /* 0x000fe400030f0c0c */
[----:B------:R-:W-:-:S03]  /*dec0*/  @!P2 LEA R2, P6, R15, R2, 0x1 ;  /* 0x000000020f02a211 */ /* 0x000fc600078c08ff */
[----:B------:R4:W-:Y:S01]  /*ded0*/  @!P3 ST.E.128 desc[UR50][R26.64], RZ ;  /* 0x000000ff1a00b985 */ /* 0x0009e2000c101d32 */
[----:B------:R-:W-:-:S05]  /*dee0*/  @!P2 LEA.HI.X R3, R15, R0, R10, 0x1, P6 ;  /* 0x000000000f03a211 */ /* 0x000fca00030f0c0a */
[----:B------:R4:W-:Y:S04]  /*def0*/  @!P2 ST.E.128 desc[UR50][R2.64], RZ ;  /* 0x000000ff0200a985 */ /* 0x0009e8000c101d32 */
.L_x_186:
[----:B------:R-:W-:Y:S05]  /*df00*/  BSYNC B1 ;  /* 0x0000000000017941 */ /* 0x000fea0003800000 */
.L_x_185:
[----:B---3--:R3:W0:Y:S01]  /*df10*/  SHFL.IDX PT, R0, R4, 0x1, 0x181f ;  /* 0x00381f0004007f89 */ /* 0x00862200000e0000 */
[----:B------:R-:W-:Y:S03]  /*df20*/  BSSY B1, `(.L_x_187) ;  /* 0x0000014000017945 */ /* 0x000fe60003800000 */
[----:B--2-4-:R3:W2:Y:S01]  /*df30*/  SHFL.IDX PT, R2, R5, 0x1, 0x181f ;  /* 0x00381f0005027f89 */ /* 0x0146a200000e0000 */
[----:B------:R-:W-:Y:S05]  /*df40*/  @P1 BRA `(.L_x_188) ;  /* 0x0000000000441947 */ /* 0x000fea0003800000 */
[----:B------:R-:W-:Y:S02]  /*df50*/  ULDC UR4, c[0x0][0xac8] ;  /* 0x0002b20000047ab9 */ /* 0x000fe40000000800 */
[----:B------:R-:W-:Y:S02]  /*df60*/  ISETP.GE.AND P4, PT, R7, UR4, PT ;  /* 0x0000000407007c0c */ /* 0x000fe4000bf86270 */
[----:B------:R-:W-:Y:S02]  /*df70*/  ISETP.GE.AND P3, PT, R13, UR4, PT ;  /* 0x000000040d007c0c */ /* 0x000fe4000bf66270 */
[----:B------:R-:W-:Y:S02]  /*df80*/  ISETP.GE.AND P2, PT, R9, UR4, PT ;  /* 0x0000000409007c0c */ /* 0x000fe4000bf46270 */
[----:B------:R-:W-:-:S07]  /*df90*/  ISETP.GE.AND P1, PT, R15, UR4, PT ;  /* 0x000000040f007c0c */ /* 0x000fce000bf26270 */
[-C--:B--2---:R-:W-:Y:S02]  /*dfa0*/  @!P4 LEA R20, P6, R7, R2.reuse, 0x1 ;  /* 0x000000020714c211 */ /* 0x084fe400078c08ff */
[----:B------:R-:W-:Y:S02]  /*dfb0*/  @!P3 LEA R24, P5, R13, R2, 0x1 ;  /* 0x000000020d18b211 */ /* 0x000fe400078a08ff */
[----:B0-----:R-:W-:Y:S02]  /*dfc0*/  @!P4 LEA.HI.X R21, R7, R0, R14, 0x1, P6 ;  /* 0x000000000715c211 */ /* 0x001fe400030f0c0e */
[----:B------:R-:W-:Y:S02]  /*dfd0*/  @!P2 LEA R26, P6, R9, R2, 0x1 ;  /* 0x00000002091aa211 */ /* 0x000fe400078c08ff */
[----:B------:R-:W-:Y:S01]  /*dfe0*/  @!P3 LEA.HI.X R25, R13, R0, R8, 0x1, P5 ;  /* 0x000000000d19b211 */ /* 0x000fe200028f0c08 */
[----:B------:R4:W-:Y:S01]  /*dff0*/  @!P4 ST.E.128 desc[UR50][R20.64], RZ ;  /* 0x000000ff1400c985 */ /* 0x0009e2000c101d32 */
[----:B------:R-:W-:-:S02]  /*e000*/  @!P1 LEA R2, P5, R15, R2, 0x1 ;  /* 0x000000020f029211 */ /* 0x000fc400078a08ff */
[-C--:B------:R-:W-:Y:S01]  /*e010*/  @!P2 LEA.HI.X R27, R9, R0.reuse, R12, 0x1, P6 ;  /* 0x00000000091ba211 */ /* 0x080fe200030f0c0c */
[----:B------:R4:W-:Y:S01]  /*e020*/  @!P3 ST.E.128 desc[UR50][R24.64], RZ ;  /* 0x000000ff1800b985 */ /* 0x0009e2000c101d32 */
[----:B------:R-:W-:-:S03]  /*e030*/  @!P1 LEA.HI.X R3, R15, R0, R10, 0x1, P5 ;  /* 0x000000000f039211 */ /* 0x000fc600028f0c0a */
[----:B------:R4:W-:Y:S04]  /*e040*/  @!P2 ST.E.128 desc[UR50][R26.64], RZ ;  /* 0x000000ff1a00a985 */ /* 0x0009e8000c101d32 */
[----:B------:R4:W-:Y:S02]  /*e050*/  @!P1 ST.E.128 desc[UR50][R2.64], RZ ;  /* 0x000000ff02009985 */ /* 0x0009e4000c101d32 */
.L_x_188:
[----:B------:R-:W-:Y:S05]  /*e060*/  BSYNC B1 ;  /* 0x0000000000017941 */ /* 0x000fea0003800000 */
.L_x_187:
[----:B0-----:R0:W0:Y:S01]  /*e070*/  SHFL.IDX PT, R0, R4, 0x2, 0x181f ;  /* 0x00581f0004007f89 */ /* 0x00102200000e0000 */
[----:B------:R-:W-:Y:S03]  /*e080*/  BSSY B1, `(.L_x_189) ;  /* 0x0000014000017945 */ /* 0x000fe60003800000 */
[----:B--2-4-:R2:W4:Y:S01]  /*e090*/  SHFL.IDX PT, R2, R5, 0x2, 0x181f ;  /* 0x00581f0005027f89 */ /* 0x01452200000e0000 */
[----:B------:R-:W-:Y:S05]  /*e0a0*/  @P0 BRA `(.L_x_190) ;  /* 0x0000000000440947 */ /* 0x000fea0003800000 */
[----:B------:R-:W-:Y:S02]  /*e0b0*/  ULDC UR4, c[0x0][0xac8] ;  /* 0x0002b20000047ab9 */ /* 0x000fe40000000800 */
[----:B------:R-:W-:Y:S02]  /*e0c0*/  ISETP.GE.AND P3, PT, R7, UR4, PT ;  /* 0x0000000407007c0c */ /* 0x000fe4000bf66270 */
[----:B------:R-:W-:Y:S02]  /*e0d0*/  ISETP.GE.AND P2, PT, R13, UR4, PT ;  /* 0x000000040d007c0c */ /* 0x000fe4000bf46270 */
[----:B------:R-:W-:Y:S02]  /*e0e0*/  ISETP.GE.AND P1, PT, R9, UR4, PT ;  /* 0x0000000409007c0c */ /* 0x000fe4000bf26270 */
[----:B------:R-:W-:-:S07]  /*e0f0*/  ISETP.GE.AND P0, PT, R15, UR4, PT ;  /* 0x000000040f007c0c */ /* 0x000fce000bf06270 */
[-C--:B----4-:R-:W-:Y:S02]  /*e100*/  @!P3 LEA R20, P6, R7, R2.reuse, 0x1 ;  /* 0x000000020714b211 */ /* 0x090fe400078c08ff */
[-C--:B------:R-:W-:Y:S02]  /*e110*/  @!P2 LEA R24, P5, R13, R2.reuse, 0x1 ;  /* 0x000000020d18a211 */ /* 0x080fe400078a08ff */
[----:B------:R-:W-:Y:S02]  /*e120*/  @!P1 LEA R26, P4, R9, R2, 0x1 ;  /* 0x00000002091a9211 */ /* 0x000fe400078808ff */
[----:B0-----:R-:W-:Y:S02]  /*e130*/  @!P3 LEA.HI.X R21, R7, R0, R14, 0x1, P6 ;  /* 0x000000000715b211 */ /* 0x001fe400030f0c0e */
[----:B------:R-:W-:Y:S02]  /*e140*/  @!P0 LEA R2, P6, R15, R2, 0x1 ;  /* 0x000000020f028211 */ /* 0x000fe400078c08ff */
[-C--:B------:R-:W-:Y:S01]  /*e150*/  @!P2 LEA.HI.X R25, R13, R0.reuse, R8, 0x1, P5 ;  /* 0x000000000d19a211 */ /* 0x080fe200028f0c08 */
[----:B------:R0:W-:Y:S01]  /*e160*/  @!P3 ST.E.128 desc[UR50][R20.64], RZ ;  /* 0x000000ff1400b985 */ /* 0x0001e2000c101d32 */
[----:B------:R-:W-:-:S02]  /*e170*/  @!P1 LEA.HI.X R27, R9, R0, R12, 0x1, P4 ;  /* 0x00000000091b9211 */ /* 0x000fc400020f0c0c */
[----:B------:R-:W-:Y:S01]  /*e180*/  @!P0 LEA.HI.X R3, R15, R0, R10, 0x1, P6 ;  /* 0x000000000f038211 */ /* 0x000fe200030f0c0a */
[----:B------:R0:W-:Y:S04]  /*e190*/  @!P2 ST.E.128 desc[UR50][R24.64], RZ ;  /* 0x000000ff1800a985 */ /* 0x0001e8000c101d32 */
[----:B------:R0:W-:Y:S04]  /*e1a0*/  @!P1 ST.E.128 desc[UR50][R26.64], RZ ;  /* 0x000000ff1a009985 */ /* 0x0001e8000c101d32 */
[----:B------:R0:W-:Y:S02]  /*e1b0*/  @!P0 ST.E.128 desc[UR50][R2.64], RZ ;  /* 0x000000ff02008985 */ /* 0x0001e4000c101d32 */
.L_x_190:
[----:B------:R-:W-:Y:S05]  /*e1c0*/  BSYNC B1 ;  /* 0x0000000000017941 */ /* 0x000fea0003800000 */
.L_x_189:
[----:B0-----:R-:W-:Y:S01]  /*e1d0*/  VIADD R0, R6, 0x60 ;  /* 0x0000006006007836 */ /* 0x001fe20000000000 */
[----:B-1-3--:R-:W0:Y:S04]  /*e1e0*/  SHFL.IDX PT, R4, R4, 0x3, 0x181f ;  /* 0x00781f0004047f89 */ /* 0x00ae2800000e0000 */
[----:B------:R-:W-:Y:S01]  /*e1f0*/  ISETP.GE.AND P0, PT, R0, R11, PT ;  /* 0x0000000b0000720c */ /* 0x000fe20003f06270 */
[----:B----4-:R1:W3:-:S12]  /*e200*/  SHFL.IDX PT, R2, R5, 0x3, 0x181f ;  /* 0x00781f0005027f89 */ /* 0x0102d800000e0000 */
[----:B-1----:R-:W-:Y:S05]  /*e210*/  @P0 BRA `(.L_x_179) ;  /* 0x0000000000440947 */ /* 0x002fea0003800000 */
[----:B------:R-:W-:Y:S02]  /*e220*/  ULDC UR4, c[0x0][0xac8] ;  /* 0x0002b20000047ab9 */ /* 0x000fe40000000800 */
[----:B------:R-:W-:Y:S02]  /*e230*/  ISETP.GE.AND P3, PT, R7, UR4, PT ;  /* 0x0000000407007c0c */ /* 0x000fe4000bf66270 */
[----:B------:R-:W-:Y:S02]  /*e240*/  ISETP.GE.AND P2, PT, R13, UR4, PT ;  /* 0x000000040d007c0c */ /* 0x000fe4000bf46270 */
[----:B------:R-:W-:Y:S02]  /*e250*/  ISETP.GE.AND P1, PT, R9, UR4, PT ;  /* 0x0000000409007c0c */ /* 0x000fe4000bf26270 */
[----:B------:R-:W-:-:S07]  /*e260*/  ISETP.GE.AND P0, PT, R15, UR4, PT ;  /* 0x000000040f007c0c */ /* 0x000fce000bf06270 */
[----:B---3--:R-:W-:-:S04]  /*e270*/  @!P3 LEA R6, P4, R7, R2, 0x1 ;  /* 0x000000020706b211 */ /* 0x008fc800078808ff */
[----:B0-----:R-:W-:Y:S02]  /*e280*/  @!P3 LEA.HI.X R7, R7, R4, R14, 0x1, P4 ;  /* 0x000000040707b211 */ /* 0x001fe400020f0c0e */
[-C--:B------:R-:W-:Y:S02]  /*e290*/  @!P2 LEA R20, P4, R13, R2.reuse, 0x1 ;  /* 0x000000020d14a211 */ /* 0x080fe400078808ff */
[-C--:B------:R-:W-:Y:S01]  /*e2a0*/  @!P1 LEA R24, P5, R9, R2.reuse, 0x1 ;  /* 0x0000000209189211 */ /* 0x080fe200078a08ff */
[----:B------:R0:W-:Y:S01]  /*e2b0*/  @!P3 ST.E.128 desc[UR50][R6.64], RZ ;  /* 0x000000ff0600b985 */ /* 0x0001e2000c101d32 */
[----:B------:R-:W-:Y:S02]  /*e2c0*/  @!P0 LEA R2, P6, R15, R2, 0x1 ;  /* 0x000000020f028211 */ /* 0x000fe400078c08ff */
[-C--:B------:R-:W-:Y:S02]  /*e2d0*/  @!P2 LEA.HI.X R21, R13, R4.reuse, R8, 0x1, P4 ;  /* 0x000000040d15a211 */ /* 0x080fe400020f0c08 */
[----:B------:R-:W-:-:S02]  /*e2e0*/  @!P1 LEA.HI.X R25, R9, R4, R12, 0x1, P5 ;  /* 0x0000000409199211 */ /* 0x000fc400028f0c0c */
[----:B------:R-:W-:Y:S01]  /*e2f0*/  @!P0 LEA.HI.X R3, R15, R4, R10, 0x1, P6 ;  /* 0x000000040f038211 */ /* 0x000fe200030f0c0a */
[----:B------:R0:W-:Y:S04]  /*e300*/  @!P2 ST.E.128 desc[UR50][R20.64], RZ ;  /* 0x000000ff1400a985 */ /* 0x0001e8000c101d32 */
[----:B------:R0:W-:Y:S04]  /*e310*/  @!P1 ST.E.128 desc[UR50][R24.64], RZ ;  /* 0x000000ff18009985 */ /* 0x0001e8000c101d32 */
[----:B------:R0:W-:Y:S02]  /*e320*/  @!P0 ST.E.128 desc[UR50][R2.64], RZ ;  /* 0x000000ff02008985 */ /* 0x0001e4000c101d32 */
.L_x_179:
[----:B------:R-:W-:Y:S05]  /*e330*/  BSYNC B0 ;  /* 0x0000000000007941 */ /* 0x000fea0003800000 */
.L_x_169:
[----:B------:R-:W-:Y:S02]  /*e340*/  ULDC UR4, c[0x0][0xc3c] ;  /* 0x00030f0000047ab9 */ /* 0x000fe40000000800 */
[----:B------:R-:W-:-:S06]  /*e350*/  UISETP.GE.AND UP0, UPT, UR7, UR4, UPT ;  /* 0x000000040700728c */ /* 0x000fcc000bf06270 */
[----:B------:R-:W-:-:S13]  /*e360*/  PLOP3.LUT P0, PT, PT, PT, UP0, 0x80, 0x0 ;  /* 0x000000000000781c */ /* 0x000fda0003f0f008 */
[----:B------:R-:W-:Y:S05]  /*e370*/  @!P0 BRA `(.L_x_191) ;  /* 0xffffff2c007c8947 */ /* 0x000fea000383ffff */
[----:B------:R-:W-:Y:S05]  /*e380*/  EXIT ;  /* 0x000000000000794d */ /* 0x000fea0003800000 */
.L_x_142:
[----:B------:R-:W-:-:S08]  /*e390*/  NOP ;  /* 0x0000000000007918 */ /* 0x000fd00000000000 */
[----:B------:R-:W0:-:S00]  /*e3a0*/  USETMAXREG.DEALLOC.CTAPOOL 0x18 ;  /* 0x00000018000079c8 */ /* 0x000e0000080e0500 */
[----:B0-----:R-:W2:Y:S01]  /*e3b0*/  LDL.LU R2, [R1+0x24] ;  /* 0x0000240001027983 */ /* 0x001ea20000300800 */
[----:B------:R-:W-:Y:S01]  /*e3c0*/  LOP3.LUT R0, R0, 0x3, RZ, 0xc0, !PT ;  /* 0x0000000300007812 */ /* 0x000fe200078ec0ff */
[----:B------:R-:W-:-:S05]  /*e3d0*/  IMAD.MOV.U32 R6, RZ, RZ, RZ ;  /* 0x000000ffff067224 */ /* 0x000fca00078e00ff */
[----:B------:R-:W0:Y:S02]  /*e3e0*/  SHFL.IDX PT, R0, R0, RZ, 0x1f ;  /* 0x00001fff00007589 */ /* 0x000e2400000e0000 */
[----:B0-----:R-:W-:Y:S02]  /*e3f0*/  ISETP.NE.AND P0, PT, R0, RZ, PT ;  /* 0x000000ff0000720c */ /* 0x001fe40003f05270 */
[----:B--2---:R-:W-:-:S11]  /*e400*/  LOP3.LUT R2, R2, 0xfffffffd, RZ, 0xc0, !PT ;  /* 0xfffffffd02027812 */ /* 0x004fd600078ec0ff */
[----:B------:R-:W-:-:S05]  /*e410*/  @P0 LOP3.LUT R2, R2, 0x2, RZ, 0xfc, !PT ;  /* 0x0000000202020812 */ /* 0x000fca00078efcff */
[----:B------:R0:W-:Y:S01]  /*e420*/  STL [R1+0x24], R2 ;  /* 0x0000240201007387 */ /* 0x0001e20000100800 */
[----:B------:R-:W-:Y:S05]  /*e430*/  @!P0 BRA `(.L_x_192) ;  /* 0x00000000002c8947 */ /* 0x000fea0003800000 */
[----:B------:R-:W1:Y:S08]  /*e440*/  S2UR UR5, SR_CgaCtaId ;  /* 0x00000000000579c3 */ /* 0x000e700000008800 */
[----:B------:R-:W-:Y:S06]  /*e450*/  BAR.SYNC.DEFER_BLOCKING 0x5, 0x180 ;  /* 0x0146000000007b1d */ /* 0x000fec0000010000 */
[----:B------:R-:W-:-:S02]  /*e460*/  UMOV UR4, 0x400 ;  /* 0x0000040000047882 */ /* 0x000fc40000000000 */
[----:B-1----:R-:W-:-:S09]  /*e470*/  ULEA UR4, UR5, UR4, 0x18 ;  /* 0x0000000405047291 */ /* 0x002fd2000f8ec03f */
[----:B------:R-:W1:Y:S04]  /*e480*/  LDS.128 R4, [UR4+0x388d0] ;  /* 0x0388d004ff047984 */ /* 0x000e680008000c00 */
[----:B-1----:R1:W-:Y:S01]  /*e490*/  STL.64 [R1+0x10], R4 ;  /* 0x0000100401007387 */ /* 0x0023e20000100a00 */
[----:B------:R-:W-:-:S03]  /*e4a0*/  IMAD.MOV.U32 R0, RZ, RZ, R7 ;  /* 0x000000ffff007224 */ /* 0x000fc600078e0007 */
[----:B------:R1:W-:Y:S02]  /*e4b0*/  STL [R1+0x18], R6 ;  /* 0x0000180601007387 */ /* 0x0003e40000100800 */
[----:B------:R-:W-:Y:S01]  /*e4c0*/  R2UR UR43, R0 ;  /* 0x00000000002b72ca */ /* 0x000fe200000e0000 */
[----:B------:R-:W-:Y:S06]  /*e4d0*/  BAR.ARV 0x4, 0x180 ;  /* 0x0106000000007b1d */ /* 0x000fec0000002000 */
[----:B------:R-:W-:Y:S08]  /*e4e0*/  BRA `(.L_x_193) ;  /* 0x0000000800b07947 */ /* 0x000ff00003800000 */
.L_x_192:
[----:B------:R-:W1:Y:S01]  /*e4f0*/  S2R R0, SR_TID.X ;  /* 0x0000000000007919 */ /* 0x000e620000002100 */
[----:B------:R-:W-:Y:S01]  /*e500*/  ULDC UR4, c[0x0][0xc3c] ;  /* 0x00030f0000047ab9 */ /* 0x000fe20000000800 */
[----:B-1----:R-:W-:-:S04]  /*e510*/  LOP3.LUT R0, R0, 0x1f, RZ, 0xc0, !PT ;  /* 0x0000001f00007812 */ /* 0x002fc800078ec0ff */
[----:B------:R-:W-:-:S04]  /*e520*/  ISETP.NE.AND P0, PT, R0, 0x1f, PT ;  /* 0x0000001f0000780c */ /* 0x000fc80003f05270 */
[----:B------:R-:W-:-:S13]  /*e530*/  ISETP.GE.OR P1, PT, R0, UR4, !P0 ;  /* 0x0000000400007c0c */ /* 0x000fda000c726670 */
[----:B0-----:R-:W0:Y:S08]  /*e540*/  @!P1 LDC.64 R2, c[0x0][0xc80] ;  /* 0x00032000ff029b82 */ /* 0x001e300000000a00 */
[----:B------:R-:W1:Y:S01]  /*e550*/  @!P1 LDC.64 R4, c[0x0][0xc78] ;  /* 0x00031e00ff049b82 */ /* 0x000e620000000a00 */
[----:B0-----:R-:W-:-:S05]  /*e560*/  @!P1 IMAD.WIDE.U32 R2, R0, 0x4, R2 ;  /* 0x0000000400029825 */ /* 0x001fca00078e0002 */
[----:B------:R1:W2:Y:S02]  /*e570*/  @!P1 LDG.E R6, desc[UR50][R2.64] ;  /* 0x0000003202069981 */ /* 0x0002a4000c1e1900 */
[----:B-1----:R-:W-:-:S04]  /*e580*/  @!P1 IMAD.WIDE.U32 R2, R0, 0x4, R4 ;  /* 0x0000000400029825 */ /* 0x002fc800078e0004 */
[----:B------:R-:W-:-:S06]  /*e590*/  IMAD.MOV.U32 R5, RZ, RZ, RZ ;  /* 0x000000ffff057224 */ /* 0x000fcc00078e00ff */
[----:B------:R-:W2:Y:S01]  /*e5a0*/  @!P1 LDG.E R5, desc[UR50][R2.64] ;  /* 0x0000003202059981 */ /* 0x000ea2000c1e1900 */
[C---:B------:R-:W-:Y:S01]  /*e5b0*/  ISETP.NE.AND P1, PT, R0.reuse, RZ, PT ;  /* 0x000000ff0000720c */ /* 0x040fe20003f25270 */
[----:B------:R-:W-:Y:S01]  /*e5c0*/  UMOV UR43, URZ ;  /* 0x0000003f002b7c82 */ /* 0x000fe20008000000 */
[C---:B------:R-:W-:Y:S02]  /*e5d0*/  ISETP.GE.U32.AND P2, PT, R0.reuse, 0x2, PT ;  /* 0x000000020000780c */ /* 0x040fe40003f46070 */
[C---:B------:R-:W-:Y:S02]  /*e5e0*/  ISETP.GE.U32.AND P3, PT, R0.reuse, 0x4, PT ;  /* 0x000000040000780c */ /* 0x040fe40003f66070 */
[C---:B------:R-:W-:Y:S02]  /*e5f0*/  ISETP.GE.U32.AND P4, PT, R0.reuse, 0x8, PT ;  /* 0x000000080000780c */ /* 0x040fe40003f86070 */
[----:B------:R-:W-:Y:S01]  /*e600*/  ISETP.GE.U32.AND P5, PT, R0, 0x10, PT ;  /* 0x000000100000780c */ /* 0x000fe20003fa6070 */
[----:B--2---:R-:W-:-:S05]  /*e610*/  IMAD R4, R6, R5, RZ ;  /* 0x0000000506047224 */ /* 0x004fca00078e02ff */
[----:B------:R-:W0:Y:S02]  /*e620*/  SHFL.UP PT, R7, R4, 0x1, RZ ;  /* 0x0420000004077989 */ /* 0x000e2400000e00ff */
[----:B0-----:R-:W-:-:S05]  /*e630*/  SEL R7, R7, RZ, P1 ;  /* 0x000000ff07077207 */ /* 0x001fca0000800000 */
[----:B------:R-:W-:-:S05]  /*e640*/  IMAD.IADD R7, R4, 0x1, R7 ;  /* 0x0000000104077824 */ /* 0x000fca00078e0207 */
[----:B------:R-:W0:Y:S02]  /*e650*/  SHFL.UP PT, R8, R7, 0x2, RZ ;  /* 0x0440000007087989 */ /* 0x000e2400000e00ff */
[----:B0-----:R-:W-:-:S05]  /*e660*/  SEL R8, R8, RZ, P2 ;  /* 0x000000ff08087207 */ /* 0x001fca0001000000 */
[----:B------:R-:W-:Y:S02]  /*e670*/  IMAD.IADD R8, R7, 0x1, R8 ;  /* 0x0000000107087824 */ /* 0x000fe400078e0208 */
[----:B------:R-:W0:Y:S03]  /*e680*/  S2R R7, SR_CTAID.X ;  /* 0x0000000000077919 */ /* 0x000e260000002500 */
[----:B------:R-:W1:Y:S02]  /*e690*/  SHFL.UP PT, R9, R8, 0x4, RZ ;  /* 0x0480000008097989 */ /* 0x000e6400000e00ff */
[----:B-1----:R-:W-:-:S05]  /*e6a0*/  SEL R9, R9, RZ, P3 ;  /* 0x000000ff09097207 */ /* 0x002fca0001800000 */
[----:B------:R-:W-:-:S05]  /*e6b0*/  IMAD.IADD R3, R8, 0x1, R9 ;  /* 0x0000000108037824 */ /* 0x000fca00078e0209 */
[----:B------:R-:W1:Y:S02]  /*e6c0*/  SHFL.UP PT, R2, R3, 0x8, RZ ;  /* 0x0500000003027989 */ /* 0x000e6400000e00ff */
[----:B-1----:R-:W-:-:S05]  /*e6d0*/  SEL R2, R2, RZ, P4 ;  /* 0x000000ff02027207 */ /* 0x002fca0002000000 */
[----:B------:R-:W-:-:S05]  /*e6e0*/  IMAD.IADD R4, R3, 0x1, R2 ;  /* 0x0000000103047824 */ /* 0x000fca00078e0202 */
[----:B------:R-:W1:Y:S02]  /*e6f0*/  SHFL.UP PT, R2, R4, 0x10, RZ ;  /* 0x0600000004027989 */ /* 0x000e6400000e00ff */
[----:B-1----:R-:W-:Y:S02]  /*e700*/  SEL R9, R2, RZ, P5 ;  /* 0x000000ff02097207 */ /* 0x002fe40002800000 */
[----:B------:R-:W1:Y:S03]  /*e710*/  LDC R2, c[0x0][0xc38] ;  /* 0x00030e00ff027b82 */ /* 0x000e660000000800 */
[----:B------:R-:W-:-:S05]  /*e720*/  IMAD.IADD R9, R4, 0x1, R9 ;  /* 0x0000000104097824 */ /* 0x000fca00078e0209 */
[----:B------:R-:W1:Y:S02]  /*e730*/  SHFL.IDX PT, R11, R9, 0x1f, 0x1f ;  /* 0x03e01f00090b7f89 */ /* 0x000e6400000e0000 */
[----:B-1----:R-:W-:-:S04]  /*e740*/  IMAD R8, R11, R2, RZ ;  /* 0x000000020b087224 */ /* 0x002fc800078e02ff */
[----:B------:R-:W-:Y:S01]  /*e750*/  IMAD.MOV.U32 R11, RZ, RZ, R8 ;  /* 0x000000ffff0b7224 */ /* 0x000fe200078e0008 */
[----:B0-----:R-:W-:-:S13]  /*e760*/  ISETP.GT.AND P6, PT, R8, R7, PT ;  /* 0x000000070800720c */ /* 0x001fda0003fc4270 */
[----:B------:R-:W-:Y:S05]  /*e770*/  @P6 BRA `(.L_x_194) ;  /* 0x0000000000a46947 */ /* 0x000fea0003800000 */
[----:B------:R-:W-:Y:S01]  /*e780*/  IMAD.MOV.U32 R8, RZ, RZ, R11 ;  /* 0x000000ffff087224 */ /* 0x000fe200078e000b */
[----:B------:R-:W-:Y:S01]  /*e790*/  UMOV UR43, URZ ;  /* 0x0000003f002b7c82 */ /* 0x000fe20008000000 */
[----:B------:R-:W-:-:S05]  /*e7a0*/  ULDC UR5, c[0x0][0xc3c] ;  /* 0x00030f0000057ab9 */ /* 0x000fca0000000800 */
.L_x_196:
[----:B------:R-:W-:-:S03]  /*e7b0*/  UIADD3 UR4, UR43, 0x1f, URZ ;  /* 0x0000001f2b047890 */ /* 0x000fc6000fffe03f */
[----:B------:R-:W-:Y:S01]  /*e7c0*/  ULDC UR43, c[0x0][0xc3c] ;  /* 0x00030f00002b7ab9 */ /* 0x000fe20000000800 */
[----:B------:R-:W-:-:S06]  /*e7d0*/  UISETP.GE.AND UP0, UPT, UR4, UR5, UPT ;  /* 0x000000050400728c */ /* 0x000fcc000bf06270 */
[----:B------:R-:W-:-:S13]  /*e7e0*/  PLOP3.LUT P6, PT, PT, PT, UP0, 0x40, 0x0 ;  /* 0x000000000000781c */ /* 0x000fda0003fce808 */
[----:B------:R-:W-:Y:S05]  /*e7f0*/  @!P6 BRA `(.L_x_195) ;  /* 0x0000000400b4e947 */ /* 0x000fea0003800000 */
[----:B------:R-:W-:Y:S01]  /*e800*/  UMOV UR43, UR4 ;  /* 0x00000004002b7c82 */ /* 0x000fe20008000000 */
[----:B------:R-:W-:Y:S02]  /*e810*/  IMAD.MOV.U32 R6, RZ, RZ, RZ ;  /* 0x000000ffff067224 */ /* 0x000fe400078e00ff */
[----:B------:R-:W-:-:S05]  /*e820*/  VIADD R9, R0, UR43 ;  /* 0x0000002b00097c36 */ /* 0x000fca0008000000 */
[----:B------:R-:W-:-:S13]  /*e830*/  ISETP.GE.OR P6, PT, R9, UR5, !P0 ;  /* 0x0000000509007c0c */ /* 0x000fda000c7c6670 */
[----:B------:R-:W0:Y:S08]  /*e840*/  @!P6 LDC.64 R2, c[0x0][0xc80] ;  /* 0x00032000ff02eb82 */ /* 0x000e300000000a00 */
[----:B------:R-:W1:Y:S01]  /*e850*/  @!P6 LDC.64 R4, c[0x0][0xc78] ;  /* 0x00031e00ff04eb82 */ /* 0x000e620000000a00 */
[----:B0-----:R-:W-:-:S05]  /*e860*/  @!P6 IMAD.WIDE R2, R9, 0x4, R2 ;  /* 0x000000040902e825 */ /* 0x001fca00078e0202 */
[----:B------:R1:W2:Y:S02]  /*e870*/  @!P6 LDG.E R6, desc[UR50][R2.64] ;  /* 0x000000320206e981 */ /* 0x0002a4000c1e1900 */
[----:B-1----:R-:W-:-:S04]  /*e880*/  @!P6 IMAD.WIDE R2, R9, 0x4, R4 ;  /* 0x000000040902e825 */ /* 0x002fc800078e0204 */
[----:B------:R-:W-:-:S06]  /*e890*/  IMAD.MOV.U32 R5, RZ, RZ, RZ ;  /* 0x000000ffff057224 */ /* 0x000fcc00078e00ff */
[----:B------:R-:W2:Y:S02]  /*e8a0*/  @!P6 LDG.E R5, desc[UR50][R2.64] ;  /* 0x000000320205e981 */ /* 0x000ea4000c1e1900 */
[----:B--2---:R-:W-:-:S05]  /*e8b0*/  IMAD R11, R6, R5, RZ ;  /* 0x00000005060b7224 */ /* 0x004fca00078e02ff */
[----:B------:R-:W0:Y:S02]  /*e8c0*/  SHFL.UP PT, R4, R11, 0x1, RZ ;  /* 0x042000000b047989 */ /* 0x000e2400000e00ff */
[----:B0-----:R-:W-:-:S05]  /*e8d0*/  SEL R4, R4, RZ, P1 ;  /* 0x000000ff04047207 */ /* 0x001fca0000800000 */
[----:B------:R-:W-:-:S05]  /*e8e0*/  IMAD.IADD R4, R11, 0x1, R4 ;  /* 0x000000010b047824 */ /* 0x000fca00078e0204 */
        /* <DEDUP_REMOVED lines=11> */
[----:B------:R-:W-:Y:S02]  /*e9a0*/  IMAD.IADD R9, R3, 0x1, R2 ;  /* 0x0000000103097824 */ /* 0x000fe400078e0202 */
[----:B------:R-:W0:Y:S03]  /*e9b0*/  LDC R2, c[0x0][0xc38] ;  /* 0x00030e00ff027b82 */ /* 0x000e260000000800 */
[----:B------:R-:W0:Y:S02]  /*e9c0*/  SHFL.IDX PT, R11, R9, 0x1f, 0x1f ;  /* 0x03e01f00090b7f89 */ /* 0x000e2400000e0000 */
[----:B0-----:R-:W-:-:S04]  /*e9d0*/  IMAD R11, R11, R2, RZ ;  /* 0x000000020b0b7224 */ /* 0x001fc800078e02ff */
[----:B------:R-:W-:-:S05]  /*e9e0*/  IMAD.IADD R8, R11, 0x1, R8 ;  /* 0x000000010b087824 */ /* 0x000fca00078e0208 */
[----:B------:R-:W-:-:S13]  /*e9f0*/  ISETP.GT.AND P6, PT, R8, R7, PT ;  /* 0x000000070800720c */ /* 0x000fda0003fc4270 */
[----:B------:R-:W-:Y:S05]  /*ea00*/  @!P6 BRA `(.L_x_196) ;  /* 0xfffffffc0068e947 */ /* 0x000fea000383ffff */
.L_x_194:
[----:B------:R-:W-:Y:S02]  /*ea10*/  IMAD.IADD R11, R8, 0x1, -R11 ;  /* 0x00000001080b7824 */ /* 0x000fe400078e0a0b */
[----:B------:R-:W-:Y:S02]  /*ea20*/  IMAD.MOV.U32 R8, RZ, RZ, RZ ;  /* 0x000000ffff087224 */ /* 0x000fe400078e00ff */
[----:B------:R-:W-:-:S05]  /*ea30*/  IMAD R4, R9, R2, R11 ;  /* 0x0000000209047224 */ /* 0x000fca00078e020b */
[----:B------:R-:W-:-:S13]  /*ea40*/  ISETP.GT.AND P0, PT, R4, R7, PT ;  /* 0x000000070400720c */ /* 0x000fda0003f04270 */
[----:B------:R-:W-:Y:S02]  /*ea50*/  VOTEU.ANY UR5, UPT, !P0 ;  /* 0x0000000000057886 */ /* 0x000fe400040e0100 */
[----:B------:R-:W-:Y:S02]  /*ea60*/  UPOPC UR4, UR5 ;  /* 0x00000005000472bf */ /* 0x000fe40008000000 */
[----:B------:R-:W-:-:S04]  /*ea70*/  ISETP.NE.AND P0, PT, RZ, UR5, PT ;  /* 0x00000005ff007c0c */ /* 0x000fc8000bf05270 */
[----:B------:R-:W-:Y:S02]  /*ea80*/  IMAD.U32 R13, RZ, RZ, UR4 ;  /* 0x00000004ff0d7e24 */ /* 0x000fe4000f8e00ff */
[----:B------:R-:W-:-:S03]  /*ea90*/  IMAD.U32 R12, RZ, RZ, UR4 ;  /* 0x00000004ff0c7e24 */ /* 0x000fc6000f8e00ff */
[----:B------:R-:W0:Y:S04]  /*eaa0*/  SHFL.IDX PT, R6, R6, R13, 0x1f ;  /* 0x00001f0d06067589 */ /* 0x000e2800000e0000 */
[----:B------:R1:W2:Y:S01]  /*eab0*/  SHFL.IDX PT, R5, R5, R12, 0x1f ;  /* 0x00001f0c05057589 */ /* 0x0002a200000e0000 */
[----:B0-----:R-:W-:-:S04]  /*eac0*/  IABS R4, R6 ;  /* 0x0000000600047213 */ /* 0x001fc80000000000 */
[----:B------:R-:W0:Y:S08]  /*ead0*/  I2F.RP R10, R4 ;  /* 0x00000004000a7306 */ /* 0x000e300000209400 */
[----:B0-----:R-:W0:Y:S02]  /*eae0*/  MUFU.RCP R10, R10 ;  /* 0x0000000a000a7308 */ /* 0x001e240000001000 */
[----:B0-----:R-:W-:-:S06]  /*eaf0*/  VIADD R3, R10, 0xffffffe ;  /* 0x0ffffffe0a037836 */ /* 0x001fcc0000000000 */
[----:B------:R-:W0:Y:S01]  /*eb00*/  F2I.FTZ.U32.TRUNC.NTZ R3, R3 ;  /* 0x0000000300037305 */ /* 0x000e22000021f000 */
[----:B-12---:R-:W-:Y:S05]  /*eb10*/  @!P0 BRA `(.L_x_197) ;  /* 0x00000000000c8947 */ /* 0x006fea0003800000 */
[----:B------:R-:W-:-:S06]  /*eb20*/  UIADD3 UR5, UR4, -0x1, URZ ;  /* 0xffffffff04057890 */ /* 0x000fcc000fffe03f */
[----:B------:R-:W-:-:S06]  /*eb30*/  IMAD.U32 R8, RZ, RZ, UR5 ;  /* 0x00000005ff087e24 */ /* 0x000fcc000f8e00ff */
[----:B------:R1:W2:Y:S02]  /*eb40*/  SHFL.IDX PT, R8, R9, R8, 0x1f ;  /* 0x00001f0809087589 */ /* 0x0002a400000e0000 */
.L_x_197:
[----:B--2---:R-:W-:Y:S01]  /*eb50*/  IMAD R11, R8, R2, R11 ;  /* 0x00000002080b7224 */ /* 0x004fe200078e020b */
[----:B------:R-:W-:Y:S01]  /*eb60*/  IABS R8, R5 ;  /* 0x0000000500087213 */ /* 0x000fe20000000000 */
[----:B01----:R-:W-:Y:S01]  /*eb70*/  IMAD.MOV R9, RZ, RZ, -R3 ;  /* 0x000000ffff097224 */ /* 0x003fe200078e0a03 */
[----:B------:R-:W-:Y:S01]  /*eb80*/  UIADD3 UR43, UR4, UR43, URZ ;  /* 0x0000002b042b7290 */ /* 0x000fe2000fffe03f */
[----:B------:R-:W-:Y:S01]  /*eb90*/  IMAD.MOV.U32 R2, RZ, RZ, RZ ;  /* 0x000000ffff027224 */ /* 0x000fe200078e00ff */
[----:B------:R-:W0:Y:S01]  /*eba0*/  I2F.RP R10, R8 ;  /* 0x00000008000a7306 */ /* 0x000e220000209400 */
[----:B------:R-:W-:Y:S01]  /*ebb0*/  IMAD R9, R9, R4, RZ ;  /* 0x0000000409097224 */ /* 0x000fe200078e02ff */
[----:B------:R1:W-:Y:S01]  /*ebc0*/  STL [R1+0x10], R11 ;  /* 0x0000100b01007387 */ /* 0x0003e20000100800 */
[----:B------:R-:W-:Y:S02]  /*ebd0*/  IMAD.IADD R7, R7, 0x1, -R11 ;  /* 0x0000000107077824 */ /* 0x000fe400078e0a0b */
[----:B------:R-:W-:Y:S01]  /*ebe0*/  IMAD.HI.U32 R2, R3, R9, R2 ;  /* 0x0000000903027227 */ /* 0x000fe200078e0002 */
[----:B------:R-:W-:-:S05]  /*ebf0*/  IABS R3, R6 ;  /* 0x0000000600037213 */ /* 0x000fca0000000000 */
[----:B------:R-:W-:Y:S01]  /*ec00*/  IMAD.MOV R12, RZ, RZ, -R3 ;  /* 0x000000ffff0c7224 */ /* 0x000fe200078e0a03 */
[----:B-1----:R-:W-:Y:S01]  /*ec10*/  IABS R11, R7 ;  /* 0x00000007000b7213 */ /* 0x002fe20000000000 */
[----:B0-----:R-:W0:Y:S04]  /*ec20*/  MUFU.RCP R10, R10 ;  /* 0x0000000a000a7308 */ /* 0x001e280000001000 */
[----:B------:R-:W-:-:S04]  /*ec30*/  IMAD.HI.U32 R9, R2, R11, RZ ;  /* 0x0000000b02097227 */ /* 0x000fc800078e00ff */
[----:B------:R-:W-:Y:S02]  /*ec40*/  IMAD R11, R9, R12, R11 ;  /* 0x0000000c090b7224 */ /* 0x000fe400078e020b */
[----:B------:R-:W-:-:S03]  /*ec50*/  IMAD.MOV.U32 R2, RZ, RZ, RZ ;  /* 0x000000ffff027224 */ /* 0x000fc600078e00ff */
[----:B------:R-:W-:Y:S01]  /*ec60*/  ISETP.GT.U32.AND P1, PT, R4, R11, PT ;  /* 0x0000000b0400720c */ /* 0x000fe20003f24070 */
[----:B0-----:R-:W-:-:S06]  /*ec70*/  VIADD R3, R10, 0xffffffe ;  /* 0x0ffffffe0a037836 */ /* 0x001fcc0000000000 */
[----:B------:R-:W0:Y:S06]  /*ec80*/  F2I.FTZ.U32.TRUNC.NTZ R3, R3 ;  /* 0x0000000300037305 */ /* 0x000e2c000021f000 */
[----:B------:R-:W-:Y:S02]  /*ec90*/  @!P1 IMAD.IADD R11, R11, 0x1, -R4 ;  /* 0x000000010b0b9824 */ /* 0x000fe400078e0a04 */
[----:B------:R-:W-:Y:S01]  /*eca0*/  @!P1 VIADD R9, R9, 0x1 ;  /* 0x0000000109099836 */ /* 0x000fe20000000000 */
[----:B------:R-:W-:Y:S02]  /*ecb0*/  ISETP.NE.AND P1, PT, R6, RZ, PT ;  /* 0x000000ff0600720c */ /* 0x000fe40003f25270 */
[----:B------:R-:W-:Y:S01]  /*ecc0*/  ISETP.GE.U32.AND P0, PT, R11, R4, PT ;  /* 0x000000040b00720c */ /* 0x000fe20003f06070 */
[----:B0-----:R-:W-:-:S04]  /*ecd0*/  IMAD.MOV R11, RZ, RZ, -R3 ;  /* 0x000000ffff0b7224 */ /* 0x001fc800078e0a03 */
[----:B------:R-:W-:-:S08]  /*ece0*/  IMAD R11, R11, R8, RZ ;  /* 0x000000080b0b7224 */ /* 0x000fd000078e02ff */
[----:B------:R-:W-:Y:S02]  /*ecf0*/  @P0 VIADD R9, R9, 0x1 ;  /* 0x0000000109090836 */ /* 0x000fe40000000000 */
[----:B------:R-:W-:Y:S01]  /*ed00*/  IMAD.HI.U32 R4, R3, R11, R2 ;  /* 0x0000000b03047227 */ /* 0x000fe200078e0002 */
[----:B------:R-:W-:-:S04]  /*ed10*/  LOP3.LUT R2, R7, R6, RZ, 0x3c, !PT ;  /* 0x0000000607027212 */ /* 0x000fc800078e3cff */
[----:B------:R-:W-:Y:S02]  /*ed20*/  ISETP.GE.AND P2, PT, R2, RZ, PT ;  /* 0x000000ff0200720c */ /* 0x000fe40003f46270 */
[----:B------:R-:W-:-:S05]  /*ed30*/  IABS R2, R5 ;  /* 0x0000000500027213 */ /* 0x000fca0000000000 */
[----:B------:R-:W-:-:S06]  /*ed40*/  IMAD.MOV R2, RZ, RZ, -R2 ;  /* 0x000000ffff027224 */ /* 0x000fcc00078e0a02 */
[----:B------:R-:W-:Y:S01]  /*ed50*/  @!P2 IMAD.MOV R9, RZ, RZ, -R9 ;  /* 0x000000ffff09a224 */ /* 0x000fe200078e0a09 */
[----:B------:R-:W-:-:S04]  /*ed60*/  @!P1 LOP3.LUT R9, RZ, R6, RZ, 0x33, !PT ;  /* 0x00000006ff099212 */ /* 0x000fc800078e33ff */
[-C--:B------:R-:W-:Y:S01]  /*ed70*/  IABS R3, R9.reuse ;  /* 0x0000000900037213 */ /* 0x080fe20000000000 */
[----:B------:R-:W-:-:S04]  /*ed80*/  IMAD R6, R6, R9, RZ ;  /* 0x0000000906067224 */ /* 0x000fc800078e02ff */
[----:B------:R-:W-:-:S04]  /*ed90*/  IMAD.HI.U32 R4, R4, R3, RZ ;  /* 0x0000000304047227 */ /* 0x000fc800078e00ff */
[----:B------:R-:W-:Y:S01]  /*eda0*/  IMAD R3, R4, R2, R3 ;  /* 0x0000000204037224 */ /* 0x000fe200078e0203 */
[----:B------:R-:W-:-:S04]  /*edb0*/  LOP3.LUT R2, R9, R5, RZ, 0x3c, !PT ;  /* 0x0000000509027212 */ /* 0x000fc800078e3cff */
[----:B------:R-:W-:Y:S02]  /*edc0*/  ISETP.GT.U32.AND P1, PT, R8, R3, PT ;  /* 0x000000030800720c */ /* 0x000fe40003f24070 */
[----:B------:R-:W-:-:S11]  /*edd0*/  ISETP.GE.AND P2, PT, R2, RZ, PT ;  /* 0x000000ff0200720c */ /* 0x000fd60003f46270 */
[----:B------:R-:W-:Y:S02]  /*ede0*/  @!P1 IMAD.IADD R3, R3, 0x1, -R8 ;  /* 0x0000000103039824 */ /* 0x000fe400078e0a08 */
[----:B------:R-:W-:Y:S01]  /*edf0*/  @!P1 VIADD R4, R4, 0x1 ;  /* 0x0000000104049836 */ /* 0x000fe20000000000 */
[----:B------:R-:W-:Y:S02]  /*ee00*/  ISETP.NE.AND P1, PT, R5, RZ, PT ;  /* 0x000000ff0500720c */ /* 0x000fe40003f25270 */
[----:B------:R-:W-:Y:S01]  /*ee10*/  ISETP.GE.U32.AND P0, PT, R3, R8, PT ;  /* 0x000000080300720c */ /* 0x000fe20003f06070 */
[----:B------:R-:W-:-:S12]  /*ee20*/  IMAD.IADD R3, R7, 0x1, -R6 ;  /* 0x0000000107037824 */ /* 0x000fd800078e0a06 */
[----:B------:R-:W-:-:S04]  /*ee30*/  @P0 VIADD R4, R4, 0x1 ;  /* 0x0000000104040836 */ /* 0x000fc80000000000 */
[----:B------:R-:W-:Y:S01]  /*ee40*/  @!P2 IMAD.MOV R4, RZ, RZ, -R4 ;  /* 0x000000ffff04a224 */ /* 0x000fe200078e0a04 */
[----:B------:R-:W-:-:S05]  /*ee50*/  @!P1 LOP3.LUT R4, RZ, R5, RZ, 0x33, !PT ;  /* 0x00000005ff049212 */ /* 0x000fca00078e33ff */
[--C-:B------:R-:W-:Y:S02]  /*ee60*/  IMAD.MOV R2, RZ, RZ, -R4.reuse ;  /* 0x000000ffff027224 */ /* 0x100fe400078e0a04 */
[C---:B------:R-:W-:Y:S02]  /*ee70*/  IMAD R4, R5.reuse, 0x1000000, R4 ;  /* 0x0100000005047824 */ /* 0x040fe400078e0204 */
[----:B------:R-:W-:-:S04]  /*ee80*/  IMAD R9, R5, R2, R9 ;  /* 0x0000000205097224 */ /* 0x000fc800078e0209 */
[----:B------:R-:W-:-:S05]  /*ee90*/  IMAD R2, R9, 0x10000, R4 ;  /* 0x0001000009027824 */ /* 0x000fca00078e0204 */
[----:B------:R0:W-:Y:S04]  /*eea0*/  STL [R1+0x18], R2 ;  /* 0x0000180201007387 */ /* 0x0001e80000100800 */
[----:B------:R0:W-:Y:S01]  /*eeb0*/  STL [R1+0x14], R3 ;  /* 0x0000140301007387 */ /* 0x0001e20000100800 */
[----:B------:R-:W-:Y:S05]  /*eec0*/  BRA `(.L_x_198) ;  /* 0x00000000000c7947 */ /* 0x000fea0003800000 */
.L_x_195:
[----:B------:R1:W-:Y:S04]  /*eed0*/  STL [R1+0x10], R7 ;  /* 0x0000100701007387 */ /* 0x0003e80000100800 */
[----:B------:R1:W-:Y:S04]  /*eee0*/  STL [R1+0x14], RZ ;  /* 0x000014ff01007387 */ /* 0x0003e80000100800 */
[----:B------:R1:W-:Y:S02]  /*eef0*/  STL [R1+0x18], RZ ;  /* 0x000018ff01007387 */ /* 0x0003e40000100800 */
.L_x_198:
[----:B------:R-:W2:Y:S04]  /*ef00*/  LDL R4, [R1+0x10] ;  /* 0x0000100001047983 */ /* 0x000ea80000100800 */
[----:B------:R-:W2:Y:S04]  /*ef10*/  LDL R5, [R1+0x14] ;  /* 0x0000140001057983 */ /* 0x000ea80000100800 */
[----:B------:R-:W2:Y:S01]  /*ef20*/  LDL R6, [R1+0x18] ;  /* 0x0000180001067983 */ /* 0x000ea20000100800 */
[----:B------:R-:W-:Y:S01]  /*ef30*/  ISETP.NE.AND P0, PT, R0, RZ, PT ;  /* 0x000000ff0000720c */ /* 0x000fe20003f05270 */
[----:B0-----:R-:W-:-:S12]  /*ef40*/  IMAD.U32 R2, RZ, RZ, UR43 ;  /* 0x0000002bff027e24 */ /* 0x001fd8000f8e00ff */
[----:B------:R-:W0:Y:S01]  /*ef50*/  @!P0 S2R R3, SR_CgaCtaId ;  /* 0x0000000000038919 */ /* 0x000e220000008800 */
[----:B------:R-:W-:Y:S01]  /*ef60*/  @!P0 MOV R0, 0x400 ;  /* 0x0000040000008802 */ /* 0x000fe20000000f00 */
[----:B-1----:R-:W-:-:S03]  /*ef70*/  @!P0 IMAD.MOV.U32 R7, RZ, RZ, R2 ;  /* 0x000000ffff078224 */ /* 0x002fc600078e0002 */
[----:B0-----:R-:W-:-:S05]  /*ef80*/  @!P0 LEA R0, R3, R0, 0x18 ;  /* 0x0000000003008211 */ /* 0x001fca00078ec0ff */
[----:B--2---:R2:W-:Y:S01]  /*ef90*/  @!P0 STS.128 [R0+0x388d0], R4 ;  /* 0x0388d00400008388 */ /* 0x0045e20000000c00 */
[----:B------:R-:W-:Y:S06]  /*efa0*/  BAR.ARV 0x5, 0x180 ;  /* 0x0146000000007b1d */ /* 0x000fec0000002000 */
.L_x_193:
[----:B--2---:R-:W-:Y:S01]  /*efb0*/  IMAD.MOV.U32 R0, RZ, RZ, 0x1 ;  /* 0x00000001ff007424 */ /* 0x004fe200078e00ff */
[----:B------:R-:W-:Y:S01]  /*efc0*/  ULDC UR4, c[0x0][0xc3c] ;  /* 0x00030f0000047ab9 */ /* 0x000fe20000000800 */
[----:B------:R2:W-:Y:S01]  /*efd0*/  STL [R1], RZ ;  /* 0x000000ff01007387 */ /* 0x0005e20000100800 */
[----:B------:R-:W-:-:S03]  /*efe0*/  UISETP.GE.AND UP0, UPT, UR43, UR4, UPT ;  /* 0x000000042b00728c */ /* 0x000fc6000bf06270 */
[----:B------:R2:W-:Y:S03]  /*eff0*/  STL [R1+0x4], R0 ;  /* 0x0000040001007387 */ /* 0x0005e60000100800 */
[----:B------:R-:W-:Y:S01]  /*f000*/  PLOP3.LUT P0, PT, PT, PT, UP0, 0x80, 0x0 ;  /* 0x000000000000781c */ /* 0x000fe20003f0f008 */
[----:B------:R2:W-:-:S12]  /*f010*/  STL [R1+0x34], RZ ;  /* 0x000034ff01007387 */ /* 0x0005d80000100800 */
[----:B--2---:R-:W-:Y:S05]  /*f020*/  @P0 BRA `(.L_x_199) ;  /* 0x0000005000300947 */ /* 0x004fea0003800000 */
[----:B------:R-:W1:Y:S01]  /*f030*/  S2R R7, SR_TID.X ;  /* 0x0000000000077919 */ /* 0x000e620000002100 */
[----:B------:R-:W2:Y:S01]  /*f040*/  S2UR UR5, SR_CgaCtaId ;  /* 0x00000000000579c3 */ /* 0x000ea20000008800 */
[----:B------:R-:W-:Y:S01]  /*f050*/  UMOV UR4, 0x400 ;  /* 0x0000040000047882 */ /* 0x000fe20000000000 */
[----:B------:R-:W-:Y:S01]  /*f060*/  ULDC UR41, c[0x0][0xc] ;  /* 0x0000030000297ab9 */ /* 0x000fe20000000800 */
[----:B------:R-:W-:Y:S02]  /*f070*/  ULOP3.LUT UR39, UR38, 0x1, URZ, 0xfc, !UPT ;  /* 0x0000000126277892 */ /* 0x000fe4000f8efc3f */
[----:B------:R-:W-:Y:S01]  /*f080*/  ULOP3.LUT UR42, UR38, 0x2, URZ, 0xfc, !UPT ;  /* 0x00000002262a7892 */ /* 0x000fe2000f8efc3f */
[----:B------:R-:W-:Y:S01]  /*f090*/  ULDC.64 UR52, c[0x0][0x198] ;  /* 0x0000660000347ab9 */ /* 0x000fe20000000a00 */
[----:B--2---:R-:W-:-:S06]  /*f0a0*/  ULEA UR4, UR5, UR4, 0x18 ;  /* 0x0000000405047291 */ /* 0x004fcc000f8ec03f */
[----:B------:R-:W-:Y:S01]  /*f0b0*/  IMAD.U32 R19, RZ, RZ, UR4 ;  /* 0x00000004ff137e24 */ /* 0x000fe2000f8e00ff */
[C---:B-1----:R-:W-:Y:S01]  /*f0c0*/  LOP3.LUT R6, R7.reuse, 0x7f, RZ, 0xc0, !PT ;  /* 0x0000007f07067812 */ /* 0x042fe200078ec0ff */
[C---:B0-----:R-:W-:Y:S01]  /*f0d0*/  IMAD.SHL.U32 R2, R7.reuse, 0x80, RZ ;  /* 0x0000008007027824 */ /* 0x041fe200078e00ff */
[----:B------:R-:W-:Y:S02]  /*f0e0*/  R2P PR, R7, 0x6 ;  /* 0x0000000607007804 */ /* 0x000fe40000000000 */
[----:B------:R-:W-:Y:S02]  /*f0f0*/  SHF.R.U32.HI R3, RZ, 0x5, R6 ;  /* 0x00000005ff037819 */ /* 0x000fe40000011606 */
[C---:B------:R-:W-:Y:S02]  /*f100*/  LOP3.LUT R4, R2.reuse, 0x400, RZ, 0xc0, !PT ;  /* 0x0000040002047812 */ /* 0x040fe400078ec0ff */
[----:B------:R-:W-:-:S03]  /*f110*/  LOP3.LUT R0, R2, 0x380, RZ, 0xc0, !PT ;  /* 0x0000038002007812 */ /* 0x000fc600078ec0ff */
[C---:B------:R-:W-:Y:S01]  /*f120*/  IMAD R4, R3.reuse, 0x800, R4 ;  /* 0x0000080003047824 */ /* 0x040fe200078e0204 */
[----:B------:R-:W-:Y:S01]  /*f130*/  LOP3.LUT R5, R0, 0x10, R7, 0xf8, !PT ;  /* 0x0000001000057812 */ /* 0x000fe200078ef807 */
[----:B------:R-:W-:Y:S02]  /*f140*/  IMAD R3, R3, 0x10, R0 ;  /* 0x0000001003037824 */ /* 0x000fe400078e0200 */
[----:B------:R-:W-:-:S05]  /*f150*/  IMAD.SHL.U32 R0, R7, 0x10, RZ ;  /* 0x0000001007007824 */ /* 0x000fca00078e00ff */
[--C-:B------:R-:W-:Y:S02]  /*f160*/  LOP3.LUT R3, R3, 0x70, R0.reuse, 0x78, !PT ;  /* 0x0000007003037812 */ /* 0x100fe400078e7800 */
[----:B------:R-:W-:Y:S02]  /*f170*/  LOP3.LUT R5, R5, 0x70, R0, 0x78, !PT ;  /* 0x0000007005057812 */ /* 0x000fe400078e7800 */
[----:B------:R-:W-:Y:S01]  /*f180*/  LOP3.LUT R2, R3, 0xc00, R2, 0xf8, !PT ;  /* 0x00000c0003027812 */ /* 0x000fe200078ef802 */
[----:B------:R-:W-:Y:S02]  /*f190*/  IMAD.SHL.U32 R3, R7, 0x2, RZ ;  /* 0x0000000207037824 */ /* 0x000fe400078e00ff */
[----:B------:R-:W-:Y:S01]  /*f1a0*/  IMAD.IADD R4, R4, 0x1, R5 ;  /* 0x0000000104047824 */ /* 0x000fe200078e0205 */
[----:B------:R-:W-:Y:S01]  /*f1b0*/  SHF.R.U32.HI R5, RZ, 0x3, R6 ;  /* 0x00000003ff057819 */ /* 0x000fe20000011606 */
[----:B------:R0:W-:Y:S04]  /*f1c0*/  STL [R1+0x2c], R2 ;  /* 0x00002c0201007387 */ /* 0x0001e80000100800 */
[----:B------:R1:W-:Y:S01]  /*f1d0*/  STL [R1+0x28], R4 ;  /* 0x0000280401007387 */ /* 0x0003e20000100800 */
[----:B0-----:R-:W-:-:S04]  /*f1e0*/  LOP3.LUT R2, R0, 0x3f0, RZ, 0xc0, !PT ;  /* 0x000003f000027812 */ /* 0x001fc800078ec0ff */
[----:B------:R-:W-:Y:S01]  /*f1f0*/  LOP3.LUT R3, R2, 0x70, R3, 0x78, !PT ;  /* 0x0000007002037812 */ /* 0x000fe200078e7803 */
[----:B------:R-:W-:Y:S02]  /*f200*/  IMAD.SHL.U32 R2, R6, 0x10, RZ ;  /* 0x0000001006027824 */ /* 0x000fe400078e00ff */
[----:B-1----:R-:W-:-:S03]  /*f210*/  IMAD.MOV.U32 R4, RZ, RZ, 0x20 ;  /* 0x00000020ff047424 */ /* 0x002fc600078e00ff */
[----:B------:R-:W-:Y:S01]  /*f220*/  LOP3.LUT R2, R3, 0x400, R2, 0xf8, !PT ;  /* 0x0000040003027812 */ /* 0x000fe200078ef802 */
[----:B------:R-:W-:-:S04]  /*f230*/  IMAD.MOV.U32 R3, RZ, RZ, 0x40 ;  /* 0x00000040ff037424 */ /* 0x000fc800078e00ff */
[----:B------:R-:W-:Y:S01]  /*f240*/  IMAD.IADD R2, R19, 0x1, R2 ;  /* 0x0000000113027824 */ /* 0x000fe200078e0202 */
[----:B------:R-:W-:Y:S02]  /*f250*/  SEL R7, R3, 0xffffffc0, !P2 ;  /* 0xffffffc003077807 */ /* 0x000fe40005000000 */
[----:B------:R-:W-:Y:S02]  /*f260*/  SEL R3, R4, 0xffffffe0, !P1 ;  /* 0xffffffe004037807 */ /* 0x000fe40004800000 */
[----:B------:R-:W-:Y:S01]  /*f270*/  LOP3.LUT R4, R5, 0x70, R0, 0xf8, !PT ;  /* 0x0000007005047812 */ /* 0x000fe200078ef800 */
[----:B------:R-:W-:Y:S04]  /*f280*/  STL [R1+0x20], R7 ;  /* 0x0000200701007387 */ /* 0x000fe80000100800 */
[----:B------:R0:W-:Y:S04]  /*f290*/  STL [R1+0xc], R3 ;  /* 0x00000c0301007387 */ /* 0x0001e80000100800 */
[----:B------:R-:W-:Y:S04]  /*f2a0*/  STL [R1+0x30], R2 ;  /* 0x0000300201007387 */ /* 0x000fe80000100800 */
[----:B------:R-:W-:Y:S01]  /*f2b0*/  STL [R1+0x34], RZ ;  /* 0x000034ff01007387 */ /* 0x000fe20000100800 */
[----:B0-----:R-:W-:Y:S01]  /*f2c0*/  LOP3.LUT R3, R0, 0x70, RZ, 0xc0, !PT ;  /* 0x0000007000037812 */ /* 0x001fe200078ec0ff */
[----:B------:R-:W-:-:S05]  /*f2d0*/  IMAD.MOV.U32 R0, RZ, RZ, 0x1 ;  /* 0x00000001ff007424 */ /* 0x000fca00078e00ff */
[----:B------:R0:W-:Y:S04]  /*f2e0*/  STL [R1+0x4], R0 ;  /* 0x0000040001007387 */ /* 0x0001e80000100800 */
[----:B------:R1:W-:Y:S01]  /*f2f0*/  STL [R1], RZ ;  /* 0x000000ff01007387 */ /* 0x0003e20000100800 */
[----:B0-----:R-:W-:-:S07]  /*f300*/  LOP3.LUT R0, R3, 0x80, RZ, 0xfc, !PT ;  /* 0x0000008003007812 */ /* 0x001fce00078efcff */
.L_x_269:
[----:B------:R-:W-:Y:S01]  /*f310*/  ULDC.64 UR4, c[0x0][0xc88] ;  /* 0x0003220000047ab9 */ /* 0x000fe20000000a00 */
[----:B------:R-:W-:Y:S01]  /*f320*/  ULDC.64 UR6, c[0x0][0xa18] ;  /* 0x0002860000067ab9 */ /* 0x000fe20000000a00 */
[----:B------:R-:W-:Y:S01]  /*f330*/  UIMAD.WIDE UR4, UR43, 0x4, UR4 ;  /* 0x000000042b0478a5 */ /* 0x000fe2000f8e0204 */
[----:B--2---:R-:W2:Y:S01]  /*f340*/  LDL.LU R10, [R1+0x18] ;  /* 0x00001800010a7983 */ /* 0x004ea20000300800 */
[----:B------:R-:W-:Y:S01]  /*f350*/  ULDC UR8, c[0x0][0x288] ;  /* 0x0000a20000087ab9 */ /* 0x000fe20000000800 */
[----:B0-----:R-:W0:Y:S03]  /*f360*/  LDC R9, c[0x0][0x2f0] ;  /* 0x0000bc00ff097b82 */ /* 0x001e260000000800 */
[----:B------:R-:W-:Y:S02]  /*f370*/  IMAD.U32 R2, RZ, RZ, UR4 ;  /* 0x00000004ff027e24 */ /* 0x000fe4000f8e00ff */
[----:B------:R-:W-:Y:S01]  /*f380*/  IMAD.U32 R3, RZ, RZ, UR5 ;  /* 0x00000005ff037e24 */ /* 0x000fe2000f8e00ff */
[----:B------:R-:W-:Y:S01]  /*f390*/  UISETP.NE.U32.AND UP0, UPT, UR6, URZ, UPT ;  /* 0x0000003f0600728c */ /* 0x000fe2000bf05070 */
[----:B------:R-:W-:-:S03]  /*f3a0*/  ULDC.64 UR4, c[0x0][0xa28] ;  /* 0x00028a0000047ab9 */ /* 0x000fc60000000a00 */
[----:B------:R-:W3:Y:S01]  /*f3b0*/  LDG.E R2, desc[UR50][R2.64] ;  /* 0x0000003202027981 */ /* 0x000ee2000c1e1900 */
[----:B------:R-:W-:Y:S01]  /*f3c0*/  UISETP.NE.AND.EX UP0, UPT, UR7, URZ, UPT, UP0 ;  /* 0x0000003f0700728c */ /* 0x000fe2000bf05300 */
[----:B------:R-:W-:Y:S01]  /*f3d0*/  IMAD.U32 R18, RZ, RZ, UR8 ;  /* 0x00000008ff127e24 */ /* 0x000fe2000f8e00ff */
[----:B------:R-:W-:Y:S01]  /*f3e0*/  UISETP.NE.U32.AND UP1, UPT, UR4, URZ, UPT ;  /* 0x0000003f0400728c */ /* 0x000fe2000bf25070 */
[----:B------:R-:W-:-:S03]  /*f3f0*/  ULDC.64 UR8, c[0x0][0xa08] ;  /* 0x0002820000087ab9 */ /* 0x000fc60000000a00 */
[----:B------:R-:W-:Y:S01]  /*f400*/  UISETP.NE.AND.EX UP1, UPT, UR5, URZ, UPT, UP1 ;  /* 0x0000003f0500728c */ /* 0x000fe2000bf25310 */
[----:B------:R-:W-:-:S05]  /*f410*/  PLOP3.LUT P3, PT, PT, PT, UP0, 0x80, 0x0 ;  /* 0x000000000000781c */ /* 0x000fca0003f6f008 */
[----:B------:R-:W-:Y:S02]  /*f420*/  PLOP3.LUT P4, PT, PT, PT, UP1, 0x80, 0x0 ;  /* 0x000000000000781c */ /* 0x000fe40003f8f018 */
[----:B------:R-:W-:-:S04]  /*f430*/  ISETP.NE.U32.AND P2, PT, RZ, UR8, PT ;  /* 0x00000008ff007c0c */ /* 0x000fc8000bf45070 */
[----:B------:R-:W-:Y:S02]  /*f440*/  ISETP.NE.AND.EX P2, PT, RZ, UR9, PT, P2 ;  /* 0x00000009ff007c0c */ /* 0x000fe4000bf45320 */
[----:B---3--:R-:W-:Y:S02]  /*f450*/  R2UR UR47, R2 ;  /* 0x00000000022f72ca */ /* 0x008fe400000e0000 */
[----:B------:R-:W3:Y:S11]  /*f460*/  LDC.64 R2, c[0x0][0x418] ;  /* 0x00010600ff027b82 */ /* 0x000ef60000000a00 */
[----:B------:R-:W-:-:S02]  /*f470*/  USHF.R.S32.HI UR46, URZ, 0x1f, UR47 ;  /* 0x0000001f3f2e7899 */ /* 0x000fc4000801142f */
[----:B------:R-:W-:Y:S02]  /*f480*/  USHF.L.U32 UR44, UR47, 0x2, URZ ;  /* 0x000000022f2c7899 */ /* 0x000fe4000800063f */
[----:B------:R-:W-:Y:S02]  /*f490*/  USHF.L.U64.HI UR45, UR47, 0x2, UR46 ;  /* 0x000000022f2d7899 */ /* 0x000fe4000801022e */
[----:B------:R-:W-:Y:S02]  /*f4a0*/  @UP0 UIADD3 UR6, UP3, UR44, UR6, URZ ;  /* 0x000000062c060290 */ /* 0x000fe4000ff7e03f */
[----:B------:R-:W-:Y:S02]  /*f4b0*/  @UP1 ULEA UR4, UP2, UR47, UR4, 0x2 ;  /* 0x000000042f041291 */ /* 0x000fe4000f84103f */
[----:B------:R-:W-:Y:S02]  /*f4c0*/  @UP0 UIADD3.X UR7, UR45, UR7, URZ, UP3, !UPT ;  /* 0x000000072d070290 */ /* 0x000fe40009ffe43f */
[----:B------:R-:W-:Y:S01]  /*f4d0*/  IMAD.U32 R4, RZ, RZ, UR6 ;  /* 0x00000006ff047e24 */ /* 0x000fe2000f8e00ff */
[----:B------:R-:W-:-:S03]  /*f4e0*/  @UP1 ULEA.HI.X UR5, UR47, UR5, UR46, 0x2, UP2 ;  /* 0x000000052f051291 */ /* 0x000fc600090f142e */
[----:B------:R-:W-:Y:S01]  /*f4f0*/  IMAD.U32 R5, RZ, RZ, UR7 ;  /* 0x00000007ff057e24 */ /* 0x000fe2000f8e00ff */
[----:B------:R-:W-:Y:S02]  /*f500*/  ULDC.64 UR6, c[0x0][0xa00] ;  /* 0x0002800000067ab9 */ /* 0x000fe40000000a00 */
[----:B------:R-:W-:Y:S02]  /*f510*/  ISETP.NE.U32.AND P0, PT, RZ, UR6, PT ;  /* 0x00000006ff007c0c */ /* 0x000fe4000bf05070 */
[----:B------:R4:W5:Y:S01]  /*f520*/  @P3 LDG.E R18, desc[UR50][R4.64] ;  /* 0x0000003204123981 */ /* 0x000962000c1e1900 */
[----:B---3--:R-:W-:Y:S02]  /*f530*/  ISETP.NE.U32.AND P1, PT, R2, RZ, PT ;  /* 0x000000ff0200720c */ /* 0x008fe40003f25070 */
[----:B------:R-:W-:Y:S01]  /*f540*/  ISETP.NE.AND.EX P0, PT, RZ, UR7, PT, P0 ;  /* 0x00000007ff007c0c */ /* 0x000fe2000bf05300 */
[----:B----4-:R-:W-:Y:S01]  /*f550*/  IMAD.U32 R4, RZ, RZ, UR4 ;  /* 0x00000004ff047e24 */ /* 0x010fe2000f8e00ff */
[----:B------:R-:W-:Y:S01]  /*f560*/  UIADD3 UR4, UP0, UR44, UR6, URZ ;  /* 0x000000062c047290 */ /* 0x000fe2000ff1e03f */
[----:B------:R-:W-:Y:S01]  /*f570*/  IMAD.U32 R5, RZ, RZ, UR5 ;  /* 0x00000005ff057e24 */ /* 0x000fe2000f8e00ff */
[----:B------:R-:W-:-:S02]  /*f580*/  UIADD3 UR6, UP1, UR44, UR8, URZ ;  /* 0x000000082c067290 */ /* 0x000fc4000ff3e03f */
[----:B------:R-:W-:Y:S02]  /*f590*/  UIADD3.X UR5, UR45, UR7, URZ, UP0, !UPT ;  /* 0x000000072d057290 */ /* 0x000fe400087fe43f */
[----:B------:R-:W-:Y:S01]  /*f5a0*/  UIADD3.X UR7, UR45, UR9, URZ, UP1, !UPT ;  /* 0x000000092d077290 */ /* 0x000fe20008ffe43f */
[----:B------:R3:W4:Y:S01]  /*f5b0*/  @P4 LDG.E R0, desc[UR50][R4.64] ;  /* 0x0000003204004981 */ /* 0x000722000c1e1900 */
[----:B------:R-:W-:-:S04]  /*f5c0*/  IMAD.U32 R6, RZ, RZ, UR6 ;  /* 0x00000006ff067e24 */ /* 0x000fc8000f8e00ff */
[----:B------:R-:W-:Y:S02]  /*f5d0*/  IMAD.U32 R7, RZ, RZ, UR7 ;  /* 0x00000007ff077e24 */ /* 0x000fe4000f8e00ff */
[----:B---3--:R-:W-:-:S03]  /*f5e0*/  IMAD.U32 R4, RZ, RZ, UR4 ;  /* 0x00000004ff047e24 */ /* 0x008fc6000f8e00ff */
[----:B------:R-:W3:Y:S01]  /*f5f0*/  @P2 LDG.E R8, desc[UR50][R6.64] ;  /* 0x0000003206082981 */ /* 0x000ee2000c1e1900 */
[----:B------:R-:W-:-:S05]  /*f600*/  IMAD.U32 R5, RZ, RZ, UR5 ;  /* 0x00000005ff057e24 */ /* 0x000fca000f8e00ff */
[----:B------:R-:W3:Y:S01]  /*f610*/  @P0 LDG.E R2, desc[UR50][R4.64] ;  /* 0x0000003204020981 */ /* 0x000ee2000c1e1900 */
[----:B------:R-:W-:Y:S02]  /*f620*/  ISETP.NE.AND.EX P1, PT, R3, RZ, PT, P1 ;  /* 0x000000ff0300720c */ /* 0x000fe40003f25310 */
[----:B------:R-:W0:Y:S01]  /*f630*/  LDC R3, c[0x0][0x424] ;  /* 0x00010900ff037b82 */ /* 0x000e220000000800 */
[----:B------:R-:W-:Y:S01]  /*f640*/  UMOV UR4, URZ ;  /* 0x0000003f00047c82 */ /* 0x000fe20008000000 */
[----:B------:R-:W-:Y:S01]  /*f650*/  UMOV UR48, URZ ;  /* 0x0000003f00307c82 */ /* 0x000fe20008000000 */
[----:B------:R-:W-:Y:S01]  /*f660*/  UMOV UR40, URZ ;  /* 0x0000003f00287c82 */ /* 0x000fe20008000000 */
[----:B--2---:R-:W-:Y:S02]  /*f670*/  R2UR UR36, R10 ;  /* 0x000000000a2472ca */ /* 0x004fe400000e0000 */
[----:B----4-:R-:W-:Y:S02]  /*f680*/  @P4 R2UR UR4, R0 ;  /* 0x00000000000442ca */ /* 0x010fe400000e0000 */
[----:B------:R-:W-:-:S04]  /*f690*/  LOP3.LUT R0, R10, 0xff000000, RZ, 0xc0, !PT ;  /* 0xff0000000a007812 */ /* 0x000fc800078ec0ff */
[----:B------:R-:W-:Y:S02]  /*f6a0*/  SHF.R.U32.HI R0, RZ, 0x8, R0 ;  /* 0x00000008ff007819 */ /* 0x000fe40000011600 */
[----:B---3--:R-:W-:Y:S02]  /*f6b0*/  @P2 R2UR UR40, R8 ;  /* 0x00000000082822ca */ /* 0x008fe400000e0000 */
[----:B------:R-:W-:Y:S02]  /*f6c0*/  @P0 R2UR UR48, R2 ;  /* 0x00000000023002ca */ /* 0x000fe400000e0000 */
[----:B------:R-:W-:-:S04]  /*f6d0*/  LOP3.LUT R2, R10, 0xff0000, RZ, 0xc0, !PT ;  /* 0x00ff00000a027812 */ /* 0x000fc800078ec0ff */
[----:B------:R-:W-:Y:S01]  /*f6e0*/  LEA.HI R0, R2, R0, RZ, 0x10 ;  /* 0x0000000002007211 */ /* 0x000fe200078f80ff */
[----:B0-----:R-:W-:Y:S08]  /*f6f0*/  @P3 BRA `(.L_x_200) ;  /* 0x0000000000103947 */ /* 0x001ff00003800000 */
[----:B------:R-:W-:Y:S05]  /*f700*/  @!P0 BRA `(.L_x_200) ;  /* 0x00000000000c8947 */ /* 0x000fea0003800000 */
[----:B-----5:R-:W2:Y:S04]  /*f710*/  LDG.E R18, desc[UR50][R4.64] ;  /* 0x0000003204127981 */ /* 0x020ea8000c1e1900 */
[----:B------:R-:W2:Y:S02]  /*f720*/  LDG.E R4, desc[UR50][R4.64+0x4] ;  /* 0x0000043204047981 */ /* 0x000ea4000c1e1900 */
[----:B--2---:R-:W-:-:S07]  /*f730*/  IMAD.IADD R18, R4, 0x1, -R18 ;  /* 0x0000000104127824 */ /* 0x004fce00078e0a12 */
.L_x_200:
[----:B------:R-:W-:Y:S01]  /*f740*/  SEL R3, R3, 0x1, P1 ;  /* 0x0000000103037807 */ /* 0x000fe20000800000 */
[----:B------:R-:W-:Y:S01]  /*f750*/  ULDC.64 UR6, c[0x0][0xa20] ;  /* 0x0002880000067ab9 */ /* 0x000fe20000000a00 */
[----:B------:R-:W-:Y:S01]  /*f760*/  ULOP3.LUT UR36, UR36, 0xffff, URZ, 0xc0, !UPT ;  /* 0x0000ffff24247892 */ /* 0x000fe2000f8ec03f */
[----:B------:R-:W-:Y:S01]  /*f770*/  ISETP.NE.U32.AND P0, PT, RZ, UR6, PT ;  /* 0x00000006ff007c0c */ /* 0x000fe2000bf05070 */
[----:B------:R-:W-:Y:S01]  /*f780*/  UIADD3 UR40, UR40, UR4, URZ ;  /* 0x0000000428287290 */ /* 0x000fe2000fffe03f */
[----:B------:R-:W-:Y:S02]  /*f790*/  IMAD R2, R3, R9, RZ ;  /* 0x0000000903027224 */ /* 0x000fe400078e02ff */
[----:B------:R-:W-:Y:S01]  /*f7a0*/  IMAD.U32 R3, RZ, RZ, UR47 ;  /* 0x0000002fff037e24 */ /* 0x000fe2000f8e00ff */
[----:B------:R-:W-:-:S04]  /*f7b0*/  ISETP.NE.AND.EX P0, PT, RZ, UR7, PT, P0 ;  /* 0x00000007ff007c0c */ /* 0x000fc8000bf05300 */
[----:B------:R0:W-:Y:S09]  /*f7c0*/  STL [R1+0x8], R3 ;  /* 0x0000080301007387 */ /* 0x0001f20000100800 */
[----:B------:R-:W-:Y:S05]  /*f7d0*/  @!P0 BRA `(.L_x_201) ;  /* 0x0000000000188947 */ /* 0x000fea0003800000 */
[----:B------:R-:W-:-:S04]  /*f7e0*/  UIADD3 UR5, UP0, UR44, UR6, URZ ;  /* 0x000000062c057290 */ /* 0x000fc8000ff1e03f */
[----:B------:R-:W-:Y:S02]  /*f7f0*/  UIADD3.X UR6, UR45, UR7, URZ, UP0, !UPT ;  /* 0x000000072d067290 */ /* 0x000fe400087fe43f */
[----:B------:R-:W-:-:S04]  /*f800*/  IMAD.U32 R2, RZ, RZ, UR5 ;  /* 0x00000005ff027e24 */ /* 0x000fc8000f8e00ff */
[----:B0-----:R-:W-:-:S05]  /*f810*/  IMAD.U32 R3, RZ, RZ, UR6 ;  /* 0x00000006ff037e24 */ /* 0x001fca000f8e00ff */
[----:B------:R0:W5:Y:S01]  /*f820*/  LDG.E R2, desc[UR50][R2.64] ;  /* 0x0000003202027981 */ /* 0x000162000c1e1900 */
[----:B------:R-:W-:Y:S05]  /*f830*/  BRA `(.L_x_202) ;  /* 0x0000000000107947 */ /* 0x000fea0003800000 */
.L_x_201:
[----:B------:R-:W-:Y:S05]  /*f840*/  @!P2 BRA `(.L_x_202) ;  /* 0x00000000000ca947 */ /* 0x000fea0003800000 */
[----:B------:R-:W2:Y:S04]  /*f850*/  LDG.E R2, desc[UR50][R6.64] ;  /* 0x0000003206027981 */ /* 0x000ea8000c1e1900 */
[----:B------:R-:W2:Y:S02]  /*f860*/  LDG.E R6, desc[UR50][R6.64+0x4] ;  /* 0x0000043206067981 */ /* 0x000ea4000c1e1900 */
[----:B--2---:R-:W-:-:S07]  /*f870*/  IMAD.IADD R2, R6, 0x1, -R2 ;  /* 0x0000000106027824 */ /* 0x004fce00078e0a02 */
.L_x_202:
[----:B0----5:R-:W-:-:S04]  /*f880*/  VIADD R3, R2, -UR4 ;  /* 0x8000000402037c36 */ /* 0x021fc80008000000 */
[C---:B------:R-:W-:Y:S01]  /*f890*/  VIADD R2, R3.reuse, 0x7f ;  /* 0x0000007f03027836 */ /* 0x040fe20000000000 */
[----:B------:R-:W-:-:S04]  /*f8a0*/  ISETP.GE.AND P0, PT, R3, 0x1, PT ;  /* 0x000000010300780c */ /* 0x000fc80003f06270 */
[----:B------:R-:W-:-:S04]  /*f8b0*/  SHF.R.S32.HI R3, RZ, 0x1f, R2 ;  /* 0x0000001fff037819 */ /* 0x000fc80000011402 */
[----:B------:R-:W-:Y:S01]  /*f8c0*/  LEA.HI R3, R3, R2, RZ, 0x7 ;  /* 0x0000000203037211 */ /* 0x000fe200078f38ff */
[----:B------:R-:W-:-:S03]  /*f8d0*/  IMAD.MOV.U32 R2, RZ, RZ, RZ ;  /* 0x000000ffff027224 */ /* 0x000fc600078e00ff */
[----:B------:R-:W-:Y:S01]  /*f8e0*/  SHF.R.S32.HI R17, RZ, 0x7, R3 ;  /* 0x00000007ff117819 */ /* 0x000fe20000011403 */
[----:B------:R-:W-:Y:S06]  /*f8f0*/  @!P0 BRA `(.L_x_203) ;  /* 0x0000000000748947 */ /* 0x000fec0003800000 */
[----:B------:R-:W-:-:S04]  /*f900*/  SHF.R.U32.HI R4, RZ, 0x10, R0 ;  /* 0x00000010ff047819 */ /* 0x000fc80000011600 */
[----:B------:R-:W-:-:S13]  /*f910*/  ISETP.NE.AND P0, PT, R4, RZ, PT ;  /* 0x000000ff0400720c */ /* 0x000fda0003f05270 */
[----:B------:R-:W0:Y:S02]  /*f920*/  @!P0 LDC R4, c[0x0][0x9f0] ;  /* 0x00027c00ff048b82 */ /* 0x000e240000000800 */
[----:B0-----:R-:W-:Y:S02]  /*f930*/  IABS R6, R4 ;  /* 0x0000000400067213 */ /* 0x001fe40000000000 */
[----:B------:R-:W-:Y:S02]  /*f940*/  IADD3 R5, R4, -0x1, R17 ;  /* 0xffffffff04057810 */ /* 0x000fe40007ffe011 */
[----:B------:R-:W0:Y:S08]  /*f950*/  I2F.RP R2, R6 ;  /* 0x0000000600027306 */ /* 0x000e300000209400 */
[----:B0-----:R-:W0:Y:S02]  /*f960*/  MUFU.RCP R2, R2 ;  /* 0x0000000200027308 */ /* 0x001e240000001000 */
[----:B0-----:R-:W-:-:S06]  /*f970*/  VIADD R2, R2, 0xffffffe ;  /* 0x0ffffffe02027836 */ /* 0x001fcc0000000000 */
[----:B------:R0:W2:Y:S02]  /*f980*/  F2I.FTZ.U32.TRUNC.NTZ R3, R2 ;  /* 0x0000000200037305 */ /* 0x0000a4000021f000 */
[----:B0-----:R-:W-:-:S04]  /*f990*/  LOP3.LUT R2, R5, R4, RZ, 0x3c, !PT ;  /* 0x0000000405027212 */ /* 0x001fc800078e3cff */
[----:B------:R-:W-:Y:S01]  /*f9a0*/  ISETP.GE.AND P2, PT, R2, RZ, PT ;  /* 0x000000ff0200720c */ /* 0x000fe20003f46270 */
[----:B--2---:R-:W-:-:S04]  /*f9b0*/  IMAD.MOV R2, RZ, RZ, -R3 ;  /* 0x000000ffff027224 */ /* 0x004fc800078e0a03 */
[----:B------:R-:W-:Y:S02]  /*f9c0*/  IMAD R7, R2, R6, RZ ;  /* 0x0000000602077224 */ /* 0x000fe400078e02ff */
[----:B------:R-:W-:-:S04]  /*f9d0*/  IMAD.MOV.U32 R2, RZ, RZ, RZ ;  /* 0x000000ffff027224 */ /* 0x000fc800078e00ff */
[----:B------:R-:W-:Y:S01]  /*f9e0*/  IMAD.HI.U32 R7, R3, R7, R2 ;  /* 0x0000000703077227 */ /* 0x000fe200078e0002 */
[----:B------:R-:W-:Y:S02]  /*f9f0*/  IABS R2, R5 ;  /* 0x0000000500027213 */ /* 0x000fe40000000000 */
[----:B------:R-:W-:-:S03]  /*fa00*/  IABS R3, R4 ;  /* 0x0000000400037213 */ /* 0x000fc60000000000 */
[----:B------:R-:W-:-:S04]  /*fa10*/  IMAD.HI.U32 R7, R7, R2, RZ ;  /* 0x0000000207077227 */ /* 0x000fc800078e00ff */
[----:B------:R-:W-:-:S04]  /*fa20*/  IMAD.MOV R3, RZ, RZ, -R3 ;  /* 0x000000ffff037224 */ /* 0x000fc800078e0a03 */
        /* <DEDUP_REMOVED lines=10> */
.L_x_203:
[----:B------:R-:W-:Y:S01]  /*fad0*/  LOP3.LUT R0, R0, 0xff, RZ, 0xc0, !PT ;  /* 0x000000ff00007812 */ /* 0x000fe200078ec0ff */
[----:B------:R-:W-:Y:S04]  /*fae0*/  BSSY B7, `(.L_x_204) ;  /* 0x000039b000077945 */ /* 0x000fe80003800000 */
[----:B------:R-:W-:-:S05]  /*faf0*/  IMAD R3, R0, R2, RZ ;  /* 0x0000000200037224 */ /* 0x000fca00078e02ff */
[----:B------:R0:W-:Y:S01]  /*fb00*/  STL [R1+0x18], R3 ;  /* 0x0000180301007387 */ /* 0x0001e20000100800 */
[----:B------:R-:W-:-:S04]  /*fb10*/  VIADDMNMX R17, R3, R2, R17, PT ;  /* 0x0000000203117246 */ /* 0x000fc80003800111 */
[----:B------:R-:W-:-:S13]  /*fb20*/  ISETP.GT.AND P0, PT, R17, R3, PT ;  /* 0x000000031100720c */ /* 0x000fda0003f04270 */
[----:B0-----:R-:W-:Y:S05]  /*fb30*/  @P0 BRA `(.L_x_205) ;  /* 0x0000000000480947 */ /* 0x001fea0003800000 */
[----:B------:R-:W0:Y:S02]  /*fb40*/  S2R R3, SR_TID.X ;  /* 0x0000000000037919 */ /* 0x000e240000002100 */
[----:B0-----:R-:W-:-:S04]  /*fb50*/  LOP3.LUT R3, R3, 0x7f, RZ, 0xc0, !PT ;  /* 0x0000007f03037812 */ /* 0x001fc800078ec0ff */
[----:B------:R-:W-:-:S13]  /*fb60*/  ISETP.NE.AND P0, PT, R3, RZ, PT ;  /* 0x000000ff0300720c */ /* 0x000fda0003f05270 */
[----:B------:R-:W-:Y:S05]  /*fb70*/  @P0 BRA `(.L_x_206) ;  /* 0x0000003800440947 */ /* 0x000fea0003800000 */
[----:B------:R-:W0:Y:S01]  /*fb80*/  S2R R3, SR_LANEID ;  /* 0x0000000000037919 */ /* 0x000e220000000000 */
[----:B------:R-:W-:Y:S02]  /*fb90*/  VOTEU.ANY UR4, UPT, PT ;  /* 0x0000000000047886 */ /* 0x000fe400038e0100 */
[----:B------:R-:W0:Y:S08]  /*fba0*/  FLO.U32 R0, UR4 ;  /* 0x0000000400007d00 */ /* 0x000e3000080e0000 */
[----:B------:R-:W2:Y:S01]  /*fbb0*/  POPC R5, UR4 ;  /* 0x0000000400057d09 */ /* 0x000ea20008000000 */
[----:B0-----:R-:W-:-:S02]  /*fbc0*/  ISETP.EQ.U32.AND P0, PT, R0, R3, PT ;  /* 0x000000030000720c */ /* 0x001fc40003f02070 */
[----:B------:R-:W2:Y:S11]  /*fbd0*/  LDC.64 R2, c[0x0][0xc60] ;  /* 0x00031800ff027b82 */ /* 0x000eb60000000a00 */
[----:B--2---:R-:W2:Y:S01]  /*fbe0*/  @P0 ATOMG.E.ADD.STRONG.GPU PT, R3, desc[UR50][R2.64], R5 ;  /* 0x00000005020309a8 */ /* 0x004ea200081ee1f2 */
[----:B------:R-:W0:Y:S02]  /*fbf0*/  S2R R4, SR_LTMASK ;  /* 0x0000000000047919 */ /* 0x000e240000003900 */
[----:B0-----:R-:W-:-:S04]  /*fc00*/  LOP3.LUT R4, R4, UR4, RZ, 0xc0, !PT ;  /* 0x0000000404047c12 */ /* 0x001fc8000f8ec0ff */
[----:B------:R-:W0:Y:S01]  /*fc10*/  POPC R7, R4 ;  /* 0x0000000400077309 */ /* 0x000e220000000000 */
[----:B--2---:R-:W0:Y:S02]  /*fc20*/  SHFL.IDX PT, R0, R3, R0, 0x1f ;  /* 0x00001f0003007589 */ /* 0x004e2400000e0000 */
[----:B0-----:R-:W-:-:S05]  /*fc30*/  IADD3 R0, R0, UR41, R7 ;  /* 0x0000002900007c10 */ /* 0x001fca000fffe007 */
[----:B------:R0:W-:Y:S01]  /*fc40*/  STL [R1+0x10], R0 ;  /* 0x0000100001007387 */ /* 0x0001e20000100800 */
[----:B------:R-:W-:Y:S05]  /*fc50*/  BRA `(.L_x_206) ;  /* 0x00000038000c7947 */ /* 0x000fea0003800000 */
.L_x_205:
[----:B------:R-:W-:Y:S01]  /*fc60*/  VIADD R0, R19, 0x28400 ;  /* 0x0002840013007836 */ /* 0x000fe20000000000 */
[----:B------:R-:W-:Y:S04]  /*fc70*/  BSSY B6, `(.L_x_207) ;  /* 0x0000013000067945 */ /* 0x000fe80003800000 */
        /* <DEDUP_REMOVED lines=17> */
[----:B01----:R-:W-:Y:S05]  /*fd90*/  CALL.ABS.NOINC R2 ;  /* 0x0000000002007343 */ /* 0x003fea0003c00000 */
.L_x_208:
[----:B------:R-:W-:Y:S05]  /*fda0*/  BSYNC B6 ;  /* 0x0000000000067941 */ /* 0x000fea0003800000 */
.L_x_207:
[----:B------:R-:W2:Y:S01]  /*fdb0*/  LDL.LU R16, [R1+0x24] ;  /* 0x0000240001107983 */ /* 0x000ea20000300800 */
[----:B------:R-:W-:Y:S01]  /*fdc0*/  VIADD R0, R19, 0x10400 ;  /* 0x0001040013007836 */ /* 0x000fe20000000000 */
[----:B------:R-:W-:Y:S04]  /*fdd0*/  BSSY B6, `(.L_x_209) ;  /* 0x0000016000067945 */ /* 0x000fe80003800000 */
[----:B------:R-:W-:Y:S02]  /*fde0*/  LOP3.LUT P0, RZ, R0, 0x3ff, RZ, 0xc0, !PT ;  /* 0x000003ff00ff7812 */ /* 0x000fe4000780c0ff */
[----:B--2---:R-:W-:-:S11]  /*fdf0*/  LOP3.LUT R16, R16, 0xfffffffe, RZ, 0xc0, !PT ;  /* 0xfffffffe10107812 */ /* 0x004fd600078ec0ff */
[----:B------:R-:W-:-:S05]  /*fe00*/  @P0 LOP3.LUT R16, R16, 0x1, RZ, 0xfc, !PT ;  /* 0x0000000110100812 */ /* 0x000fca00078efcff */
[----:B------:R0:W-:Y:S01]  /*fe10*/  STL [R1+0x24], R16 ;  /* 0x0000241001007387 */ /* 0x0001e20000100800 */
        /* <DEDUP_REMOVED lines=16> */
[----:B012---:R-:W-:Y:S05]  /*ff20*/  CALL.ABS.NOINC R2 ;  /* 0x0000000002007343 */ /* 0x007fea0003c00000 */
.L_x_210:
[----:B------:R-:W-:Y:S05]  /*ff30*/  BSYNC B6 ;  /* 0x0000000000067941 */ /* 0x000fea0003800000 */
.L_x_209:
        /* <DEDUP_REMOVED lines=20> */
.L_x_212:
[----:B------:R-:W-:Y:S05]  /*10080*/  BSYNC B6 ;  /* 0x0000000000067941 */ /* 0x000fea0003800000 */
.L_x_211:
[----:B------:R-:W-:Y:S01]  /*10090*/  LOP3.LUT P6, RZ, R16, 0x1, RZ, 0xc0, !PT ;  /* 0x0000000110ff7812 */ /* 0x000fe200078cc0ff */
[----:B------:R-:W-:-:S12]  /*100a0*/  BSSY B6, `(.L_x_213) ;  /* 0x0000012000067945 */ /* 0x000fd80003800000 */
        /* <DEDUP_REMOVED lines=17> */
.L_x_214:
[----:B------:R-:W-:Y:S05]  /*101c0*/  BSYNC B6 ;  /* 0x0000000000067941 */ /* 0x000fea0003800000 */
.L_x_213:
[----:B------:R-:W2:Y:S01]  /*101d0*/  LDL R8, [R1+0x8] ;  /* 0x0000080001087983 */ /* 0x000ea20000100800 */
[----:B------:R-:W-:Y:S02]  /*101e0*/  ULDC.64 UR4, c[0x0][0x9f8] ;  /* 0x00027e0000047ab9 */ /* 0x000fe40000000a00 */
[----:B------:R-:W-:-:S04]  /*101f0*/  UISETP.NE.U32.AND UP0, UPT, UR4, URZ, UPT ;  /* 0x0000003f0400728c */ /* 0x000fc8000bf05070 */
[----:B------:R-:W-:-:S06]  /*10200*/  UISETP.NE.AND.EX UP0, UPT, UR5, URZ, UPT, UP0 ;  /* 0x0000003f0500728c */ /* 0x000fcc000bf05300 */
[----:B------:R-:W-:-:S05]  /*10210*/  PLOP3.LUT P0, PT, PT, PT, UP0, 0x80, 0x0 ;  /* 0x000000000000781c */ /* 0x000fca0003f0f008 */
[----:B------:R-:W-:-:S04]  /*10220*/  @UP0 UIADD3 UR4, UP1, UR44, UR4, URZ ;  /* 0x000000042c040290 */ /* 0x000fc8000ff3e03f */
[----:B------:R-:W-:Y:S02]  /*10230*/  @UP0 UIADD3.X UR5, UR45, UR5, URZ, UP1, !UPT ;  /* 0x000000052d050290 */ /* 0x000fe40008ffe43f */
[----:B------:R-:W-:-:S04]  /*10240*/  IMAD.U32 R2, RZ, RZ, UR4 ;  /* 0x00000004ff027e24 */ /* 0x000fc8000f8e00ff */
[----:B------:R-:W-:Y:S01]  /*10250*/  IMAD.U32 R3, RZ, RZ, UR5 ;  /* 0x00000005ff037e24 */ /* 0x000fe2000f8e00ff */
[----:B------:R-:W3:Y:S01]  /*10260*/  S2R R0, SR_TID.X ;  /* 0x0000000000007919 */ /* 0x000ee20000002100 */
[----:B------:R-:W-:-:S03]  /*10270*/  ULDC.64 UR4, c[0x0][0xa08] ;  /* 0x0002820000047ab9 */ /* 0x000fc60000000a00 */
[----:B--2---:R2:W4:Y:S01]  /*10280*/  @P0 LDG.E R8, desc[UR50][R2.64] ;  /* 0x0000003202080981 */ /* 0x004522000c1e1900 */
[----:B---3--:R-:W-:-:S04]  /*10290*/  SHF.R.U32.HI R0, RZ, 0x5, R0 ;  /* 0x00000005ff007819 */ /* 0x008fc80000011600 */
[----:B------:R-:W-:Y:S01]  /*102a0*/  LOP3.LUT R0, R0, 0x3, RZ, 0xc0, !PT ;  /* 0x0000000300007812 */ /* 0x000fe200078ec0ff */
[----:B--2---:R-:W2:Y:S01]  /*102b0*/  LDC.64 R2, c[0x0][0x418] ;  /* 0x00010600ff027b82 */ /* 0x004ea20000000a00 */
[----:B----4-:R-:W-:Y:S01]  /*102c0*/  SHF.R.S32.HI R9, RZ, 0x1f, R8 ;  /* 0x0000001fff097819 */ /* 0x010fe20000011408 */
[----:B------:R3:W-:Y:S01]  /*102d0*/  @P0 STL [R1+0x8], R8 ;  /* 0x0000080801000387 */ /* 0x0007e20000100800 */
[----:B--2---:R-:W-:Y:S01]  /*102e0*/  LOP3.LUT P0, RZ, R2, UR4, RZ, 0xfc, !PT ;  /* 0x0000000402ff7c12 */ /* 0x004fe2000f80fcff */
[----:B------:R-:W-:Y:S02]  /*102f0*/  UMOV UR4, 0xffffffff ;  /* 0xffffffff00047882 */ /* 0x000fe40000000000 */
[----:B------:R3:W-:Y:S01]  /*10300*/  STL [R1+0x1c], R9 ;  /* 0x00001c0901007387 */ /* 0x0007e20000100800 */
[----:B------:R-:W-:-:S04]  /*10310*/  LOP3.LUT P0, RZ, R3, UR5, RZ, 0xfc, P0 ;  /* 0x0000000503ff7c12 */ /* 0x000fc8000800fcff */
[----:B0-----:R-:W-:Y:S01]  /*10320*/  SEL R16, R8, RZ, !P0 ;  /* 0x000000ff08107207 */ /* 0x001fe20004000000 */
[----:B------:R-:W-:Y:S08]  /*10330*/  BRA.DIV UR4, `(.L_x_215) ;  /* 0x0000004204e87947 */ /* 0x000ff0000b800000 */
[----:B------:R0:W2:Y:S02]  /*10340*/  SHFL.IDX PT, R14, R0, RZ, 0x1f ;  /* 0x00001fff000e7589 */ /* 0x0000a400000e0000 */
.L_x_288:
[----:B0-----:R-:W4:Y:S01]  /*10350*/  LDL.LU R0, [R1+0x24] ;  /* 0x0000240001007983 */ /* 0x001f220000300800 */
[----:B------:R-:W-:Y:S02]  /*10360*/  PLOP3.LUT P1, PT, PT, PT, PT, 0x8, 0x0 ;  /* 0x000000000000781c */ /* 0x000fe40003f2e170 */
[----:B--2---:R-:W-:Y:S02]  /*10370*/  ISETP.NE.AND P0, PT, R14, RZ, PT ;  /* 0x000000ff0e00720c */ /* 0x004fe40003f05270 */
[----:B----4-:R-:W-:-:S09]  /*10380*/  LOP3.LUT R0, R0, 0xfffffffe, RZ, 0xc0, !PT ;  /* 0xfffffffe00007812 */ /* 0x010fd200078ec0ff */
[----:B------:R-:W-:-:S05]  /*10390*/  @P1 LOP3.LUT R0, R0, 0x1, RZ, 0xfc, !PT ;  /* 0x0000000100001812 */ /* 0x000fca00078efcff */
[----:B------:R0:W-:Y:S01]  /*103a0*/  STL [R1+0x24], R0 ;  /* 0x0000240001007387 */ /* 0x0001e20000100800 */
[----:B------:R-:W-:Y:S05]  /*103b0*/  @P0 BRA `(.L_x_216) ;  /* 0x0000000400900947 */ /* 0x000fea0003800000 */
[----:B------:R-:W-:Y:S01]  /*103c0*/  UMOV UR4, 0xffffffff ;  /* 0xffffffff00047882 */ /* 0x000fe20000000000 */
[----:B0-----:R-:W-:Y:S02]  /*103d0*/  VIADD R0, R17, 0xffffffff ;  /* 0xffffffff11007836 */ /* 0x001fe40000000000 */
[----:B------:R-:W-:Y:S05]  /*103e0*/  BRA.DIV UR4, `(.L_x_217) ;  /* 0x0000004204dc7947 */ /* 0x000fea000b800000 */
[----:B------:R-:W-:-:S13]  /*103f0*/  ELECT P6, URZ, PT ;  /* 0x00000000003f782f */ /* 0x000fda00038c0000 */
.L_x_291:
[----:B------:R-:W-:Y:S05]  /*10400*/  @!P6 BRA `(.L_x_216) ;  /* 0x00000004007ce947 */ /* 0x000fea0003800000 */
[----:B------:R-:W-:-:S04]  /*10410*/  ISETP.NE.U32.AND P0, PT, R2, RZ, PT ;  /* 0x000000ff0200720c */ /* 0x000fc80003f05070 */
[----:B------:R-:W-:-:S13]  /*10420*/  ISETP.NE.AND.EX P0, PT, R3, RZ, PT, P0 ;  /* 0x000000ff0300720c */ /* 0x000fda0003f05300 */
[----:B------:R-:W-:Y:S05]  /*10430*/  @!P0 BRA `(.L_x_218) ;  /* 0x0000000000448947 */ /* 0x000fea0003800000 */
[----:B------:R-:W0:Y:S01]  /*10440*/  LDC R7, c[0x0][0x43c] ;  /* 0x00010f00ff077b82 */ /* 0x000e220000000800 */
        /* <DEDUP_REMOVED lines=16> */
.L_x_218:
[----:B0-----:R-:W2:Y:S04]  /*10550*/  LDL R3, [R1] ;  /* 0x0000000001037983 */ /* 0x001ea80000100800 */
[----:B------:R-:W4:Y:S01]  /*10560*/  LDL R2, [R1+0x4] ;  /* 0x0000040001027983 */ /* 0x000f220000100800 */
[----:B---3--:R-:W0:Y:S02]  /*10570*/  S2R R8, SR_TID.X ;  /* 0x0000000000087919 */ /* 0x008e240000002100 */
[----:B0-----:R-:W-:-:S04]  /*10580*/  LOP3.LUT R8, R8, 0x7f, RZ, 0xc0, !PT ;  /* 0x0000007f08087812 */ /* 0x001fc800078ec0ff */
[----:B------:R-:W-:Y:S01]  /*10590*/  ISETP.NE.AND P1, PT, R8, RZ, PT ;  /* 0x000000ff0800720c */ /* 0x000fe20003f25270 */
[----:B--2---:R-:W-:Y:S01]  /*105a0*/  IMAD R4, R3, 0x8, R19 ;  /* 0x0000000803047824 */ /* 0x004fe200078e0213 */
[----:B----4-:R-:W-:-:S04]  /*105b0*/  SHF.L.U32 R3, R2, 0x1f, RZ ;  /* 0x0000001f02037819 */ /* 0x010fc800000006ff */
[----:B------:R-:W0:Y:S02]  /*105c0*/  SYNCS.PHASECHK.TRANS64.TRYWAIT P0, [R4+URZ+0x38880], R3 ;  /* 0x03888003040075a7 */ /* 0x000e24000800017f */
[----:B0-----:R-:W-:Y:S05]  /*105d0*/  @!P0 BRA `(.L_x_219) ;  /* 0x0000004000808947 */ /* 0x001fea0003800000 */
.L_x_292:
[----:B------:R-:W-:Y:S05]  /*105e0*/  @P1 BRA `(.L_x_220) ;  /* 0x00000000001c1947 */ /* 0x000fea0003800000 */
[----:B------:R-:W2:Y:S02]  /*105f0*/  S2R R2, SR_TID.X ;  /* 0x0000000000027919 */ /* 0x000ea40000002100 */
[----:B--2---:R-:W-:Y:S01]  /*10600*/  LOP3.LUT R5, R2, 0x1f, RZ, 0xc0, !PT ;  /* 0x0000001f02057812 */ /* 0x004fe200078ec0ff */
[----:B------:R-:W-:-:S03]  /*10610*/  IMAD.MOV.U32 R2, RZ, RZ, 0x8000 ;  /* 0x00008000ff027424 */ /* 0x000fc600078e00ff */
[----:B------:R-:W-:Y:S01]  /*10620*/  ISETP.NE.AND P0, PT, R5, RZ, PT ;  /* 0x000000ff0500720c */ /* 0x000fe20003f05270 */
[----:B------:R2:W-:-:S12]  /*10630*/  SYNCS.ARRIVE.TRANS64 RZ, [R4+URZ+0x38870], R2 ;  /* 0x0388700204ff79a7 */ /* 0x0005d8000800003f */
[----:B--2---:R-:W-:Y:S05]  /*10640*/  @!P0 BRA `(.L_x_220) ;  /* 0x0000000000048947 */ /* 0x004fea0003800000 */
[----:B------:R-:W-:Y:S01]  /*10650*/  BPT.TRAP 0x1 ;  /* 0x000000040000795c */ /* 0x000fe20000300000 */
.L_x_220:
[----:B------:R-:W2:Y:S01]  /*10660*/  LDL R2, [R1] ;  /* 0x0000000001027983 */ /* 0x000ea20000100800 */
[----:B------:R-:W-:Y:S01]  /*10670*/  R2UR UR33, R4 ;  /* 0x00000000042172ca */ /* 0x000fe200000e0000 */
[----:B------:R-:W-:Y:S01]  /*10680*/  UIADD3 UR4, UP0, UR52, 0x470, URZ ;  /* 0x0000047034047890 */ /* 0x000fe2000ff1e03f */
[----:B------:R-:W-:Y:S01]  /*10690*/  LEA R0, R0, UR40, 0x7 ;  /* 0x0000002800007c11 */ /* 0x000fe2000f8e38ff */
[----:B------:R-:W-:Y:S01]  /*106a0*/  UMOV UR6, 0x0 ;  /* 0x0000000000067882 */ /* 0x000fe20000000000 */
[----:B-----5:R-:W-:Y:S01]  /*106b0*/  R2UR UR37, R16 ;  /* 0x00000000102572ca */ /* 0x020fe200000e0000 */
[----:B------:R-:W-:Y:S01]  /*106c0*/  UIADD3.X UR5, URZ, UR53, URZ, UP0, !UPT ;  /* 0x000000353f057290 */ /* 0x000fe200087fe43f */
[----:B------:R-:W-:Y:S01]  /*106d0*/  R2UR UR35, R0 ;  /* 0x00000000002372ca */ /* 0x000fe200000e0000 */
[----:B------:R-:W-:Y:S01]  /*106e0*/  UMOV UR7, 0x14f00000 ;  /* 0x14f0000000077882 */ /* 0x000fe20000000000 */
[----:B------:R-:W-:Y:S01]  /*106f0*/  UMOV UR34, URZ ;  /* 0x0000003f00227c82 */ /* 0x000fe20008000000 */
[----:B------:R-:W-:Y:S01]  /*10700*/  UMOV UR10, 0x80 ;  /* 0x00000080000a7882 */ /* 0x000fe20000000000 */
[----:B------:R-:W-:-:S03]  /*10710*/  UMOV UR12, UR36 ;  /* 0x00000024000c7c82 */ /* 0x000fc60008000000 */
[----:B------:R-:W-:-:S04]  /*10720*/  UIADD3 UR33, UR33, 0x38870, URZ ;  /* 0x0003887021217890 */ /* 0x000fc8000fffe03f */
[----:B------:R-:W-:Y:S02]  /*10730*/  UMOV UR13, UR37 ;  /* 0x00000025000d7c82 */ /* 0x000fe40008000000 */
[----:B------:R-:W-:Y:S01]  /*10740*/  UMOV UR11, UR35 ;  /* 0x00000023000b7c82 */ /* 0x000fe20008000000 */
[----:B------:R-:W-:Y:S01]  /*10750*/  UMOV UR9, UR33 ;  /* 0x0000002100097c82 */ /* 0x000fe20008000000 */
[----:B--2---:R-:W-:-:S05]  /*10760*/  IMAD R2, R2, 0x8000, R19 ;  /* 0x0000800002027824 */ /* 0x004fca00078e0213 */
[----:B------:R-:W-:-:S13]  /*10770*/  R2UR UR8, R2 ;  /* 0x00000000020872ca */ /* 0x000fda00000e0000 */
[----:B------:R-:W-:Y:S02]  /*10780*/  UIADD3 UR32, UR8, 0x10400, URZ ;  /* 0x0001040008207890 */ /* 0x000fe4000fffe03f */
[----:B------:R-:W-:-:S07]  /*10790*/  UIADD3 UR8, UR8, 0x14400, URZ ;  /* 0x0001440008087890 */ /* 0x000fce000fffe03f */
[----:B------:R2:W-:Y:S02]  /*107a0*/  UTMALDG.4D [UR32], [UR4], desc[UR6] ;  /* 0x00000620040075b4 */ /* 0x0005e40008019000 */
[----:B------:R2:W-:Y:S01]  /*107b0*/  UTMALDG.4D [UR8], [UR4], desc[UR6] ;  /* 0x00000608040075b4 */ /* 0x0005e20008019000 */
[----:B------:R-:W3:Y:S02]  /*107c0*/  SYNCS.PHASECHK.TRANS64.TRYWAIT P0, [R4+URZ+0x38840], R3 ;  /* 0x03884003040075a7 */ /* 0x000ee4000800017f */
[----:B--23--:R-:W-:Y:S05]  /*107d0*/  @!P0 BRA `(.L_x_221) ;  /* 0x0000004000148947 */ /* 0x00cfea0003800000 */
.L_x_293:
[----:B------:R-:W-:Y:S05]  /*107e0*/  @P1 BRA `(.L_x_222) ;  /* 0x00000000001c1947 */ /* 0x000fea0003800000 */
[----:B------:R-:W3:Y:S01]  /*107f0*/  S2R R5, SR_TID.X ;  /* 0x0000000000057919 */ /* 0x000ee20000002100 */
[----:B0-2---:R-:W-:-:S04]  /*10800*/  IMAD.MOV.U32 R3, RZ, RZ, 0x8000 ;  /* 0x00008000ff037424 */ /* 0x005fc800078e00ff */
[----:B------:R4:W-:Y:S01]  /*10810*/  SYNCS.ARRIVE.TRANS64 RZ, [R4+URZ+0x38830], R3 ;  /* 0x0388300304ff79a7 */ /* 0x0009e2000800003f */
[----:B---3--:R-:W-:-:S04]  /*10820*/  LOP3.LUT R5, R5, 0x1f, RZ, 0xc0, !PT ;  /* 0x0000001f05057812 */ /* 0x008fc800078ec0ff */
[----:B------:R-:W-:-:S13]  /*10830*/  ISETP.NE.AND P0, PT, R5, RZ, PT ;  /* 0x000000ff0500720c */ /* 0x000fda0003f05270 */
[----:B----4-:R-:W-:Y:S05]  /*10840*/  @!P0 BRA `(.L_x_222) ;  /* 0x0000000000048947 */ /* 0x010fea0003800000 */
[----:B------:R-:W-:Y:S01]  /*10850*/  BPT.TRAP 0x1 ;  /* 0x000000040000795c */ /* 0x000fe20000300000 */
.L_x_222:
[----:B0-2---:R-:W2:Y:S01]  /*10860*/  LDL.LU R3, [R1+0x24] ;  /* 0x0000240001037983 */ /* 0x005ea20000300800 */
[----:B------:R-:W-:Y:S01]  /*10870*/  R2UR UR8, R2 ;  /* 0x00000000020872ca */ /* 0x000fe200000e0000 */
[----:B------:R-:W-:Y:S01]  /*10880*/  UIADD3 UR4, UP0, UR52, 0x370, URZ ;  /* 0x0000037034047890 */ /* 0x000fe2000ff1e03f */
[----:B------:R-:W-:Y:S01]  /*10890*/  R2UR UR17, R4 ;  /* 0x00000000041172ca */ /* 0x000fe200000e0000 */
[----:B------:R-:W-:Y:S01]  /*108a0*/  UMOV UR6, 0x0 ;  /* 0x0000000000067882 */ /* 0x000fe20000000000 */
[----:B------:R-:W-:Y:S01]  /*108b0*/  PLOP3.LUT P0, PT, PT, PT, PT, 0x80, 0x0 ;  /* 0x000000000000781c */ /* 0x000fe20003f0f070 */
[----:B------:R-:W-:Y:S01]  /*108c0*/  UIADD3.X UR5, URZ, UR53, URZ, UP0, !UPT ;  /* 0x000000353f057290 */ /* 0x000fe200087fe43f */
[----:B------:R-:W-:Y:S01]  /*108d0*/  R2UR UR19, R0 ;  /* 0x00000000001372ca */ /* 0x000fe200000e0000 */
[----:B------:R-:W-:Y:S01]  /*108e0*/  UMOV UR7, 0x14f00000 ;  /* 0x14f0000000077882 */ /* 0x000fe20000000000 */
[----:B------:R-:W-:Y:S01]  /*108f0*/  R2UR UR21, R16 ;  /* 0x00000000101572ca */ /* 0x000fe200000e0000 */
[----:B------:R-:W-:Y:S01]  /*10900*/  UMOV UR18, URZ ;  /* 0x0000003f00127c82 */ /* 0x000fe20008000000 */
[----:B------:R-:W-:Y:S01]  /*10910*/  UMOV UR20, UR36 ;  /* 0x0000002400147c82 */ /* 0x000fe20008000000 */
[----:B------:R-:W-:Y:S01]  /*10920*/  UMOV UR10, 0x80 ;  /* 0x00000080000a7882 */ /* 0x000fe20000000000 */
[----:B------:R-:W-:Y:S01]  /*10930*/  UMOV UR12, UR36 ;  /* 0x00000024000c7c82 */ /* 0x000fe20008000000 */
[----:B------:R-:W-:-:S02]  /*10940*/  UIADD3 UR16, UR8, 0x28400, URZ ;  /* 0x0002840008107890 */ /* 0x000fc4000fffe03f */
[----:B------:R-:W-:Y:S02]  /*10950*/  UIADD3 UR17, UR17, 0x38830, URZ ;  /* 0x0003883011117890 */ /* 0x000fe4000fffe03f */
[----:B------:R-:W-:Y:S02]  /*10960*/  UIADD3 UR8, UR8, 0x2c400, URZ ;  /* 0x0002c40008087890 */ /* 0x000fe4000fffe03f */
[----:B------:R-:W-:Y:S02]  /*10970*/  UMOV UR11, UR19 ;  /* 0x00000013000b7c82 */ /* 0x000fe40008000000 */
[----:B------:R-:W-:Y:S01]  /*10980*/  UMOV UR13, UR21 ;  /* 0x00000015000d7c82 */ /* 0x000fe20008000000 */
[----:B------:R-:W-:Y:S02]  /*10990*/  UMOV UR9, UR17 ;  /* 0x0000001100097c82 */ /* 0x000fe40008000000 */
[----:B------:R4:W-:Y:S02]  /*109a0*/  UTMALDG.4D [UR16], [UR4], desc[UR6] ;  /* 0x00000610040075b4 */ /* 0x0009e40008019000 */
[----:B------:R4:W-:Y:S01]  /*109b0*/  UTMALDG.4D [UR8], [UR4], desc[UR6] ;  /* 0x00000608040075b4 */ /* 0x0009e20008019000 */
[----:B--2---:R-:W-:-:S04]  /*109c0*/  LOP3.LUT R3, R3, 0xfffffffe, RZ, 0xc0, !PT ;  /* 0xfffffffe03037812 */ /* 0x004fc800078ec0ff */
[----:B------:R-:W-:-:S05]  /*109d0*/  @P0 LOP3.LUT R3, R3, 0x1, RZ, 0xfc, !PT ;  /* 0x0000000103030812 */ /* 0x000fca00078efcff */
[----:B------:R4:W-:Y:S01]  /*109e0*/  STL [R1+0x24], R3 ;  /* 0x0000240301007387 */ /* 0x0009e20000100800 */
[----:B------:R-:W-:Y:S01]  /*109f0*/  NOP ;  /* 0x0000000000007918 */ /* 0x000fe20000000000 */
.L_x_216:
[----:B------:R-:W-:Y:S05]  /*10a00*/  WARPSYNC.ALL ;  /* 0x0000000000007948 */ /* 0x000fea0003800000 */
[----:B0-----:R-:W-:Y:S01]  /*10a10*/  VIADD R0, R19, 0x20400 ;  /* 0x0002040013007836 */ /* 0x001fe20000000000 */
[----:B----4-:R-:W-:Y:S01]  /*10a20*/  USHF.R.S32.HI UR4, URZ, 0x1f, UR48 ;  /* 0x0000001f3f047899 */ /* 0x010fe20008011430 */
[----:B------:R-:W-:Y:S03]  /*10a30*/  BAR.SYNC.DEFER_BLOCKING 0x8, 0x180 ;  /* 0x0206000000007b1d */ /* 0x000fe60000010000 */
[----:B------:R-:W-:-:S03]  /*10a40*/  LOP3.LUT P0, RZ, R0, 0x3ff, RZ, 0xc0, !PT ;  /* 0x000003ff00ff7812 */ /* 0x000fc6000780c0ff */
[----:B------:R-:W-:Y:S01]  /*10a50*/  ULDC.64 UR6, c[0x0][0x298] ;  /* 0x0000a60000067ab9 */ /* 0x000fe20000000a00 */
[----:B------:R-:W-:Y:S01]  /*10a60*/  ULDC.64 UR8, c[0x0][0xa00] ;  /* 0x0002800000087ab9 */ /* 0x000fe20000000a00 */
[----:B------:R-:W-:Y:S01]  /*10a70*/  UIMAD UR4, UR4, UR6, URZ ;  /* 0x00000006040472a4 */ /* 0x000fe2000f8e023f */
[----:B------:R-:W-:Y:S01]  /*10a80*/  BSSY B6, `(.L_x_223) ;  /* 0x0000019000067945 */ /* 0x000fe20003800000 */
[----:B------:R-:W-:Y:S02]  /*10a90*/  UISETP.NE.U32.AND UP0, UPT, UR8, URZ, UPT ;  /* 0x0000003f0800728c */ /* 0x000fe4000bf05070 */
[----:B------:R-:W-:Y:S02]  /*10aa0*/  UIMAD.WIDE.U32 UR44, UR48, UR6, URZ ;  /* 0x00000006302c72a5 */ /* 0x000fe4000f8e003f */
[----:B------:R-:W-:Y:S02]  /*10ab0*/  UIMAD UR4, UR48, UR7, UR4 ;  /* 0x00000007300472a4 */ /* 0x000fe4000f8e0204 */
[----:B------:R-:W-:-:S02]  /*10ac0*/  UISETP.NE.AND.EX UP0, UPT, UR9, URZ, UPT, UP0 ;  /* 0x0000003f0900728c */ /* 0x000fc4000bf05300 */
[----:B------:R-:W-:Y:S02]  /*10ad0*/  UIADD3 UR37, UR45, UR4, URZ ;  /* 0x000000042d257290 */ /* 0x000fe4000fffe03f */
[----:B------:R-:W-:Y:S02]  /*10ae0*/  USEL UR47, UR47, URZ, !UP0 ;  /* 0x0000003f2f2f7287 */ /* 0x000fe4000c000000 */
[----:B------:R-:W-:Y:S01]  /*10af0*/  USEL UR46, UR46, URZ, !UP0 ;  /* 0x0000003f2e2e7287 */ /* 0x000fe2000c000000 */
[----:B------:R-:W-:Y:S11]  /*10b00*/  @!P0 BRA `(.L_x_224) ;  /* 0x0000000000408947 */ /* 0x000ff60003800000 */
        /* <DEDUP_REMOVED lines=11> */
[----:B---3--:R-:W-:Y:S02]  /*10bc0*/  IMAD.MOV.U32 R8, RZ, RZ, 0x70 ;  /* 0x00000070ff087424 */ /* 0x008fe400078e00ff */
[----:B------:R-:W-:Y:S02]  /*10bd0*/  IMAD.MOV.U32 R12, RZ, RZ, 0x1 ;  /* 0x00000001ff0c7424 */ /* 0x000fe400078e00ff */
[----:B------:R-:W-:-:S07]  /*10be0*/  IMAD.MOV.U32 R13, RZ, RZ, RZ ;  /* 0x000000ffff0d7224 */ /* 0x000fce00078e00ff */
[----:B------:R-:W-:-:S07]  /*10bf0*/  LEPC R20, `(.L_x_224) ;  /* 0x000000001014794e */ /* 0x000fce0000000000 */
[----:B01----:R-:W-:Y:S05]  /*10c00*/  CALL.ABS.NOINC R2 ;  /* 0x0000000002007343 */ /* 0x003fea0003c00000 */
.L_x_224:
[----:B------:R-:W-:Y:S05]  /*10c10*/  BSYNC B6 ;  /* 0x0000000000067941 */ /* 0x000fea0003800000 */
.L_x_223:
[----:B------:R-:W2:Y:S01]  /*10c20*/  LDL.LU R0, [R1+0x14] ;  /* 0x0000140001007983 */ /* 0x000ea20000300800 */
[----:B------:R-:W0:Y:S01]  /*10c30*/  LDC R6, c[0x0][0x448] ;  /* 0x00011200ff067b82 */ /* 0x000e220000000800 */
[----:B------:R-:W-:Y:S01]  /*10c40*/  ULDC.64 UR6, c[0x0][0x2d8] ;  /* 0x0000b60000067ab9 */ /* 0x000fe20000000a00 */
[----:B------:R-:W4:Y:S01]  /*10c50*/  S2R R2, SR_TID.X ;  /* 0x0000000000027919 */ /* 0x000f220000002100 */
[----:B------:R-:W-:Y:S01]  /*10c60*/  UMOV UR4, UR44 ;  /* 0x0000002c00047c82 */ /* 0x000fe20008000000 */
[----:B------:R-:W-:Y:S01]  /*10c70*/  UMOV UR5, UR37 ;  /* 0x0000002500057c82 */ /* 0x000fe20008000000 */
[----:B------:R-:W-:Y:S01]  /*10c80*/  ULDC.64 UR8, c[0x0][0x2e0] ;  /* 0x0000b80000087ab9 */ /* 0x000fe20000000a00 */
[----:B---3--:R3:W5:Y:S01]  /*10c90*/  LDL R9, [R1+0x30] ;  /* 0x0000300001097983 */ /* 0x0087620000100800 */
[----:B0-----:R-:W-:Y:S02]  /*10ca0*/  ISETP.NE.AND P0, PT, R6, 0x1, PT ;  /* 0x000000010600780c */ /* 0x001fe40003f05270 */
[C---:B----4-:R-:W-:Y:S01]  /*10cb0*/  LOP3.LUT R3, R2.reuse, 0x7f, RZ, 0xc0, !PT ;  /* 0x0000007f02037812 */ /* 0x050fe200078ec0ff */
[----:B------:R-:W-:-:S10]  /*10cc0*/  IMAD.SHL.U32 R2, R2, 0x10, RZ ;  /* 0x0000001002027824 */ /* 0x000fd400078e00ff */
[----:B------:R-:W0:Y:S01]  /*10cd0*/  @P0 LDC R4, c[0x0][0x450] ;  /* 0x00011400ff040b82 */ /* 0x000e220000000800 */
[----:B------:R-:W-:-:S04]  /*10ce0*/  SHF.R.U32.HI R3, RZ, 0x3, R3 ;  /* 0x00000003ff037819 */ /* 0x000fc80000011603 */
[----:B------:R-:W-:-:S03]  /*10cf0*/  LOP3.LUT R2, R3, 0x70, R2, 0xf8, !PT ;  /* 0x0000007003027812 */ /* 0x000fc600078ef802 */
[----:B------:R-:W4:Y:S01]  /*10d00*/  @P0 LDC R3, c[0x0][0x44c] ;  /* 0x00011300ff030b82 */ /* 0x000f220000000800 */
[----:B------:R-:W1:Y:S01]  /*10d10*/  S2R R8, SR_TID.X ;  /* 0x0000000000087919 */ /* 0x000e620000002100 */
[----:B------:R-:W-:Y:S01]  /*10d20*/  UIMAD.WIDE.U32 UR4, UR36, UR6, UR4 ;  /* 0x00000006240472a5 */ /* 0x000fe2000f8e0004 */
[----:B------:R-:W3:Y:S03]  /*10d30*/  S2R R7, SR_TID.X ;  /* 0x0000000000077919 */ /* 0x000ee60000002100 */
[----:B------:R-:W-:Y:S02]  /*10d40*/  UIMAD UR5, UR36, UR7, UR5 ;  /* 0x00000007240572a4 */ /* 0x000fe4000f8e0205 */
[----:B------:R-:W-:Y:S02]  /*10d50*/  UIMAD UR6, UR46, UR8, URZ ;  /* 0x000000082e0672a4 */ /* 0x000fe4000f8e023f */
[----:B------:R-:W-:-:S02]  /*10d60*/  UIMAD.WIDE.U32 UR4, UR47, UR8, UR4 ;  /* 0x000000082f0472a5 */ /* 0x000fc4000f8e0004 */
[----:B------:R-:W-:-:S03]  /*10d70*/  UIMAD UR6, UR47, UR9, UR6 ;  /* 0x000000092f0672a4 */ /* 0x000fc6000f8e0206 */
[----:B------:R-:W-:Y:S01]  /*10d80*/  ULDC.64 UR8, c[0x0][0x2d0] ;  /* 0x0000b40000087ab9 */ /* 0x000fe20000000a00 */
[----:B------:R-:W-:Y:S01]  /*10d90*/  UIADD3 UR5, UR5, UR6, URZ ;  /* 0x0000000605057290 */ /* 0x000fe2000fffe03f */
[----:B-1----:R-:W-:Y:S02]  /*10da0*/  IMAD.SHL.U32 R8, R8, 0x10, RZ ;  /* 0x0000001008087824 */ /* 0x002fe400078e00ff */
[----:B---3--:R-:W-:-:S03]  /*10db0*/  IMAD.SHL.U32 R10, R7, 0x10, RZ ;  /* 0x00000010070a7824 */ /* 0x008fc600078e00ff */
[----:B------:R-:W-:Y:S02]  /*10dc0*/  LOP3.LUT R8, R8, 0x70, RZ, 0xc0, !PT ;  /* 0x0000007008087812 */ /* 0x000fe400078ec0ff */
[----:B------:R-:W-:Y:S02]  /*10dd0*/  LOP3.LUT R10, R10, 0x70, RZ, 0xc0, !PT ;  /* 0x000000700a0a7812 */ /* 0x000fe400078ec0ff */
[----:B------:R-:W-:Y:S01]  /*10de0*/  LOP3.LUT R8, R8, 0x80, RZ, 0xfc, !PT ;  /* 0x0000008008087812 */ /* 0x000fe200078efcff */
[----:B--2---:R-:W-:-:S05]  /*10df0*/  IMAD.SHL.U32 R5, R0, 0x80, RZ ;  /* 0x0000008000057824 */ /* 0x004fca00078e00ff */
[----:B------:R-:W-:-:S05]  /*10e00*/  LOP3.LUT R0, R2, R5, RZ, 0xfc, !PT ;  /* 0x0000000502007212 */ /* 0x000fca00078efcff */
[----:B----4-:R-:W-:-:S04]  /*10e10*/  @P0 IMAD.HI.U32 R3, R0, R3, RZ ;  /* 0x0000000300030227 */ /* 0x010fc800078e00ff */
[----:B------:R-:W-:Y:S01]  /*10e20*/  IMAD.MOV.U32 R2, RZ, RZ, R0 ;  /* 0x000000ffff027224 */ /* 0x000fe200078e0000 */
[----:B0-----:R-:W-:-:S04]  /*10e30*/  @P0 SHF.R.U32.HI R2, RZ, R4, R3 ;  /* 0x00000004ff020219 */ /* 0x001fc80000011603 */
[--C-:B------:R-:W-:Y:S01]  /*10e40*/  SHF.R.S32.HI R4, RZ, 0x1f, R2.reuse ;  /* 0x0000001fff047819 */ /* 0x100fe20000011402 */
[----:B------:R-:W-:-:S04]  /*10e50*/  IMAD.MOV R3, RZ, RZ, -R2 ;  /* 0x000000ffff037224 */ /* 0x000fc800078e0a02 */
[----:B------:R-:W-:Y:S02]  /*10e60*/  IMAD R0, R6, R3, R0 ;  /* 0x0000000306007224 */ /* 0x000fe400078e0200 */
[----:B------:R-:W-:Y:S02]  /*10e70*/  IMAD R4, R4, UR8, RZ ;  /* 0x0000000804047c24 */ /* 0x000fe4000f8e02ff */
[----:B------:R-:W-:Y:S02]  /*10e80*/  IMAD.U32 R3, RZ, RZ, UR8 ;  /* 0x00000008ff037e24 */ /* 0x000fe4000f8e00ff */
[C---:B------:R-:W-:Y:S02]  /*10e90*/  IMAD R4, R2.reuse, UR9, R4 ;  /* 0x0000000902047c24 */ /* 0x040fe4000f8e0204 */
[----:B------:R-:W-:Y:S01]  /*10ea0*/  IMAD.WIDE.U32 R2, R2, R3, UR4 ;  /* 0x0000000402027e25 */ /* 0x000fe2000f8e0003 */
[----:B------:R-:W-:-:S03]  /*10eb0*/  ULDC.64 UR4, c[0x0][0x2c8] ;  /* 0x0000b20000047ab9 */ /* 0x000fc60000000a00 */
[----:B------:R-:W-:Y:S01]  /*10ec0*/  IMAD.IADD R3, R3, 0x1, R4 ;  /* 0x0000000103037824 */ /* 0x000fe200078e0204 */
[----:B------:R-:W-:Y:S01]  /*10ed0*/  SHF.R.S32.HI R4, RZ, 0x1f, R0 ;  /* 0x0000001fff047819 */ /* 0x000fe20000011400 */
[----:B------:R-:W-:-:S04]  /*10ee0*/  IMAD.WIDE.U32 R2, R0, UR4, R2 ;  /* 0x0000000400027c25 */ /* 0x000fc8000f8e0002 */
[----:B------:R-:W-:-:S04]  /*10ef0*/  IMAD R4, R4, UR4, RZ ;  /* 0x0000000404047c24 */ /* 0x000fc8000f8e02ff */
[----:B------:R-:W-:Y:S01]  /*10f00*/  IMAD R4, R0, UR5, R4 ;  /* 0x0000000500047c24 */ /* 0x000fe2000f8e0204 */
[----:B------:R-:W-:Y:S02]  /*10f10*/  ULDC.64 UR4, c[0x0][0x280] ;  /* 0x0000a00000047ab9 */ /* 0x000fe40000000a00 */
[----:B------:R-:W-:Y:S01]  /*10f20*/  IADD3 R0, P0, R2, UR4, RZ ;  /* 0x0000000402007c10 */ /* 0x000fe2000ff1e0ff */
[----:B------:R-:W-:Y:S02]  /*10f30*/  ULDC UR4, c[0x0][0x2b8] ;  /* 0x0000ae0000047ab9 */ /* 0x000fe40000000800 */
[----:B------:R-:W-:Y:S02]  /*10f40*/  ISETP.GE.AND P1, PT, R8, UR4, PT ;  /* 0x0000000408007c0c */ /* 0x000fe4000bf26270 */
[----:B------:R-:W-:Y:S02]  /*10f50*/  IADD3.X R2, R3, UR5, R4, P0, !PT ;  /* 0x0000000503027c10 */ /* 0x000fe400087fe404 */
[----:B------:R-:W-:Y:S01]  /*10f60*/  ISETP.GE.AND P0, PT, R10, UR4, PT ;  /* 0x000000040a007c0c */ /* 0x000fe2000bf06270 */
[----:B------:R-:W-:-:S03]  /*10f70*/  UMOV UR4, 0xffffffff ;  /* 0xffffffff00047882 */ /* 0x000fc60000000000 */
[----:B------:R-:W-:Y:S09]  /*10f80*/  BRA.DIV UR4, `(.L_x_225) ;  /* 0x0000003a043c7947 */ /* 0x000ff2000b800000 */
[----:B------:R-:W0:Y:S01]  /*10f90*/  S2R R7, SR_TID.X ;  /* 0x0000000000077919 */ /* 0x000e220000002100 */
[----:B------:R-:W-:Y:S02]  /*10fa0*/  IMAD R4, R18, R6, RZ ;  /* 0x0000000612047224 */ /* 0x000fe400078e02ff */
[----:B------:R-:W-:Y:S04]  /*10fb0*/  SHFL.IDX PT, R6, R2, RZ, 0x181f ;  /* 0x00181fff02067589 */ /* 0x000fe800000e0000 */
[----:B------:R-:W-:Y:S01]  /*10fc0*/  SHFL.IDX PT, R8, R2, 0x1, 0x181f ;  /* 0x00381f0002087f89 */ /* 0x000fe200000e0000 */
[----:B0-----:R-:W-:-:S04]  /*10fd0*/  LOP3.LUT R7, R7, 0x7f, RZ, 0xc0, !PT ;  /* 0x0000007f07077812 */ /* 0x001fc800078ec0ff */
[----:B------:R-:W-:-:S05]  /*10fe0*/  SHF.R.U32.HI R7, RZ, 0x3, R7 ;  /* 0x00000003ff077819 */ /* 0x000fca0000011607 */
[----:B------:R-:W-:Y:S02]  /*10ff0*/  IMAD.IADD R3, R7, 0x1, R5 ;  /* 0x0000000107037824 */ /* 0x000fe400078e0205 */
[----:B------:R-:W0:Y:S02]  /*11000*/  SHFL.IDX PT, R7, R0, RZ, 0x181f ;  /* 0x00181fff00077589 */ /* 0x000e2400000e0000 */
[C---:B------:R-:W-:Y:S01]  /*11010*/  VIADD R5, R3.reuse, 0x10 ;  /* 0x0000001003057836 */ /* 0x040fe20000000000 */
[----:B------:R-:W-:-:S04]  /*11020*/  ISETP.GE.AND P4, PT, R3, R4, PT ;  /* 0x000000040300720c */ /* 0x000fc80003f86270 */
[----:B------:R-:W-:Y:S02]  /*11030*/  ISETP.GE.AND P2, PT, R5, R4, PT ;  /* 0x000000040500720c */ /* 0x000fe40003f46270 */
[----:B------:R-:W1:Y:S07]  /*11040*/  SHFL.IDX PT, R5, R0, 0x1, 0x181f ;  /* 0x00381f0000057f89 */ /* 0x000e6e00000e0000 */
[----:B0-----:R-:W-:-:S05]  /*11050*/  @!P4 IADD3 R7, P3, R10, R7, RZ ;  /* 0x000000070a07c210 */ /* 0x001fca0007f7e0ff */
[----:B------:R-:W-:Y:S01]  /*11060*/  @!P4 IMAD.X R6, RZ, RZ, R6, P3 ;  /* 0x000000ffff06c224 */ /* 0x000fe200018e0606 */
[----:B-1----:R-:W-:-:S04]  /*11070*/  @!P2 IADD3 R5, P3, R10, R5, RZ ;  /* 0x000000050a05a210 */ /* 0x002fc80007f7e0ff */
[----:B------:R-:W-:-:S04]  /*11080*/  @!P4 LOP3.LUT R7, R7, R6, RZ, 0x3c, !PT ;  /* 0x000000060707c212 */ /* 0x000fc800078e3cff */
[----:B------:R-:W-:-:S04]  /*11090*/  @!P4 LOP3.LUT R6, R7, R6, RZ, 0x3c, !PT ;  /* 0x000000060706c212 */ /* 0x000fc800078e3cff */
[----:B------:R-:W-:-:S05]  /*110a0*/  @!P4 LOP3.LUT R7, R7, R6, RZ, 0x3c, !PT ;  /* 0x000000060707c212 */ /* 0x000fca00078e3cff */
[----:B-----5:R-:W-:Y:S04]  /*110b0*/  @!P4 LDGSTS.E.BYPASS.LTC128B.128 [R9+0x20400], desc[UR50][R6.64], !P0 ;  /* 0x204000000609cfae */ /* 0x020fe8000c101d72 */
[----:B------:R0:W-:Y:S02]  /*110c0*/  @!P4 LDGSTS.E.BYPASS.LTC128B.128 [R9+0x24400], desc[UR50][R6.64+0x80], !P1 ;  /* 0x244000800609cfae */ /* 0x0001e4000c901d72 */
[----:B0-----:R-:W-:-:S04]  /*110d0*/  @!P2 IMAD.X R6, RZ, RZ, R8, P3 ;  /* 0x000000ffff06a224 */ /* 0x001fc800018e0608 */
[----:B------:R-:W-:Y:S02]  /*110e0*/  @!P2 IMAD.MOV.U32 R7, RZ, RZ, R6 ;  /* 0x000000ffff07a224 */ /* 0x000fe400078e0006 */
[----:B------:R-:W-:Y:S02]  /*110f0*/  @!P2 IMAD.MOV.U32 R6, RZ, RZ, R5 ;  /* 0x000000ffff06a224 */ /* 0x000fe400078e0005 */
[----:B------:R-:W-:-:S03]  /*11100*/  VIADD R5, R3, 0x20 ;  /* 0x0000002003057836 */ /* 0x000fc60000000000 */
[----:B------:R-:W-:Y:S04]  /*11110*/  @!P2 LDGSTS.E.BYPASS.LTC128B.128 [R9+0x20c00], desc[UR50][R6.64], !P0 ;  /* 0x20c000000609afae */ /* 0x000fe8000c101d72 */
[----:B------:R0:W-:Y:S01]  /*11120*/  @!P2 LDGSTS.E.BYPASS.LTC128B.128 [R9+0x24c00], desc[UR50][R6.64+0x80], !P1 ;  /* 0x24c000800609afae */ /* 0x0001e2000c901d72 */
[----:B------:R-:W-:-:S03]  /*11130*/  ISETP.GE.AND P2, PT, R5, R4, PT ;  /* 0x000000040500720c */ /* 0x000fc60003f46270 */
[----:B------:R-:W-:Y:S04]  /*11140*/  SHFL.IDX PT, R5, R2, 0x2, 0x181f ;  /* 0x00581f0002057f89 */ /* 0x000fe800000e0000 */
[----:B0-----:R-:W0:Y:S06]  /*11150*/  SHFL.IDX PT, R6, R0, 0x2, 0x181f ;  /* 0x00581f0000067f89 */ /* 0x001e2c00000e0000 */
[----:B0-----:R-:W-:-:S05]  /*11160*/  @!P2 IADD3 R6, P3, R10, R6, RZ ;  /* 0x000000060a06a210 */ /* 0x001fca0007f7e0ff */
[----:B------:R-:W-:-:S04]  /*11170*/  @!P2 IMAD.X R5, RZ, RZ, R5, P3 ;  /* 0x000000ffff05a224 */ /* 0x000fc800018e0605 */
        /* <DEDUP_REMOVED lines=33> */
[----:B0-----:R-:W0:Y:S04]  /*11390*/  SHFL.IDX PT, R6, R0, 0x6, 0x181f ;  /* 0x00d81f0000067f89 */ /* 0x001e2800000e0000 */
[----:B------:R-:W1:Y:S02]  /*113a0*/  SHFL.IDX PT, R0, R0, 0x7, 0x181f ;  /* 0x00f81f0000007f89 */ /* 0x000e6400000e0000 */
[----:B0-----:R-:W-:-:S05]  /*113b0*/  @!P2 IADD3 R6, P3, R10, R6, RZ ;  /* 0x000000060a06a210 */ /* 0x001fca0007f7e0ff */
[----:B------:R-:W-:-:S04]  /*113c0*/  @!P2 IMAD.X R5, RZ, RZ, R5, P3 ;  /* 0x000000ffff05a224 */ /* 0x000fc800018e0605 */
[----:B------:R-:W-:Y:S02]  /*113d0*/  @!P2 IMAD.MOV.U32 R7, RZ, RZ, R5 ;  /* 0x000000ffff07a224 */ /* 0x000fe400078e0005 */
[----:B------:R0:W2:Y:S04]  /*113e0*/  SHFL.IDX PT, R5, R2, 0x7, 0x181f ;  /* 0x00f81f0002057f89 */ /* 0x0000a800000e0000 */
[----:B------:R0:W-:Y:S04]  /*113f0*/  @!P2 LDGSTS.E.BYPASS.LTC128B.128 [R9+0x23400], desc[UR50][R6.64], !P0 ;  /* 0x234000000609afae */ /* 0x0001e8000c101d72 */
[----:B-1----:R0:W-:Y:S02]  /*11400*/  @!P2 LDGSTS.E.BYPASS.LTC128B.128 [R9+0x27400], desc[UR50][R6.64+0x80], !P1 ;  /* 0x274000800609afae */ /* 0x0021e4000c901d72 */
.L_x_310:
[----:B------:R-:W-:Y:S01]  /*11410*/  VIADD R3, R3, 0x70 ;  /* 0x0000007003037836 */ /* 0x000fe20000000000 */
[----:B------:R-:W-:Y:S04]  /*11420*/  BSSY B0, `(.L_x_226) ;  /* 0x000000a000007945 */ /* 0x000fe80003800000 */
[----:B------:R-:W-:-:S13]  /*11430*/  ISETP.GE.AND P2, PT, R3, R4, PT ;  /* 0x000000040300720c */ /* 0x000fda0003f46270 */
[----:B------:R-:W-:Y:S05]  /*11440*/  @P2 BRA `(.L_x_227) ;  /* 0x00000000001c2947 */ /* 0x000fea0003800000 */
[----:B0-----:R-:W-:-:S05]  /*11450*/  IADD3 R2, P2, R10, R0, RZ ;  /* 0x000000000a027210 */ /* 0x001fca0007f5e0ff */
[----:B--2---:R-:W-:-:S05]  /*11460*/  IMAD.X R3, RZ, RZ, R5, P2 ;  /* 0x000000ffff037224 */ /* 0x004fca00010e0605 */
[----:B------:R-:W-:Y:S01]  /*11470*/  @!PT LDS RZ, [RZ] ;  /* 0x00000000fffff984 */ /* 0x000fe20000000800 */
[----:B------:R-:W-:Y:S01]  /*11480*/  @!PT LDS RZ, [RZ] ;  /* 0x00000000fffff984 */ /* 0x000fe20000000800 */
[----:B------:R-:W-:Y:S01]  /*11490*/  @!PT LDS RZ, [RZ] ;  /* 0x00000000fffff984 */ /* 0x000fe20000000800 */
[----:B------:R1:W-:Y:S04]  /*114a0*/  LDGSTS.E.BYPASS.LTC128B.128 [R9+0x23c00], desc[UR50][R2.64], !P0 ;  /* 0x23c0000002097fae */ /* 0x0003e8000c101d72 */
[----:B------:R1:W-:Y:S02]  /*114b0*/  LDGSTS.E.BYPASS.LTC128B.128 [R9+0x27c00], desc[UR50][R2.64+0x80], !P1 ;  /* 0x27c0008002097fae */ /* 0x0003e4000c901d72 */
.L_x_227:
[----:B------:R-:W-:Y:S05]  /*114c0*/  BSYNC B0 ;  /* 0x0000000000007941 */ /* 0x000fea0003800000 */
.L_x_226:
[----:B------:R-:W-:Y:S01]  /*114d0*/  NOP ;  /* 0x0000000000007918 */ /* 0x000fe20000000000 */
[----:B------:R-:W-:-:S13]  /*114e0*/  PLOP3.LUT P0, PT, PT, PT, PT, 0x80, 0x0 ;  /* 0x000000000000781c */ /* 0x000fda0003f0f070 */
.L_x_228:
[----:B------:R-:W-:Y:S02]  /*114f0*/  PLOP3.LUT P1, PT, P1, P0, PT, 0xa2, 0x0 ;  /* 0x000000000000781c */ /* 0x000fe40000f21472 */
[----:B------:R-:W-:-:S08]  /*11500*/  @P0 R2UR P1, UR4, R19 ;  /* 0x00000000130402ca */ /* 0x000fd00000020000 */
[----:B------:R-:W-:-:S05]  /*11510*/  @P0 PLOP3.LUT P0, PT, P1, PT, PT, 0x80, 0x0 ;  /* 0x000000000000081c */ /* 0x000fca0000f0f070 */
[----:B------:R-:W-:Y:S01]  /*11520*/  @!P1 SYNCS.ARRIVE.TRANS64.RED.A0T1 RZ, [UR4+0x38800], RZ ;  /* 0x038800ffffff99a7 */ /* 0x000fe20008200404 */
[----:B------:R-:W-:Y:S07]  /*11530*/  @!P1 ARRIVES.LDGSTSBAR.64.TRANSCNT [UR4+0x38800] ;  /* 0x03880000ff0099b0 */ /* 0x000fee0008000a84 */
[----:B------:R-:W-:Y:S05]  /*11540*/  @P0 BRA.U.ANY `(.L_x_228) ;  /* 0xfffffffd00e80947 */ /* 0x000fea000393ffff */
[----:B01----:R-:W3:Y:S02]  /*11550*/  LDL.LU R2, [R1+0x34] ;  /* 0x0000340001027983 */ /* 0x003ee40000300800 */
[----:B---3--:R-:W-:-:S05]  /*11560*/  VIADD R2, R2, 0x1 ;  /* 0x0000000102027836 */ /* 0x008fca0000000000 */
[----:B------:R0:W-:Y:S01]  /*11570*/  STL [R1+0x34], R2 ;  /* 0x0000340201007387 */ /* 0x0001e20000100800 */
[----:B------:R-:W-:-:S04]  /*11580*/  LEA.HI R0, R2, R2, RZ, 0x1 ;  /* 0x0000000202007211 */ /* 0x000fc800078f08ff */
[----:B------:R-:W-:-:S05]  /*11590*/  LOP3.LUT R0, R0, 0xfffffffe, RZ, 0xc0, !PT ;  /* 0xfffffffe00007812 */ /* 0x000fca00078ec0ff */
[----:B------:R-:W-:-:S05]  /*115a0*/  IMAD.IADD R0, R2, 0x1, -R0 ;  /* 0x0000000102007824 */ /* 0x000fca00078e0a00 */
[----:B------:R-:W-:Y:S01]  /*115b0*/  SHF.L.U32 R0, R0, 0x1f, RZ ;  /* 0x0000001f00007819 */ /* 0x000fe200000006ff */
[----:B------:R-:W-:Y:S01]  /*115c0*/  NOP ;  /* 0x0000000000007918 */ /* 0x000fe20000000000 */
[----:B------:R0:W-:Y:S01]  /*115d0*/  SYNCS.ARRIVE.TRANS64.A1T0 RZ, [R19+URZ+0x38800], RZ ;  /* 0x038800ff13ff79a7 */ /* 0x0001e2000810003f */
[----:B------:R-:W-:Y:S01]  /*115e0*/  BSSY B0, `(.L_x_229) ;  /* 0x0000003000007945 */ /* 0x000fe20003800000 */
[----:B------:R-:W1:Y:S03]  /*115f0*/  SYNCS.PHASECHK.TRANS64.TRYWAIT P0, [R19+URZ+0x38820], R0 ;  /* 0x03882000130075a7 */ /* 0x000e66000800017f */
[----:B01----:R-:W-:Y:S05]  /*11600*/  @!P0 BRA `(.L_x_230) ;  /* 0x0000003c00388947 */ /* 0x003fea0003800000 */
.L_x_311:
[----:B------:R-:W-:Y:S05]  /*11610*/  BSYNC B0 ;  /* 0x0000000000007941 */ /* 0x000fea0003800000 */
.L_x_229:
[----:B------:R-:W3:Y:S01]  /*11620*/  LDL R2, [R1+0x18] ;  /* 0x0000180001027983 */ /* 0x000ee20000100800 */
[----:B------:R-:W-:-:S05]  /*11630*/  VIADD R17, R17, 0xfffffffe ;  /* 0xfffffffe11117836 */ /* 0x000fca0000000000 */
[----:B---3--:R-:W-:-:S13]  /*11640*/  ISETP.GE.AND P0, PT, R17, R2, PT ;  /* 0x000000021100720c */ /* 0x008fda0003f06270 */
[----:B------:R-:W-:Y:S05]  /*11650*/  @!P0 BRA `(.L_x_231) ;  /* 0x0000001000bc8947 */ /* 0x000fea0003800000 */
[----:B0-----:R0:W5:Y:S04]  /*11660*/  LDL.LU R0, [R1+0x4] ;  /* 0x0000040001007983 */ /* 0x0011680000300800 */
[----:B------:R0:W5:Y:S02]  /*11670*/  LDL.LU R6, [R1] ;  /* 0x0000000001067983 */ /* 0x0001640000300800 */
.L_x_253:
[----:B------:R-:W3:Y:S01]  /*11680*/  LDL R2, [R1+0x24] ;  /* 0x0000240001027983 */ /* 0x000ee20000100800 */
[----:B-1---5:R-:W-:Y:S01]  /*11690*/  VIADD R3, R6, 0x1 ;  /* 0x0000000106037836 */ /* 0x022fe20000000000 */
[----:B------:R-:W-:Y:S05]  /*116a0*/  YIELD ;  /* 0x0000000000007946 */ /* 0x000fea0003800000 */
[C---:B------:R-:W-:Y:S01]  /*116b0*/  ISETP.NE.AND P0, PT, R3.reuse, 0x2, PT ;  /* 0x000000020300780c */ /* 0x040fe20003f05270 */
[----:B------:R-:W-:Y:S03]  /*116c0*/  BSSY B0, `(.L_x_232) ;  /* 0x000008a000007945 */ /* 0x000fe60003800000 */
[----:B------:R-:W-:-:S02]  /*116d0*/  SEL R9, R3, RZ, P0 ;  /* 0x000000ff03097207 */ /* 0x000fc40000000000 */
[----:B---3--:R-:W-:Y:S02]  /*116e0*/  LOP3.LUT P1, RZ, R2, 0x1, RZ, 0xc0, !PT ;  /* 0x0000000102ff7812 */ /* 0x008fe4000782c0ff */
[----:B------:R-:W-:-:S04]  /*116f0*/  SEL R2, RZ, 0x1, P0 ;  /* 0x00000001ff027807 */ /* 0x000fc80000000000 */
[----:B------:R-:W-:-:S05]  /*11700*/  LOP3.LUT R8, R0, R2, RZ, 0x3c, !PT ;  /* 0x0000000200087212 */ /* 0x000fca00078e3cff */
[----:B------:R1:W-:Y:S04]  /*11710*/  STL [R1+0x4], R8 ;  /* 0x0000040801007387 */ /* 0x0003e80000100800 */
[----:B------:R1:W-:Y:S01]  /*11720*/  STL [R1], R9 ;  /* 0x0000000901007387 */ /* 0x0003e20000100800 */
[----:B------:R-:W-:Y:S05]  /*11730*/  @!P1 BRA `(.L_x_233) ;  /* 0x0000000800089947 */ /* 0x000fea0003800000 */
[----:B------:R-:W-:Y:S01]  /*11740*/  ULDC.64 UR4, c[0x0][0x418] ;  /* 0x0001060000047ab9 */ /* 0x000fe20000000a00 */
[----:B------:R-:W-:Y:S01]  /*11750*/  IMAD.MOV.U32 R7, RZ, RZ, R17 ;  /* 0x000000ffff077224 */ /* 0x000fe200078e0011 */
[----:B------:R-:W-:-:S04]  /*11760*/  ISETP.NE.U32.AND P0, PT, RZ, UR4, PT ;  /* 0x00000004ff007c0c */ /* 0x000fc8000bf05070 */
[----:B------:R-:W-:-:S13]  /*11770*/  ISETP.NE.AND.EX P0, PT, RZ, UR5, PT, P0 ;  /* 0x00000005ff007c0c */ /* 0x000fda000bf05300 */
[----:B------:R-:W-:Y:S05]  /*11780*/  @!P0 BRA `(.L_x_234) ;  /* 0x00000000004c8947 */ /* 0x000fea0003800000 */
[----:B------:R-:W3:Y:S01]  /*11790*/  LDL R10, [R1+0x1c] ;  /* 0x00001c00010a7983 */ /* 0x000ee20000100800 */
[----:B------:R-:W4:Y:S01]  /*117a0*/  LDC R7, c[0x0][0x43c] ;  /* 0x00010f00ff077b82 */ /* 0x000f220000000800 */
[----:B------:R-:W-:Y:S02]  /*117b0*/  ULDC.64 UR6, c[0x0][0x428] ;  /* 0x00010a0000067ab9 */ /* 0x000fe40000000a00 */
[----:B--2---:R-:W2:Y:S01]  /*117c0*/  LDL R5, [R1+0x8] ;  /* 0x0000080001057983 */ /* 0x004ea20000100800 */
[----:B----4-:R-:W-:-:S13]  /*117d0*/  ISETP.NE.AND P0, PT, R7, 0x1, PT ;  /* 0x000000010700780c */ /* 0x010fda0003f05270 */
[----:B------:R-:W4:Y:S02]  /*117e0*/  @P0 LDC.64 R2, c[0x0][0x440] ;  /* 0x00011000ff020b82 */ /* 0x000f240000000a00 */
[----:B----4-:R-:W-:-:S04]  /*117f0*/  @P0 IMAD.HI.U32 R4, R17, R2, RZ ;  /* 0x0000000211040227 */ /* 0x010fc800078e00ff */
[----:B------:R-:W-:Y:S01]  /*11800*/  IMAD.MOV.U32 R2, RZ, RZ, R17 ;  /* 0x000000ffff027224 */ /* 0x000fe200078e0011 */
[----:B------:R-:W-:-:S05]  /*11810*/  @P0 SHF.R.U32.HI R2, RZ, R3, R4 ;  /* 0x00000003ff020219 */ /* 0x000fca0000011604 */
[----:B------:R-:W-:-:S04]  /*11820*/  IMAD.MOV R3, RZ, RZ, -R2 ;  /* 0x000000ffff037224 */ /* 0x000fc800078e0a02 */
[----:B------:R-:W-:Y:S01]  /*11830*/  IMAD R7, R7, R3, R17 ;  /* 0x0000000307077224 */ /* 0x000fe200078e0211 */
[----:B------:R-:W-:Y:S01]  /*11840*/  SHF.R.S32.HI R3, RZ, 0x1f, R2 ;  /* 0x0000001fff037819 */ /* 0x000fe20000011402 */
[----:B---3--:R-:W-:-:S04]  /*11850*/  IMAD R4, R10, UR6, RZ ;  /* 0x000000060a047c24 */ /* 0x008fc8000f8e02ff */
[C---:B--2---:R-:W-:Y:S02]  /*11860*/  IMAD R4, R5.reuse, UR7, R4 ;  /* 0x0000000705047c24 */ /* 0x044fe4000f8e0204 */
[----:B------:R-:W-:-:S04]  /*11870*/  IMAD.WIDE.U32 R2, R5, UR6, R2 ;  /* 0x0000000605027c25 */ /* 0x000fc8000f8e0002 */
[----:B------:R-:W-:Y:S01]  /*11880*/  IMAD.IADD R3, R4, 0x1, R3 ;  /* 0x0000000104037824 */ /* 0x000fe200078e0203 */
[----:B------:R-:W-:-:S04]  /*11890*/  LEA R4, P0, R2, UR4, 0x2 ;  /* 0x0000000402047c11 */ /* 0x000fc8000f8010ff */
[----:B------:R-:W-:-:S05]  /*118a0*/  LEA.HI.X R5, R2, UR5, R3, 0x2, P0 ;  /* 0x0000000502057c11 */ /* 0x000fca00080f1403 */
[----:B------:R3:W5:Y:S04]  /*118b0*/  LDG.E R16, desc[UR50][R4.64] ;  /* 0x0000003204107981 */ /* 0x000768000c1e1900 */
.L_x_234:
[----:B---3--:R-:W-:Y:S01]  /*118c0*/  IMAD R4, R9, 0x8, R19 ;  /* 0x0000000809047824 */ /* 0x008fe200078e0213 */
[----:B------:R-:W-:Y:S01]  /*118d0*/  SHF.L.U32 R3, R8, 0x1f, RZ ;  /* 0x0000001f08037819 */ /* 0x000fe200000006ff */
[----:B------:R-:W3:Y:S01]  /*118e0*/  S2R R2, SR_TID.X ;  /* 0x0000000000027919 */ /* 0x000ee20000002100 */
[----:B------:R-:W-:Y:S02]  /*118f0*/  BSSY B1, `(.L_x_235) ;  /* 0x0000005000017945 */ /* 0x000fe40003800000 */
[----:B------:R-:W4:Y:S01]  /*11900*/  SYNCS.PHASECHK.TRANS64.TRYWAIT P0, [R4+URZ+0x38880], R3 ;  /* 0x03888003040075a7 */ /* 0x000f22000800017f */
[----:B---3--:R-:W-:-:S04]  /*11910*/  LOP3.LUT R2, R2, 0x7f, RZ, 0xc0, !PT ;  /* 0x0000007f02027812 */ /* 0x008fc800078ec0ff */
[----:B------:R-:W-:Y:S01]  /*11920*/  ISETP.NE.AND P1, PT, R2, RZ, PT ;  /* 0x000000ff0200720c */ /* 0x000fe20003f25270 */
[----:B----4-:R-:W-:-:S12]  /*11930*/  @!P0 BRA `(.L_x_236) ;  /* 0x0000003800808947 */ /* 0x010fd80003800000 */
.L_x_312:
[----:B------:R-:W-:Y:S05]  /*11940*/  BSYNC B1 ;  /* 0x0000000000017941 */ /* 0x000fea0003800000 */
.L_x_235:
[----:B------:R-:W-:Y:S04]  /*11950*/  BSSY B1, `(.L_x_237) ;  /* 0x0000009000017945 */ /* 0x000fe80003800000 */
[----:B------:R-:W-:Y:S05]  /*11960*/  @P1 BRA `(.L_x_238) ;  /* 0x00000000001c1947 */ /* 0x000fea0003800000 */
[----:B------:R-:W2:Y:S02]  /*11970*/  S2R R2, SR_TID.X ;  /* 0x0000000000027919 */ /* 0x000ea40000002100 */
[----:B--2---:R-:W-:Y:S01]  /*11980*/  LOP3.LUT R5, R2, 0x1f, RZ, 0xc0, !PT ;  /* 0x0000001f02057812 */ /* 0x004fe200078ec0ff */
[----:B------:R-:W-:-:S03]  /*11990*/  IMAD.MOV.U32 R2, RZ, RZ, 0x8000 ;  /* 0x00008000ff027424 */ /* 0x000fc600078e00ff */
[----:B------:R-:W-:Y:S01]  /*119a0*/  ISETP.NE.AND P0, PT, R5, RZ, PT ;  /* 0x000000ff0500720c */ /* 0x000fe20003f05270 */
[----:B------:R4:W-:-:S12]  /*119b0*/  SYNCS.ARRIVE.TRANS64 RZ, [R4+URZ+0x38870], R2 ;  /* 0x0388700204ff79a7 */ /* 0x0009d8000800003f */
[----:B----4-:R-:W-:Y:S05]  /*119c0*/  @!P0 BRA `(.L_x_238) ;  /* 0x0000000000048947 */ /* 0x010fea0003800000 */
[----:B------:R-:W-:Y:S01]  /*119d0*/  BPT.TRAP 0x1 ;  /* 0x000000040000795c */ /* 0x000fe20000300000 */
.L_x_238:
[----:B------:R-:W-:Y:S05]  /*119e0*/  BSYNC B1 ;  /* 0x0000000000017941 */ /* 0x000fea0003800000 */
.L_x_237:
[----:B------:R-:W4:Y:S01]  /*119f0*/  LDL R2, [R1] ;  /* 0x0000000001027983 */ /* 0x000f220000100800 */
[----:B------:R-:W-:Y:S01]  /*11a00*/  IMAD.MOV.U32 R11, RZ, RZ, RZ ;  /* 0x000000ffff0b7224 */ /* 0x000fe200078e00ff */
[----:B------:R-:W-:Y:S01]  /*11a10*/  UIADD3 UR4, UP0, UR52, 0x470, URZ ;  /* 0x0000047034047890 */ /* 0x000fe2000ff1e03f */
[----:B------:R-:W-:Y:S01]  /*11a20*/  PLOP3.LUT P0, PT, PT, PT, PT, 0x80, 0x0 ;  /* 0x000000000000781c */ /* 0x000fe20003f0f070 */
[----:B--2---:R-:W-:Y:S01]  /*11a30*/  VIADD R5, R4, 0x38870 ;  /* 0x0003887004057836 */ /* 0x004fe20000000000 */
[----:B------:R-:W-:Y:S01]  /*11a40*/  LEA R7, R7, UR40, 0x7 ;  /* 0x0000002807077c11 */ /* 0x000fe2000f8e38ff */
[----:B------:R-:W-:Y:S01]  /*11a50*/  UIADD3.X UR5, URZ, UR53, URZ, UP0, !UPT ;  /* 0x000000353f057290 */ /* 0x000fe200087fe43f */
[----:B------:R-:W-:Y:S01]  /*11a60*/  R2UR UR10, R11 ;  /* 0x000000000b0a72ca */ /* 0x000fe200000e0000 */
[----:B------:R-:W-:Y:S01]  /*11a70*/  UMOV UR6, 0x0 ;  /* 0x0000000000067882 */ /* 0x000fe20000000000 */
[----:B------:R-:W-:Y:S01]  /*11a80*/  UMOV UR7, 0x14f00000 ;  /* 0x14f0000000077882 */ /* 0x000fe20000000000 */
[----:B----4-:R-:W-:-:S04]  /*11a90*/  IMAD R2, R2, 0x8000, R19 ;  /* 0x0000800002027824 */ /* 0x010fc800078e0213 */
[----:B-1----:R-:W-:-:S08]  /*11aa0*/  VIADD R8, R2, 0x10400 ;  /* 0x0001040002087836 */ /* 0x002fd00000000000 */
.L_x_239:
[----:B------:R-:W-:-:S13]  /*11ab0*/  @P0 ELECT P2, URZ, PT ;  /* 0x00000000003f082f */ /* 0x000fda0003840000 */
[----:B-----5:R-:W-:Y:S01]  /*11ac0*/  @P2 R2UR UR13, R16 ;  /* 0x00000000100d22ca */ /* 0x020fe200000e0000 */
[----:B------:R-:W-:Y:S01]  /*11ad0*/  UMOV UR12, UR36 ;  /* 0x00000024000c7c82 */ /* 0x000fe20008000000 */
[----:B------:R-:W-:Y:S02]  /*11ae0*/  @P2 R2UR UR11, R7 ;  /* 0x00000000070b22ca */ /* 0x000fe400000e0000 */
[----:B------:R-:W-:Y:S02]  /*11af0*/  @P2 R2UR UR9, R5 ;  /* 0x00000000050922ca */ /* 0x000fe400000e0000 */
[----:B------:R-:W-:Y:S02]  /*11b00*/  @P2 R2UR UR8, R8 ;  /* 0x00000000080822ca */ /* 0x000fe400000e0000 */
[----:B------:R-:W-:Y:S02]  /*11b10*/  @P2 PLOP3.LUT P0, PT, P2, PT, PT, 0x8, 0x0 ;  /* 0x000000000000281c */ /* 0x000fe4000170e170 */
[----:B------:R-:W-:-:S09]  /*11b20*/  PLOP3.LUT P2, PT, PT, PT, PT, 0x8, 0x0 ;  /* 0x000000000000781c */ /* 0x000fd20003f4e170 */
[----:B------:R1:W-:Y:S02]  /*11b30*/  UTMALDG.4D [UR8], [UR4], desc[UR6] ;  /* 0x00000608040075b4 */ /* 0x0003e40008019000 */
[----:B-1----:R-:W-:Y:S05]  /*11b40*/  @P0 BRA.U.ANY `(.L_x_239) ;  /* 0xfffffffd00d80947 */ /* 0x002fea000393ffff */
[----:B------:R-:W-:Y:S01]  /*11b50*/  IMAD.MOV.U32 R10, RZ, RZ, 0x80 ;  /* 0x00000080ff0a7424 */ /* 0x000fe200078e00ff */
[----:B------:R-:W-:Y:S01]  /*11b60*/  PLOP3.LUT P0, PT, PT, PT, PT, 0x80, 0x0 ;  /* 0x000000000000781c */ /* 0x000fe20003f0f070 */
[----:B------:R-:W-:Y:S01]  /*11b70*/  VIADD R8, R2, 0x14400 ;  /* 0x0001440002087836 */ /* 0x000fe20000000000 */
[----:B------:R-:W-:Y:S01]  /*11b80*/  UMOV UR6, 0x0 ;  /* 0x0000000000067882 */ /* 0x000fe20000000000 */
[----:B------:R-:W-:Y:S01]  /*11b90*/  UMOV UR7, 0x14f00000 ;  /* 0x14f0000000077882 */ /* 0x000fe20000000000 */
[----:B------:R-:W-:-:S15]  /*11ba0*/  R2UR UR10, R10 ;  /* 0x000000000a0a72ca */ /* 0x000fde00000e0000 */
.L_x_240:
[----:B------:R-:W-:-:S13]  /*11bb0*/  @P0 ELECT P2, URZ, PT ;  /* 0x00000000003f082f */ /* 0x000fda0003840000 */
[----:B------:R-:W-:Y:S01]  /*11bc0*/  @P2 R2UR UR13, R16 ;  /* 0x00000000100d22ca */ /* 0x000fe200000e0000 */
        /* <DEDUP_REMOVED lines=8> */
[----:B------:R-:W1:Y:S01]  /*11c50*/  SYNCS.PHASECHK.TRANS64.TRYWAIT P0, [R4+URZ+0x38840], R3 ;  /* 0x03884003040075a7 */ /* 0x000e62000800017f */
[----:B------:R-:W-:Y:S04]  /*11c60*/  BSSY B1, `(.L_x_241) ;  /* 0x0000002000017945 */ /* 0x000fe80003800000 */
[----:B-1----:R-:W-:Y:S05]  /*11c70*/  @!P0 BRA `(.L_x_242) ;  /* 0x0000003400c48947 */ /* 0x002fea0003800000 */
.L_x_313:
[----:B------:R-:W-:Y:S05]  /*11c80*/  BSYNC B1 ;  /* 0x0000000000017941 */ /* 0x000fea0003800000 */
.L_x_241:
[----:B------:R-:W-:Y:S01]  /*11c90*/  BSSY B1, `(.L_x_243) ;  /* 0x000000b000017945 */ /* 0x000fe20003800000 */
[----:B------:R-:W-:Y:S02]  /*11ca0*/  IMAD.MOV.U32 R8, RZ, RZ, 0x0 ;  /* 0x00000000ff087424 */ /* 0x000fe400078e00ff */
[----:B------:R-:W-:Y:S01]  /*11cb0*/  IMAD.MOV.U32 R9, RZ, RZ, 0x14f00000 ;  /* 0x14f00000ff097424 */ /* 0x000fe200078e00ff */
[----:B------:R-:W-:Y:S06]  /*11cc0*/  @P1 BRA `(.L_x_244) ;  /* 0x00000000001c1947 */ /* 0x000fec0003800000 */
[----:B------:R-:W2:Y:S01]  /*11cd0*/  S2R R5, SR_TID.X ;  /* 0x0000000000057919 */ /* 0x000ea20000002100 */
[----:B-1-3--:R-:W-:-:S04]  /*11ce0*/  IMAD.MOV.U32 R3, RZ, RZ, 0x8000 ;  /* 0x00008000ff037424 */ /* 0x00afc800078e00ff */
[----:B------:R4:W-:Y:S01]  /*11cf0*/  SYNCS.ARRIVE.TRANS64 RZ, [R4+URZ+0x38830], R3 ;  /* 0x0388300304ff79a7 */ /* 0x0009e2000800003f */
[----:B--2---:R-:W-:-:S04]  /*11d00*/  LOP3.LUT R5, R5, 0x1f, RZ, 0xc0, !PT ;  /* 0x0000001f05057812 */ /* 0x004fc800078ec0ff */
[----:B------:R-:W-:-:S13]  /*11d10*/  ISETP.NE.AND P0, PT, R5, RZ, PT ;  /* 0x000000ff0500720c */ /* 0x000fda0003f05270 */
[----:B----4-:R-:W-:Y:S05]  /*11d20*/  @!P0 BRA `(.L_x_244) ;  /* 0x0000000000048947 */ /* 0x010fea0003800000 */
[----:B------:R-:W-:Y:S01]  /*11d30*/  BPT.TRAP 0x1 ;  /* 0x000000040000795c */ /* 0x000fe20000300000 */
.L_x_244:
[----:B------:R-:W-:Y:S05]  /*11d40*/  BSYNC B1 ;  /* 0x0000000000017941 */ /* 0x000fea0003800000 */
.L_x_243:
[----:B------:R-:W-:Y:S01]  /*11d50*/  R2UR UR10, R11 ;  /* 0x000000000b0a72ca */ /* 0x000fe200000e0000 */
[----:B------:R-:W-:Y:S01]  /*11d60*/  UIADD3 UR4, UP0, UR52, 0x370, URZ ;  /* 0x0000037034047890 */ /* 0x000fe2000ff1e03f */
[----:B------:R-:W-:Y:S01]  /*11d70*/  R2UR UR6, R8 ;  /* 0x00000000080672ca */ /* 0x000fe200000e0000 */
[----:B-1-3--:R-:W-:Y:S01]  /*11d80*/  VIADD R4, R4, 0x38830 ;  /* 0x0003883004047836 */ /* 0x00afe20000000000 */
[----:B------:R-:W-:Y:S01]  /*11d90*/  R2UR UR7, R9 ;  /* 0x00000000090772ca */ /* 0x000fe200000e0000 */
[----:B------:R-:W-:Y:S01]  /*11da0*/  VIADD R3, R2, 0x28400 ;  /* 0x0002840002037836 */ /* 0x000fe20000000000 */
[----:B------:R-:W-:Y:S01]  /*11db0*/  PLOP3.LUT P0, PT, PT, PT, PT, 0x80, 0x0 ;  /* 0x000000000000781c */ /* 0x000fe20003f0f070 */
[----:B------:R-:W-:-:S12]  /*11dc0*/  UIADD3.X UR5, URZ, UR53, URZ, UP0, !UPT ;  /* 0x000000353f057290 */ /* 0x000fd800087fe43f */
.L_x_245:
        /* <DEDUP_REMOVED lines=10> */
[----:B------:R-:W-:Y:S01]  /*11e70*/  R2UR UR10, R10 ;  /* 0x000000000a0a72ca */ /* 0x000fe200000e0000 */
[----:B------:R-:W-:Y:S01]  /*11e80*/  VIADD R2, R2, 0x2c400 ;  /* 0x0002c40002027836 */ /* 0x000fe20000000000 */
[----:B------:R-:W-:Y:S02]  /*11e90*/  R2UR UR6, R8 ;  /* 0x00000000080672ca */ /* 0x000fe400000e0000 */
[----:B------:R-:W-:Y:S02]  /*11ea0*/  R2UR UR7, R9 ;  /* 0x00000000090772ca */ /* 0x000fe400000e0000 */
[----:B------:R-:W-:-:S13]  /*11eb0*/  PLOP3.LUT P0, PT, PT, PT, PT, 0x80, 0x0 ;  /* 0x000000000000781c */ /* 0x000fda0003f0f070 */
.L_x_246:
        /* <DEDUP_REMOVED lines=9> */
[----:B---3--:R-:W-:Y:S05]  /*11f50*/  @P0 BRA.U.ANY `(.L_x_246) ;  /* 0xfffffffd00d80947 */ /* 0x008fea000393ffff */
.L_x_233:
[----:B------:R-:W-:Y:S05]  /*11f60*/  BSYNC B0 ;  /* 0x0000000000007941 */ /* 0x000fea0003800000 */
.L_x_232:
[----:B------:R-:W-:-:S06]  /*11f70*/  UISETP.NE.AND UP0, UPT, UR39, 0x3, UPT ;  /* 0x000000032700788c */ /* 0x000fcc000bf05270 */
[----:B------:R-:W-:-:S13]  /*11f80*/  PLOP3.LUT P0, PT, PT, PT, UP0, 0x80, 0x0 ;  /* 0x000000000000781c */ /* 0x000fda0003f0f008 */
[----:B------:R-:W-:Y:S05]  /*11f90*/  @!P0 BRA `(.L_x_247) ;  /* 0x0000000000048947 */ /* 0x000fea0003800000 */
[----:B------:R-:W-:Y:S01]  /*11fa0*/  BPT.TRAP 0x1 ;  /* 0x000000040000795c */ /* 0x000fe20000300000 */
.L_x_247:
[----:B------:R-:W-:Y:S01]  /*11fb0*/  IMAD.U32 R2, RZ, RZ, UR42 ;  /* 0x0000002aff027e24 */ /* 0x000fe2000f8e00ff */
[----:B------:R-:W-:Y:S01]  /*11fc0*/  BSSY B0, `(.L_x_248) ;  /* 0x0000007000007945 */ /* 0x000fe20003800000 */
[----:B------:R-:W-:-:S03]  /*11fd0*/  IMAD R20, R6, 0x8, R19 ;  /* 0x0000000806147824 */ /* 0x000fc600078e0213 */
[----:B------:R-:W-:Y:S02]  /*11fe0*/  ISETP.NE.AND P1, PT, R2, 0x3, PT ;  /* 0x000000030200780c */ /* 0x000fe40003f25270 */
[----:B------:R-:W-:-:S04]  /*11ff0*/  LOP3.LUT R2, R0, 0x1, RZ, 0x3c, !PT ;  /* 0x0000000100027812 */ /* 0x000fc800078e3cff */
[----:B------:R-:W-:-:S04]  /*12000*/  SHF.L.U32 R2, R2, 0x1f, RZ ;  /* 0x0000001f02027819 */ /* 0x000fc800000006ff */
[----:B------:R-:W3:Y:S02]  /*12010*/  SYNCS.PHASECHK.TRANS64.TRYWAIT P0, [R20+URZ+0x38870], R2 ;  /* 0x03887002140075a7 */ /* 0x000ee4000800017f */
[----:B---3--:R-:W-:Y:S05]  /*12020*/  @!P0 BRA `(.L_x_249) ;  /* 0x0000003000ec8947 */ /* 0x008fea0003800000 */
.L_x_314:
[----:B------:R-:W-:Y:S05]  /*12030*/  BSYNC B0 ;  /* 0x0000000000007941 */ /* 0x000fea0003800000 */
.L_x_248:
[----:B------:R-:W-:Y:S05]  /*12040*/  @!P1 BRA `(.L_x_250) ;  /* 0x0000000000049947 */ /* 0x000fea0003800000 */
[----:B------:R-:W-:Y:S01]  /*12050*/  BPT.TRAP 0x1 ;  /* 0x000000040000795c */ /* 0x000fe20000300000 */
.L_x_250:
[----:B------:R-:W-:Y:S01]  /*12060*/  SHF.L.U32 R0, R0, 0x1f, RZ ;  /* 0x0000001f00007819 */ /* 0x000fe200000006ff */
[----:B------:R-:W-:-:S03]  /*12070*/  IMAD.SHL.U32 R3, R6, 0x8000, RZ ;  /* 0x0000800006037824 */ /* 0x000fc600078e00ff */
[----:B------:R-:W4:Y:S02]  /*12080*/  SYNCS.PHASECHK.TRANS64.TRYWAIT P0, [R20+URZ+0x38860], R0 ;  /* 0x03886000140075a7 */ /* 0x000f24000800017f */
[----:B----4-:R-:W-:Y:S05]  /*12090*/  @!P0 BRA `(.L_x_251) ;  /* 0x0000003000e48947 */ /* 0x010fea0003800000 */
.L_x_315:
[----:B---3--:R-:W4:Y:S04]  /*120a0*/  LDL R2, [R1+0x2c] ;  /* 0x00002c0001027983 */ /* 0x008f280000100800 */
[----:B------:R-:W3:Y:S04]  /*120b0*/  LDL R18, [R1+0x20] ;  /* 0x0000200001127983 */ /* 0x000ee80000100800 */
[----:B------:R-:W5:Y:S01]  /*120c0*/  LDL R12, [R1+0x28] ;  /* 0x00002800010c7983 */ /* 0x000f620000100800 */
[----:B------:R-:W-:Y:S05]  /*120d0*/  WARPSYNC.ALL ;  /* 0x0000000000007948 */ /* 0x000fea0003800000 */
[----:B----4-:R-:W-:-:S05]  /*120e0*/  LOP3.LUT R0, R3, R2, RZ, 0xfc, !PT ;  /* 0x0000000203007212 */ /* 0x010fca00078efcff */
[----:B------:R-:W-:-:S05]  /*120f0*/  IMAD.IADD R0, R19, 0x1, R0 ;  /* 0x0000000113007824 */ /* 0x000fca00078e0200 */
[----:B-1----:R-:W1:Y:S01]  /*12100*/  LDSM.16.MT88.4 R8, [R0+0x10400] ;  /* 0x010400000008783b */ /* 0x002e620000004200 */
[----:B---3--:R-:W-:Y:S01]  /*12110*/  IMAD.IADD R2, R18, 0x1, R0 ;  /* 0x0000000112027824 */ /* 0x008fe200078e0200 */
[C-C-:B-1----:R-:W-:Y:S02]  /*12120*/  PRMT R4, R8.reuse, 0x6420, R9.reuse ;  /* 0x0000642008047816 */ /* 0x142fe40000000009 */
[----:B--2---:R-:W-:Y:S02]  /*12130*/  PRMT R5, R8, 0x7531, R9 ;  /* 0x0000753108057816 */ /* 0x004fe40000000009 */
[C-C-:B------:R-:W-:Y:S02]  /*12140*/  PRMT R6, R10.reuse, 0x6420, R11.reuse ;  /* 0x000064200a067816 */ /* 0x140fe4000000000b */
[----:B------:R-:W-:Y:S02]  /*12150*/  PRMT R7, R10, 0x7531, R11 ;  /* 0x000075310a077816 */ /* 0x000fe4000000000b */
[----:B------:R-:W1:Y:S01]  /*12160*/  LDSM.16.MT88.4 R8, [R2+0x10400] ;  /* 0x010400000208783b */ /* 0x000e620000004200 */
[----:B-----5:R-:W-:-:S05]  /*12170*/  IADD3 R3, R19, R3, R12 ;  /* 0x0000000313037210 */ /* 0x020fca0007ffe00c */
[----:B------:R-:W-:Y:S01]  /*12180*/  STSM.16.M88.4 [R3+0x400], R4 ;  /* 0x0004000403007844 */ /* 0x000fe20000000200 */
[C-C-:B-1----:R-:W-:Y:S02]  /*12190*/  PRMT R12, R8.reuse, 0x6420, R9.reuse ;  /* 0x00006420080c7816 */ /* 0x142fe40000000009 */
[----:B------:R-:W-:Y:S02]  /*121a0*/  PRMT R13, R8, 0x7531, R9 ;  /* 0x00007531080d7816 */ /* 0x000fe40000000009 */
[C-C-:B------:R-:W-:Y:S02]  /*121b0*/  PRMT R14, R10.reuse, 0x6420, R11.reuse ;  /* 0x000064200a0e7816 */ /* 0x140fe4000000000b */
[----:B------:R-:W-:-:S05]  /*121c0*/  PRMT R15, R10, 0x7531, R11 ;  /* 0x000075310a0f7816 */ /* 0x000fca000000000b */
[----:B------:R-:W-:Y:S04]  /*121d0*/  STSM.16.M88.4 [R3+0x2400], R12 ;  /* 0x0024000c03007844 */ /* 0x000fe80000000200 */
[----:B------:R-:W1:Y:S02]  /*121e0*/  LDSM.16.MT88.4 R8, [R0+0x14400] ;  /* 0x014400000008783b */ /* 0x000e640000004200 */
[C-C-:B-1----:R-:W-:Y:S02]  /*121f0*/  PRMT R4, R8.reuse, 0x6420, R9.reuse ;  /* 0x0000642008047816 */ /* 0x142fe40000000009 */
[----:B------:R-:W-:Y:S02]  /*12200*/  PRMT R5, R8, 0x7531, R9 ;  /* 0x0000753108057816 */ /* 0x000fe40000000009 */
[----:B------:R-:W-:-:S02]  /*12210*/  PRMT R6, R10, 0x6420, R11 ;  /* 0x000064200a067816 */ /* 0x000fc4000000000b */
[----:B------:R-:W-:Y:S02]  /*12220*/  PRMT R7, R10, 0x7531, R11 ;  /* 0x000075310a077816 */ /* 0x000fe4000000000b */
[----:B------:R-:W1:Y:S04]  /*12230*/  LDSM.16.MT88.4 R8, [R2+0x14400] ;  /* 0x014400000208783b */ /* 0x000e680000004200 */
[----:B------:R-:W-:Y:S01]  /*12240*/  STSM.16.M88.4 [R3+0x4400], R4 ;  /* 0x0044000403007844 */ /* 0x000fe20000000200 */
[C-C-:B-1----:R-:W-:Y:S02]  /*12250*/  PRMT R12, R8.reuse, 0x6420, R9.reuse ;  /* 0x00006420080c7816 */ /* 0x142fe40000000009 */
[----:B------:R-:W-:Y:S02]  /*12260*/  PRMT R13, R8, 0x7531, R9 ;  /* 0x00007531080d7816 */ /* 0x000fe40000000009 */
[----:B------:R-:W-:-:S02]  /*12270*/  PRMT R14, R10, 0x6420, R11 ;  /* 0x000064200a0e7816 */ /* 0x000fc4000000000b */
[----:B------:R-:W-:-:S05]  /*12280*/  PRMT R15, R10, 0x7531, R11 ;  /* 0x000075310a0f7816 */ /* 0x000fca000000000b */
[----:B------:R1:W-:Y:S04]  /*12290*/  STSM.16.M88.4 [R3+0x6400], R12 ;  /* 0x0064000c03007844 */ /* 0x0003e80000000200 */
[----:B------:R-:W2:Y:S04]  /*122a0*/  LDSM.16.MT88.4 R8, [R0+0x11400] ;  /* 0x011400000008783b */ /* 0x000ea80000004200 */
[----:B-1----:R-:W3:Y:S01]  /*122b0*/  LDL R15, [R1+0xc] ;  /* 0x00000c00010f7983 */ /* 0x002ee20000100800 */
[C-C-:B--2---:R-:W-:Y:S02]  /*122c0*/  PRMT R4, R8.reuse, 0x6420, R9.reuse ;  /* 0x0000642008047816 */ /* 0x144fe40000000009 */
[----:B------:R-:W-:-:S02]  /*122d0*/  PRMT R5, R8, 0x7531, R9 ;  /* 0x0000753108057816 */ /* 0x000fc40000000009 */
[C-C-:B------:R-:W-:Y:S02]  /*122e0*/  PRMT R6, R10.reuse, 0x6420, R11.reuse ;  /* 0x000064200a067816 */ /* 0x140fe4000000000b */
[----:B------:R-:W-:Y:S02]  /*122f0*/  PRMT R7, R10, 0x7531, R11 ;  /* 0x000075310a077816 */ /* 0x000fe4000000000b */
[----:B------:R-:W1:Y:S01]  /*12300*/  LDSM.16.MT88.4 R8, [R2+0x11400] ;  /* 0x011400000208783b */ /* 0x000e620000004200 */
[----:B------:R-:W-:Y:S01]  /*12310*/  IMAD.MOV.U32 R14, RZ, RZ, R18 ;  /* 0x000000ffff0e7224 */ /* 0x000fe200078e0012 */
[C-C-:B-1----:R-:W-:Y:S02]  /*12320*/  PRMT R12, R8.reuse, 0x6420, R9.reuse ;  /* 0x00006420080c7816 */ /* 0x142fe40000000009 */
[----:B------:R-:W-:Y:S02]  /*12330*/  PRMT R13, R8, 0x7531, R9 ;  /* 0x00007531080d7816 */ /* 0x000fe40000000009 */
[----:B---3--:R-:W-:-:S05]  /*12340*/  IADD3 R18, R15, 0x400, R3 ;  /* 0x000004000f127810 */ /* 0x008fca0007ffe003 */
[----:B------:R1:W-:Y:S02]  /*12350*/  STSM.16.M88.4 [R18], R4 ;  /* 0x0000000412007844 */ /* 0x0003e40000000200 */
[----:B-1----:R-:W-:Y:S01]  /*12360*/  IMAD.MOV.U32 R6, RZ, RZ, R14 ;  /* 0x000000ffff067224 */ /* 0x002fe200078e000e */
[C---:B------:R-:W-:Y:S01]  /*12370*/  PRMT R14, R10.reuse, 0x6420, R11 ;  /* 0x000064200a0e7816 */ /* 0x040fe2000000000b */
[----:B------:R-:W-:Y:S01]  /*12380*/  IMAD.MOV.U32 R7, RZ, RZ, R15 ;  /* 0x000000ffff077224 */ /* 0x000fe200078e000f */
[----:B------:R-:W-:-:S05]  /*12390*/  PRMT R15, R10, 0x7531, R11 ;  /* 0x000075310a0f7816 */ /* 0x000fca000000000b */
[----:B------:R1:W-:Y:S04]  /*123a0*/  STSM.16.M88.4 [R18+0x2000], R12 ;  /* 0x0020000c12007844 */ /* 0x0003e80000000200 */
[----:B------:R-:W2:Y:S01]  /*123b0*/  LDSM.16.MT88.4 R8, [R0+0x15400] ;  /* 0x015400000008783b */ /* 0x000ea20000004200 */
[----:B-1----:R-:W-:Y:S02]  /*123c0*/  IMAD.MOV.U32 R14, RZ, RZ, R6 ;  /* 0x000000ffff0e7224 */ /* 0x002fe400078e0006 */
[----:B------:R-:W-:Y:S01]  /*123d0*/  IMAD.MOV.U32 R15, RZ, RZ, R7 ;  /* 0x000000ffff0f7224 */ /* 0x000fe200078e0007 */
[C-C-:B--2---:R-:W-:Y:S02]  /*123e0*/  PRMT R4, R8.reuse, 0x6420, R9.reuse ;  /* 0x0000642008047816 */ /* 0x144fe40000000009 */
[----:B------:R-:W-:-:S02]  /*123f0*/  PRMT R5, R8, 0x7531, R9 ;  /* 0x0000753108057816 */ /* 0x000fc40000000009 */
[C-C-:B------:R-:W-:Y:S02]  /*12400*/  PRMT R6, R10.reuse, 0x6420, R11.reuse ;  /* 0x000064200a067816 */ /* 0x140fe4000000000b */
[----:B------:R-:W-:Y:S02]  /*12410*/  PRMT R7, R10, 0x7531, R11 ;  /* 0x000075310a077816 */ /* 0x000fe4000000000b */
[----:B------:R-:W1:Y:S04]  /*12420*/  LDSM.16.MT88.4 R8, [R2+0x15400] ;  /* 0x015400000208783b */ /* 0x000e680000004200 */
[----:B------:R2:W-:Y:S02]  /*12430*/  STSM.16.M88.4 [R18+0x4000], R4 ;  /* 0x0040000412007844 */ /* 0x0005e40000000200 */
[----:B--2---:R-:W-:-:S02]  /*12440*/  IMAD.MOV.U32 R6, RZ, RZ, R14 ;  /* 0x000000ffff067224 */ /* 0x004fc400078e000e */
[----:B------:R-:W-:Y:S01]  /*12450*/  IMAD.MOV.U32 R7, RZ, RZ, R15 ;  /* 0x000000ffff077224 */ /* 0x000fe200078e000f */
[C-C-:B-1----:R-:W-:Y:S02]  /*12460*/  PRMT R12, R8.reuse, 0x6420, R9.reuse ;  /* 0x00006420080c7816 */ /* 0x142fe40000000009 */
[----:B------:R-:W-:Y:S02]  /*12470*/  PRMT R13, R8, 0x7531, R9 ;  /* 0x00007531080d7816 */ /* 0x000fe40000000009 */
[C-C-:B------:R-:W-:Y:S02]  /*12480*/  PRMT R14, R10.reuse, 0x6420, R11.reuse ;  /* 0x000064200a0e7816 */ /* 0x140fe4000000000b */
        /* <DEDUP_REMOVED lines=9> */
[----:B------:R-:W1:Y:S01]  /*12520*/  LDSM.16.MT88.4 R8, [R2+0x12400] ;  /* 0x012400000208783b */ /* 0x000e620000004200 */
[----:B------:R-:W-:-:S05]  /*12530*/  IADD3 R3, R15, 0x400, R3 ;  /* 0x000004000f037810 */ /* 0x000fca0007ffe003 */
[----:B------:R-:W-:Y:S01]  /*12540*/  STSM.16.M88.4 [R3], R4 ;  /* 0x0000000403007844 */ /* 0x000fe20000000200 */
        /* <DEDUP_REMOVED lines=16> */
[----:B------:R-:W-:Y:S04]  /*12650*/  STSM.16.M88.4 [R3+0x6000], R12 ;  /* 0x0060000c03007844 */ /* 0x000fe80000000200 */
[----:B------:R-:W1:Y:S02]  /*12660*/  LDSM.16.MT88.4 R8, [R0+0x13400] ;  /* 0x013400000008783b */ /* 0x000e640000004200 */
[C-C-:B-1----:R-:W-:Y:S02]  /*12670*/  PRMT R4, R8.reuse, 0x6420, R9.reuse ;  /* 0x0000642008047816 */ /* 0x142fe40000000009 */
[----:B------:R-:W-:Y:S02]  /*12680*/  PRMT R5, R8, 0x7531, R9 ;  /* 0x0000753108057816 */ /* 0x000fe40000000009 */
[----:B------:R-:W-:-:S02]  /*12690*/  PRMT R6, R10, 0x6420, R11 ;  /* 0x000064200a067816 */ /* 0x000fc4000000000b */
[----:B------:R-:W-:Y:S02]  /*126a0*/  PRMT R7, R10, 0x7531, R11 ;  /* 0x000075310a077816 */ /* 0x000fe4000000000b */
[----:B------:R-:W1:Y:S01]  /*126b0*/  LDSM.16.MT88.4 R8, [R2+0x13400] ;  /* 0x013400000208783b */ /* 0x000e620000004200 */
[----:B------:R-:W-:-:S05]  /*126c0*/  IMAD.IADD R3, R18, 0x1, R3 ;  /* 0x0000000112037824 */ /* 0x000fca00078e0203 */
[----:B------:R1:W-:Y:S02]  /*126d0*/  STSM.16.M88.4 [R3], R4 ;  /* 0x0000000403007844 */ /* 0x0003e40000000200 */
[C-C-:B-1----:R-:W-:Y:S02]  /*126e0*/  PRMT R4, R8.reuse, 0x6420, R9.reuse ;  /* 0x0000642008047816 */ /* 0x142fe40000000009 */
[----:B------:R-:W-:Y:S02]  /*126f0*/  PRMT R5, R8, 0x7531, R9 ;  /* 0x0000753108057816 */ /* 0x000fe40000000009 */
[C-C-:B------:R-:W-:Y:S02]  /*12700*/  PRMT R6, R10.reuse, 0x6420, R11.reuse ;  /* 0x000064200a067816 */ /* 0x140fe4000000000b */
[----:B------:R-:W-:-:S05]  /*12710*/  PRMT R7, R10, 0x7531, R11 ;  /* 0x000075310a077816 */ /* 0x000fca000000000b */
[----:B------:R-:W-:Y:S04]  /*12720*/  STSM.16.M88.4 [R3+0x2000], R4 ;  /* 0x0020000403007844 */ /* 0x000fe80000000200 */
[----:B------:R-:W1:Y:S04]  /*12730*/  LDSM.16.MT88.4 R8, [R0+0x17400] ;  /* 0x017400000008783b */ /* 0x000e680000004200 */
[----:B------:R-:W2:Y:S01]  /*12740*/  LDSM.16.MT88.4 R4, [R2+0x17400] ;  /* 0x017400000204783b */ /* 0x000ea20000004200 */
[C-C-:B-1----:R-:W-:Y:S02]  /*12750*/  PRMT R12, R8.reuse, 0x6420, R9.reuse ;  /* 0x00006420080c7816 */ /* 0x142fe40000000009 */
[----:B------:R-:W-:-:S02]  /*12760*/  PRMT R13, R8, 0x7531, R9 ;  /* 0x00007531080d7816 */ /* 0x000fc40000000009 */
[C-C-:B------:R-:W-:Y:S02]  /*12770*/  PRMT R14, R10.reuse, 0x6420, R11.reuse ;  /* 0x000064200a0e7816 */ /* 0x140fe4000000000b */
[----:B------:R-:W-:Y:S02]  /*12780*/  PRMT R15, R10, 0x7531, R11 ;  /* 0x000075310a0f7816 */ /* 0x000fe4000000000b */
[C-C-:B--2---:R-:W-:Y:S02]  /*12790*/  PRMT R8, R4.reuse, 0x6420, R5.reuse ;  /* 0x0000642004087816 */ /* 0x144fe40000000005 */
        /* <DEDUP_REMOVED lines=10> */
[----:B--2---:R-:W2:Y:S01]  /*12840*/  FENCE.VIEW.ASYNC.S ;  /* 0x00000000000073c6 */ /* 0x004ea20000000000 */
[----:B------:R-:W-:Y:S05]  /*12850*/  @!P1 BRA `(.L_x_252) ;  /* 0x0000000000049947 */ /* 0x000fea0003800000 */
[----:B------:R-:W-:Y:S01]  /*12860*/  BPT.TRAP 0x1 ;  /* 0x000000040000795c */ /* 0x000fe20000300000 */
.L_x_252:
[----:B------:R-:W3:Y:S01]  /*12870*/  S2R R0, SR_TID.X ;  /* 0x0000000000007919 */ /* 0x000ee20000002100 */
[----:B--2---:R2:W-:Y:S01]  /*12880*/  SYNCS.ARRIVE.TRANS64.A1T0 RZ, [R20+URZ+0x38850], RZ ;  /* 0x038850ff14ff79a7 */ /* 0x0045e2000810003f */
[----:B------:R4:W5:Y:S01]  /*12890*/  LDL R6, [R1] ;  /* 0x0000000001067983 */ /* 0x0009620000100800 */
[----:B---3--:R-:W-:-:S03]  /*128a0*/  LOP3.LUT R2, R0, 0x7f, RZ, 0xc0, !PT ;  /* 0x0000007f00027812 */ /* 0x008fc600078ec0ff */
[----:B------:R-:W3:Y:S01]  /*128b0*/  LDL R0, [R1+0x18] ;  /* 0x0000180001007983 */ /* 0x000ee20000100800 */
[----:B------:R-:W-:Y:S01]  /*128c0*/  BAR.SYNC.DEFER_BLOCKING 0x2, 0x80 ;  /* 0x0082000000007b1d */ /* 0x000fe20000010000 */
[----:B------:R-:W-:-:S13]  /*128d0*/  ISETP.NE.AND P0, PT, R2, RZ, PT ;  /* 0x000000ff0200720c */ /* 0x000fda0003f05270 */
[----:B--2---:R-:W-:-:S05]  /*128e0*/  @!P0 VIADD R20, R20, 0x38880 ;  /* 0x0003888014148836 */ /* 0x004fca0000000000 */
[----:B------:R-:W-:-:S04]  /*128f0*/  @!P0 PRMT R20, RZ, 0x654, R20 ;  /* 0x00000654ff148816 */ /* 0x000fc80000000014 */
[----:B------:R4:W-:Y:S01]  /*12900*/  @!P0 SYNCS.ARRIVE.TRANS64.RED.A1T0 RZ, [R20+URZ], RZ ;  /* 0x000000ff14ff89a7 */ /* 0x0009e2000810043f */
[C---:B---3--:R-:W-:Y:S01]  /*12910*/  ISETP.GT.AND P0, PT, R17.reuse, R0, PT ;  /* 0x000000001100720c */ /* 0x048fe20003f04270 */
[----:B------:R-:W-:Y:S01]  /*12920*/  VIADD R17, R17, 0xffffffff ;  /* 0xffffffff11117836 */ /* 0x000fe20000000000 */
[----:B------:R4:W5:Y:S11]  /*12930*/  LDL R0, [R1+0x4] ;  /* 0x0000040001007983 */ /* 0x0009760000100800 */
[----:B----4-:R-:W-:Y:S05]  /*12940*/  @P0 BRA `(.L_x_253) ;  /* 0xffffffec004c0947 */ /* 0x010fea000383ffff */
.L_x_231:
[----:B------:R-:W3:Y:S01]  /*12950*/  S2R R2, SR_TID.X ;  /* 0x0000000000027919 */ /* 0x000ee20000002100 */
[----:B------:R-:W-:Y:S01]  /*12960*/  BSSY B0, `(.L_x_254) ;  /* 0x0000011000007945 */ /* 0x000fe20003800000 */
[----:B---3--:R-:W-:-:S04]  /*12970*/  LOP3.LUT R2, R2, 0x7f, RZ, 0xc0, !PT ;  /* 0x0000007f02027812 */ /* 0x008fc800078ec0ff */
[----:B------:R-:W-:-:S13]  /*12980*/  ISETP.NE.AND P0, PT, R2, RZ, PT ;  /* 0x000000ff0200720c */ /* 0x000fda0003f05270 */
[----:B------:R-:W-:Y:S05]  /*12990*/  @P0 BRA `(.L_x_255) ;  /* 0x0000000000340947 */ /* 0x000fea0003800000 */
[----:B-1----:R-:W1:Y:S01]  /*129a0*/  S2R R3, SR_LANEID ;  /* 0x0000000000037919 */ /* 0x002e620000000000 */
[----:B------:R-:W-:Y:S02]  /*129b0*/  VOTEU.ANY UR4, UPT, PT ;  /* 0x0000000000047886 */ /* 0x000fe400038e0100 */
[----:B0----5:R-:W1:Y:S08]  /*129c0*/  FLO.U32 R0, UR4 ;  /* 0x0000000400007d00 */ /* 0x021e7000080e0000 */
[----:B--2---:R-:W0:Y:S01]  /*129d0*/  POPC R5, UR4 ;  /* 0x0000000400057d09 */ /* 0x004e220008000000 */
[----:B-1----:R-:W-:-:S02]  /*129e0*/  ISETP.EQ.U32.AND P1, PT, R0, R3, PT ;  /* 0x000000030000720c */ /* 0x002fc40003f22070 */
[----:B------:R-:W0:Y:S11]  /*129f0*/  LDC.64 R2, c[0x0][0xc60] ;  /* 0x00031800ff027b82 */ /* 0x000e360000000a00 */
[----:B0-----:R-:W2:Y:S01]  /*12a00*/  @P1 ATOMG.E.ADD.STRONG.GPU PT, R3, desc[UR50][R2.64], R5 ;  /* 0x00000005020319a8 */ /* 0x001ea200081ee1f2 */
[----:B------:R-:W0:Y:S02]  /*12a10*/  S2R R4, SR_LTMASK ;  /* 0x0000000000047919 */ /* 0x000e240000003900 */
[----:B0-----:R-:W-:-:S04]  /*12a20*/  LOP3.LUT R4, R4, UR4, RZ, 0xc0, !PT ;  /* 0x0000000404047c12 */ /* 0x001fc8000f8ec0ff */
[----:B------:R-:W0:Y:S01]  /*12a30*/  POPC R7, R4 ;  /* 0x0000000400077309 */ /* 0x000e220000000000 */
[----:B--2---:R-:W0:Y:S02]  /*12a40*/  SHFL.IDX PT, R0, R3, R0, 0x1f ;  /* 0x00001f0003007589 */ /* 0x004e2400000e0000 */
[----:B0-----:R-:W-:-:S05]  /*12a50*/  IADD3 R0, R0, UR41, R7 ;  /* 0x0000002900007c10 */ /* 0x001fca000fffe007 */
[----:B------:R3:W-:Y:S02]  /*12a60*/  STL [R1+0x10], R0 ;  /* 0x0000100001007387 */ /* 0x0007e40000100800 */
.L_x_255:
[----:B------:R-:W-:Y:S05]  /*12a70*/  BSYNC B0 ;  /* 0x0000000000007941 */ /* 0x000fea0003800000 */
.L_x_254:
[----:B------:R-:W-:-:S06]  /*12a80*/  UISETP.NE.AND UP0, UPT, UR39, 0x3, UPT ;  /* 0x000000032700788c */ /* 0x000fcc000bf05270 */
[----:B------:R-:W-:-:S13]  /*12a90*/  PLOP3.LUT P1, PT, PT, PT, UP0, 0x80, 0x0 ;  /* 0x000000000000781c */ /* 0x000fda0003f2f008 */
[----:B------:R-:W-:Y:S05]  /*12aa0*/  @!P1 BRA `(.L_x_256) ;  /* 0x0000000000049947 */ /* 0x000fea0003800000 */
[----:B------:R-:W-:Y:S01]  /*12ab0*/  BPT.TRAP 0x1 ;  /* 0x000000040000795c */ /* 0x000fe20000300000 */
.L_x_256:
[----:B-1----:R-:W4:Y:S04]  /*12ac0*/  LDL R3, [R1+0x4] ;  /* 0x0000040001037983 */ /* 0x002f280000100800 */
[----:B------:R-:W2:Y:S01]  /*12ad0*/  LDL R2, [R1] ;  /* 0x0000000001027983 */ /* 0x000ea20000100800 */
[----:B0--3-5:R-:W-:Y:S01]  /*12ae0*/  IMAD.U32 R0, RZ, RZ, UR42 ;  /* 0x0000002aff007e24 */ /* 0x029fe2000f8e00ff */
[----:B------:R-:W-:Y:S04]  /*12af0*/  BSSY B0, `(.L_x_257) ;  /* 0x0000007000007945 */ /* 0x000fe80003800000 */
[----:B------:R-:W-:-:S02]  /*12b00*/  ISETP.NE.AND P2, PT, R0, 0x3, PT ;  /* 0x000000030000780c */ /* 0x000fc40003f45270 */
[----:B----4-:R-:W-:-:S04]  /*12b10*/  LOP3.LUT R0, R3, 0x1, RZ, 0x3c, !PT ;  /* 0x0000000103007812 */ /* 0x010fc800078e3cff */
[----:B------:R-:W-:Y:S01]  /*12b20*/  SHF.L.U32 R0, R0, 0x1f, RZ ;  /* 0x0000001f00007819 */ /* 0x000fe200000006ff */
[----:B--2---:R-:W-:-:S04]  /*12b30*/  IMAD R17, R2, 0x8, R19 ;  /* 0x0000000802117824 */ /* 0x004fc800078e0213 */
[----:B------:R-:W0:Y:S02]  /*12b40*/  SYNCS.PHASECHK.TRANS64.TRYWAIT P1, [R17+URZ+0x38870], R0 ;  /* 0x03887000110075a7 */ /* 0x000e24000802017f */
[----:B0-----:R-:W-:Y:S05]  /*12b50*/  @!P1 BRA `(.L_x_258) ;  /* 0x0000002800489947 */ /* 0x001fea0003800000 */
.L_x_316:
[----:B------:R-:W-:Y:S05]  /*12b60*/  BSYNC B0 ;  /* 0x0000000000007941 */ /* 0x000fea0003800000 */
.L_x_257:
[----:B------:R-:W-:Y:S05]  /*12b70*/  @!P2 BRA `(.L_x_259) ;  /* 0x000000000004a947 */ /* 0x000fea0003800000 */
[----:B------:R-:W-:Y:S01]  /*12b80*/  BPT.TRAP 0x1 ;  /* 0x000000040000795c */ /* 0x000fe20000300000 */
.L_x_259:
[----:B0-----:R-:W2:Y:S02]  /*12b90*/  LDL R0, [R1+0x4] ;  /* 0x0000040001007983 */ /* 0x001ea40000100800 */
[----:B--2---:R-:W-:-:S04]  /*12ba0*/  SHF.L.U32 R0, R0, 0x1f, RZ ;  /* 0x0000001f00007819 */ /* 0x004fc800000006ff */
[----:B------:R-:W0:Y:S02]  /*12bb0*/  SYNCS.PHASECHK.TRANS64.TRYWAIT P1, [R17+URZ+0x38860], R0 ;  /* 0x03886000110075a7 */ /* 0x000e24000802017f */
[----:B0-----:R-:W-:Y:S05]  /*12bc0*/  @!P1 BRA `(.L_x_260) ;  /* 0x0000002800409947 */ /* 0x001fea0003800000 */
.L_x_317:
[----:B------:R-:W2:Y:S04]  /*12bd0*/  LDL R18, [R1] ;  /* 0x0000000001127983 */ /* 0x000ea80000100800 */
[----:B------:R-:W0:Y:S04]  /*12be0*/  LDL R2, [R1+0x2c] ;  /* 0x00002c0001027983 */ /* 0x000e280000100800 */
[----:B------:R-:W3:Y:S04]  /*12bf0*/  LDL R16, [R1+0x20] ;  /* 0x0000200001107983 */ /* 0x000ee80000100800 */
[----:B------:R-:W4:Y:S01]  /*12c00*/  LDL R12, [R1+0x28] ;  /* 0x00002800010c7983 */ /* 0x000f220000100800 */
[----:B------:R-:W-:Y:S05]  /*12c10*/  WARPSYNC.ALL ;  /* 0x0000000000007948 */ /* 0x000fea0003800000 */
[----:B--2---:R-:W-:-:S05]  /*12c20*/  IMAD.SHL.U32 R3, R18, 0x8000, RZ ;  /* 0x0000800012037824 */ /* 0x004fca00078e00ff */
[----:B0-----:R-:W-:-:S05]  /*12c30*/  LOP3.LUT R0, R3, R2, RZ, 0xfc, !PT ;  /* 0x0000000203007212 */ /* 0x001fca00078efcff */
[----:B------:R-:W-:-:S05]  /*12c40*/  IMAD.IADD R0, R19, 0x1, R0 ;  /* 0x0000000113007824 */ /* 0x000fca00078e0200 */
[----:B------:R-:W0:Y:S01]  /*12c50*/  LDSM.16.MT88.4 R4, [R0+0x10400] ;  /* 0x010400000004783b */ /* 0x000e220000004200 */
[----:B---3--:R-:W-:Y:S01]  /*12c60*/  IMAD.IADD R2, R16, 0x1, R0 ;  /* 0x0000000110027824 */ /* 0x008fe200078e0200 */
[----:B----4-:R-:W-:Y:S02]  /*12c70*/  IADD3 R3, R19, R3, R12 ;  /* 0x0000000313037210 */ /* 0x010fe40007ffe00c */
[C-C-:B0-----:R-:W-:Y:S02]  /*12c80*/  PRMT R8, R4.reuse, 0x6420, R5.reuse ;  /* 0x0000642004087816 */ /* 0x141fe40000000005 */
[----:B------:R-:W-:Y:S02]  /*12c90*/  PRMT R9, R4, 0x7531, R5 ;  /* 0x0000753104097816 */ /* 0x000fe40000000005 */
[C-C-:B------:R-:W-:Y:S02]  /*12ca0*/  PRMT R10, R6.reuse, 0x6420, R7.reuse ;  /* 0x00006420060a7816 */ /* 0x140fe40000000007 */
[----:B------:R-:W-:-:S02]  /*12cb0*/  PRMT R11, R6, 0x7531, R7 ;  /* 0x00007531060b7816 */ /* 0x000fc40000000007 */
[----:B------:R-:W0:Y:S04]  /*12cc0*/  LDSM.16.MT88.4 R4, [R2+0x10400] ;  /* 0x010400000204783b */ /* 0x000e280000004200 */
[----:B------:R0:W-:Y:S02]  /*12cd0*/  STSM.16.M88.4 [R3+0x400], R8 ;  /* 0x0004000803007844 */ /* 0x0001e40000000200 */
[C-C-:B0-----:R-:W-:Y:S02]  /*12ce0*/  PRMT R8, R4.reuse, 0x6420, R5.reuse ;  /* 0x0000642004087816 */ /* 0x141fe40000000005 */
[----:B------:R-:W-:Y:S02]  /*12cf0*/  PRMT R9, R4, 0x7531, R5 ;  /* 0x0000753104097816 */ /* 0x000fe40000000005 */
[----:B------:R-:W-:-:S02]  /*12d00*/  PRMT R10, R6, 0x6420, R7 ;  /* 0x00006420060a7816 */ /* 0x000fc40000000007 */
[----:B------:R-:W-:-:S05]  /*12d10*/  PRMT R11, R6, 0x7531, R7 ;  /* 0x00007531060b7816 */ /* 0x000fca0000000007 */
[----:B------:R-:W-:Y:S04]  /*12d20*/  STSM.16.M88.4 [R3+0x2400], R8 ;  /* 0x0024000803007844 */ /* 0x000fe80000000200 */
[----:B------:R-:W0:Y:S02]  /*12d30*/  LDSM.16.MT88.4 R4, [R0+0x14400] ;  /* 0x014400000004783b */ /* 0x000e240000004200 */
        /* <DEDUP_REMOVED lines=11> */
[----:B------:R-:W1:Y:S04]  /*12df0*/  LDSM.16.MT88.4 R4, [R0+0x11400] ;  /* 0x011400000004783b */ /* 0x000e680000004200 */
        /* <DEDUP_REMOVED lines=16> */
[----:B------:R-:W1:Y:S01]  /*12f00*/  LDSM.16.MT88.4 R4, [R0+0x15400] ;  /* 0x015400000004783b */ /* 0x000e620000004200 */
        /* <DEDUP_REMOVED lines=47> */
[----:B------:R-:W0:Y:S01]  /*13200*/  LDSM.16.MT88.4 R4, [R2+0x13400] ;  /* 0x013400000204783b */ /* 0x000e220000004200 */
[----:B------:R-:W-:-:S05]  /*13210*/  IMAD.IADD R3, R16, 0x1, R3 ;  /* 0x0000000110037824 */ /* 0x000fca00078e0203 */
        /* <DEDUP_REMOVED lines=12> */
[----:B------:R1:W-:Y:S01]  /*132e0*/  STSM.16.M88.4 [R3+0x4000], R12 ;  /* 0x0040000c03007844 */ /* 0x0003e20000000200 */
[C-C-:B0-----:R-:W-:Y:S02]  /*132f0*/  PRMT R8, R4.reuse, 0x6420, R5.reuse ;  /* 0x0000642004087816 */ /* 0x141fe40000000005 */
[----:B------:R-:W-:Y:S02]  /*13300*/  PRMT R9, R4, 0x7531, R5 ;  /* 0x0000753104097816 */ /* 0x000fe40000000005 */
[----:B------:R-:W-:-:S02]  /*13310*/  PRMT R10, R6, 0x6420, R7 ;  /* 0x00006420060a7816 */ /* 0x000fc40000000007 */
[----:B------:R-:W-:-:S05]  /*13320*/  PRMT R11, R6, 0x7531, R7 ;  /* 0x00007531060b7816 */ /* 0x000fca0000000007 */
[----:B------:R1:W-:Y:S01]  /*13330*/  STSM.16.M88.4 [R3+0x6000], R8 ;  /* 0x0060000803007844 */ /* 0x0003e20000000200 */
[----:B------:R-:W-:Y:S01]  /*13340*/  @!PT LDS RZ, [RZ] ;  /* 0x00000000fffff984 */ /* 0x000fe20000000800 */
[----:B------:R-:W-:Y:S01]  /*13350*/  @!PT LDS RZ, [RZ] ;  /* 0x00000000fffff984 */ /* 0x000fe20000000800 */
[----:B------:R-:W-:Y:S01]  /*13360*/  @!PT LDS RZ, [RZ] ;  /* 0x00000000fffff984 */ /* 0x000fe20000000800 */
[----:B------:R-:W-:Y:S01]  /*13370*/  @!PT LDS RZ, [RZ] ;  /* 0x00000000fffff984 */ /* 0x000fe20000000800 */
[----:B------:R0:W-:Y:S06]  /*13380*/  MEMBAR.ALL.CTA ;  /* 0x0000000000007992 */ /* 0x0001ec0000008000 */
[----:B0-----:R-:W0:Y:S01]  /*13390*/  FENCE.VIEW.ASYNC.S ;  /* 0x00000000000073c6 */ /* 0x001e220000000000 */
[----:B------:R-:W-:Y:S05]  /*133a0*/  @!P2 BRA `(.L_x_261) ;  /* 0x000000000004a947 */ /* 0x000fea0003800000 */
[----:B------:R-:W-:Y:S01]  /*133b0*/  BPT.TRAP 0x1 ;  /* 0x000000040000795c */ /* 0x000fe20000300000 */
.L_x_261:
[----:B-1----:R-:W2:Y:S01]  /*133c0*/  LDL.LU R3, [R1+0x4] ;  /* 0x0000040001037983 */ /* 0x002ea20000300800 */
[----:B0-----:R0:W-:Y:S01]  /*133d0*/  SYNCS.ARRIVE.TRANS64.A1T0 RZ, [R17+URZ+0x38850], RZ ;  /* 0x038850ff11ff79a7 */ /* 0x0011e2000810003f */
[----:B------:R-:W-:Y:S02]  /*133e0*/  VIADD R0, R18, 0x1 ;  /* 0x0000000112007836 */ /* 0x000fe40000000000 */
[----:B0-----:R-:W-:-:S05]  /*133f0*/  @!P0 VIADD R17, R17, 0x38880 ;  /* 0x0003888011118836 */ /* 0x001fca0000000000 */
[----:B------:R-:W-:Y:S01]  /*13400*/  @!P0 PRMT R17, RZ, 0x654, R17 ;  /* 0x00000654ff118816 */ /* 0x000fe20000000011 */
[----:B------:R-:W-:Y:S06]  /*13410*/  BAR.SYNC.DEFER_BLOCKING 0x2, 0x80 ;  /* 0x0082000000007b1d */ /* 0x000fec0000010000 */
[----:B------:R3:W-:Y:S01]  /*13420*/  @!P0 SYNCS.ARRIVE.TRANS64.RED.A1T0 RZ, [R17+URZ], RZ ;  /* 0x000000ff11ff89a7 */ /* 0x0007e2000810043f */
[----:B------:R-:W-:-:S04]  /*13430*/  ISETP.NE.AND P0, PT, R0, 0x2, PT ;  /* 0x000000020000780c */ /* 0x000fc80003f05270 */
[----:B------:R-:W-:Y:S02]  /*13440*/  SEL R2, RZ, 0x1, P0 ;  /* 0x00000001ff027807 */ /* 0x000fe40000000000 */
[----:B------:R-:W-:-:S05]  /*13450*/  SEL R0, R0, RZ, P0 ;  /* 0x000000ff00007207 */ /* 0x000fca0000000000 */
[----:B------:R3:W-:Y:S01]  /*13460*/  STL [R1], R0 ;  /* 0x0000000001007387 */ /* 0x0007e20000100800 */
[----:B--2---:R-:W-:-:S05]  /*13470*/  LOP3.LUT R3, R3, R2, RZ, 0x3c, !PT ;  /* 0x0000000203037212 */ /* 0x004fca00078e3cff */
[----:B------:R3:W-:Y:S02]  /*13480*/  STL [R1+0x4], R3 ;  /* 0x0000040301007387 */ /* 0x0007e40000100800 */
.L_x_206:
[----:B------:R-:W-:Y:S05]  /*13490*/  BSYNC B7 ;  /* 0x0000000000077941 */ /* 0x000fea0003800000 */
.L_x_204:
[----:B0--3--:R-:W2:Y:S02]  /*134a0*/  LDL R0, [R1+0x24] ;  /* 0x0000240001007983 */ /* 0x009ea40000100800 */
[----:B--2---:R-:W-:-:S13]  /*134b0*/  LOP3.LUT P0, RZ, R0, 0x2, RZ, 0xc0, !PT ;  /* 0x0000000200ff7812 */ /* 0x004fda000780c0ff */
[----:B------:R-:W-:Y:S05]  /*134c0*/  @!P0 BRA `(.L_x_262) ;  /* 0x0000000000308947 */ /* 0x000fea0003800000 */
[----:B------:R-:W0:Y:S08]  /*134d0*/  S2UR UR5, SR_CgaCtaId ;  /* 0x00000000000579c3 */ /* 0x000e300000008800 */
[----:B------:R-:W-:Y:S06]  /*134e0*/  BAR.SYNC.DEFER_BLOCKING 0x5, 0x180 ;  /* 0x0146000000007b1d */ /* 0x000fec0000010000 */
[----:B------:R-:W-:-:S02]  /*134f0*/  UMOV UR4, 0x400 ;  /* 0x0000040000047882 */ /* 0x000fc40000000000 */
[----:B0-----:R-:W-:-:S06]  /*13500*/  ULEA UR4, UR5, UR4, 0x18 ;  /* 0x0000000405047291 */ /* 0x001fcc000f8ec03f */
[----:B------:R-:W-:-:S05]  /*13510*/  IMAD.U32 R19, RZ, RZ, UR4 ;  /* 0x00000004ff137e24 */ /* 0x000fca000f8e00ff */
[----:B------:R-:W0:Y:S04]  /*13520*/  LDS.128 R4, [R19+0x388d0] ;  /* 0x0388d00013047984 */ /* 0x000e280000000c00 */
[----:B0-----:R0:W-:Y:S01]  /*13530*/  STL.64 [R1+0x10], R4 ;  /* 0x0000100401007387 */ /* 0x0011e20000100a00 */
[----:B------:R-:W-:-:S03]  /*13540*/  IMAD.MOV.U32 R0, RZ, RZ, R7 ;  /* 0x000000ffff007224 */ /* 0x000fc600078e0007 */
[----:B------:R0:W-:Y:S02]  /*13550*/  STL [R1+0x18], R6 ;  /* 0x0000180601007387 */ /* 0x0001e40000100800 */
[----:B------:R-:W-:Y:S01]  /*13560*/  R2UR UR43, R0 ;  /* 0x00000000002b72ca */ /* 0x000fe200000e0000 */
[----:B------:R-:W-:Y:S06]  /*13570*/  BAR.ARV 0x4, 0x180 ;  /* 0x0106000000007b1d */ /* 0x000fec0000002000 */
[----:B------:R-:W-:Y:S08]  /*13580*/  BRA `(.L_x_263) ;  /* 0x0000000800c87947 */ /* 0x000ff00003800000 */
.L_x_262:
[----:B------:R-:W2:Y:S01]  /*13590*/  LDL.LU R0, [R1+0x10] ;  /* 0x0000100001007983 */ /* 0x000ea20000300800 */
[----:B------:R-:W-:Y:S01]  /*135a0*/  ULDC UR4, c[0x0][0xc3c] ;  /* 0x00030f0000047ab9 */ /* 0x000fe20000000800 */
[----:B------:R-:W-:Y:S01]  /*135b0*/  IMAD.MOV.U32 R4, RZ, RZ, RZ ;  /* 0x000000ffff047224 */ /* 0x000fe200078e00ff */
[----:B------:R-:W0:Y:S02]  /*135c0*/  S2R R2, SR_TID.X ;  /* 0x0000000000027919 */ /* 0x000e240000002100 */
[----:B0-----:R-:W-:-:S04]  /*135d0*/  LOP3.LUT R5, R2, 0x1f, RZ, 0xc0, !PT ;  /* 0x0000001f02057812 */ /* 0x001fc800078ec0ff */
[C---:B------:R-:W-:Y:S01]  /*135e0*/  ISETP.NE.AND P0, PT, R5.reuse, 0x1f, PT ;  /* 0x0000001f0500780c */ /* 0x040fe20003f05270 */
[----:B--2---:R-:W-:Y:S02]  /*135f0*/  IMAD.MOV.U32 R9, RZ, RZ, R0 ;  /* 0x000000ffff097224 */ /* 0x004fe400078e0000 */
[----:B------:R-:W-:-:S05]  /*13600*/  VIADD R0, R5, UR43 ;  /* 0x0000002b05007c36 */ /* 0x000fca0008000000 */
[----:B------:R-:W-:Y:S01]  /*13610*/  ISETP.GE.OR P1, PT, R0, UR4, !P0 ;  /* 0x0000000400007c0c */ /* 0x000fe2000c726670 */
[----:B------:R-:W-:-:S12]  /*13620*/  ULDC UR4, c[0x0][0xc3c] ;  /* 0x00030f0000047ab9 */ /* 0x000fd80000000800 */
[----:B------:R-:W0:Y:S08]  /*13630*/  @!P1 LDC.64 R2, c[0x0][0xc80] ;  /* 0x00032000ff029b82 */ /* 0x000e300000000a00 */
[----:B------:R-:W2:Y:S01]  /*13640*/  @!P1 LDC.64 R6, c[0x0][0xc78] ;  /* 0x00031e00ff069b82 */ /* 0x000ea20000000a00 */
[----:B0-----:R-:W-:-:S05]  /*13650*/  @!P1 IMAD.WIDE R2, R0, 0x4, R2 ;  /* 0x0000000400029825 */ /* 0x001fca00078e0202 */
[----:B------:R2:W3:Y:S02]  /*13660*/  @!P1 LDG.E R4, desc[UR50][R2.64] ;  /* 0x0000003202049981 */ /* 0x0004e4000c1e1900 */
[----:B--2---:R-:W-:Y:S01]  /*13670*/  @!P1 IMAD.WIDE R2, R0, 0x4, R6 ;  /* 0x0000000400029825 */ /* 0x004fe200078e0206 */
[----:B------:R-:W-:-:S06]  /*13680*/  CS2R R6, SRZ ;  /* 0x0000000000067805 */ /* 0x000fcc000001ff00 */
[----:B------:R0:W3:Y:S01]  /*13690*/  @!P1 LDG.E R7, desc[UR50][R2.64] ;  /* 0x0000003202079981 */ /* 0x0000e2000c1e1900 */
[C---:B------:R-:W-:Y:S02]  /*136a0*/  ISETP.NE.AND P1, PT, R5.reuse, RZ, PT ;  /* 0x000000ff0500720c */ /* 0x040fe40003f25270 */
[C---:B------:R-:W-:Y:S02]  /*136b0*/  ISETP.GE.U32.AND P2, PT, R5.reuse, 0x2, PT ;  /* 0x000000020500780c */ /* 0x040fe40003f46070 */
[C---:B------:R-:W-:Y:S02]  /*136c0*/  ISETP.GE.U32.AND P3, PT, R5.reuse, 0x4, PT ;  /* 0x000000040500780c */ /* 0x040fe40003f66070 */
[C---:B------:R-:W-:Y:S02]  /*136d0*/  ISETP.GE.U32.AND P4, PT, R5.reuse, 0x8, PT ;  /* 0x000000080500780c */ /* 0x040fe40003f86070 */
[----:B------:R-:W-:Y:S01]  /*136e0*/  ISETP.GE.U32.AND P5, PT, R5, 0x10, PT ;  /* 0x000000100500780c */ /* 0x000fe20003fa6070 */
[----:B0-----:R-:W0:Y:S01]  /*136f0*/  LDC R3, c[0x0][0xc38] ;  /* 0x00030e00ff037b82 */ /* 0x001e220000000800 */
[----:B------:R-:W-:Y:S01]  /*13700*/  SHFL.IDX PT, R5, R9, 0x1, 0x1f ;  /* 0x00201f0009057f89 */ /* 0x000fe200000e0000 */
[----:B---3--:R-:W-:-:S05]  /*13710*/  IMAD R0, R7, R4, RZ ;  /* 0x0000000407007224 */ /* 0x008fca00078e02ff */
[----:B------:R-:W2:Y:S02]  /*13720*/  SHFL.UP PT, R2, R0, 0x1, RZ ;  /* 0x0420000000027989 */ /* 0x000ea400000e00ff */
[----:B--2---:R-:W-:-:S05]  /*13730*/  SEL R2, R2, RZ, P1 ;  /* 0x000000ff02027207 */ /* 0x004fca0000800000 */
[----:B------:R-:W-:-:S05]  /*13740*/  IMAD.IADD R2, R0, 0x1, R2 ;  /* 0x0000000100027824 */ /* 0x000fca00078e0202 */
        /* <DEDUP_REMOVED lines=11> */
[----:B------:R-:W-:Y:S02]  /*13800*/  IMAD.IADD R2, R0, 0x1, R2 ;  /* 0x0000000100027824 */ /* 0x000fe400078e0202 */
[----:B------:R-:W-:Y:S04]  /*13810*/  SHFL.IDX PT, R0, R9, RZ, 0x1f ;  /* 0x00001fff09007589 */ /* 0x000fe800000e0000 */
[----:B------:R-:W0:Y:S02]  /*13820*/  SHFL.IDX PT, R8, R2, 0x1f, 0x1f ;  /* 0x03e01f0002087f89 */ /* 0x000e2400000e0000 */
[----:B0-----:R-:W-:-:S04]  /*13830*/  IMAD R8, R8, R3, RZ ;  /* 0x0000000308087224 */ /* 0x001fc800078e02ff */
[----:B------:R-:W-:-:S05]  /*13840*/  IMAD.IADD R5, R5, 0x1, R8 ;  /* 0x0000000105057824 */ /* 0x000fca00078e0208 */
[----:B------:R-:W-:-:S13]  /*13850*/  ISETP.GT.AND P6, PT, R5, R0, PT ;  /* 0x000000000500720c */ /* 0x000fda0003fc4270 */
[----:B------:R-:W-:Y:S05]  /*13860*/  @P6 BRA `(.L_x_264) ;  /* 0x0000000000986947 */ /* 0x000fea0003800000 */
.L_x_266:
[----:B------:R-:W-:-:S04]  /*13870*/  UIADD3 UR43, UR43, 0x1f, URZ ;  /* 0x0000001f2b2b7890 */ /* 0x000fc8000fffe03f */
[----:B------:R-:W-:-:S06]  /*13880*/  UISETP.GE.AND UP0, UPT, UR43, UR4, UPT ;  /* 0x000000042b00728c */ /* 0x000fcc000bf06270 */
[----:B------:R-:W-:-:S13]  /*13890*/  PLOP3.LUT P6, PT, PT, PT, UP0, 0x40, 0x0 ;  /* 0x000000000000781c */ /* 0x000fda0003fce808 */
[----:B------:R-:W-:Y:S05]  /*138a0*/  @!P6 BRA `(.L_x_265) ;  /* 0x0000000400b0e947 */ /* 0x000fea0003800000 */
[----:B------:R-:W0:Y:S01]  /*138b0*/  S2R R2, SR_TID.X ;  /* 0x0000000000027919 */ /* 0x000e220000002100 */
[----:B------:R-:W-:Y:S01]  /*138c0*/  IMAD.MOV.U32 R4, RZ, RZ, RZ ;  /* 0x000000ffff047224 */ /* 0x000fe200078e00ff */
[----:B0-----:R-:W-:-:S05]  /*138d0*/  LOP3.LUT R2, R2, 0x1f, RZ, 0xc0, !PT ;  /* 0x0000001f02027812 */ /* 0x001fca00078ec0ff */
[----:B------:R-:W-:-:S05]  /*138e0*/  VIADD R7, R2, UR43 ;  /* 0x0000002b02077c36 */ /* 0x000fca0008000000 */
[----:B------:R-:W-:-:S13]  /*138f0*/  ISETP.GE.OR P6, PT, R7, UR4, !P0 ;  /* 0x0000000407007c0c */ /* 0x000fda000c7c6670 */
[----:B------:R-:W0:Y:S02]  /*13900*/  @!P6 LDC.64 R2, c[0x0][0xc80] ;  /* 0x00032000ff02eb82 */ /* 0x000e240000000a00 */
[----:B0-----:R-:W-:-:S05]  /*13910*/  @!P6 IMAD.WIDE R2, R7, 0x4, R2 ;  /* 0x000000040702e825 */ /* 0x001fca00078e0202 */
[----:B------:R0:W2:Y:S02]  /*13920*/  @!P6 LDG.E R4, desc[UR50][R2.64] ;  /* 0x000000320204e981 */ /* 0x0000a4000c1e1900 */
[----:B0-----:R-:W0:Y:S02]  /*13930*/  @!P6 LDC.64 R2, c[0x0][0xc78] ;  /* 0x00031e00ff02eb82 */ /* 0x001e240000000a00 */
[----:B0-----:R-:W-:-:S04]  /*13940*/  @!P6 IMAD.WIDE R2, R7, 0x4, R2 ;  /* 0x000000040702e825 */ /* 0x001fc800078e0202 */
        /* <DEDUP_REMOVED lines=24> */
.L_x_264:
[----:B------:R-:W-:-:S04]  /*13ad0*/  IMAD.IADD R5, R5, 0x1, -R8 ;  /* 0x0000000105057824 */ /* 0x000fc800078e0a08 */
[----:B------:R-:W-:-:S05]  /*13ae0*/  IMAD R8, R2, R3, R5 ;  /* 0x0000000302087224 */ /* 0x000fca00078e0205 */
[----:B------:R-:W-:-:S13]  /*13af0*/  ISETP.GT.AND P0, PT, R8, R0, PT ;  /* 0x000000000800720c */ /* 0x000fda0003f04270 */
[----:B------:R-:W-:Y:S02]  /*13b00*/  VOTEU.ANY UR5, UPT, !P0 ;  /* 0x0000000000057886 */ /* 0x000fe400040e0100 */
[----:B------:R-:W-:Y:S01]  /*13b10*/  ISETP.NE.AND P0, PT, RZ, UR5, PT ;  /* 0x00000005ff007c0c */ /* 0x000fe2000bf05270 */
[----:B------:R-:W-:-:S06]  /*13b20*/  UPOPC UR4, UR5 ;  /* 0x00000005000472bf */ /* 0x000fcc0008000000 */
[----:B------:R-:W-:-:S05]  /*13b30*/  IMAD.U32 R8, RZ, RZ, UR4 ;  /* 0x00000004ff087e24 */ /* 0x000fca000f8e00ff */
[----:B------:R0:W2:Y:S04]  /*13b40*/  SHFL.IDX PT, R4, R4, R8, 0x1f ;  /* 0x00001f0804047589 */ /* 0x0000a800000e0000 */
[----:B------:R0:W3:Y:S01]  /*13b50*/  SHFL.IDX PT, R7, R7, R8, 0x1f ;  /* 0x00001f0807077589 */ /* 0x0000e200000e0000 */
[----:B------:R-:W-:Y:S05]  /*13b60*/  @!P0 BRA `(.L_x_267) ;  /* 0x00000000000c8947 */ /* 0x000fea0003800000 */
[----:B------:R-:W-:-:S06]  /*13b70*/  UIADD3 UR5, UR4, -0x1, URZ ;  /* 0xffffffff04057890 */ /* 0x000fcc000fffe03f */
[----:B------:R-:W-:-:S06]  /*13b80*/  IMAD.U32 R6, RZ, RZ, UR5 ;  /* 0x00000005ff067e24 */ /* 0x000fcc000f8e00ff */
[----:B------:R4:W0:Y:S02]  /*13b90*/  SHFL.IDX PT, R6, R2, R6, 0x1f ;  /* 0x00001f0602067589 */ /* 0x00082400000e0000 */
.L_x_267:
[----:B0-----:R-:W-:Y:S01]  /*13ba0*/  IMAD R8, R6, R3, R5 ;  /* 0x0000000306087224 */ /* 0x001fe200078e0205 */
[-C--:B--2---:R-:W-:Y:S01]  /*13bb0*/  IABS R5, R4.reuse ;  /* 0x0000000400057213 */ /* 0x084fe20000000000 */
[----:B------:R-:W-:Y:S02]  /*13bc0*/  UIADD3 UR43, UR4, UR43, URZ ;  /* 0x0000002b042b7290 */ /* 0x000fe4000fffe03f */
[----:B------:R-:W-:Y:S01]  /*13bd0*/  IMAD.IADD R0, R0, 0x1, -R8 ;  /* 0x0000000100007824 */ /* 0x000fe200078e0a08 */
[----:B----4-:R-:W0:Y:S01]  /*13be0*/  I2F.RP R2, R5 ;  /* 0x0000000500027306 */ /* 0x010e220000209400 */
[----:B------:R2:W-:Y:S02]  /*13bf0*/  STL [R1+0x10], R8 ;  /* 0x0000100801007387 */ /* 0x0005e40000100800 */
[----:B--2---:R-:W-:-:S05]  /*13c00*/  IABS R8, R4 ;  /* 0x0000000400087213 */ /* 0x004fca0000000000 */
[----:B0-----:R-:W0:Y:S01]  /*13c10*/  MUFU.RCP R2, R2 ;  /* 0x0000000200027308 */ /* 0x001e220000001000 */
[----:B------:R-:W-:Y:S02]  /*13c20*/  IMAD.MOV R8, RZ, RZ, -R8 ;  /* 0x000000ffff087224 */ /* 0x000fe400078e0a08 */
[----:B0-----:R-:W-:-:S05]  /*13c30*/  VIADD R2, R2, 0xffffffe ;  /* 0x0ffffffe02027836 */ /* 0x001fca0000000000 */
[----:B------:R-:W0:Y:S02]  /*13c40*/  F2I.FTZ.U32.TRUNC.NTZ R3, R2 ;  /* 0x0000000200037305 */ /* 0x000e24000021f000 */
[----:B0-----:R-:W-:-:S04]  /*13c50*/  IMAD.MOV R2, RZ, RZ, -R3 ;  /* 0x000000ffff027224 */ /* 0x001fc800078e0a03 */
[----:B------:R-:W-:Y:S02]  /*13c60*/  IMAD R6, R2, R5, RZ ;  /* 0x0000000502067224 */ /* 0x000fe400078e02ff */
[----:B------:R-:W-:-:S04]  /*13c70*/  IMAD.MOV.U32 R2, RZ, RZ, RZ ;  /* 0x000000ffff027224 */ /* 0x000fc800078e00ff */
[----:B------:R-:W-:Y:S01]  /*13c80*/  IMAD.HI.U32 R2, R3, R6, R2 ;  /* 0x0000000603027227 */ /* 0x000fe200078e0002 */
[----:B------:R-:W-:-:S05]  /*13c90*/  IABS R3, R0 ;  /* 0x0000000000037213 */ /* 0x000fca0000000000 */
[----:B------:R-:W-:-:S04]  /*13ca0*/  IMAD.HI.U32 R6, R2, R3, RZ ;  /* 0x0000000302067227 */ /* 0x000fc800078e00ff */
[----:B------:R-:W-:-:S05]  /*13cb0*/  IMAD R3, R6, R8, R3 ;  /* 0x0000000806037224 */ /* 0x000fca00078e0203 */
[----:B------:R-:W-:-:S13]  /*13cc0*/  ISETP.GT.U32.AND P1, PT, R5, R3, PT ;  /* 0x000000030500720c */ /* 0x000fda0003f24070 */
[----:B------:R-:W-:Y:S02]  /*13cd0*/  @!P1 IMAD.IADD R3, R3, 0x1, -R5 ;  /* 0x0000000103039824 */ /* 0x000fe400078e0a05 */
[----:B------:R-:W-:Y:S01]  /*13ce0*/  @!P1 VIADD R6, R6, 0x1 ;  /* 0x0000000106069836 */ /* 0x000fe20000000000 */
[----:B------:R-:W-:Y:S02]  /*13cf0*/  ISETP.NE.AND P1, PT, R4, RZ, PT ;  /* 0x000000ff0400720c */ /* 0x000fe40003f25270 */
[----:B------:R-:W-:Y:S02]  /*13d00*/  ISETP.GE.U32.AND P0, PT, R3, R5, PT ;  /* 0x000000050300720c */ /* 0x000fe40003f06070 */
[----:B---3--:R-:W-:-:S04]  /*13d10*/  IABS R5, R7 ;  /* 0x0000000700057213 */ /* 0x008fc80000000000 */
[----:B------:R-:W0:Y:S07]  /*13d20*/  I2F.RP R2, R5 ;  /* 0x0000000500027306 */ /* 0x000e2e0000209400 */
[----:B------:R-:W-:Y:S01]  /*13d30*/  @P0 VIADD R6, R6, 0x1 ;  /* 0x0000000106060836 */ /* 0x000fe20000000000 */
[----:B0-----:R-:W0:Y:S02]  /*13d40*/  MUFU.RCP R2, R2 ;  /* 0x0000000200027308 */ /* 0x001e240000001000 */
[----:B0-----:R-:W-:-:S06]  /*13d50*/  VIADD R2, R2, 0xffffffe ;  /* 0x0ffffffe02027836 */ /* 0x001fcc0000000000 */
[----:B------:R-:W0:Y:S02]  /*13d60*/  F2I.FTZ.U32.TRUNC.NTZ R3, R2 ;  /* 0x0000000200037305 */ /* 0x000e24000021f000 */
[----:B0-----:R-:W-:-:S04]  /*13d70*/  IMAD.MOV R2, RZ, RZ, -R3 ;  /* 0x000000ffff027224 */ /* 0x001fc800078e0a03 */
[----:B------:R-:W-:Y:S02]  /*13d80*/  IMAD R8, R2, R5, RZ ;  /* 0x0000000502087224 */ /* 0x000fe400078e02ff */
[----:B------:R-:W-:-:S04]  /*13d90*/  IMAD.MOV.U32 R2, RZ, RZ, RZ ;  /* 0x000000ffff027224 */ /* 0x000fc800078e00ff */
[----:B------:R-:W-:Y:S01]  /*13da0*/  IMAD.HI.U32 R2, R3, R8, R2 ;  /* 0x0000000803027227 */ /* 0x000fe200078e0002 */
[----:B------:R-:W-:Y:S02]  /*13db0*/  LOP3.LUT R3, R0, R4, RZ, 0x3c, !PT ;  /* 0x0000000400037212 */ /* 0x000fe400078e3cff */
[----:B------:R-:W-:Y:S02]  /*13dc0*/  IABS R8, R7 ;  /* 0x0000000700087213 */ /* 0x000fe40000000000 */
[----:B------:R-:W-:-:S03]  /*13dd0*/  ISETP.GE.AND P2, PT, R3, RZ, PT ;  /* 0x000000ff0300720c */ /* 0x000fc60003f46270 */
[----:B------:R-:W-:-:S10]  /*13de0*/  IMAD.MOV R8, RZ, RZ, -R8 ;  /* 0x000000ffff087224 */ /* 0x000fd400078e0a08 */
[----:B------:R-:W-:Y:S01]  /*13df0*/  @!P2 IMAD.MOV R6, RZ, RZ, -R6 ;  /* 0x000000ffff06a224 */ /* 0x000fe200078e0a06 */
[----:B------:R-:W-:-:S04]  /*13e00*/  @!P1 LOP3.LUT R6, RZ, R4, RZ, 0x33, !PT ;  /* 0x00000004ff069212 */ /* 0x000fc800078e33ff */
[-C--:B------:R-:W-:Y:S01]  /*13e10*/  IABS R3, R6.reuse ;  /* 0x0000000600037213 */ /* 0x080fe20000000000 */
[----:B------:R-:W-:-:S04]  /*13e20*/  IMAD R4, R4, R6, RZ ;  /* 0x0000000604047224 */ /* 0x000fc800078e02ff */
[----:B------:R-:W-:-:S04]  /*13e30*/  IMAD.HI.U32 R2, R2, R3, RZ ;  /* 0x0000000302027227 */ /* 0x000fc800078e00ff */
[----:B------:R-:W-:Y:S02]  /*13e40*/  IMAD R3, R2, R8, R3 ;  /* 0x0000000802037224 */ /* 0x000fe400078e0203 */
[----:B------:R-:W-:-:S03]  /*13e50*/  IMAD.IADD R4, R0, 0x1, -R4 ;  /* 0x0000000100047824 */ /* 0x000fc600078e0a04 */
[----:B------:R-:W-:-:S13]  /*13e60*/  ISETP.GT.U32.AND P1, PT, R5, R3, PT ;  /* 0x000000030500720c */ /* 0x000fda0003f24070 */
[----:B------:R-:W-:Y:S02]  /*13e70*/  @!P1 IMAD.IADD R3, R3, 0x1, -R5 ;  /* 0x0000000103039824 */ /* 0x000fe400078e0a05 */
[----:B------:R-:W-:Y:S01]  /*13e80*/  @!P1 VIADD R2, R2, 0x1 ;  /* 0x0000000102029836 */ /* 0x000fe20000000000 */
[----:B------:R-:W-:Y:S02]  /*13e90*/  ISETP.NE.AND P1, PT, R7, RZ, PT ;  /* 0x000000ff0700720c */ /* 0x000fe40003f25270 */
[----:B------:R-:W-:Y:S02]  /*13ea0*/  ISETP.GE.U32.AND P0, PT, R3, R5, PT ;  /* 0x000000050300720c */ /* 0x000fe40003f06070 */
[----:B------:R-:W-:-:S04]  /*13eb0*/  LOP3.LUT R3, R6, R7, RZ, 0x3c, !PT ;  /* 0x0000000706037212 */ /* 0x000fc800078e3cff */
[----:B------:R-:W-:-:S07]  /*13ec0*/  ISETP.GE.AND P2, PT, R3, RZ, PT ;  /* 0x000000ff0300720c */ /* 0x000fce0003f46270 */
[----:B------:R-:W-:-:S06]  /*13ed0*/  @P0 VIADD R2, R2, 0x1 ;  /* 0x0000000102020836 */ /* 0x000fcc0000000000 */
        /* <DEDUP_REMOVED lines=9> */
.L_x_265:
[----:B------:R0:W-:Y:S01]  /*13f70*/  STL [R1+0x10], R0 ;  /* 0x0000100001007387 */ /* 0x0001e20000100800 */
[----:B------:R-:W-:-:S03]  /*13f80*/  ULDC UR43, c[0x0][0xc3c] ;  /* 0x00030f00002b7ab9 */ /* 0x000fc60000000800 */
[----:B------:R0:W-:Y:S04]  /*13f90*/  STL [R1+0x14], RZ ;  /* 0x000014ff01007387 */ /* 0x0001e80000100800 */
[----:B------:R0:W-:Y:S02]  /*13fa0*/  STL [R1+0x18], RZ ;  /* 0x000018ff01007387 */ /* 0x0001e40000100800 */
.L_x_268:
[----:B------:R-:W3:Y:S04]  /*13fb0*/  LDL R2, [R1+0x18] ;  /* 0x0000180001027983 */ /* 0x000ee80000100800 */
[----:B------:R-:W4:Y:S04]  /*13fc0*/  LDL R3, [R1+0x14] ;  /* 0x0000140001037983 */ /* 0x000f280000100800 */
[----:B--2---:R-:W2:Y:S01]  /*13fd0*/  LDL R4, [R1+0x10] ;  /* 0x0000100001047983 */ /* 0x004ea20000100800 */
[----:B0-----:R-:W0:Y:S02]  /*13fe0*/  S2R R0, SR_TID.X ;  /* 0x0000000000007919 */ /* 0x001e240000002100 */
[----:B0-----:R-:W-:Y:S01]  /*13ff0*/  LOP3.LUT R0, R0, 0x1f, RZ, 0xc0, !PT ;  /* 0x0000001f00007812 */ /* 0x001fe200078ec0ff */
[----:B------:R-:W-:Y:S03]  /*14000*/  BAR.SYNC.DEFER_BLOCKING 0x4, 0x180 ;  /* 0x0106000000007b1d */ /* 0x000fe60000010000 */
[----:B------:R-:W-:-:S13]  /*14010*/  ISETP.NE.AND P0, PT, R0, RZ, PT ;  /* 0x000000ff0000720c */ /* 0x000fda0003f05270 */
[----:B------:R-:W0:Y:S01]  /*14020*/  @!P0 S2R R0, SR_CgaCtaId ;  /* 0x0000000000008919 */ /* 0x000e220000008800 */
[----:B---3--:R-:W-:Y:S01]  /*14030*/  IMAD.MOV.U32 R6, RZ, RZ, R2 ;  /* 0x000000ffff067224 */ /* 0x008fe200078e0002 */
[----:B------:R-:W-:-:S04]  /*14040*/  @!P0 MOV R2, 0x400 ;  /* 0x0000040000028802 */ /* 0x000fc80000000f00 */
[----:B0-----:R-:W-:Y:S01]  /*14050*/  @!P0 LEA R19, R0, R2, 0x18 ;  /* 0x0000000200138211 */ /* 0x001fe200078ec0ff */
[----:B------:R-:W-:Y:S02]  /*14060*/  IMAD.U32 R0, RZ, RZ, UR43 ;  /* 0x0000002bff007e24 */ /* 0x000fe4000f8e00ff */
[----:B----4-:R-:W-:Y:S02]  /*14070*/  IMAD.MOV.U32 R5, RZ, RZ, R3 ;  /* 0x000000ffff057224 */ /* 0x010fe400078e0003 */
[----:B------:R-:W-:-:S05]  /*14080*/  @!P0 IMAD.MOV.U32 R7, RZ, RZ, R0 ;  /* 0x000000ffff078224 */ /* 0x000fca00078e0000 */
[----:B--2---:R2:W-:Y:S01]  /*14090*/  @!P0 STS.128 [R19+0x388d0], R4 ;  /* 0x0388d00413008388 */ /* 0x0045e20000000c00 */
[----:B------:R-:W-:Y:S06]  /*140a0*/  BAR.ARV 0x5, 0x180 ;  /* 0x0146000000007b1d */ /* 0x000fec0000002000 */
.L_x_263:
[----:B------:R-:W-:Y:S02]  /*140b0*/  ULDC UR4, c[0x0][0xc3c] ;  /* 0x00030f0000047ab9 */ /* 0x000fe40000000800 */
[----:B------:R-:W-:-:S06]  /*140c0*/  UISETP.GE.AND UP0, UPT, UR43, UR4, UPT ;  /* 0x000000042b00728c */ /* 0x000fcc000bf06270 */
[----:B------:R-:W-:-:S13]  /*140d0*/  PLOP3.LUT P0, PT, PT, PT, UP0, 0x80, 0x0 ;  /* 0x000000000000781c */ /* 0x000fda0003f0f008 */
[----:B------:R-:W-:Y:S05]  /*140e0*/  @!P0 BRA `(.L_x_269) ;  /* 0xffffffb000888947 */ /* 0x000fea000383ffff */
.L_x_199:
[----:B------:R-:W3:Y:S01]  /*140f0*/  LDL.LU R0, [R1+0x34] ;  /* 0x0000340001007983 */ /* 0x000ee20000300800 */
[----:B------:R-:W-:Y:S01]  /*14100*/  BSSY B0, `(.L_x_270) ;  /* 0x000000b000007945 */ /* 0x000fe20003800000 */
[----:B012---:R-:W0:Y:S01]  /*14110*/  S2R R5, SR_CgaCtaId ;  /* 0x0000000000057919 */ /* 0x007e220000008800 */
[----:B---3--:R-:W-:-:S05]  /*14120*/  VIADD R0, R0, 0x1 ;  /* 0x0000000100007836 */ /* 0x008fca0000000000 */
[----:B------:R-:W-:-:S04]  /*14130*/  LEA.HI R2, R0, R0, RZ, 0x1 ;  /* 0x0000000000027211 */ /* 0x000fc800078f08ff */
[----:B------:R-:W-:-:S05]  /*14140*/  LOP3.LUT R3, R2, 0xfffffffe, RZ, 0xc0, !PT ;  /* 0xfffffffe02037812 */ /* 0x000fca00078ec0ff */
[----:B------:R-:W-:Y:S01]  /*14150*/  IMAD.IADD R3, R0, 0x1, -R3 ;  /* 0x0000000100037824 */ /* 0x000fe200078e0a03 */
[----:B------:R-:W-:-:S04]  /*14160*/  MOV R0, 0x400 ;  /* 0x0000040000007802 */ /* 0x000fc80000000f00 */
[----:B0-----:R-:W-:Y:S02]  /*14170*/  LEA R0, R5, R0, 0x18 ;  /* 0x0000000005007211 */ /* 0x001fe400078ec0ff */
[----:B------:R-:W-:-:S04]  /*14180*/  SHF.L.U32 R3, R3, 0x1f, RZ ;  /* 0x0000001f03037819 */ /* 0x000fc800000006ff */
[----:B------:R-:W0:Y:S02]  /*14190*/  SYNCS.PHASECHK.TRANS64.TRYWAIT P0, [R0+URZ+0x38820], R3 ;  /* 0x03882003000075a7 */ /* 0x000e24000800017f */
[----:B0-----:R-:W-:Y:S05]  /*141a0*/  @!P0 BRA `(.L_x_271) ;  /* 0x0000001000dc8947 */ /* 0x001fea0003800000 */
.L_x_318:
[----:B------:R-:W-:Y:S05]  /*141b0*/  BSYNC B0 ;  /* 0x0000000000007941 */ /* 0x000fea0003800000 */
.L_x_270:
[----:B------:R-:W-:-:S03]  /*141c0*/  UMOV UR4, 0xffffffff ;  /* 0xffffffff00047882 */ /* 0x000fc60000000000 */
[----:B------:R-:W-:Y:S05]  /*141d0*/  BRA.DIV UR4, `(.L_x_272) ;  /* 0x0000001204e47947 */ /* 0x000fea000b800000 */
[----:B------:R-:W1:Y:S02]  /*141e0*/  S2R R2, SR_TID.X ;  /* 0x0000000000027919 */ /* 0x000e640000002100 */
[----:B-1----:R-:W-:-:S04]  /*141f0*/  SHF.R.U32.HI R2, RZ, 0x5, R2 ;  /* 0x00000005ff027819 */ /* 0x002fc80000011602 */
[----:B------:R-:W-:-:S05]  /*14200*/  LOP3.LUT R2, R2, 0x3, RZ, 0xc0, !PT ;  /* 0x0000000302027812 */ /* 0x000fca00078ec0ff */
[----:B------:R1:W2:Y:S02]  /*14210*/  SHFL.IDX PT, R14, R2, RZ, 0x1f ;  /* 0x00001fff020e7589 */ /* 0x0002a400000e0000 */
.L_x_321:
[----:B--2---:R-:W-:Y:S01]  /*14220*/  ISETP.NE.AND P0, PT, R14, RZ, PT ;  /* 0x000000ff0e00720c */ /* 0x004fe20003f05270 */
[----:B------:R-:W-:-:S12]  /*14230*/  BSSY B0, `(.L_x_273) ;  /* 0x000002e000007945 */ /* 0x000fd80003800000 */
[----:B------:R-:W-:Y:S05]  /*14240*/  @P0 BRA `(.L_x_274) ;  /* 0x0000000000b00947 */ /* 0x000fea0003800000 */
[----:B------:R-:W-:-:S03]  /*14250*/  UMOV UR4, 0xffffffff ;  /* 0xffffffff00047882 */ /* 0x000fc60000000000 */
[----:B------:R-:W-:Y:S05]  /*14260*/  BRA.DIV UR4, `(.L_x_275) ;  /* 0x0000001204f47947 */ /* 0x000fea000b800000 */
[----:B------:R-:W-:-:S13]  /*14270*/  ELECT P6, URZ, PT ;  /* 0x00000000003f782f */ /* 0x000fda00038c0000 */
.L_x_324:
[----:B------:R-:W-:Y:S05]  /*14280*/  @!P6 BRA `(.L_x_274) ;  /* 0x0000000000a0e947 */ /* 0x000fea0003800000 */
[----:B------:R-:W-:-:S06]  /*14290*/  ULOP3.LUT UR4, UR38, 0x2, URZ, 0xfc, !UPT ;  /* 0x0000000226047892 */ /* 0x000fcc000f8efc3f */
[----:B-1----:R-:W-:-:S05]  /*142a0*/  IMAD.U32 R2, RZ, RZ, UR4 ;  /* 0x00000004ff027e24 */ /* 0x002fca000f8e00ff */
[----:B------:R-:W-:-:S13]  /*142b0*/  ISETP.NE.AND P0, PT, R2, 0x3, PT ;  /* 0x000000030200780c */ /* 0x000fda0003f05270 */
[----:B------:R-:W-:Y:S05]  /*142c0*/  @!P0 BRA `(.L_x_276) ;  /* 0x0000000000048947 */ /* 0x000fea0003800000 */
[----:B------:R-:W-:Y:S01]  /*142d0*/  BPT.TRAP 0x1 ;  /* 0x000000040000795c */ /* 0x000fe20000300000 */
.L_x_276:
[----:B0-----:R-:W2:Y:S04]  /*142e0*/  LDL R3, [R1] ;  /* 0x0000000001037983 */ /* 0x001ea80000100800 */
[----:B------:R-:W3:Y:S01]  /*142f0*/  LDL.LU R7, [R1+0x4] ;  /* 0x0000040001077983 */ /* 0x000ee20000300800 */
[----:B------:R-:W-:-:S04]  /*14300*/  VIADD R2, R0, 0x38840 ;  /* 0x0003884000027836 */ /* 0x000fc80000000000 */
[C---:B--2---:R-:W-:Y:S02]  /*14310*/  IMAD R6, R3.reuse, 0x8, R2 ;  /* 0x0000000803067824 */ /* 0x044fe400078e0202 */
[----:B------:R-:W-:Y:S01]  /*14320*/  VIADD R3, R3, 0x1 ;  /* 0x0000000103037836 */ /* 0x000fe20000000000 */
[----:B---3--:R-:W-:-:S04]  /*14330*/  SHF.L.U32 R5, R7, 0x1f, RZ ;  /* 0x0000001f07057819 */ /* 0x008fc800000006ff */
[C---:B------:R-:W-:Y:S01]  /*14340*/  ISETP.NE.AND P2, PT, R3.reuse, 0x2, PT ;  /* 0x000000020300780c */ /* 0x040fe20003f45270 */
[----:B------:R-:W0:Y:S03]  /*14350*/  SYNCS.PHASECHK.TRANS64.TRYWAIT P1, [R6+URZ], R5 ;  /* 0x00000005060075a7 */ /* 0x000e26000802017f */
[----:B------:R-:W-:Y:S02]  /*14360*/  SEL R4, RZ, 0x1, P2 ;  /* 0x00000001ff047807 */ /* 0x000fe40001000000 */
[----:B------:R-:W-:Y:S02]  /*14370*/  SEL R3, R3, RZ, P2 ;  /* 0x000000ff03037207 */ /* 0x000fe40001000000 */
[----:B------:R-:W-:-:S03]  /*14380*/  LOP3.LUT R4, R7, R4, RZ, 0x3c, !PT ;  /* 0x0000000407047212 */ /* 0x000fc600078e3cff */
[----:B------:R-:W-:Y:S01]  /*14390*/  IMAD R7, R3, 0x8, R2 ;  /* 0x0000000803077824 */ /* 0x000fe200078e0202 */
[----:B------:R-:W-:Y:S01]  /*143a0*/  SHF.L.U32 R2, R4, 0x1f, RZ ;  /* 0x0000001f04027819 */ /* 0x000fe200000006ff */
[----:B0-----:R-:W-:Y:S06]  /*143b0*/  @!P1 BRA `(.L_x_277) ;  /* 0x0000001000c09947 */ /* 0x001fec0003800000 */
.L_x_325:
[----:B------:R-:W1:Y:S02]  /*143c0*/  SYNCS.PHASECHK.TRANS64.TRYWAIT P1, [R7+URZ], R2 ;  /* 0x00000002070075a7 */ /* 0x000e64000802017f */
[----:B-1----:R-:W-:Y:S05]  /*143d0*/  @!P1 BRA `(.L_x_278) ;  /* 0x0000001000cc9947 */ /* 0x002fea0003800000 */
.L_x_326:
[----:B------:R-:W-:Y:S05]  /*143e0*/  @!P0 BRA `(.L_x_279) ;  /* 0x0000000000048947 */ /* 0x000fea0003800000 */
[----:B------:R-:W-:Y:S01]  /*143f0*/  BPT.TRAP 0x1 ;  /* 0x000000040000795c */ /* 0x000fe20000300000 */
.L_x_279:
[----:B------:R-:W2:Y:S02]  /*14400*/  LDL.LU R4, [R1] ;  /* 0x0000000001047983 */ /* 0x000ea40000300800 */
[----:B--2---:R-:W-:-:S04]  /*14410*/  IMAD R4, R4, 0x8, R0 ;  /* 0x0000000804047824 */ /* 0x004fc800078e0200 */
[----:B------:R-:W2:Y:S02]  /*14420*/  SYNCS.PHASECHK.TRANS64.TRYWAIT P1, [R4+URZ+0x38860], R5 ;  /* 0x03886005040075a7 */ /* 0x000ea4000802017f */
[----:B--2---:R-:W-:Y:S05]  /*14430*/  @!P1 BRA `(.L_x_280) ;  /* 0x0000001000c89947 */ /* 0x004fea0003800000 */
.L_x_327:
[----:B------:R-:W-:Y:S05]  /*14440*/  @!P0 BRA `(.L_x_281) ;  /* 0x0000000000048947 */ /* 0x000fea0003800000 */
[----:B------:R-:W-:Y:S01]  /*14450*/  BPT.TRAP 0x1 ;  /* 0x000000040000795c */ /* 0x000fe20000300000 */
.L_x_281:
[----:B------:R-:W-:-:S04]  /*14460*/  IMAD R3, R3, 0x8, R0 ;  /* 0x0000000803037824 */ /* 0x000fc800078e0200 */
[----:B------:R-:W3:Y:S02]  /*14470*/  SYNCS.PHASECHK.TRANS64.TRYWAIT P1, [R3+URZ+0x38860], R2 ;  /* 0x03886002030075a7 */ /* 0x000ee4000802017f */
[----:B---3--:R-:W-:Y:S05]  /*14480*/  @!P1 BRA `(.L_x_282) ;  /* 0x0000001000c89947 */ /* 0x008fea0003800000 */
.L_x_328:
[----:B------:R-:W-:Y:S05]  /*14490*/  @!P0 BRA `(.L_x_283) ;  /* 0x0000000000048947 */ /* 0x000fea0003800000 */
[----:B------:R-:W-:Y:S01]  /*144a0*/  BPT.TRAP 0x1 ;  /* 0x000000040000795c */ /* 0x000fe20000300000 */
.L_x_283:
[----:B------:R-:W4:Y:S02]  /*144b0*/  SYNCS.PHASECHK.TRANS64.TRYWAIT P0, [R4+URZ+0x38880], R5 ;  /* 0x03888005040075a7 */ /* 0x000f24000800017f */
[----:B----4-:R-:W-:Y:S05]  /*144c0*/  @!P0 BRA `(.L_x_284) ;  /* 0x0000001000cc8947 */ /* 0x010fea0003800000 */
.L_x_285:
[----:B------:R0:W0:Y:S02]  /*144d0*/  SYNCS.PHASECHK.TRANS64.TRYWAIT P0, [R3+URZ+0x38880], R2 ;  /* 0x03888002030075a7 */ /* 0x000024000800017f */
[----:B0-----:R-:W-:Y:S05]  /*144e0*/  @!P0 NANOSLEEP.SYNCS 0x989680 ;  /* 0x009896800000895d */ /* 0x001fea0003900000 */
[----:B------:R-:W0:Y:S02]  /*144f0*/  @!P0 SYNCS.PHASECHK.TRANS64 P0, [R3+URZ+0x38880], R2 ;  /* 0x03888002030085a7 */ /* 0x000e24000800007f */
[----:B0-----:R-:W-:Y:S05]  /*14500*/  @!P0 BRA `(.L_x_285) ;  /* 0xfffffffc00f08947 */ /* 0x001fea000383ffff */
.L_x_274:
[----:B------:R-:W-:Y:S05]  /*14510*/  BSYNC B0 ;  /* 0x0000000000007941 */ /* 0x000fea0003800000 */
.L_x_273:
[----:B------:R-:W-:Y:S05]  /*14520*/  EXIT ;  /* 0x000000000000794d */ /* 0x000fea0003800000 */
.L_x_148:
[----:B0-----:R0:W1:Y:S02]  /*14530*/  SYNCS.PHASECHK.TRANS64.TRYWAIT P1, [R0+URZ+0x38800], R3 ;  /* 0x03880003000075a7 */ /* 0x001064000802017f */
[----:B-1----:R-:W-:Y:S05]  /*14540*/  @!P1 NANOSLEEP.SYNCS 0x989680 ;  /* 0x009896800000995d */ /* 0x002fea0003900000 */
[----:B------:R-:W1:Y:S02]  /*14550*/  @!P1 SYNCS.PHASECHK.TRANS64 P1, [R0+URZ+0x38800], R3 ;  /* 0x03880003000095a7 */ /* 0x000e64000802007f */
[----:B-1----:R-:W-:Y:S05]  /*14560*/  @!P1 BRA `(.L_x_148) ;  /* 0xfffffffc00f09947 */ /* 0x002fea000383ffff */
[----:B------:R-:W-:Y:S05]  /*14570*/  BRA `(.L_x_286) ;  /* 0xfffffedc00247947 */ /* 0x000fea000383ffff */
.L_x_152:
[----:B0-----:R0:W2:Y:S02]  /*14580*/  SYNCS.PHASECHK.TRANS64.TRYWAIT P1, [R5+URZ+0x38830], R4 ;  /* 0x03883004050075a7 */ /* 0x0010a4000802017f */
[----:B--2---:R-:W-:Y:S05]  /*14590*/  @!P1 NANOSLEEP.SYNCS 0x989680 ;  /* 0x009896800000995d */ /* 0x004fea0003900000 */
[----:B------:R-:W2:Y:S02]  /*145a0*/  @!P1 SYNCS.PHASECHK.TRANS64 P1, [R5+URZ+0x38830], R4 ;  /* 0x03883004050095a7 */ /* 0x000ea4000802007f */
[----:B--2---:R-:W-:Y:S05]  /*145b0*/  @!P1 BRA `(.L_x_152) ;  /* 0xfffffffc00f09947 */ /* 0x004fea000383ffff */
[----:B------:R-:W-:Y:S05]  /*145c0*/  BRA `(.L_x_151) ;  /* 0xfffffedc004c7947 */ /* 0x000fea000383ffff */
.L_x_157:
[----:B-1----:R-:W-:-:S04]  /*145d0*/  IMAD.U32 R3, RZ, RZ, UR6 ;  /* 0x00000006ff037e24 */ /* 0x002fc8000f8e00ff */
[----:B------:R1:W2:Y:S03]  /*145e0*/  SYNCS.PHASECHK.TRANS64.TRYWAIT P1, [R3+URZ+0x38830], R0 ;  /* 0x03883000030075a7 */ /* 0x0002a6000802017f */
[----:B--2---:R-:W-:Y:S05]  /*145f0*/  @!P1 NANOSLEEP.SYNCS 0x989680 ;  /* 0x009896800000995d */ /* 0x004fea0003900000 */
[----:B------:R-:W2:Y:S02]  /*14600*/  @!P1 SYNCS.PHASECHK.TRANS64 P1, [R3+URZ+0x38830], R0 ;  /* 0x03883000030095a7 */ /* 0x000ea4000802007f */
[----:B--2---:R-:W-:Y:S05]  /*14610*/  @!P1 BRA `(.L_x_157) ;  /* 0xfffffffc00ec9947 */ /* 0x004fea000383ffff */
[----:B------:R-:W-:Y:S05]  /*14620*/  BRA `(.L_x_154) ;  /* 0xffffff08001c7947 */ /* 0x000fea000383ffff */
.L_x_161:
[----:B-1----:R-:W-:-:S04]  /*14630*/  IMAD.U32 R2, RZ, RZ, UR6 ;  /* 0x00000006ff027e24 */ /* 0x002fc8000f8e00ff */
[----:B------:R1:W2:Y:S03]  /*14640*/  SYNCS.PHASECHK.TRANS64.TRYWAIT P1, [R2+URZ+0x38850], R0 ;  /* 0x03885000020075a7 */ /* 0x0002a6000802017f */
[----:B--2---:R-:W-:Y:S05]  /*14650*/  @!P1 NANOSLEEP.SYNCS 0x989680 ;  /* 0x009896800000995d */ /* 0x004fea0003900000 */
[----:B------:R-:W2:Y:S02]  /*14660*/  @!P1 SYNCS.PHASECHK.TRANS64 P1, [R2+URZ+0x38850], R0 ;  /* 0x03885000020095a7 */ /* 0x000ea4000802007f */
[----:B--2---:R-:W-:Y:S05]  /*14670*/  @!P1 BRA `(.L_x_161) ;  /* 0xfffffffc00ec9947 */ /* 0x004fea000383ffff */
[----:B------:R-:W-:Y:S05]  /*14680*/  BRA `(.L_x_158) ;  /* 0xffffff0800fc7947 */ /* 0x000fea000383ffff */
.L_x_167:
[----:B--2---:R2:W3:Y:S02]  /*14690*/  SYNCS.PHASECHK.TRANS64.TRYWAIT P1, [R7+URZ+0x38850], R8 ;  /* 0x03885008070075a7 */ /* 0x0044e4000802017f */
[----:B---3--:R-:W-:Y:S05]  /*146a0*/  @!P1 NANOSLEEP.SYNCS 0x989680 ;  /* 0x009896800000995d */ /* 0x008fea0003900000 */
[----:B------:R-:W3:Y:S02]  /*146b0*/  @!P1 SYNCS.PHASECHK.TRANS64 P1, [R7+URZ+0x38850], R8 ;  /* 0x03885008070095a7 */ /* 0x000ee4000802007f */
[----:B---3--:R-:W-:Y:S05]  /*146c0*/  @!P1 BRA `(.L_x_167) ;  /* 0xfffffffc00f09947 */ /* 0x008fea000383ffff */
[----:B------:R-:W-:Y:S05]  /*146d0*/  BRA `(.L_x_166) ;  /* 0xffffff2c00007947 */ /* 0x000fea000383ffff */
.L_x_215:
[----:B------:R-:W-:Y:S02]  /*146e0*/  IMAD.MOV.U32 R13, RZ, RZ, R0 ;  /* 0x000000ffff0d7224 */ /* 0x000fe400078e0000 */
[----:B------:R-:W-:Y:S02]  /*146f0*/  IMAD.MOV.U32 R12, RZ, RZ, RZ ;  /* 0x000000ffff0c7224 */ /* 0x000fe400078e00ff */
[----:B------:R-:W-:Y:S02]  /*14700*/  IMAD.MOV.U32 R11, RZ, RZ, 0x1f ;  /* 0x0000001fff0b7424 */ /* 0x000fe400078e00ff */
[----:B------:R-:W-:-:S07]  /*14710*/  IMAD.MOV.U32 R15, RZ, RZ, -0x1 ;  /* 0xffffffffff0f7424 */ /* 0x000fce00078e00ff */
[----:B-1-3--:R-:W-:Y:S05]  /*14720*/  WARPSYNC.COLLECTIVE R15, `(.L_x_287) ;  /* 0x000000000f087348 */ /* 0x00afea0003c00000 */
[----:B------:R0:W2:Y:S02]  /*14730*/  SHFL.IDX P6, R14, R13, R12, R11 ;  /* 0x0000000c0d0e7389 */ /* 0x0000a400000c000b */
[----:B0123--:R-:W-:Y:S01]  /*14740*/  ENDCOLLECTIVE ;  /* 0x000000000000791b */ /* 0x00ffe20003800000 */
.L_x_287:
[----:B------:R-:W-:Y:S05]  /*14750*/  BRA `(.L_x_288) ;  /* 0xffffffb800fc7947 */ /* 0x000fea000383ffff */
.L_x_217:
[----:B------:R-:W-:Y:S01]  /*14760*/  BSSY B0, `(.L_x_289) ;  /* 0x0000006000007945 */ /* 0x000fe20003800000 */
[----:B------:R-:W-:-:S07]  /*14770*/  IMAD.MOV.U32 R15, RZ, RZ, -0x1 ;  /* 0xffffffffff0f7424 */ /* 0x000fce00078e00ff */
[----:B-1-3--:R-:W-:Y:S05]  /*14780*/  WARPSYNC.COLLECTIVE R15, `(.L_x_290) ;  /* 0x000000000f0c7348 */ /* 0x00afea0003c00000 */
[----:B------:R-:W-:Y:S02]  /*14790*/  ELECT P6, UR62, PT ;  /* 0x00000000003e782f */ /* 0x000fe400038c0000 */
[----:B------:R-:W-:Y:S01]  /*147a0*/  MOV R14, UR62 ;  /* 0x0000003e000e7c02 */ /* 0x000fe20008000f00 */
[----:B-1-3--:R-:W-:Y:S10]  /*147b0*/  ENDCOLLECTIVE ;  /* 0x000000000000791b */ /* 0x00aff40003800000 */
.L_x_290:
[----:B------:R-:W-:Y:S05]  /*147c0*/  BSYNC B0 ;  /* 0x0000000000007941 */ /* 0x000fea0003800000 */
.L_x_289:
[----:B------:R-:W-:Y:S05]  /*147d0*/  BRA `(.L_x_291) ;  /* 0xffffffbc00087947 */ /* 0x000fea000383ffff */
.L_x_219:
[----:B0-----:R0:W2:Y:S02]  /*147e0*/  SYNCS.PHASECHK.TRANS64.TRYWAIT P0, [R4+URZ+0x38880], R3 ;  /* 0x03888003040075a7 */ /* 0x0010a4000800017f */
[----:B--2---:R-:W-:Y:S05]  /*147f0*/  @!P0 NANOSLEEP.SYNCS 0x989680 ;  /* 0x009896800000895d */ /* 0x004fea0003900000 */
[----:B------:R-:W2:Y:S02]  /*14800*/  @!P0 SYNCS.PHASECHK.TRANS64 P0, [R4+URZ+0x38880], R3 ;  /* 0x03888003040085a7 */ /* 0x000ea4000800007f */
[----:B--2---:R-:W-:Y:S05]  /*14810*/  @!P0 BRA `(.L_x_219) ;  /* 0xfffffffc00f08947 */ /* 0x004fea000383ffff */
[----:B------:R-:W-:Y:S05]  /*14820*/  BRA `(.L_x_292) ;  /* 0xffffffbc006c7947 */ /* 0x000fea000383ffff */
.L_x_221:
[----:B--2---:R2:W3:Y:S02]  /*14830*/  SYNCS.PHASECHK.TRANS64.TRYWAIT P0, [R4+URZ+0x38840], R3 ;  /* 0x03884003040075a7 */ /* 0x0044e4000800017f */
[----:B---3--:R-:W-:Y:S05]  /*14840*/  @!P0 NANOSLEEP.SYNCS 0x989680 ;  /* 0x009896800000895d */ /* 0x008fea0003900000 */
[----:B------:R-:W3:Y:S02]  /*14850*/  @!P0 SYNCS.PHASECHK.TRANS64 P0, [R4+URZ+0x38840], R3 ;  /* 0x03884003040085a7 */ /* 0x000ee4000800007f */
[----:B---3--:R-:W-:Y:S05]  /*14860*/  @!P0 BRA `(.L_x_221) ;  /* 0xfffffffc00f08947 */ /* 0x008fea000383ffff */
[----:B------:R-:W-:Y:S05]  /*14870*/  BRA `(.L_x_293) ;  /* 0xffffffbc00d87947 */ /* 0x000fea000383ffff */
.L_x_225:
[----:B------:R-:W-:Y:S01]  /*14880*/  IMAD.MOV.U32 R13, RZ, RZ, R2 ;  /* 0x000000ffff0d7224 */ /* 0x000fe200078e0002 */
[----:B------:R-:W-:Y:S01]  /*14890*/  LOP3.LUT R7, R7, 0x7f, RZ, 0xc0, !PT ;  /* 0x0000007f07077812 */ /* 0x000fe200078ec0ff */
[----:B------:R-:W-:Y:S02]  /*148a0*/  IMAD.MOV.U32 R12, RZ, RZ, RZ ;  /* 0x000000ffff0c7224 */ /* 0x000fe400078e00ff */
[----:B------:R-:W-:Y:S01]  /*148b0*/  IMAD.MOV.U32 R11, RZ, RZ, 0x181f ;  /* 0x0000181fff0b7424 */ /* 0x000fe200078e00ff */
[----:B------:R-:W-:Y:S01]  /*148c0*/  SHF.R.U32.HI R8, RZ, 0x3, R7 ;  /* 0x00000003ff087819 */ /* 0x000fe20000011607 */
[----:B------:R-:W-:Y:S02]  /*148d0*/  IMAD.MOV.U32 R15, RZ, RZ, -0x1 ;  /* 0xffffffffff0f7424 */ /* 0x000fe400078e00ff */
[----:B------:R-:W-:Y:S02]  /*148e0*/  IMAD R4, R18, R6, RZ ;  /* 0x0000000612047224 */ /* 0x000fe400078e02ff */
[----:B------:R-:W-:-:S07]  /*148f0*/  IMAD.IADD R3, R8, 0x1, R5 ;  /* 0x0000000108037824 */ /* 0x000fce00078e0205 */
[----:B-----5:R-:W-:Y:S05]  /*14900*/  WARPSYNC.COLLECTIVE R15, `(.L_x_294) ;  /* 0x000000000f087348 */ /* 0x020fea0003c00000 */
[----:B------:R0:W1:Y:S02]  /*14910*/  SHFL.IDX P6, R14, R13, R12, R11 ;  /* 0x0000000c0d0e7389 */ /* 0x00006400000c000b */
[----:B01---5:R-:W-:Y:S01]  /*14920*/  ENDCOLLECTIVE ;  /* 0x000000000000791b */ /* 0x023fe20003800000 */
.L_x_294:
[C---:B------:R-:W-:Y:S01]  /*14930*/  VIADD R5, R3.reuse, 0x10 ;  /* 0x0000001003057836 */ /* 0x040fe20000000000 */
[----:B------:R-:W-:Y:S01]  /*14940*/  ISETP.GE.AND P2, PT, R3, R4, PT ;  /* 0x000000040300720c */ /* 0x000fe20003f46270 */
[----:B------:R-:W-:Y:S02]  /*14950*/  IMAD.MOV.U32 R13, RZ, RZ, R0 ;  /* 0x000000ffff0d7224 */ /* 0x000fe400078e0000 */
[----:B------:R-:W-:-:S10]  /*14960*/  IMAD.MOV.U32 R6, RZ, RZ, R14 ;  /* 0x000000ffff067224 */ /* 0x000fd400078e000e */
[----:B------:R-:W-:Y:S05]  /*14970*/  WARPSYNC.COLLECTIVE R15, `(.L_x_295) ;  /* 0x000000000f087348 */ /* 0x000fea0003c00000 */
[----:B------:R0:W1:Y:S02]  /*14980*/  SHFL.IDX P6, R14, R13, R12, R11 ;  /* 0x0000000c0d0e7389 */ /* 0x00006400000c000b */
[----:B01----:R-:W-:Y:S01]  /*14990*/  ENDCOLLECTIVE ;  /* 0x000000000000791b */ /* 0x003fe20003800000 */
.L_x_295:
[----:B------:R-:W-:Y:S02]  /*149a0*/  IMAD.MOV.U32 R13, RZ, RZ, R2 ;  /* 0x000000ffff0d7224 */ /* 0x000fe400078e0002 */
[----:B------:R-:W-:Y:S02]  /*149b0*/  IMAD.MOV.U32 R12, RZ, RZ, 0x1 ;  /* 0x00000001ff0c7424 */ /* 0x000fe400078e00ff */
[----:B------:R-:W-:-:S07]  /*149c0*/  IMAD.MOV.U32 R7, RZ, RZ, R14 ;  /* 0x000000ffff077224 */ /* 0x000fce00078e000e */
[----:B------:R-:W-:Y:S05]  /*149d0*/  WARPSYNC.COLLECTIVE R15, `(.L_x_296) ;  /* 0x000000000f087348 */ /* 0x000fea0003c00000 */
[----:B------:R0:W1:Y:S02]  /*149e0*/  SHFL.IDX P6, R14, R13, R12, R11 ;  /* 0x0000000c0d0e7389 */ /* 0x00006400000c000b */
[----:B01----:R-:W-:Y:S01]  /*149f0*/  ENDCOLLECTIVE ;  /* 0x000000000000791b */ /* 0x003fe20003800000 */
.L_x_296:
[----:B------:R-:W-:-:S05]  /*14a00*/  @!P2 IADD3 R7, P3, R10, R7, RZ ;  /* 0x000000070a07a210 */ /* 0x000fca0007f7e0ff */
[----:B------:R-:W-:-:S05]  /*14a10*/  @!P2 IMAD.X R6, RZ, RZ, R6, P3 ;  /* 0x000000ffff06a224 */ /* 0x000fca00018e0606 */
[----:B------:R-:W-:Y:S01]  /*14a20*/  @!P2 LOP3.LUT R7, R7, R6, RZ, 0x3c, !PT ;  /* 0x000000060707a212 */ /* 0x000fe200078e3cff */
[----:B------:R-:W-:-:S03]  /*14a30*/  IMAD.MOV.U32 R13, RZ, RZ, R0 ;  /* 0x000000ffff0d7224 */ /* 0x000fc600078e0000 */
[----:B------:R-:W-:-:S04]  /*14a40*/  @!P2 LOP3.LUT R6, R7, R6, RZ, 0x3c, !PT ;  /* 0x000000060706a212 */ /* 0x000fc800078e3cff */
[----:B------:R-:W-:Y:S01]  /*14a50*/  @!P2 LOP3.LUT R7, R7, R6, RZ, 0x3c, !PT ;  /* 0x000000060707a212 */ /* 0x000fe200078e3cff */
[----:B------:R-:W-:-:S07]  /*14a60*/  IMAD.MOV.U32 R8, RZ, RZ, R14 ;  /* 0x000000ffff087224 */ /* 0x000fce00078e000e */
[----:B------:R-:W-:Y:S05]  /*14a70*/  WARPSYNC.COLLECTIVE R15, `(.L_x_297) ;  /* 0x000000000f087348 */ /* 0x000fea0003c00000 */
[----:B------:R0:W1:Y:S02]  /*14a80*/  SHFL.IDX P6, R14, R13, R12, R11 ;  /* 0x0000000c0d0e7389 */ /* 0x00006400000c000b */
[----:B01----:R-:W-:Y:S01]  /*14a90*/  ENDCOLLECTIVE ;  /* 0x000000000000791b */ /* 0x003fe20003800000 */
.L_x_297:
[----:B------:R-:W-:Y:S01]  /*14aa0*/  @!PT LDS RZ, [RZ] ;  /* 0x00000000fffff984 */ /* 0x000fe20000000800 */
[----:B------:R-:W-:Y:S01]  /*14ab0*/  @!PT LDS RZ, [RZ] ;  /* 0x00000000fffff984 */ /* 0x000fe20000000800 */
[----:B------:R-:W-:Y:S01]  /*14ac0*/  @!PT LDS RZ, [RZ] ;  /* 0x00000000fffff984 */ /* 0x000fe20000000800 */
[----:B------:R0:W-:Y:S04]  /*14ad0*/  @!P2 LDGSTS.E.BYPASS.LTC128B.128 [R9+0x20400], desc[UR50][R6.64], !P0 ;  /* 0x204000000609afae */ /* 0x0001e8000c101d72 */
[----:B------:R0:W-:Y:S01]  /*14ae0*/  @!P2 LDGSTS.E.BYPASS.LTC128B.128 [R9+0x24400], desc[UR50][R6.64+0x80], !P1 ;  /* 0x244000800609afae */ /* 0x0001e2000c901d72 */
[----:B------:R-:W-:Y:S01]  /*14af0*/  ISETP.GE.AND P2, PT, R5, R4, PT ;  /* 0x000000040500720c */ /* 0x000fe20003f46270 */
[----:B------:R-:W-:Y:S02]  /*14b00*/  IMAD.MOV.U32 R13, RZ, RZ, R2 ;  /* 0x000000ffff0d7224 */ /* 0x000fe400078e0002 */
[----:B------:R-:W-:Y:S02]  /*14b10*/  IMAD.MOV.U32 R12, RZ, RZ, 0x2 ;  /* 0x00000002ff0c7424 */ /* 0x000fe400078e00ff */
[----:B------:R-:W-:-:S08]  /*14b20*/  IMAD.MOV.U32 R5, RZ, RZ, R14 ;  /* 0x000000ffff057224 */ /* 0x000fd000078e000e */
[----:B0-----:R-:W-:Y:S05]  /*14b30*/  WARPSYNC.COLLECTIVE R15, `(.L_x_298) ;  /* 0x000000000f087348 */ /* 0x001fea0003c00000 */
[----:B------:R1:W2:Y:S02]  /*14b40*/  SHFL.IDX P6, R14, R13, R12, R11 ;  /* 0x0000000c0d0e7389 */ /* 0x0002a400000c000b */
[----:B012---:R-:W-:Y:S01]  /*14b50*/  ENDCOLLECTIVE ;  /* 0x000000000000791b */ /* 0x007fe20003800000 */
.L_x_298:
[----:B------:R-:W-:-:S05]  /*14b60*/  @!P2 IADD3 R5, P3, R10, R5, RZ ;  /* 0x000000050a05a210 */ /* 0x000fca0007f7e0ff */
[----:B------:R-:W-:-:S04]  /*14b70*/  @!P2 IMAD.X R6, RZ, RZ, R8, P3 ;  /* 0x000000ffff06a224 */ /* 0x000fc800018e0608 */
[----:B------:R-:W-:Y:S02]  /*14b80*/  @!P2 IMAD.MOV.U32 R7, RZ, RZ, R6 ;  /* 0x000000ffff07a224 */ /* 0x000fe400078e0006 */
[----:B------:R-:W-:Y:S02]  /*14b90*/  @!P2 IMAD.MOV.U32 R6, RZ, RZ, R5 ;  /* 0x000000ffff06a224 */ /* 0x000fe400078e0005 */
[----:B------:R-:W-:Y:S02]  /*14ba0*/  VIADD R5, R3, 0x20 ;  /* 0x0000002003057836 */ /* 0x000fe40000000000 */
[----:B------:R-:W-:Y:S01]  /*14bb0*/  IMAD.MOV.U32 R13, RZ, RZ, R0 ;  /* 0x000000ffff0d7224 */ /* 0x000fe200078e0000 */
[----:B------:R-:W-:Y:S01]  /*14bc0*/  @!PT LDS RZ, [RZ] ;  /* 0x00000000fffff984 */ /* 0x000fe20000000800 */
[----:B------:R-:W-:Y:S01]  /*14bd0*/  @!PT LDS RZ, [RZ] ;  /* 0x00000000fffff984 */ /* 0x000fe20000000800 */
[----:B------:R-:W-:Y:S01]  /*14be0*/  @!PT LDS RZ, [RZ] ;  /* 0x00000000fffff984 */ /* 0x000fe20000000800 */
[----:B------:R0:W-:Y:S04]  /*14bf0*/  @!P2 LDGSTS.E.BYPASS.LTC128B.128 [R9+0x20c00], desc[UR50][R6.64], !P0 ;  /* 0x20c000000609afae */ /* 0x0001e8000c101d72 */
[----:B------:R0:W-:Y:S01]  /*14c00*/  @!P2 LDGSTS.E.BYPASS.LTC128B.128 [R9+0x24c00], desc[UR50][R6.64+0x80], !P1 ;  /* 0x24c000800609afae */ /* 0x0001e2000c901d72 */
[----:B------:R-:W-:Y:S01]  /*14c10*/  ISETP.GE.AND P2, PT, R5, R4, PT ;  /* 0x000000040500720c */ /* 0x000fe20003f46270 */
[----:B------:R-:W-:-:S12]  /*14c20*/  IMAD.MOV.U32 R5, RZ, RZ, R14 ;  /* 0x000000ffff057224 */ /* 0x000fd800078e000e */
[----:B0-----:R-:W-:Y:S05]  /*14c30*/  WARPSYNC.COLLECTIVE R15, `(.L_x_299) ;  /* 0x000000000f087348 */ /* 0x001fea0003c00000 */
[----:B------:R1:W2:Y:S02]  /*14c40*/  SHFL.IDX P6, R14, R13, R12, R11 ;  /* 0x0000000c0d0e7389 */ /* 0x0002a400000c000b */
[----:B012---:R-:W-:Y:S01]  /*14c50*/  ENDCOLLECTIVE ;  /* 0x000000000000791b */ /* 0x007fe20003800000 */
.L_x_299:
[----:B------:R-:W-:Y:S02]  /*14c60*/  IMAD.MOV.U32 R13, RZ, RZ, R2 ;  /* 0x000000ffff0d7224 */ /* 0x000fe400078e0002 */
[----:B------:R-:W-:Y:S02]  /*14c70*/  IMAD.MOV.U32 R12, RZ, RZ, 0x3 ;  /* 0x00000003ff0c7424 */ /* 0x000fe400078e00ff */
[----:B------:R-:W-:-:S07]  /*14c80*/  IMAD.MOV.U32 R6, RZ, RZ, R14 ;  /* 0x000000ffff067224 */ /* 0x000fce00078e000e */
[----:B------:R-:W-:Y:S05]  /*14c90*/  WARPSYNC.COLLECTIVE R15, `(.L_x_300) ;  /* 0x000000000f087348 */ /* 0x000fea0003c00000 */
[----:B------:R0:W1:Y:S02]  /*14ca0*/  SHFL.IDX P6, R14, R13, R12, R11 ;  /* 0x0000000c0d0e7389 */ /* 0x00006400000c000b */
[----:B01----:R-:W-:Y:S01]  /*14cb0*/  ENDCOLLECTIVE ;  /* 0x000000000000791b */ /* 0x003fe20003800000 */
.L_x_300:
[----:B------:R-:W-:-:S05]  /*14cc0*/  @!P2 IADD3 R6, P3, R10, R6, RZ ;  /* 0x000000060a06a210 */ /* 0x000fca0007f7e0ff */
[----:B------:R-:W-:-:S04]  /*14cd0*/  @!P2 IMAD.X R5, RZ, RZ, R5, P3 ;  /* 0x000000ffff05a224 */ /* 0x000fc800018e0605 */
        /* <DEDUP_REMOVED lines=13> */
.L_x_301:
[----:B------:R-:W-:Y:S02]  /*14db0*/  IMAD.MOV.U32 R13, RZ, RZ, R2 ;  /* 0x000000ffff0d7224 */ /* 0x000fe400078e0002 */
[----:B------:R-:W-:Y:S02]  /*14dc0*/  IMAD.MOV.U32 R12, RZ, RZ, 0x4 ;  /* 0x00000004ff0c7424 */ /* 0x000fe400078e00ff */
[----:B------:R-:W-:-:S07]  /*14dd0*/  IMAD.MOV.U32 R6, RZ, RZ, R14 ;  /* 0x000000ffff067224 */ /* 0x000fce00078e000e */
[----:B------:R-:W-:Y:S05]  /*14de0*/  WARPSYNC.COLLECTIVE R15, `(.L_x_302) ;  /* 0x000000000f087348 */ /* 0x000fea0003c00000 */
[----:B------:R0:W1:Y:S02]  /*14df0*/  SHFL.IDX P6, R14, R13, R12, R11 ;  /* 0x0000000c0d0e7389 */ /* 0x00006400000c000b */
[----:B01----:R-:W-:Y:S01]  /*14e00*/  ENDCOLLECTIVE ;  /* 0x000000000000791b */ /* 0x003fe20003800000 */
.L_x_302:
        /* <DEDUP_REMOVED lines=15> */
.L_x_303:
[----:B------:R-:W-:Y:S02]  /*14f00*/  IMAD.MOV.U32 R13, RZ, RZ, R2 ;  /* 0x000000ffff0d7224 */ /* 0x000fe400078e0002 */
[----:B------:R-:W-:Y:S02]  /*14f10*/  IMAD.MOV.U32 R12, RZ, RZ, 0x5 ;  /* 0x00000005ff0c7424 */ /* 0x000fe400078e00ff */
[----:B------:R-:W-:-:S07]  /*14f20*/  IMAD.MOV.U32 R6, RZ, RZ, R14 ;  /* 0x000000ffff067224 */ /* 0x000fce00078e000e */
[----:B------:R-:W-:Y:S05]  /*14f30*/  WARPSYNC.COLLECTIVE R15, `(.L_x_304) ;  /* 0x000000000f087348 */ /* 0x000fea0003c00000 */
[----:B------:R0:W1:Y:S02]  /*14f40*/  SHFL.IDX P6, R14, R13, R12, R11 ;  /* 0x0000000c0d0e7389 */ /* 0x00006400000c000b */
[----:B01----:R-:W-:Y:S01]  /*14f50*/  ENDCOLLECTIVE ;  /* 0x000000000000791b */ /* 0x003fe20003800000 */
.L_x_304:
        /* <DEDUP_REMOVED lines=15> */
.L_x_305:
[----:B------:R-:W-:Y:S02]  /*15050*/  IMAD.MOV.U32 R13, RZ, RZ, R2 ;  /* 0x000000ffff0d7224 */ /* 0x000fe400078e0002 */
[----:B------:R-:W-:Y:S02]  /*15060*/  IMAD.MOV.U32 R12, RZ, RZ, 0x6 ;  /* 0x00000006ff0c7424 */ /* 0x000fe400078e00ff */
[----:B------:R-:W-:-:S07]  /*15070*/  IMAD.MOV.U32 R6, RZ, RZ, R14 ;  /* 0x000000ffff067224 */ /* 0x000fce00078e000e */
[----:B------:R-:W-:Y:S05]  /*15080*/  WARPSYNC.COLLECTIVE R15, `(.L_x_306) ;  /* 0x000000000f087348 */ /* 0x000fea0003c00000 */
[----:B------:R0:W1:Y:S02]  /*15090*/  SHFL.IDX P6, R14, R13, R12, R11 ;  /* 0x0000000c0d0e7389 */ /* 0x00006400000c000b */
[----:B01----:R-:W-:Y:S01]  /*150a0*/  ENDCOLLECTIVE ;  /* 0x000000000000791b */ /* 0x003fe20003800000 */
.L_x_306:
[----:B------:R-:W-:-:S05]  /*150b0*/  @!P2 IADD3 R6, P3, R10, R6, RZ ;  /* 0x000000060a06a210 */ /* 0x000fca0007f7e0ff */
[----:B------:R-:W-:-:S04]  /*150c0*/  @!P2 IMAD.X R5, RZ, RZ, R5, P3 ;  /* 0x000000ffff05a224 */ /* 0x000fc800018e0605 */
[----:B------:R-:W-:Y:S02]  /*150d0*/  @!P2 IMAD.MOV.U32 R7, RZ, RZ, R5 ;  /* 0x000000ffff07a224 */ /* 0x000fe400078e0005 */
[----:B------:R-:W-:-:S03]  /*150e0*/  IMAD.MOV.U32 R13, RZ, RZ, R0 ;  /* 0x000000ffff0d7224 */ /* 0x000fc600078e0000 */
[----:B------:R-:W-:Y:S01]  /*150f0*/  @!PT LDS RZ, [RZ] ;  /* 0x00000000fffff984 */ /* 0x000fe20000000800 */
[----:B------:R-:W-:Y:S01]  /*15100*/  @!PT LDS RZ, [RZ] ;  /* 0x00000000fffff984 */ /* 0x000fe20000000800 */
[----:B------:R-:W-:Y:S01]  /*15110*/  @!PT LDS RZ, [RZ] ;  /* 0x00000000fffff984 */ /* 0x000fe20000000800 */
[----:B------:R0:W-:Y:S04]  /*15120*/  @!P2 LDGSTS.E.BYPASS.LTC128B.128 [R9+0x22c00], desc[UR50][R6.64], !P0 ;  /* 0x22c000000609afae */ /* 0x0001e8000c101d72 */
[----:B------:R0:W-:Y:S01]  /*15130*/  @!P2 LDGSTS.E.BYPASS.LTC128B.128 [R9+0x26c00], desc[UR50][R6.64+0x80], !P1 ;  /* 0x26c000800609afae */ /* 0x0001e2000c901d72 */
[----:B------:R-:W-:-:S07]  /*15140*/  IMAD.MOV.U32 R5, RZ, RZ, R14 ;  /* 0x000000ffff057224 */ /* 0x000fce00078e000e */
[----:B0-----:R-:W-:Y:S05]  /*15150*/  WARPSYNC.COLLECTIVE R15, `(.L_x_307) ;  /* 0x000000000f087348 */ /* 0x001fea0003c00000 */
[----:B------:R1:W2:Y:S02]  /*15160*/  SHFL.IDX P6, R14, R13, R12, R11 ;  /* 0x0000000c0d0e7389 */ /* 0x0002a400000c000b */
[----:B012---:R-:W-:Y:S01]  /*15170*/  ENDCOLLECTIVE ;  /* 0x000000000000791b */ /* 0x007fe20003800000 */
.L_x_307:
[----:B------:R-:W-:-:S05]  /*15180*/  VIADD R7, R3, 0x60 ;  /* 0x0000006003077836 */ /* 0x000fca0000000000 */
[----:B------:R-:W-:Y:S01]  /*15190*/  ISETP.GE.AND P2, PT, R7, R4, PT ;  /* 0x000000040700720c */ /* 0x000fe20003f46270 */
[----:B------:R-:W-:Y:S02]  /*151a0*/  IMAD.MOV.U32 R13, RZ, RZ, R2 ;  /* 0x000000ffff0d7224 */ /* 0x000fe400078e0002 */
[----:B------:R-:W-:Y:S02]  /*151b0*/  IMAD.MOV.U32 R12, RZ, RZ, 0x7 ;  /* 0x00000007ff0c7424 */ /* 0x000fe400078e00ff */
[----:B------:R-:W-:-:S08]  /*151c0*/  IMAD.MOV.U32 R6, RZ, RZ, R14 ;  /* 0x000000ffff067224 */ /* 0x000fd000078e000e */
[----:B------:R-:W-:Y:S05]  /*151d0*/  WARPSYNC.COLLECTIVE R15, `(.L_x_308) ;  /* 0x000000000f087348 */ /* 0x000fea0003c00000 */
[----:B------:R0:W1:Y:S02]  /*151e0*/  SHFL.IDX P6, R14, R13, R12, R11 ;  /* 0x0000000c0d0e7389 */ /* 0x00006400000c000b */
[----:B01----:R-:W-:Y:S01]  /*151f0*/  ENDCOLLECTIVE ;  /* 0x000000000000791b */ /* 0x003fe20003800000 */
.L_x_308:
        /* <DEDUP_REMOVED lines=13> */
.L_x_309:
[----:B------:R-:W-:Y:S01]  /*152d0*/  IMAD.MOV.U32 R0, RZ, RZ, R14 ;  /* 0x000000ffff007224 */ /* 0x000fe200078e000e */
[----:B------:R-:W-:Y:S06]  /*152e0*/  BRA `(.L_x_310) ;  /* 0xffffffc000487947 */ /* 0x000fec000383ffff */
.L_x_230:
[----:B0-----:R0:W1:Y:S02]  /*152f0*/  SYNCS.PHASECHK.TRANS64.TRYWAIT P0, [R19+URZ+0x38820], R0 ;  /* 0x03882000130075a7 */ /* 0x001064000800017f */
[----:B-1----:R-:W-:Y:S05]  /*15300*/  @!P0 NANOSLEEP.SYNCS 0x989680 ;  /* 0x009896800000895d */ /* 0x002fea0003900000 */
[----:B------:R-:W1:Y:S02]  /*15310*/  @!P0 SYNCS.PHASECHK.TRANS64 P0, [R19+URZ+0x38820], R0 ;  /* 0x03882000130085a7 */ /* 0x000e64000800007f */
[----:B-1----:R-:W-:Y:S05]  /*15320*/  @!P0 BRA `(.L_x_230) ;  /* 0xfffffffc00f08947 */ /* 0x002fea000383ffff */
[----:B------:R-:W-:Y:S05]  /*15330*/  BRA `(.L_x_311) ;  /* 0xffffffc000b47947 */ /* 0x000fea000383ffff */
.L_x_236:
[----:B---3--:R3:W4:Y:S02]  /*15340*/  SYNCS.PHASECHK.TRANS64.TRYWAIT P0, [R4+URZ+0x38880], R3 ;  /* 0x03888003040075a7 */ /* 0x008724000800017f */
[----:B----4-:R-:W-:Y:S05]  /*15350*/  @!P0 NANOSLEEP.SYNCS 0x989680 ;  /* 0x009896800000895d */ /* 0x010fea0003900000 */
[----:B------:R-:W4:Y:S02]  /*15360*/  @!P0 SYNCS.PHASECHK.TRANS64 P0, [R4+URZ+0x38880], R3 ;  /* 0x03888003040085a7 */ /* 0x000f24000800007f */
[----:B----4-:R-:W-:Y:S05]  /*15370*/  @!P0 BRA `(.L_x_236) ;  /* 0xfffffffc00f08947 */ /* 0x010fea000383ffff */
[----:B------:R-:W-:Y:S05]  /*15380*/  BRA `(.L_x_312) ;  /* 0xffffffc4006c7947 */ /* 0x000fea000383ffff */
.L_x_242:
[----:B-1----:R1:W2:Y:S02]  /*15390*/  SYNCS.PHASECHK.TRANS64.TRYWAIT P0, [R4+URZ+0x38840], R3 ;  /* 0x03884003040075a7 */ /* 0x0022a4000800017f */
[----:B--2---:R-:W-:Y:S05]  /*153a0*/  @!P0 NANOSLEEP.SYNCS 0x989680 ;  /* 0x009896800000895d */ /* 0x004fea0003900000 */
[----:B------:R-:W2:Y:S02]  /*153b0*/  @!P0 SYNCS.PHASECHK.TRANS64 P0, [R4+URZ+0x38840], R3 ;  /* 0x03884003040085a7 */ /* 0x000ea4000800007f */
[----:B--2---:R-:W-:Y:S05]  /*153c0*/  @!P0 BRA `(.L_x_242) ;  /* 0xfffffffc00f08947 */ /* 0x004fea000383ffff */
[----:B------:R-:W-:Y:S05]  /*153d0*/  BRA `(.L_x_313) ;  /* 0xffffffc800287947 */ /* 0x000fea000383ffff */
.L_x_249:
[----:B---3--:R3:W4:Y:S02]  /*153e0*/  SYNCS.PHASECHK.TRANS64.TRYWAIT P0, [R20+URZ+0x38870], R2 ;  /* 0x03887002140075a7 */ /* 0x008724000800017f */
[----:B----4-:R-:W-:Y:S05]  /*153f0*/  @!P0 NANOSLEEP.SYNCS 0x989680 ;  /* 0x009896800000895d */ /* 0x010fea0003900000 */
[----:B------:R-:W4:Y:S02]  /*15400*/  @!P0 SYNCS.PHASECHK.TRANS64 P0, [R20+URZ+0x38870], R2 ;  /* 0x03887002140085a7 */ /* 0x000f24000800007f */
[----:B----4-:R-:W-:Y:S05]  /*15410*/  @!P0 BRA `(.L_x_249) ;  /* 0xfffffffc00f08947 */ /* 0x010fea000383ffff */
[----:B------:R-:W-:Y:S05]  /*15420*/  BRA `(.L_x_314) ;  /* 0xffffffcc00007947 */ /* 0x000fea000383ffff */
.L_x_251:
[----:B----4-:R4:W0:Y:S02]  /*15430*/  SYNCS.PHASECHK.TRANS64.TRYWAIT P0, [R20+URZ+0x38860], R0 ;  /* 0x03886000140075a7 */ /* 0x010824000800017f */
[----:B0-----:R-:W-:Y:S05]  /*15440*/  @!P0 NANOSLEEP.SYNCS 0x989680 ;  /* 0x009896800000895d */ /* 0x001fea0003900000 */
[----:B------:R-:W0:Y:S02]  /*15450*/  @!P0 SYNCS.PHASECHK.TRANS64 P0, [R20+URZ+0x38860], R0 ;  /* 0x03886000140085a7 */ /* 0x000e24000800007f */
[----:B0-----:R-:W-:Y:S05]  /*15460*/  @!P0 BRA `(.L_x_251) ;  /* 0xfffffffc00f08947 */ /* 0x001fea000383ffff */
[----:B------:R-:W-:Y:S05]  /*15470*/  BRA `(.L_x_315) ;  /* 0xffffffcc00087947 */ /* 0x000fea000383ffff */
.L_x_258:
[----:B0-----:R0:W1:Y:S02]  /*15480*/  SYNCS.PHASECHK.TRANS64.TRYWAIT P1, [R17+URZ+0x38870], R0 ;  /* 0x03887000110075a7 */ /* 0x001064000802017f */
[----:B-1----:R-:W-:Y:S05]  /*15490*/  @!P1 NANOSLEEP.SYNCS 0x989680 ;  /* 0x009896800000995d */ /* 0x002fea0003900000 */
[----:B------:R-:W1:Y:S02]  /*154a0*/  @!P1 SYNCS.PHASECHK.TRANS64 P1, [R17+URZ+0x38870], R0 ;  /* 0x03887000110095a7 */ /* 0x000e64000802007f */
[----:B-1----:R-:W-:Y:S05]  /*154b0*/  @!P1 BRA `(.L_x_258) ;  /* 0xfffffffc00f09947 */ /* 0x002fea000383ffff */
[----:B------:R-:W-:Y:S05]  /*154c0*/  BRA `(.L_x_316) ;  /* 0xffffffd400a47947 */ /* 0x000fea000383ffff */
.L_x_260:
[----:B0-----:R0:W1:Y:S02]  /*154d0*/  SYNCS.PHASECHK.TRANS64.TRYWAIT P1, [R17+URZ+0x38860], R0 ;  /* 0x03886000110075a7 */ /* 0x001064000802017f */
[----:B-1----:R-:W-:Y:S05]  /*154e0*/  @!P1 NANOSLEEP.SYNCS 0x989680 ;  /* 0x009896800000995d */ /* 0x002fea0003900000 */
[----:B------:R-:W1:Y:S02]  /*154f0*/  @!P1 SYNCS.PHASECHK.TRANS64 P1, [R17+URZ+0x38860], R0 ;  /* 0x03886000110095a7 */ /* 0x000e64000802007f */
[----:B-1----:R-:W-:Y:S05]  /*15500*/  @!P1 BRA `(.L_x_260) ;  /* 0xfffffffc00f09947 */ /* 0x002fea000383ffff */
[----:B------:R-:W-:Y:S05]  /*15510*/  BRA `(.L_x_317) ;  /* 0xffffffd400ac7947 */ /* 0x000fea000383ffff */
.L_x_271:
[----:B0-----:R0:W1:Y:S02]  /*15520*/  SYNCS.PHASECHK.TRANS64.TRYWAIT P0, [R0+URZ+0x38820], R3 ;  /* 0x03882003000075a7 */ /* 0x001064000800017f */
[----:B-1----:R-:W-:Y:S05]  /*15530*/  @!P0 NANOSLEEP.SYNCS 0x989680 ;  /* 0x009896800000895d */ /* 0x002fea0003900000 */
[----:B------:R-:W1:Y:S02]  /*15540*/  @!P0 SYNCS.PHASECHK.TRANS64 P0, [R0+URZ+0x38820], R3 ;  /* 0x03882003000085a7 */ /* 0x000e64000800007f */
[----:B-1----:R-:W-:Y:S05]  /*15550*/  @!P0 BRA `(.L_x_271) ;  /* 0xfffffffc00f08947 */ /* 0x002fea000383ffff */
[----:B------:R-:W-:Y:S05]  /*15560*/  BRA `(.L_x_318) ;  /* 0xffffffec00107947 */ /* 0x000fea000383ffff */
.L_x_272:
[----:B------:R-:W1:Y:S01]  /*15570*/  S2R R2, SR_TID.X ;  /* 0x0000000000027919 */ /* 0x000e620000002100 */
[----:B------:R-:W-:Y:S01]  /*15580*/  BSSY B0, `(.L_x_319) ;  /* 0x000000a000007945 */ /* 0x000fe20003800000 */
[----:B------:R-:W-:Y:S02]  /*15590*/  IMAD.MOV.U32 R12, RZ, RZ, RZ ;  /* 0x000000ffff0c7224 */ /* 0x000fe400078e00ff */
[----:B------:R-:W-:Y:S02]  /*155a0*/  IMAD.MOV.U32 R11, RZ, RZ, 0x1f ;  /* 0x0000001fff0b7424 */ /* 0x000fe400078e00ff */
[----:B------:R-:W-:Y:S01]  /*155b0*/  IMAD.MOV.U32 R15, RZ, RZ, -0x1 ;  /* 0xffffffffff0f7424 */ /* 0x000fe200078e00ff */
[----:B-1----:R-:W-:-:S04]  /*155c0*/  SHF.R.U32.HI R2, RZ, 0x5, R2 ;  /* 0x00000005ff027819 */ /* 0x002fc80000011602 */
[----:B------:R-:W-:-:S05]  /*155d0*/  LOP3.LUT R2, R2, 0x3, RZ, 0xc0, !PT ;  /* 0x0000000302027812 */ /* 0x000fca00078ec0ff */
[----:B------:R-:W-:-:S07]  /*155e0*/  IMAD.MOV.U32 R13, RZ, RZ, R2 ;  /* 0x000000ffff0d7224 */ /* 0x000fce00078e0002 */
[----:B0-----:R-:W-:Y:S05]  /*155f0*/  WARPSYNC.COLLECTIVE R15, `(.L_x_320) ;  /* 0x000000000f087348 */ /* 0x001fea0003c00000 */
[----:B------:R1:W2:Y:S02]  /*15600*/  SHFL.IDX P6, R14, R13, R12, R11 ;  /* 0x0000000c0d0e7389 */ /* 0x0002a400000c000b */
[----:B012---:R-:W-:Y:S01]  /*15610*/  ENDCOLLECTIVE ;  /* 0x000000000000791b */ /* 0x007fe20003800000 */
.L_x_320:
[----:B------:R-:W-:Y:S05]  /*15620*/  BSYNC B0 ;  /* 0x0000000000007941 */ /* 0x000fea0003800000 */
.L_x_319:
[----:B------:R-:W-:Y:S05]  /*15630*/  BRA `(.L_x_321) ;  /* 0xffffffe800f87947 */ /* 0x000fea000383ffff */
.L_x_275:
[----:B------:R-:W-:Y:S01]  /*15640*/  BSSY B1, `(.L_x_322) ;  /* 0x0000006000017945 */ /* 0x000fe20003800000 */
[----:B------:R-:W-:-:S07]  /*15650*/  IMAD.MOV.U32 R15, RZ, RZ, -0x1 ;  /* 0xffffffffff0f7424 */ /* 0x000fce00078e00ff */
[----:B01----:R-:W-:Y:S05]  /*15660*/  WARPSYNC.COLLECTIVE R15, `(.L_x_323) ;  /* 0x000000000f0c7348 */ /* 0x003fea0003c00000 */
[----:B------:R-:W-:Y:S02]  /*15670*/  ELECT P6, UR62, PT ;  /* 0x00000000003e782f */ /* 0x000fe400038c0000 */
[----:B------:R-:W-:Y:S01]  /*15680*/  MOV R14, UR62 ;  /* 0x0000003e000e7c02 */ /* 0x000fe20008000f00 */
[----:B01----:R-:W-:Y:S10]  /*15690*/  ENDCOLLECTIVE ;  /* 0x000000000000791b */ /* 0x003ff40003800000 */
.L_x_323:
[----:B------:R-:W-:Y:S05]  /*156a0*/  BSYNC B1 ;  /* 0x0000000000017941 */ /* 0x000fea0003800000 */
.L_x_322:
[----:B------:R-:W-:Y:S05]  /*156b0*/  BRA `(.L_x_324) ;  /* 0xffffffe800f07947 */ /* 0x000fea000383ffff */
.L_x_277:
[----:B0-----:R0:W1:Y:S02]  /*156c0*/  SYNCS.PHASECHK.TRANS64.TRYWAIT P1, [R6+URZ], R5 ;  /* 0x00000005060075a7 */ /* 0x001064000802017f */
[----:B-1----:R-:W-:Y:S05]  /*156d0*/  @!P1 NANOSLEEP.SYNCS 0x989680 ;  /* 0x009896800000995d */ /* 0x002fea0003900000 */
[----:B------:R-:W1:Y:S02]  /*156e0*/  @!P1 SYNCS.PHASECHK.TRANS64 P1, [R6+URZ], R5 ;  /* 0x00000005060095a7 */ /* 0x000e64000802007f */
[----:B-1----:R-:W-:Y:S05]  /*156f0*/  @!P1 BRA `(.L_x_277) ;  /* 0xfffffffc00f09947 */ /* 0x002fea000383ffff */
[----:B------:R-:W-:Y:S05]  /*15700*/  BRA `(.L_x_325) ;  /* 0xffffffec002c7947 */ /* 0x000fea000383ffff */
.L_x_278:
[----:B-1----:R1:W2:Y:S02]  /*15710*/  SYNCS.PHASECHK.TRANS64.TRYWAIT P1, [R7+URZ], R2 ;  /* 0x00000002070075a7 */ /* 0x0022a4000802017f */
[----:B--2---:R-:W-:Y:S05]  /*15720*/  @!P1 NANOSLEEP.SYNCS 0x989680 ;  /* 0x009896800000995d */ /* 0x004fea0003900000 */
[----:B------:R-:W2:Y:S02]  /*15730*/  @!P1 SYNCS.PHASECHK.TRANS64 P1, [R7+URZ], R2 ;  /* 0x00000002070095a7 */ /* 0x000ea4000802007f */
[----:B--2---:R-:W-:Y:S05]  /*15740*/  @!P1 BRA `(.L_x_278) ;  /* 0xfffffffc00f09947 */ /* 0x004fea000383ffff */
[----:B------:R-:W-:Y:S05]  /*15750*/  BRA `(.L_x_326) ;  /* 0xffffffec00207947 */ /* 0x000fea000383ffff */
.L_x_280:
[----:B--2---:R2:W3:Y:S02]  /*15760*/  SYNCS.PHASECHK.TRANS64.TRYWAIT P1, [R4+URZ+0x38860], R5 ;  /* 0x03886005040075a7 */ /* 0x0044e4000802017f */
[----:B---3--:R-:W-:Y:S05]  /*15770*/  @!P1 NANOSLEEP.SYNCS 0x989680 ;  /* 0x009896800000995d */ /* 0x008fea0003900000 */
[----:B------:R-:W3:Y:S02]  /*15780*/  @!P1 SYNCS.PHASECHK.TRANS64 P1, [R4+URZ+0x38860], R5 ;  /* 0x03886005040095a7 */ /* 0x000ee4000802007f */
[----:B---3--:R-:W-:Y:S05]  /*15790*/  @!P1 BRA `(.L_x_280) ;  /* 0xfffffffc00f09947 */ /* 0x008fea000383ffff */
[----:B------:R-:W-:Y:S05]  /*157a0*/  BRA `(.L_x_327) ;  /* 0xffffffec00247947 */ /* 0x000fea000383ffff */
.L_x_282:
[----:B---3--:R3:W4:Y:S02]  /*157b0*/  SYNCS.PHASECHK.TRANS64.TRYWAIT P1, [R3+URZ+0x38860], R2 ;  /* 0x03886002030075a7 */ /* 0x008724000802017f */
[----:B----4-:R-:W-:Y:S05]  /*157c0*/  @!P1 NANOSLEEP.SYNCS 0x989680 ;  /* 0x009896800000995d */ /* 0x010fea0003900000 */
[----:B------:R-:W4:Y:S02]  /*157d0*/  @!P1 SYNCS.PHASECHK.TRANS64 P1, [R3+URZ+0x38860], R2 ;  /* 0x03886002030095a7 */ /* 0x000f24000802007f */
[----:B----4-:R-:W-:Y:S05]  /*157e0*/  @!P1 BRA `(.L_x_282) ;  /* 0xfffffffc00f09947 */ /* 0x010fea000383ffff */
[----:B------:R-:W-:Y:S05]  /*157f0*/  BRA `(.L_x_328) ;  /* 0xffffffec00247947 */ /* 0x000fea000383ffff */
.L_x_284:
[----:B----4-:R4:W0:Y:S02]  /*15800*/  SYNCS.PHASECHK.TRANS64.TRYWAIT P0, [R4+URZ+0x38880], R5 ;  /* 0x03888005040075a7 */ /* 0x010824000800017f */
[----:B0-----:R-:W-:Y:S05]  /*15810*/  @!P0 NANOSLEEP.SYNCS 0x989680 ;  /* 0x009896800000895d */ /* 0x001fea0003900000 */
[----:B------:R-:W0:Y:S02]  /*15820*/  @!P0 SYNCS.PHASECHK.TRANS64 P0, [R4+URZ+0x38880], R5 ;  /* 0x03888005040085a7 */ /* 0x000e24000800007f */
[----:B0-----:R-:W-:Y:S05]  /*15830*/  @!P0 BRA `(.L_x_284) ;  /* 0xfffffffc00f08947 */ /* 0x001fea000383ffff */
[----:B------:R-:W-:Y:S05]  /*15840*/  BRA `(.L_x_285) ;  /* 0xffffffec00207947 */ /* 0x000fea000383ffff */
.L_x_329:
        /* <DEDUP_REMOVED lines=11> */
.L_x_3135:


//--------------------- .text._ZN7cutlass13device_kernelIN5flash11enable_sm90INS1_16FlashAttnFwdSm90INS1_25CollectiveMainloopFwdSm90ILi2EN4cute5tupleIJNS5_1CILi1EEES8_S8_EEENS6_IJNS7_ILi128EEESA_NS7_ILi256EEEEEELi256ENS_12float_e4m3_tEfNS_4arch4Sm90ELb0ELb0ELb0ELb1ELb0ELb1ELb0ELb1ELb1ELb1ELb1ELb0EEENS1_21CollectiveEpilogueFwdINS6_IJSA_SB_SA_EEES9_NS_10bfloat16_tESF_Li256ELb1ELb1ELb1ELb1EEENS1_36VarlenDynamicPersistentTileSchedulerILi128ELi128ELi256ELi128ELb1ELb1ELb1ELb0ELb1ELb1EEEEEEEEEvNT_6ParamsE --------------------------
	.section	.text._ZN7cutlass13device_kernelIN5flash11enable_sm90INS1_16FlashAttnFwdSm90INS1_25CollectiveMainloopFwdSm90ILi2EN4cute5tupleIJNS5_1CILi1EEES8_S8_EEENS6_IJNS7_ILi128EEESA_NS7_ILi256EEEEEELi256ENS_12float_e4m3_tEfNS_4arch4Sm90ELb0ELb0ELb0ELb1ELb0ELb1ELb0ELb1ELb1ELb1ELb1ELb0EEENS1_21CollectiveEpilogueFwdINS6_IJSA_SB_SA_EEES9_NS_10bfloat16_tESF_Li256ELb1ELb1ELb1ELb1EEENS1_36VarlenDynamicPersistentTileSchedulerILi128ELi128ELi256ELi128ELb1ELb1ELb1ELb0ELb1ELb1EEEEEEEEEvNT_6ParamsE,"ax",@progbits
	.align	128
.text._ZN7cutlass13device_kernelIN5flash11enable_sm90INS1_16FlashAttnFwdSm90INS1_25CollectiveMainloopFwdSm90ILi2EN4cute5tupleIJNS5_1CILi1EEES8_S8_EEENS6_IJNS7_ILi128EEESA_NS7_ILi256EEEEEELi256ENS_12float_e4m3_tEfNS_4arch4Sm90ELb0ELb0ELb0ELb1ELb0ELb1ELb0ELb1ELb1ELb1ELb1ELb0EEENS1_21CollectiveEpilogueFwdINS6_IJSA_SB_SA_EEES9_NS_10bfloat16_tESF_Li256ELb1ELb1ELb1ELb1EEENS1_36VarlenDynamicPersistentTileSchedulerILi128ELi128ELi256ELi128ELb1ELb1ELb1ELb0ELb1ELb1EEEEEEEEEvNT_6ParamsE:
        .type           _ZN7cutlass13device_kernelIN5flash11enable_sm90INS1_16FlashAttnFwdSm90INS1_25CollectiveMainloopFwdSm90ILi2EN4cute5tupleIJNS5_1CILi1EEES8_S8_EEENS6_IJNS7_ILi128EEESA_NS7_ILi256EEEEEELi256ENS_12float_e4m3_tEfNS_4arch4Sm90ELb0ELb0ELb0ELb1ELb0ELb1ELb0ELb1ELb1ELb1ELb1ELb0EEENS1_21CollectiveEpilogueFwdINS6_IJSA_SB_SA_EEES9_NS_10bfloat16_tESF_Li256ELb1ELb1ELb1ELb1EEENS1_36VarlenDynamicPersistentTileSchedulerILi128ELi128ELi256ELi128ELb1ELb1ELb1ELb0ELb1ELb1EEEEEEEEEvNT_6ParamsE,@function
        .size           _ZN7cutlass13device_kernelIN5flash11enable_sm90INS1_16FlashAttnFwdSm90INS1_25CollectiveMainloopFwdSm90ILi2EN4cute5tupleIJNS5_1CILi1EEES8_S8_EEENS6_IJNS7_ILi128EEESA_NS7_ILi256EEEEEELi256ENS_12float_e4m3_tEfNS_4arch4Sm90ELb0ELb0ELb0ELb1ELb0ELb1ELb0ELb1ELb1ELb1ELb1ELb0EEENS1_21CollectiveEpilogueFwdINS6_IJSA_SB_SA_EEES9_NS_10bfloat16_tESF_Li256ELb1ELb1ELb1ELb1EEENS1_36VarlenDynamicPersistentTileSchedulerILi128ELi128ELi256ELi128ELb1ELb1ELb1ELb0ELb1ELb1EEEEEEEEEvNT_6ParamsE,(.L_x_3136 - _ZN7cutlass13device_kernelIN5flash11enable_sm90INS1_16FlashAttnFwdSm90INS1_25CollectiveMainloopFwdSm90ILi2EN4cute5tupleIJNS5_1CILi1EEES8_S8_EEENS6_IJNS7_ILi128EEESA_NS7_ILi256EEEEEELi256ENS_12float_e4m3_tEfNS_4arch4Sm90ELb0ELb0ELb0ELb1ELb0ELb1ELb0ELb1ELb1ELb1ELb1ELb0EEENS1_21CollectiveEpilogueFwdINS6_IJSA_SB_SA_EEES9_NS_10bfloat16_tESF_Li256ELb1ELb1ELb1ELb1EEENS1_36VarlenDynamicPersistentTileSchedulerILi128ELi128ELi256ELi128ELb1ELb1ELb1ELb0ELb1ELb1EEEEEEEEEvNT_6ParamsE)
        .other          _ZN7cutlass13device_kernelIN5flash11enable_sm90INS1_16FlashAttnFwdSm90INS1_25CollectiveMainloopFwdSm90ILi2EN4cute5tupleIJNS5_1CILi1EEES8_S8_EEENS6_IJNS7_ILi128EEESA_NS7_ILi256EEEEEELi256ENS_12float_e4m3_tEfNS_4arch4Sm90ELb0ELb0ELb0ELb1ELb0ELb1ELb0ELb1ELb1ELb1ELb1ELb0EEENS1_21CollectiveEpilogueFwdINS6_IJSA_SB_SA_EEES9_NS_10bfloat16_tESF_Li256ELb1ELb1ELb1ELb1EEENS1_36VarlenDynamicPersistentTileSchedulerILi128ELi128ELi256ELi128ELb1ELb1ELb1ELb0ELb1ELb1EEEEEEEEEvNT_6ParamsE,@"STO_CUDA_ENTRY STV_DEFAULT"
_ZN7cutlass13device_kernelIN5flash11enable_sm90INS1_16FlashAttnFwdSm90INS1_25CollectiveMainloopFwdSm90ILi2EN4cute5tupleIJNS5_1CILi1EEES8_S8_EEENS6_IJNS7_ILi128EEESA_NS7_ILi256EEEEEELi256ENS_12float_e4m3_tEfNS_4arch4Sm90ELb0ELb0ELb0ELb1ELb0ELb1ELb0ELb1ELb1ELb1ELb1ELb0EEENS1_21CollectiveEpilogueFwdINS6_IJSA_SB_SA_EEES9_NS_10bfloat16_tESF_Li256ELb1ELb1ELb1ELb1EEENS1_36VarlenDynamicPersistentTileSchedulerILi128ELi128ELi256ELi128ELb1ELb1ELb1ELb0ELb1ELb1EEEEEEEEEvNT_6ParamsE:
        /* <DEDUP_REMOVED lines=13> */
[----:B------:R-:W-:Y:S02]  /*00d0*/  UIADD3 UR10, UP2, UR4, 0x570, URZ ;  /* 0x00000570040a7890 */ /* 0x000fe4000ff5e03f */
[----:B------:R-:W-:Y:S02]  /*00e0*/  UIADD3 UR4, UP3, UR4, 0x670, URZ ;  /* 0x0000067004047890 */ /* 0x000fe4000ff7e03f */
[----:B------:R-:W-:-:S02]  /*00f0*/  UIADD3.X UR7, URZ, UR5, URZ, UP0, !UPT ;  /* 0x000000053f077290 */ /* 0x000fc400087fe43f */
[----:B------:R-:W-:Y:S02]  /*0100*/  UIADD3.X UR9, URZ, UR5, URZ, UP1, !UPT ;  /* 0x000000053f097290 */ /* 0x000fe40008ffe43f */
[----:B------:R-:W-:Y:S02]  /*0110*/  UIADD3.X UR11, URZ, UR5, URZ, UP2, !UPT ;  /* 0x000000053f0b7290 */ /* 0x000fe400097fe43f */
[----:B------:R-:W-:-:S03]  /*0120*/  UIADD3.X UR5, URZ, UR5, URZ, UP3, !UPT ;  /* 0x000000053f057290 */ /* 0x000fc60009ffe43f */
[----:B------:R0:W-:Y:S02]  /*0130*/  UTMACCTL.PF [UR6] ;  /* 0x00000000060079b9 */ /* 0x0001e40008040000 */
[----:B------:R0:W-:Y:S02]  /*0140*/  UTMACCTL.PF [UR8] ;  /* 0x00000000080079b9 */ /* 0x0001e40008040000 */
[----:B------:R0:W-:Y:S02]  /*0150*/  UTMACCTL.PF [UR10] ;  /* 0x000000000a0079b9 */ /* 0x0001e40008040000 */
[----:B------:R0:W-:Y:S02]  /*0160*/  UTMACCTL.PF [UR4] ;  /* 0x00000000040079b9 */ /* 0x0001e40008040000 */
[----:B0-----:R-:W-:Y:S01]  /*0170*/  NOP ;  /* 0x0000000000007918 */ /* 0x001fe20000000000 */
.L_x_331:
[----:B------:R-:W-:Y:S05]  /*0180*/  BSYNC B0 ;  /* 0x0000000000007941 */ /* 0x000fea0003800000 */
.L_x_330:
        /* <DEDUP_REMOVED lines=41> */
.L_x_332:
        /* <DEDUP_REMOVED lines=22> */
.L_x_333:
        /* <DEDUP_REMOVED lines=18> */
.L_x_334:
        /* <DEDUP_REMOVED lines=22> */
.L_x_335:
        /* <DEDUP_REMOVED lines=22> */
.L_x_336:
[----:B------:R-:W-:Y:S01]  /*0960*/  PLOP3.LUT P0, PT, PT, PT, UP0, 0x80, 0x0 ;  /* 0x000000000000781c */ /* 0x000fe20003f0f008 */
[----:B------:R-:W-:Y:S01]  /*0970*/  UMOV UR37, 0x1 ;  /* 0x0000000100257882 */ /* 0x000fe20000000000 */
[----:B------:R-:W-:Y:S01]  /*0980*/  NOP ;  /* 0x0000000000007918 */ /* 0x000fe20000000000 */
[----:B------:R-:W-:Y:S01]  /*0990*/  USEL UR37, UR37, 0x2, !UP0 ;  /* 0x0000000225257887 */ /* 0x000fe2000c000000 */
[----:B------:R-:W-:Y:S01]  /*09a0*/  BSSY B8, `(.L_x_337) ;  /* 0x0002991000087945 */ /* 0x000fe20003800000 */
[----:B------:R-:W-:Y:S01]  /*09b0*/  ULDC.64 UR42, c[0x0][0x208] ;  /* 0x00008200002a7ab9 */ /* 0x000fe20000000a00 */
[----:B012-4-:R-:W-:Y:S07]  /*09c0*/  BAR.SYNC.DEFER_BLOCKING 0x0 ;  /* 0x0000000000007b1d */ /* 0x017fee0000010000 */
[----:B------:R-:W-:Y:S05]  /*09d0*/  @!P0 BRA `(.L_x_338) ;  /* 0x0000022000008947 */ /* 0x000fea0003800000 */
.L_x_339:
[----:B------:R-:W-:-:S08]  /*09e0*/  NOP ;  /* 0x0000000000007918 */ /* 0x000fd00000000000 */
[----:B------:R-:W0:Y:S02]  /*09f0*/  USETMAXREG.TRY_ALLOC.CTAPOOL UP0, 0xf0 ;  /* 0x000000f0000079c8 */ /* 0x000e240008000600 */
[----:B0-----:R-:W-:-:S13]  /*0a00*/  PLOP3.LUT P0, PT, PT, PT, UP0, 0x80, 0x0 ;  /* 0x000000000000781c */ /* 0x001fda0003f0f008 */
[----:B------:R-:W-:Y:S05]  /*0a10*/  @!P0 BRA `(.L_x_339) ;  /* 0xfffffffc00f08947 */ /* 0x000fea000383ffff */
[----:B------:R-:W2:Y:S01]  /*0a20*/  LDL.LU R0, [R1+0x10] ;  /* 0x0000100001007983 */ /* 0x000ea20000300800 */
[----:B------:R-:W0:Y:S01]  /*0a30*/  S2R R2, SR_TID.X ;  /* 0x0000000000027919 */ /* 0x000e220000002100 */
[----:B------:R-:W1:Y:S01]  /*0a40*/  S2UR UR36, SR_CgaCtaId ;  /* 0x00000000002479c3 */ /* 0x000e620000008800 */
[----:B------:R-:W-:Y:S01]  /*0a50*/  UMOV UR4, 0x400 ;  /* 0x0000040000047882 */ /* 0x000fe20000000000 */
[----:B0-----:R-:W-:-:S06]  /*0a60*/  SHF.R.U32.HI R2, RZ, 0x7, R2 ;  /* 0x00000007ff027819 */ /* 0x001fcc0000011602 */
[----:B------:R-:W-:Y:S06]  /*0a70*/  BAR.ARV 0x8, 0x180 ;  /* 0x0206000000007b1d */ /* 0x000fec0000002000 */
[----:B------:R-:W-:-:S13]  /*0a80*/  ISETP.NE.AND P0, PT, R2, 0x1, PT ;  /* 0x000000010200780c */ /* 0x000fda0003f05270 */
[----:B------:R-:W-:Y:S08]  /*0a90*/  @!P0 BAR.ARV 0x9, 0x100 ;  /* 0x0244000000008b1d */ /* 0x000ff00000002000 */
[----:B------:R-:W-:Y:S01]  /*0aa0*/  BAR.SYNC.DEFER_BLOCKING 0x5, 0x180 ;  /* 0x0146000000007b1d */ /* 0x000fe20000010000 */
[----:B-1----:R-:W-:-:S06]  /*0ab0*/  ULEA UR4, UR36, UR4, 0x18 ;  /* 0x0000000424047291 */ /* 0x002fcc000f8ec03f */
[----:B------:R-:W-:Y:S01]  /*0ac0*/  IMAD.U32 R22, RZ, RZ, UR4 ;  /* 0x00000004ff167e24 */ /* 0x000fe2000f8e00ff */
[----:B------:R-:W-:-:S04]  /*0ad0*/  ULDC UR4, c[0x0][0xc3c] ;  /* 0x00030f0000047ab9 */ /* 0x000fc80000000800 */
[----:B------:R-:W0:Y:S01]  /*0ae0*/  LDS.128 R28, [R22+0x388d0] ;  /* 0x0388d000161c7984 */ /* 0x000e220000000c00 */
[----:B------:R-:W-:Y:S06]  /*0af0*/  BAR.ARV 0x4, 0x180 ;  /* 0x0106000000007b1d */ /* 0x000fec0000002000 */
[----:B--2---:R-:W-:-:S04]  /*0b00*/  LOP3.LUT R0, R0, 0xffffffef, RZ, 0xc0, !PT ;  /* 0xffffffef00007812 */ /* 0x004fc800078ec0ff */
[----:B------:R-:W-:-:S05]  /*0b10*/  @P0 LOP3.LUT R0, R0, 0x10, RZ, 0xfc, !PT ;  /* 0x0000001000000812 */ /* 0x000fca00078efcff */
[----:B------:R1:W-:Y:S01]  /*0b20*/  STL [R1+0x10], R0 ;  /* 0x0000100001007387 */ /* 0x0003e20000100800 */
[----:B0-----:R-:W-:-:S13]  /*0b30*/  ISETP.GE.AND P0, PT, R31, UR4, PT ;  /* 0x000000041f007c0c */ /* 0x001fda000bf06270 */
[----:B-1----:R-:W-:Y:S05]  /*0b40*/  @P0 BRA `(.L_x_340) ;  /* 0x0000029400d80947 */ /* 0x002fea0003800000 */
[----:B------:R-:W0:Y:S01]  /*0b50*/  S2R R0, SR_TID.X ;  /* 0x0000000000007919 */ /* 0x000e220000002100 */
[----:B------:R-:W-:Y:S01]  /*0b60*/  IMAD.MOV.U32 R232, RZ, RZ, RZ ;  /* 0x000000ffffe87224 */ /* 0x000fe200078e00ff */
[----:B------:R-:W-:Y:S01]  /*0b70*/  CS2R R234, SRZ ;  /* 0x0000000000ea7805 */ /* 0x000fe2000001ff00 */
[----:B------:R-:W-:Y:S01]  /*0b80*/  IMAD.MOV.U32 R152, RZ, RZ, RZ ;  /* 0x000000ffff987224 */ /* 0x000fe200078e00ff */
[----:B------:R-:W-:Y:S01]  /*0b90*/  ULOP3.LUT UR46, UR37, 0x1, URZ, 0xfc, !UPT ;  /* 0x00000001252e7892 */ /* 0x000fe2000f8efc3f */
[----:B------:R-:W-:Y:S01]  /*0ba0*/  UMOV UR39, URZ ;  /* 0x0000003f00277c82 */ /* 0x000fe20008000000 */
[----:B0-----:R-:W-:-:S05]  /*0bb0*/  VIADD R0, R0, 0xffffff80 ;  /* 0xffffff8000007836 */ /* 0x001fca0000000000 */
[----:B------:R-:W-:-:S04]  /*0bc0*/  SHF.R.S32.HI R3, RZ, 0x1f, R0 ;  /* 0x0000001fff037819 */ /* 0x000fc80000011400 */
[CC--:B------:R-:W-:Y:S02]  /*0bd0*/  LEA.HI R2, R3.reuse, R0.reuse, RZ, 0x7 ;  /* 0x0000000003027211 */ /* 0x0c0fe400078f38ff */
[CC--:B------:R-:W-:Y:S02]  /*0be0*/  LEA.HI R4, R3.reuse, R0.reuse, RZ, 0x4 ;  /* 0x0000000003047211 */ /* 0x0c0fe400078f20ff */
[----:B------:R-:W-:Y:S02]  /*0bf0*/  LOP3.LUT R5, R2, 0xffffff80, RZ, 0xc0, !PT ;  /* 0xffffff8002057812 */ /* 0x000fe400078ec0ff */
[----:B------:R-:W-:Y:S02]  /*0c00*/  SHF.R.S32.HI R7, RZ, 0x4, R4 ;  /* 0x00000004ff077819 */ /* 0x000fe40000011404 */
[CC--:B------:R-:W-:Y:S01]  /*0c10*/  LEA.HI R23, R3.reuse, R0.reuse, RZ, 0x3 ;  /* 0x0000000003177211 */ /* 0x0c0fe200078f18ff */
[----:B------:R-:W-:Y:S01]  /*0c20*/  IMAD.IADD R14, R0, 0x1, -R5 ;  /* 0x00000001000e7824 */ /* 0x000fe200078e0a05 */
[----:B------:R-:W-:-:S04]  /*0c30*/  LEA.HI R5, R3, R0, RZ, 0x5 ;  /* 0x0000000003057211 */ /* 0x000fc800078f28ff */
[----:B------:R-:W-:Y:S01]  /*0c40*/  SHF.R.S32.HI R8, RZ, 0x1f, R14 ;  /* 0x0000001fff087819 */ /* 0x000fe2000001140e */
[----:B------:R-:W-:Y:S01]  /*0c50*/  IMAD.SHL.U32 R6, R5, 0x20, RZ ;  /* 0x0000002005067824 */ /* 0x000fe200078e00ff */
[----:B------:R-:W-:Y:S01]  /*0c60*/  LOP3.LUT R5, R4, 0x3fffff0, RZ, 0xc0, !PT ;  /* 0x03fffff004057812 */ /* 0x000fe200078ec0ff */
[----:B------:R-:W-:Y:S01]  /*0c70*/  STL [R1+0x110], R14 ;  /* 0x0001100e01007387 */ /* 0x000fe20000100800 */
[----:B------:R-:W-:Y:S02]  /*0c80*/  LEA.HI R10, R8, R14, RZ, 0x2 ;  /* 0x0000000e080a7211 */ /* 0x000fe400078f10ff */
[----:B------:R-:W-:Y:S02]  /*0c90*/  LOP3.LUT R6, R6, 0xfffffc00, RZ, 0xc0, !PT ;  /* 0xfffffc0006067812 */ /* 0x000fe400078ec0ff */
[----:B------:R-:W-:Y:S02]  /*0ca0*/  IADD3 R5, R0, -R5, RZ ;  /* 0x8000000500057210 */ /* 0x000fe40007ffe0ff */
[----:B------:R-:W-:-:S02]  /*0cb0*/  LEA.HI R4, R4, R7, RZ, 0x1 ;  /* 0x0000000704047211 */ /* 0x000fc400078f08ff */
[----:B------:R-:W-:Y:S01]  /*0cc0*/  SHF.R.S32.HI R11, RZ, 0x2, R10 ;  /* 0x00000002ff0b7819 */ /* 0x000fe2000001140a */
[----:B------:R-:W-:Y:S01]  /*0cd0*/  IMAD R9, R5, 0x40, R6 ;  /* 0x0000004005097824 */ /* 0x000fe200078e0206 */
[----:B------:R-:W-:Y:S02]  /*0ce0*/  SHF.R.S32.HI R5, RZ, 0x7, R2 ;  /* 0x00000007ff057819 */ /* 0x000fe40000011402 */
[----:B------:R-:W-:Y:S02]  /*0cf0*/  SHF.R.S32.HI R12, RZ, 0x1f, R10 ;  /* 0x0000001fff0c7819 */ /* 0x000fe4000001140a */
[----:B------:R-:W-:Y:S02]  /*0d00*/  LEA.HI R2, R2, R5, RZ, 0x1 ;  /* 0x0000000502027211 */ /* 0x000fe400078f08ff */
[----:B------:R-:W-:Y:S02]  /*0d10*/  LOP3.LUT R4, R4, 0x1ffffffe, RZ, 0xc0, !PT ;  /* 0x1ffffffe04047812 */ /* 0x000fe400078ec0ff */
[----:B------:R-:W-:-:S02]  /*0d20*/  LOP3.LUT R2, R2, 0x3fffffe, RZ, 0xc0, !PT ;  /* 0x03fffffe02027812 */ /* 0x000fc400078ec0ff */
[----:B------:R-:W-:Y:S01]  /*0d30*/  LEA.HI R6, R3, R0, RZ, 0x2 ;  /* 0x0000000003067211 */ /* 0x000fe200078f10ff */
[----:B------:R-:W-:Y:S01]  /*0d40*/  IMAD.IADD R4, R7, 0x1, -R4 ;  /* 0x0000000107047824 */ /* 0x000fe200078e0a04 */
[----:B------:R-:W-:Y:S02]  /*0d50*/  LEA.HI R12, R12, R11, RZ, 0x3 ;  /* 0x0000000b0c0c7211 */ /* 0x000fe400078f18ff */
[----:B------:R-:W-:Y:S02]  /*0d60*/  IADD3 R2, R5, -R2, RZ ;  /* 0x8000000205027210 */ /* 0x000fe40007ffe0ff */
[----:B------:R-:W-:Y:S02]  /*0d70*/  LOP3.LUT R7, R6, 0xfffffffc, RZ, 0xc0, !PT ;  /* 0xfffffffc06077812 */ /* 0x000fe400078ec0ff */
[----:B------:R-:W-:Y:S02]  /*0d80*/  LOP3.LUT R5, R23, 0xfffffff8, RZ, 0xc0, !PT ;  /* 0xfffffff817057812 */ /* 0x000fe400078ec0ff */
[----:B------:R-:W-:Y:S01]  /*0d90*/  LOP3.LUT R12, R12, 0xfffffff8, RZ, 0xc0, !PT ;  /* 0xfffffff80c0c7812 */ /* 0x000fe200078ec0ff */
[----:B------:R-:W-:Y:S01]  /*0da0*/  IMAD.IADD R7, R0, 0x1, -R7 ;  /* 0x0000000100077824 */ /* 0x000fe200078e0a07 */
[----:B------:R-:W-:Y:S01]  /*0db0*/  LEA.HI R8, R8, R14, RZ, 0x5 ;  /* 0x0000000e08087211 */ /* 0x000fe200078f28ff */
[----:B------:R-:W-:Y:S01]  /*0dc0*/  IMAD.IADD R5, R0, 0x1, -R5 ;  /* 0x0000000100057824 */ /* 0x000fe200078e0a05 */
[----:B------:R-:W-:Y:S01]  /*0dd0*/  LEA.HI R3, R3, R0, RZ, 0x6 ;  /* 0x0000000003037211 */ /* 0x000fe200078f30ff */
[----:B------:R-:W-:Y:S01]  /*0de0*/  IMAD R0, R4, 0x8, R9 ;  /* 0x0000000804007824 */ /* 0x000fe200078e0209 */
[----:B------:R-:W-:Y:S01]  /*0df0*/  SHF.R.S32.HI R8, RZ, 0x5, R8 ;  /* 0x00000005ff087819 */ /* 0x000fe20000011408 */
[----:B------:R-:W-:Y:S01]  /*0e00*/  IMAD.IADD R11, R11, 0x1, -R12 ;  /* 0x000000010b0b7824 */ /* 0x000fe200078e0a0c */
[----:B------:R-:W-:Y:S01]  /*0e10*/  SHF.R.S32.HI R23, RZ, 0x3, R23 ;  /* 0x00000003ff177819 */ /* 0x000fe20000011417 */
[----:B------:R-:W-:Y:S01]  /*0e20*/  IMAD.SHL.U32 R3, R3, 0x10, RZ ;  /* 0x0000001003037824 */ /* 0x000fe200078e00ff */
[----:B------:R-:W-:Y:S01]  /*0e30*/  LEA.HI R6, R7, R7, RZ, 0x1 ;  /* 0x0000000707067211 */ /* 0x000fe200078f08ff */
[----:B------:R-:W-:Y:S01]  /*0e40*/  IMAD R11, R8, 0x10, R11 ;  /* 0x00000010080b7824 */ /* 0x000fe200078e020b */
[----:B------:R0:W-:Y:S01]  /*0e50*/  STL [R1+0x1a4], R0 ;  /* 0x0001a40001007387 */ /* 0x0001e20000100800 */
[C---:B------:R-:W-:Y:S01]  /*0e60*/  IADD3 R12, R23.reuse, 0x40, RZ ;  /* 0x00000040170c7810 */ /* 0x040fe20007ffe0ff */
[C---:B------:R-:W-:Y:S01]  /*0e70*/  VIADD R20, R23.reuse, 0x20 ;  /* 0x0000002017147836 */ /* 0x040fe20000000000 */
[----:B------:R-:W-:Y:S01]  /*0e80*/  LOP3.LUT R6, R6, 0x1ffffffe, RZ, 0xc0, !PT ;  /* 0x1ffffffe06067812 */ /* 0x000fe200078ec0ff */
[----:B------:R-:W-:Y:S01]  /*0e90*/  VIADD R8, R23, 0x60 ;  /* 0x0000006017087836 */ /* 0x000fe20000000000 */
[----:B------:R-:W-:Y:S01]  /*0ea0*/  LEA R11, R2, R11, 0x6 ;  /* 0x0000000b020b7211 */ /* 0x000fe200078e30ff */
[----:B------:R-:W-:Y:S01]  /*0eb0*/  IMAD.SHL.U32 R16, R5, 0x10, RZ ;  /* 0x0000001005107824 */ /* 0x000fe200078e00ff */
[----:B------:R-:W-:Y:S01]  /*0ec0*/  LOP3.LUT R13, R3, 0xfffffc00, RZ, 0xc0, !PT ;  /* 0xfffffc00030d7812 */ /* 0x000fe200078ec0ff */
[----:B------:R-:W-:Y:S01]  /*0ed0*/  IMAD.SHL.U32 R3, R12, 0x80, RZ ;  /* 0x000000800c037824 */ /* 0x000fe200078e00ff */
[----:B------:R-:W-:Y:S01]  /*0ee0*/  SHF.R.S32.HI R2, RZ, 0x1f, R23 ;  /* 0x0000001fff027819 */ /* 0x000fe20000011417 */
[----:B0-----:R-:W-:Y:S01]  /*0ef0*/  IMAD.SHL.U32 R0, R23, 0x80, RZ ;  /* 0x0000008017007824 */ /* 0x001fe200078e00ff */
[----:B------:R-:W-:Y:S01]  /*0f00*/  SHF.R.S32.HI R4, RZ, 0x1f, R12 ;  /* 0x0000001fff047819 */ /* 0x000fe2000001140c */
[----:B------:R-:W-:Y:S01]  /*0f10*/  IMAD.IADD R6, R7, 0x1, -R6 ;  /* 0x0000000107067824 */ /* 0x000fe200078e0a06 */
[----:B------:R-:W-:Y:S01]  /*0f20*/  SHF.R.S32.HI R2, RZ, 0x1f, R20 ;  /* 0x0000001fff027819 */ /* 0x000fe20000011414 */
[----:B------:R-:W-:Y:S01]  /*0f30*/  IMAD.SHL.U32 R18, R5, 0x8, RZ ;  /* 0x0000000805127824 */ /* 0x000fe200078e00ff */
[----:B------:R-:W-:Y:S01]  /*0f40*/  LOP3.LUT R15, R0, 0x380, RZ, 0xc0, !PT ;  /* 0x00000380000f7812 */ /* 0x000fe200078ec0ff */
[----:B------:R-:W-:Y:S01]  /*0f50*/  STL [R1+0x19c], R11 ;  /* 0x00019c0b01007387 */ /* 0x000fe20000100800 */
[----:B------:R-:W-:Y:S01]  /*0f60*/  SHF.L.U32 R0, R20, 0x7, RZ ;  /* 0x0000000714007819 */ /* 0x000fe200000006ff */
[----:B------:R-:W-:Y:S01]  /*0f70*/  IMAD.SHL.U32 R5, R8, 0x80, RZ ;  /* 0x0000008008057824 */ /* 0x000fe200078e00ff */
[----:B------:R-:W-:Y:S01]  /*0f80*/  SHF.R.S32.HI R7, RZ, 0x1f, R8 ;  /* 0x0000001fff077819 */ /* 0x000fe20000011408 */
[----:B------:R0:W-:Y:S01]  /*0f90*/  STL [R1+0x60], R13 ;  /* 0x0000600d01007387 */ /* 0x0001e20000100800 */
[----:B------:R-:W-:Y:S01]  /*0fa0*/  LEA.HI R4, R4, R12, RZ, 0x3 ;  /* 0x0000000c04047211 */ /* 0x000fe200078f18ff */
[----:B------:R-:W-:Y:S01]  /*0fb0*/  VIADD R233, R18, 0x40 ;  /* 0x0000004012e97836 */ /* 0x000fe20000000000 */
[----:B------:R-:W-:Y:S01]  /*0fc0*/  LEA.HI R2, R2, R20, RZ, 0x3 ;  /* 0x0000001402027211 */ /* 0x000fe200078f18ff */
[----:B------:R-:W-:Y:S01]  /*0fd0*/  VIADD R20, R18, 0x80 ;  /* 0x0000008012147836 */ /* 0x000fe20000000000 */
[----:B------:R-:W-:Y:S01]  /*0fe0*/  LOP3.LUT R12, R0, 0x380, RZ, 0xc0, !PT ;  /* 0x00000380000c7812 */ /* 0x000fe200078ec0ff */
[----:B------:R-:W-:Y:S01]  /*0ff0*/  IMAD.SHL.U32 R4, R4, 0x80, RZ ;  /* 0x0000008004047824 */ /* 0x000fe200078e00ff */
[----:B------:R-:W-:Y:S01]  /*1000*/  LOP3.LUT R9, R3, 0x380, RZ, 0xc0, !PT ;  /* 0x0000038003097812 */ /* 0x000fe200078ec0ff */
[----:B------:R-:W-:Y:S01]  /*1010*/  IMAD.SHL.U32 R2, R2, 0x80, RZ ;  /* 0x0000008002027824 */ /* 0x000fe200078e00ff */
[----:B------:R-:W-:Y:S01]  /*1020*/  LOP3.LUT R0, R15, 0x70, R16, 0xf8, !PT ;  /* 0x000000700f007812 */ /* 0x000fe200078ef810 */
[----:B------:R1:W-:Y:S01]  /*1030*/  STL [R1+0x44], R20 ;  /* 0x0000441401007387 */ /* 0x0003e20000100800 */
[----:B------:R-:W-:-:S02]  /*1040*/  SHF.R.U32.HI R3, RZ, 0x3, R15 ;  /* 0x00000003ff037819 */ /* 0x000fc4000001160f */
[----:B------:R-:W-:Y:S02]  /*1050*/  LEA.HI R7, R7, R8, RZ, 0x3 ;  /* 0x0000000807077211 */ /* 0x000fe400078f18ff */
[----:B------:R-:W-:Y:S02]  /*1060*/  IADD3 R15, R18, 0xc0, RZ ;  /* 0x000000c0120f7810 */ /* 0x000fe40007ffe0ff */
[----:B0-----:R-:W-:Y:S01]  /*1070*/  LOP3.LUT R13, R13, R0, R3, 0xf6, !PT ;  /* 0x000000000d0d7212 */ /* 0x001fe200078ef603 */
[----:B------:R-:W-:Y:S01]  /*1080*/  IMAD.SHL.U32 R7, R7, 0x80, RZ ;  /* 0x0000008007077824 */ /* 0x000fe200078e00ff */
[----:B------:R-:W-:Y:S01]  /*1090*/  LOP3.LUT R8, R5, 0x380, RZ, 0xc0, !PT ;  /* 0x0000038005087812 */ /* 0x000fe200078ec0ff */
[----:B------:R0:W-:Y:S01]  /*10a0*/  STL [R1+0x4c], R15 ;  /* 0x00004c0f01007387 */ /* 0x0001e20000100800 */
[----:B-1----:R-:W-:Y:S02]  /*10b0*/  SHF.R.S32.HI R20, RZ, 0x1f, R20 ;  /* 0x0000001fff147819 */ /* 0x002fe40000011414 */
[----:B------:R-:W-:Y:S01]  /*10c0*/  LOP3.LUT R2, R2, 0xfffffc00, RZ, 0xc0, !PT ;  /* 0xfffffc0002027812 */ /* 0x000fe200078ec0ff */
[----:B------:R1:W-:Y:S01]  /*10d0*/  STL [R1+0x68], R13 ;  /* 0x0000680d01007387 */ /* 0x0003e20000100800 */
[----:B------:R-:W-:-:S02]  /*10e0*/  LOP3.LUT R10, R10, 0x7ffffffc, RZ, 0xc0, !PT ;  /* 0x7ffffffc0a0a7812 */ /* 0x000fc400078ec0ff */
[----:B------:R-:W-:Y:S01]  /*10f0*/  SHF.R.U32.HI R3, RZ, 0x3, R12 ;  /* 0x00000003ff037819 */ /* 0x000fe2000001160c */
[----:B------:R-:W-:Y:S01]  /*1100*/  STL [R1+0x88], R20 ;  /* 0x0000881401007387 */ /* 0x000fe20000100800 */
[----:B------:R-:W-:Y:S01]  /*1110*/  LOP3.LUT R0, R12, 0x70, R16, 0xf8, !PT ;  /* 0x000000700c007812 */ /* 0x000fe200078ef810 */
[----:B------:R-:W-:Y:S01]  /*1120*/  IMAD.IADD R10, R14, 0x1, -R10 ;  /* 0x000000010e0a7824 */ /* 0x000fe200078e0a0a */
[----:B0-----:R-:W-:Y:S02]  /*1130*/  SHF.R.S32.HI R15, RZ, 0x1f, R15 ;  /* 0x0000001fff0f7819 */ /* 0x001fe4000001140f */
[----:B------:R-:W-:Y:S02]  /*1140*/  LOP3.LUT R4, R4, 0xfffffc00, RZ, 0xc0, !PT ;  /* 0xfffffc0004047812 */ /* 0x000fe400078ec0ff */
[----:B-1----:R-:W-:Y:S01]  /*1150*/  IADD3 R13, R22, R13, RZ ;  /* 0x0000000d160d7210 */ /* 0x002fe20007ffe0ff */
[----:B------:R-:W-:Y:S01]  /*1160*/  STL [R1+0x84], R15 ;  /* 0x0000840f01007387 */ /* 0x000fe20000100800 */
[----:B------:R-:W-:-:S02]  /*1170*/  SHF.R.U32.HI R12, RZ, 0x3, R9 ;  /* 0x00000003ff0c7819 */ /* 0x000fc40000011609 */
[----:B------:R-:W-:Y:S01]  /*1180*/  LOP3.LUT R5, R9, 0x70, R16, 0xf8, !PT ;  /* 0x0000007009057812 */ /* 0x000fe200078ef810 */
[----:B------:R-:W-:Y:S01]  /*1190*/  STL [R1+0x5c], R2 ;  /* 0x00005c0201007387 */ /* 0x000fe20000100800 */
[----:B------:R-:W-:Y:S02]  /*11a0*/  LOP3.LUT R7, R7, 0xfffffc00, RZ, 0xc0, !PT ;  /* 0xfffffc0007077812 */ /* 0x000fe400078ec0ff */
[----:B------:R-:W-:Y:S01]  /*11b0*/  SHF.R.U32.HI R9, RZ, 0x3, R8 ;  /* 0x00000003ff097819 */ /* 0x000fe20000011608 */
[----:B------:R-:W-:Y:S01]  /*11c0*/  STL [R1+0x64], R13 ;  /* 0x0000640d01007387 */ /* 0x000fe20000100800 */
[----:B------:R-:W-:Y:S02]  /*11d0*/  LOP3.LUT R8, R8, 0x70, R16, 0xf8, !PT ;  /* 0x0000007008087812 */ /* 0x000fe400078ef810 */
[----:B------:R-:W-:Y:S01]  /*11e0*/  LOP3.LUT R3, R2, R0, R3, 0xf6, !PT ;  /* 0x0000000002037212 */ /* 0x000fe200078ef603 */
[----:B------:R0:W-:Y:S01]  /*11f0*/  STL [R1+0x58], R4 ;  /* 0x0000580401007387 */ /* 0x0001e20000100800 */
[----:B------:R-:W-:Y:S01]  /*1200*/  LOP3.LUT R5, R4, R5, R12, 0xf6, !PT ;  /* 0x0000000504057212 */ /* 0x000fe200078ef60c */
[----:B------:R-:W-:Y:S01]  /*1210*/  IMAD.SHL.U32 R0, R10, 0x2, RZ ;  /* 0x000000020a007824 */ /* 0x000fe200078e00ff */
[----:B------:R-:W-:Y:S01]  /*1220*/  SHF.R.S32.HI R17, RZ, 0x1f, R16 ;  /* 0x0000001fff117819 */ /* 0x000fe20000011410 */
[----:B------:R1:W-:Y:S01]  /*1230*/  STL [R1+0x54], R7 ;  /* 0x0000540701007387 */ /* 0x0003e20000100800 */
[----:B------:R-:W-:Y:S01]  /*1240*/  SHF.R.S32.HI R19, RZ, 0x1f, R18 ;  /* 0x0000001fff137819 */ /* 0x000fe20000011412 */
[C---:B------:R-:W-:Y:S01]  /*1250*/  VIADD R42, R0.reuse, 0x10 ;  /* 0x00000010002a7836 */ /* 0x040fe20000000000 */
[C---:B------:R-:W-:Y:S01]  /*1260*/  IADD3 R43, R0.reuse, 0x8, RZ ;  /* 0x00000008002b7810 */ /* 0x040fe20007ffe0ff */
[C---:B------:R-:W-:Y:S01]  /*1270*/  VIADD R41, R0.reuse, 0x18 ;  /* 0x0000001800297836 */ /* 0x040fe20000000000 */
[----:B------:R-:W-:Y:S01]  /*1280*/  IADD3 R38, R0, 0x30, RZ ;  /* 0x0000003000267810 */ /* 0x000fe20007ffe0ff */
[----:B0-----:R-:W-:Y:S01]  /*1290*/  IMAD.IADD R4, R22, 0x1, R3 ;  /* 0x0000000116047824 */ /* 0x001fe200078e0203 */
[----:B------:R-:W-:Y:S01]  /*12a0*/  IADD3 R33, R0, 0x58, RZ ;  /* 0x0000005800217810 */ /* 0x000fe20007ffe0ff */
[----:B------:R-:W-:Y:S01]  /*12b0*/  IMAD.IADD R3, R22, 0x1, R5 ;  /* 0x0000000116037824 */ /* 0x000fe200078e0205 */
[C---:B------:R-:W-:Y:S01]  /*12c0*/  IADD3 R25, R0.reuse, 0x80, RZ ;  /* 0x0000008000197810 */ /* 0x040fe20007ffe0ff */
[C---:B------:R-:W-:Y:S01]  /*12d0*/  VIADD R40, R0.reuse, 0x20 ;  /* 0x0000002000287836 */ /* 0x040fe20000000000 */
[----:B-1----:R-:W-:Y:S01]  /*12e0*/  LOP3.LUT R7, R7, R8, R9, 0xf6, !PT ;  /* 0x0000000807077212 */ /* 0x002fe200078ef609 */
[----:B------:R-:W-:Y:S01]  /*12f0*/  STL [R1+0x198], R4 ;  /* 0x0001980401007387 */ /* 0x000fe20000100800 */
[C---:B------:R-:W-:Y:S01]  /*1300*/  VIADD R39, R0.reuse, 0x28 ;  /* 0x0000002800277836 */ /* 0x040fe20000000000 */
[C---:B------:R-:W-:Y:S01]  /*1310*/  IADD3 R14, R0.reuse, 0xa8, RZ ;  /* 0x000000a8000e7810 */ /* 0x040fe20007ffe0ff */
[----:B------:R-:W-:Y:S01]  /*1320*/  VIADD R37, R0, 0x38 ;  /* 0x0000003800257836 */ /* 0x000fe20000000000 */
[----:B------:R-:W-:Y:S01]  /*1330*/  STL [R1+0x90], R0 ;  /* 0x0000900001007387 */ /* 0x000fe20000100800 */
[----:B------:R-:W-:Y:S01]  /*1340*/  IMAD.IADD R2, R22, 0x1, R7 ;  /* 0x0000000116027824 */ /* 0x000fe200078e0207 */
[C---:B------:R-:W-:Y:S01]  /*1350*/  IADD3 R8, R0.reuse, 0xd0, RZ ;  /* 0x000000d000087810 */ /* 0x040fe20007ffe0ff */
[C---:B------:R-:W-:Y:S01]  /*1360*/  VIADD R36, R0.reuse, 0x40 ;  /* 0x0000004000247836 */ /* 0x040fe20000000000 */
[----:B------:R-:W-:Y:S01]  /*1370*/  STL [R1+0x194], R3 ;  /* 0x0001940301007387 */ /* 0x000fe20000100800 */
[C---:B------:R-:W-:Y:S01]  /*1380*/  VIADD R35, R0.reuse, 0x48 ;  /* 0x0000004800237836 */ /* 0x040fe20000000000 */
[----:B------:R-:W-:Y:S01]  /*1390*/  SHF.R.S32.HI R7, RZ, 0x1f, R43 ;  /* 0x0000001fff077819 */ /* 0x000fe2000001142b */
[C---:B------:R-:W-:Y:S01]  /*13a0*/  VIADD R34, R0.reuse, 0x50 ;  /* 0x0000005000227836 */ /* 0x040fe20000000000 */
[----:B------:R-:W-:Y:S01]  /*13b0*/  STL [R1+0x190], R2 ;  /* 0x0001900201007387 */ /* 0x000fe20000100800 */
[----:B------:R-:W-:-:S02]  /*13c0*/  VIADD R32, R0, 0x60 ;  /* 0x0000006000207836 */ /* 0x000fc40000000000 */
[C---:B------:R-:W-:Y:S01]  /*13d0*/  VIADD R28, R0.reuse, 0x68 ;  /* 0x00000068001c7836 */ /* 0x040fe20000000000 */
[----:B------:R-:W-:Y:S01]  /*13e0*/  STL [R1+0x10c], R43 ;  /* 0x00010c2b01007387 */ /* 0x000fe20000100800 */
[C---:B------:R-:W-:Y:S02]  /*13f0*/  VIADD R27, R0.reuse, 0x70 ;  /* 0x00000070001b7836 */ /* 0x040fe40000000000 */
[C---:B------:R-:W-:Y:S01]  /*1400*/  VIADD R26, R0.reuse, 0x78 ;  /* 0x00000078001a7836 */ /* 0x040fe20000000000 */
[----:B------:R0:W-:Y:S01]  /*1410*/  STL [R1+0x108], R42 ;  /* 0x0001082a01007387 */ /* 0x0001e20000100800 */
[C---:B------:R-:W-:Y:S02]  /*1420*/  VIADD R24, R0.reuse, 0x88 ;  /* 0x0000008800187836 */ /* 0x040fe40000000000 */
[C---:B------:R-:W-:Y:S01]  /*1430*/  VIADD R21, R0.reuse, 0x90 ;  /* 0x0000009000157836 */ /* 0x040fe20000000000 */
[----:B------:R-:W-:Y:S01]  /*1440*/  STL [R1+0x104], R41 ;  /* 0x0001042901007387 */ /* 0x000fe20000100800 */
[----:B------:R-:W-:-:S02]  /*1450*/  VIADD R20, R0, 0x98 ;  /* 0x0000009800147836 */ /* 0x000fc40000000000 */
[C---:B------:R-:W-:Y:S01]  /*1460*/  VIADD R15, R0.reuse, 0xa0 ;  /* 0x000000a0000f7836 */ /* 0x040fe20000000000 */
[----:B------:R1:W-:Y:S01]  /*1470*/  STL [R1+0x100], R40 ;  /* 0x0001002801007387 */ /* 0x0003e20000100800 */
[C---:B------:R-:W-:Y:S01]  /*1480*/  VIADD R13, R0.reuse, 0xb0 ;  /* 0x000000b0000d7836 */ /* 0x040fe20000000000 */
[----:B0-----:R-:W-:Y:S01]  /*1490*/  SHF.R.S32.HI R42, RZ, 0x1f, R42 ;  /* 0x0000001fff2a7819 */ /* 0x001fe2000001142a */
[C---:B------:R-:W-:Y:S01]  /*14a0*/  VIADD R12, R0.reuse, 0xb8 ;  /* 0x000000b8000c7836 */ /* 0x040fe20000000000 */
[----:B------:R0:W-:Y:S01]  /*14b0*/  STL [R1+0xfc], R39 ;  /* 0x0000fc2701007387 */ /* 0x0001e20000100800 */
[C---:B------:R-:W-:Y:S02]  /*14c0*/  VIADD R10, R0.reuse, 0xc0 ;  /* 0x000000c0000a7836 */ /* 0x040fe40000000000 */
[C---:B------:R-:W-:Y:S01]  /*14d0*/  VIADD R9, R0.reuse, 0xc8 ;  /* 0x000000c800097836 */ /* 0x040fe20000000000 */
[----:B------:R-:W-:Y:S01]  /*14e0*/  STL [R1+0xf8], R38 ;  /* 0x0000f82601007387 */ /* 0x000fe20000100800 */
[C---:B------:R-:W-:Y:S01]  /*14f0*/  VIADD R5, R0.reuse, 0xd8 ;  /* 0x000000d800057836 */ /* 0x040fe20000000000 */
[----:B-1----:R-:W-:Y:S01]  /*1500*/  SHF.R.S32.HI R40, RZ, 0x1f, R40 ;  /* 0x0000001fff287819 */ /* 0x002fe20000011428 */
[C---:B------:R-:W-:Y:S01]  /*1510*/  VIADD R4, R0.reuse, 0xe0 ;  /* 0x000000e000047836 */ /* 0x040fe20000000000 */
[----:B------:R1:W-:Y:S01]  /*1520*/  STL [R1+0xf4], R37 ;  /* 0x0000f42501007387 */ /* 0x0003e20000100800 */
[C---:B------:R-:W-:Y:S01]  /*1530*/  VIADD R3, R0.reuse, 0xe8 ;  /* 0x000000e800037836 */ /* 0x040fe20000000000 */
[----:B0-----:R-:W-:Y:S01]  /*1540*/  SHF.R.S32.HI R39, RZ, 0x1f, R39 ;  /* 0x0000001fff277819 */ /* 0x001fe20000011427 */
[C---:B------:R-:W-:Y:S01]  /*1550*/  VIADD R2, R0.reuse, 0xf0 ;  /* 0x000000f000027836 */ /* 0x040fe20000000000 */
[----:B------:R0:W-:Y:S01]  /*1560*/  STL [R1+0xf0], R36 ;  /* 0x0000f02401007387 */ /* 0x0001e20000100800 */
[----:B------:R-:W-:-:S03]  /*1570*/  IADD3 R0, R0, 0xf8, RZ ;  /* 0x000000f800007810 */ /* 0x000fc60007ffe0ff */
[----:B------:R-:W-:Y:S01]  /*1580*/  STL [R1+0xec], R35 ;  /* 0x0000ec2301007387 */ /* 0x000fe20000100800 */
[----:B-1----:R-:W-:-:S03]  /*1590*/  SHF.R.S32.HI R37, RZ, 0x1f, R37 ;  /* 0x0000001fff257819 */ /* 0x002fc60000011425 */
[----:B------:R1:W-:Y:S01]  /*15a0*/  STL [R1+0xe8], R34 ;  /* 0x0000e82201007387 */ /* 0x0003e20000100800 */
[----:B0-----:R-:W-:-:S03]  /*15b0*/  SHF.R.S32.HI R36, RZ, 0x1f, R36 ;  /* 0x0000001fff247819 */ /* 0x001fc60000011424 */
[----:B------:R0:W-:Y:S04]  /*15c0*/  STL [R1+0xe4], R33 ;  /* 0x0000e42101007387 */ /* 0x0001e80000100800 */
        /* <DEDUP_REMOVED lines=27> */
[----:B------:R-:W-:Y:S01]  /*1780*/  STL [R1+0xa0], R4 ;  /* 0x0000a00401007387 */ /* 0x000fe20000100800 */
[----:B0-----:R-:W-:-:S03]  /*1790*/  SHF.R.S32.HI R8, RZ, 0x1f, R8 ;  /* 0x0000001fff087819 */ /* 0x001fc60000011408 */
[----:B------:R-:W-:Y:S04]  /*17a0*/  STL [R1+0x9c], R3 ;  /* 0x00009c0301007387 */ /* 0x000fe80000100800 */
[----:B------:R0:W-:Y:S04]  /*17b0*/  STL [R1+0x18c], R7 ;  /* 0x00018c0701007387 */ /* 0x0001e80000100800 */
[----:B------:R-:W-:Y:S04]  /*17c0*/  STL [R1+0x98], R2 ;  /* 0x0000980201007387 */ /* 0x000fe80000100800 */
[----:B------:R-:W-:Y:S01]  /*17d0*/  STL [R1+0x188], R42 ;  /* 0x0001882a01007387 */ /* 0x000fe20000100800 */
[----:B0-----:R-:W-:-:S03]  /*17e0*/  SHF.R.S32.HI R7, RZ, 0x1f, R41 ;  /* 0x0000001fff077819 */ /* 0x001fc60000011429 */
[----:B------:R-:W-:Y:S04]  /*17f0*/  STL [R1+0x94], R0 ;  /* 0x0000940001007387 */ /* 0x000fe80000100800 */
[----:B------:R0:W-:Y:S04]  /*1800*/  STL [R1+0x184], R7 ;  /* 0x0001840701007387 */ /* 0x0001e80000100800 */
[----:B------:R-:W-:Y:S04]  /*1810*/  STL [R1+0x180], R40 ;  /* 0x0001802801007387 */ /* 0x000fe80000100800 */
[----:B------:R-:W-:Y:S01]  /*1820*/  STL [R1+0x17c], R39 ;  /* 0x00017c2701007387 */ /* 0x000fe20000100800 */
[----:B0-----:R-:W-:-:S05]  /*1830*/  SHF.R.S32.HI R7, RZ, 0x1f, R38 ;  /* 0x0000001fff077819 */ /* 0x001fca0000011426 */
        /* <DEDUP_REMOVED lines=25> */
[----:B------:R1:W-:Y:S04]  /*19d0*/  STL [R1+0x12c], R9 ;  /* 0x00012c0901007387 */ /* 0x0003e80000100800 */
[----:B------:R1:W-:Y:S01]  /*19e0*/  STL [R1+0x128], R8 ;  /* 0x0001280801007387 */ /* 0x0003e20000100800 */
[----:B0-----:R-:W-:Y:S02]  /*19f0*/  SHF.R.S32.HI R7, RZ, 0x1f, R5 ;  /* 0x0000001fff077819 */ /* 0x001fe40000011405 */
[----:B------:R-:W-:-:S02]  /*1a00*/  SHF.R.S32.HI R5, RZ, 0x1f, R4 ;  /* 0x0000001fff057819 */ /* 0x000fc40000011404 */
[----:B------:R-:W-:Y:S01]  /*1a10*/  SHF.R.S32.HI R4, RZ, 0x1f, R3 ;  /* 0x0000001fff047819 */ /* 0x000fe20000011403 */
[----:B------:R1:W-:Y:S01]  /*1a20*/  STL [R1+0x124], R7 ;  /* 0x0001240701007387 */ /* 0x0003e20000100800 */
[----:B------:R-:W-:Y:S02]  /*1a30*/  SHF.R.S32.HI R3, RZ, 0x1f, R2 ;  /* 0x0000001fff037819 */ /* 0x000fe40000011402 */
[----:B------:R-:W-:Y:S01]  /*1a40*/  SHF.R.S32.HI R2, RZ, 0x1f, R0 ;  /* 0x0000001fff027819 */ /* 0x000fe20000011400 */
[----:B------:R-:W-:Y:S01]  /*1a50*/  IMAD R0, R6, 0x8, R11 ;  /* 0x0000000806007824 */ /* 0x000fe200078e020b */
[----:B------:R1:W-:Y:S04]  /*1a60*/  STL [R1+0x120], R5 ;  /* 0x0001200501007387 */ /* 0x0003e80000100800 */
[----:B------:R1:W-:Y:S04]  /*1a70*/  STL [R1+0x11c], R4 ;  /* 0x00011c0401007387 */ /* 0x0003e80000100800 */
[----:B------:R1:W-:Y:S04]  /*1a80*/  STL [R1+0x118], R3 ;  /* 0x0001180301007387 */ /* 0x0003e80000100800 */
[----:B------:R1:W-:Y:S04]  /*1a90*/  STL [R1+0x114], R2 ;  /* 0x0001140201007387 */ /* 0x0003e80000100800 */
[----:B------:R1:W-:Y:S02]  /*1aa0*/  STL [R1+0x1a0], R0 ;  /* 0x0001a00001007387 */ /* 0x0003e40000100800 */
.L_x_536:
[----:B01-3--:R-:W0:Y:S02]  /*1ab0*/  LDC.64 R2, c[0x0][0xc88] ;  /* 0x00032200ff027b82 */ /* 0x00be240000000a00 */
[----:B0-----:R-:W-:-:S05]  /*1ac0*/  IMAD.WIDE R2, R31, 0x4, R2 ;  /* 0x000000041f027825 */ /* 0x001fca00078e0202 */
[----:B--2--5:R-:W2:Y:S01]  /*1ad0*/  LDG.E R32, desc[UR42][R2.64] ;  /* 0x0000002a02207981 */ /* 0x024ea2000c1e1900 */
[----:B------:R-:W-:Y:S05]  /*1ae0*/  YIELD ;  /* 0x0000000000007946 */ /* 0x000fea0003800000 */
[----:B------:R-:W-:Y:S01]  /*1af0*/  ULDC.64 UR4, c[0x0][0xa28] ;  /* 0x00028a0000047ab9 */ /* 0x000fe20000000a00 */
[----:B------:R-:W-:Y:S01]  /*1b00*/  ULDC.64 UR8, c[0x0][0xa18] ;  /* 0x0002860000087ab9 */ /* 0x000fe20000000a00 */
[----:B------:R-:W-:Y:S01]  /*1b10*/  ISETP.NE.U32.AND P1, PT, RZ, UR4, PT ;  /* 0x00000004ff007c0c */ /* 0x000fe2000bf25070 */
[----:B------:R-:W-:Y:S01]  /*1b20*/  ULDC.64 UR6, c[0x0][0xa08] ;  /* 0x0002820000067ab9 */ /* 0x000fe20000000a00 */
[----:B------:R-:W-:Y:S01]  /*1b30*/  IMAD.MOV.U32 R10, RZ, RZ, RZ ;  /* 0x000000ffff0a7224 */ /* 0x000fe200078e00ff */
[----:B------:R-:W-:Y:S01]  /*1b40*/  ISETP.NE.U32.AND P0, PT, RZ, UR6, PT ;  /* 0x00000006ff007c0c */ /* 0x000fe2000bf05070 */
[----:B------:R-:W-:Y:S01]  /*1b50*/  IMAD.MOV.U32 R28, RZ, RZ, RZ ;  /* 0x000000ffff1c7224 */ /* 0x000fe200078e00ff */
[----:B------:R-:W-:-:S02]  /*1b60*/  ISETP.NE.AND.EX P1, PT, RZ, UR5, PT, P1 ;  /* 0x00000005ff007c0c */ /* 0x000fc4000bf25310 */
[----:B------:R-:W-:Y:S02]  /*1b70*/  ISETP.NE.AND.EX P0, PT, RZ, UR7, PT, P0 ;  /* 0x00000007ff007c0c */ /* 0x000fe4000bf05300 */
[----:B--2---:R-:W-:Y:S01]  /*1b80*/  SHF.R.S32.HI R0, RZ, 0x1f, R32 ;  /* 0x0000001fff007819 */ /* 0x004fe20000011420 */
[----:B------:R-:W-:-:S08]  /*1b90*/  IMAD.SHL.U32 R34, R32, 0x4, RZ ;  /* 0x0000000420227824 */ /* 0x000fd000078e00ff */
[C---:B------:R-:W-:Y:S01]  /*1ba0*/  @P1 LEA R6, P2, R32.reuse, UR4, 0x2 ;  /* 0x0000000420061c11 */ /* 0x040fe2000f8410ff */
[----:B------:R0:W-:Y:S01]  /*1bb0*/  STL [R1+0x6c], R32 ;  /* 0x00006c2001007387 */ /* 0x0001e20000100800 */
[C-C-:B------:R-:W-:Y:S02]  /*1bc0*/  SHF.L.U64.HI R33, R32.reuse, 0x2, R0.reuse ;  /* 0x0000000220217819 */ /* 0x140fe40000010200 */
[----:B------:R-:W-:Y:S01]  /*1bd0*/  @P1 LEA.HI.X R7, R32, UR5, R0, 0x2, P2 ;  /* 0x0000000520071c11 */ /* 0x000fe200090f1400 */
[----:B------:R-:W-:Y:S01]  /*1be0*/  ULDC UR4, c[0x0][0x288] ;  /* 0x0000a20000047ab9 */ /* 0x000fe20000000800 */
[----:B------:R-:W-:Y:S01]  /*1bf0*/  ISETP.NE.U32.AND P2, PT, RZ, UR8, PT ;  /* 0x00000008ff007c0c */ /* 0x000fe2000bf45070 */
[----:B------:R0:W-:Y:S01]  /*1c00*/  STL [R1+0x7c], R0 ;  /* 0x00007c0001007387 */ /* 0x0001e20000100800 */
[C---:B------:R-:W-:Y:S02]  /*1c10*/  IADD3 R4, P3, R34.reuse, UR6, RZ ;  /* 0x0000000622047c10 */ /* 0x040fe4000ff7e0ff */
[----:B------:R-:W-:Y:S01]  /*1c20*/  ISETP.NE.AND.EX P2, PT, RZ, UR9, PT, P2 ;  /* 0x00000009ff007c0c */ /* 0x000fe2000bf45320 */
[----:B------:R0:W5:Y:S01]  /*1c30*/  @P1 LDG.E R10, desc[UR42][R6.64] ;  /* 0x0000002a060a1981 */ /* 0x000162000c1e1900 */
[----:B------:R-:W-:Y:S01]  /*1c40*/  MOV R119, UR4 ;  /* 0x0000000400777c02 */ /* 0x000fe20008000f00 */
[----:B------:R-:W-:Y:S01]  /*1c50*/  ULDC.64 UR4, c[0x0][0x418] ;  /* 0x0001060000047ab9 */ /* 0x000fe20000000a00 */
[C---:B------:R-:W-:Y:S01]  /*1c60*/  IADD3.X R5, R33.reuse, UR7, RZ, P3, !PT ;  /* 0x0000000721057c10 */ /* 0x040fe20009ffe4ff */
[----:B------:R0:W-:Y:S04]  /*1c70*/  STL [R1+0x74], R34 ;  /* 0x0000742201007387 */ /* 0x0001e80000100800 */
[----:B------:R0:W5:Y:S04]  /*1c80*/  @P0 LDG.E R28, desc[UR42][R4.64] ;  /* 0x0000002a041c0981 */ /* 0x000168000c1e1900 */
[----:B------:R-:W-:Y:S01]  /*1c90*/  @P2 IADD3 R8, P1, R34, UR8, RZ ;  /* 0x0000000822082c10 */ /* 0x000fe2000ff3e0ff */
[----:B------:R-:W-:Y:S01]  /*1ca0*/  UISETP.NE.U32.AND UP0, UPT, UR4, URZ, UPT ;  /* 0x0000003f0400728c */ /* 0x000fe2000bf05070 */
[----:B------:R0:W-:Y:S02]  /*1cb0*/  STL [R1+0x78], R33 ;  /* 0x0000782101007387 */ /* 0x0001e40000100800 */
[----:B------:R-:W-:Y:S01]  /*1cc0*/  @P2 IADD3.X R9, R33, UR9, RZ, P1, !PT ;  /* 0x0000000921092c10 */ /* 0x000fe20008ffe4ff */
[----:B------:R-:W-:-:S04]  /*1cd0*/  ULDC UR4, c[0x0][0x424] ;  /* 0x0001090000047ab9 */ /* 0x000fc80000000800 */
[----:B------:R0:W5:Y:S01]  /*1ce0*/  @P2 LDG.E R119, desc[UR42][R8.64] ;  /* 0x0000002a08772981 */ /* 0x000162000c1e1900 */
[----:B------:R-:W-:-:S03]  /*1cf0*/  UISETP.NE.AND.EX UP0, UPT, UR5, URZ, UPT, UP0 ;  /* 0x0000003f0500728c */ /* 0x000fc6000bf05300 */
[----:B------:R-:W-:Y:S01]  /*1d00*/  ULDC UR5, c[0x0][0x2f0] ;  /* 0x0000bc0000057ab9 */ /* 0x000fe20000000800 */
[----:B------:R-:W-:-:S04]  /*1d10*/  USEL UR4, UR4, 0x1, UP0 ;  /* 0x0000000104047887 */ /* 0x000fc80008000000 */
[----:B------:R-:W-:-:S03]  /*1d20*/  UIMAD UR4, UR4, UR5, URZ ;  /* 0x00000005040472a4 */ /* 0x000fc6000f8e023f */
[----:B------:R-:W-:Y:S02]  /*1d30*/  ULDC UR5, c[0x0][0x348] ;  /* 0x0000d20000057ab9 */ /* 0x000fe40000000800 */
[----:B------:R-:W-:Y:S02]  /*1d40*/  IMAD.U32 R2, RZ, RZ, UR5 ;  /* 0x00000005ff027e24 */ /* 0x000fe4000f8e00ff */
[----:B------:R-:W-:Y:S01]  /*1d50*/  IMAD.U32 R27, RZ, RZ, UR4 ;  /* 0x00000004ff1b7e24 */ /* 0x000fe2000f8e00ff */
[----:B0---4-:R-:W-:Y:S06]  /*1d60*/  @P2 BRA `(.L_x_341) ;  /* 0x0000000000242947 */ /* 0x011fec0003800000 */
[----:B------:R-:W-:Y:S02]  /*1d70*/  ULDC.64 UR4, c[0x0][0xa00] ;  /* 0x0002800000047ab9 */ /* 0x000fe40000000a00 */
[----:B------:R-:W-:-:S04]  /*1d80*/  ISETP.NE.U32.AND P1, PT, RZ, UR4, PT ;  /* 0x00000004ff007c0c */ /* 0x000fc8000bf25070 */
[----:B------:R-:W-:-:S13]  /*1d90*/  ISETP.NE.AND.EX P1, PT, RZ, UR5, PT, P1 ;  /* 0x00000005ff007c0c */ /* 0x000fda000bf25310 */
[----:B------:R-:W-:Y:S05]  /*1da0*/  @!P1 BRA `(.L_x_341) ;  /* 0x0000000000149947 */ /* 0x000fea0003800000 */
[----:B------:R-:W0:Y:S02]  /*1db0*/  LDC.64 R6, c[0x0][0xa00] ;  /* 0x00028000ff067b82 */ /* 0x000e240000000a00 */
[----:B0-----:R-:W-:-:S05]  /*1dc0*/  IMAD.WIDE R6, R32, 0x4, R6 ;  /* 0x0000000420067825 */ /* 0x001fca00078e0206 */
[----:B-----5:R-:W2:Y:S04]  /*1dd0*/  LDG.E R119, desc[UR42][R6.64] ;  /* 0x0000002a06777981 */ /* 0x020ea8000c1e1900 */
[----:B------:R-:W2:Y:S02]  /*1de0*/  LDG.E R0, desc[UR42][R6.64+0x4] ;  /* 0x0000042a06007981 */ /* 0x000ea4000c1e1900 */
[----:B--2---:R-:W-:-:S07]  /*1df0*/  IMAD.IADD R119, R0, 0x1, -R119 ;  /* 0x0000000100777824 */ /* 0x004fce00078e0a77 */
.L_x_341:
[C---:B------:R-:W-:Y:S01]  /*1e00*/  LOP3.LUT R31, R30.reuse, 0xffff, RZ, 0xc0, !PT ;  /* 0x0000ffff1e1f7812 */ /* 0x040fe200078ec0ff */
[----:B------:R-:W-:Y:S01]  /*1e10*/  ULDC.64 UR4, c[0x0][0xa20] ;  /* 0x0002880000047ab9 */ /* 0x000fe20000000a00 */
[----:B------:R0:W-:Y:S01]  /*1e20*/  STL [R1+0x80], R29 ;  /* 0x0000801d01007387 */ /* 0x0001e20000100800 */
[----:B------:R-:W-:Y:S02]  /*1e30*/  ISETP.NE.U32.AND P1, PT, RZ, UR4, PT ;  /* 0x00000004ff007c0c */ /* 0x000fe4000bf25070 */
[C---:B------:R-:W-:Y:S01]  /*1e40*/  LOP3.LUT R3, R30.reuse, 0xff000000, RZ, 0xc0, !PT ;  /* 0xff0000001e037812 */ /* 0x040fe200078ec0ff */
[----:B------:R0:W-:Y:S01]  /*1e50*/  STL [R1+0x50], R31 ;  /* 0x0000501f01007387 */ /* 0x0001e20000100800 */
[----:B------:R-:W-:Y:S02]  /*1e60*/  ISETP.NE.AND.EX P1, PT, RZ, UR5, PT, P1 ;  /* 0x00000005ff007c0c */ /* 0x000fe4000bf25310 */
[----:B------:R-:W-:Y:S02]  /*1e70*/  LOP3.LUT R0, R30, 0xff0000, RZ, 0xc0, !PT ;  /* 0x00ff00001e007812 */ /* 0x000fe400078ec0ff */
[----:B------:R-:W-:-:S04]  /*1e80*/  SHF.R.U32.HI R3, RZ, 0x8, R3 ;  /* 0x00000008ff037819 */ /* 0x000fc80000011603 */
[----:B------:R-:W-:-:S05]  /*1e90*/  LEA.HI R8, R0, R3, RZ, 0x10 ;  /* 0x0000000300087211 */ /* 0x000fca00078f80ff */
[----:B0-----:R-:W-:Y:S05]  /*1ea0*/  @!P1 BRA `(.L_x_342) ;  /* 0x0000000000109947 */ /* 0x001fea0003800000 */
[----:B------:R-:W-:-:S04]  /*1eb0*/  IADD3 R4, P0, R34, UR4, RZ ;  /* 0x0000000422047c10 */ /* 0x000fc8000ff1e0ff */
[----:B------:R-:W-:-:S05]  /*1ec0*/  IADD3.X R5, R33, UR5, RZ, P0, !PT ;  /* 0x0000000521057c10 */ /* 0x000fca00087fe4ff */
[----:B------:R0:W5:Y:S01]  /*1ed0*/  LDG.E R27, desc[UR42][R4.64] ;  /* 0x0000002a041b7981 */ /* 0x000162000c1e1900 */
[----:B------:R-:W-:Y:S05]  /*1ee0*/  BRA `(.L_x_343) ;  /* 0x0000000000107947 */ /* 0x000fea0003800000 */
.L_x_342:
[----:B------:R-:W-:Y:S05]  /*1ef0*/  @!P0 BRA `(.L_x_343) ;  /* 0x00000000000c8947 */ /* 0x000fea0003800000 */
[----:B------:R-:W2:Y:S04]  /*1f00*/  LDG.E R0, desc[UR42][R4.64] ;  /* 0x0000002a04007981 */ /* 0x000ea8000c1e1900 */
[----:B------:R-:W2:Y:S02]  /*1f10*/  LDG.E R27, desc[UR42][R4.64+0x4] ;  /* 0x0000042a041b7981 */ /* 0x000ea4000c1e1900 */
[----:B--2---:R-:W-:-:S07]  /*1f20*/  IMAD.IADD R27, R27, 0x1, -R0 ;  /* 0x000000011b1b7824 */ /* 0x004fce00078e0a00 */
.L_x_343:
[----:B------:R-:W-:Y:S01]  /*1f30*/  ULDC.64 UR4, c[0x0][0xa10] ;  /* 0x0002840000047ab9 */ /* 0x000fe20000000a00 */
[----:B------:R-:W2:Y:S01]  /*1f40*/  LDL.LU R30, [R1+0x10] ;  /* 0x00001000011e7983 */ /* 0x000ea20000300800 */
[----:B------:R-:W-:-:S04]  /*1f50*/  ISETP.NE.U32.AND P0, PT, RZ, UR4, PT ;  /* 0x00000004ff007c0c */ /* 0x000fc8000bf05070 */
[----:B------:R-:W-:Y:S01]  /*1f60*/  ISETP.NE.AND.EX P0, PT, RZ, UR5, PT, P0 ;  /* 0x00000005ff007c0c */ /* 0x000fe2000bf05300 */
[----:B------:R-:W-:Y:S02]  /*1f70*/  ULDC.64 UR4, c[0x0][0xa30] ;  /* 0x00028c0000047ab9 */ /* 0x000fe40000000a00 */
[----:B------:R-:W-:-:S10]  /*1f80*/  ISETP.NE.U32.AND P1, PT, RZ, UR4, PT ;  /* 0x00000004ff007c0c */ /* 0x000fd4000bf25070 */
[----:B------:R-:W1:Y:S02]  /*1f90*/  @P0 LDC.64 R6, c[0x0][0xa10] ;  /* 0x00028400ff060b82 */ /* 0x000e640000000a00 */
[----:B-1----:R-:W-:-:S05]  /*1fa0*/  @P0 IMAD.WIDE R6, R32, 0x4, R6 ;  /* 0x0000000420060825 */ /* 0x002fca00078e0206 */
[----:B------:R-:W3:Y:S04]  /*1fb0*/  @P0 LDG.E R0, desc[UR42][R6.64] ;  /* 0x0000002a06000981 */ /* 0x000ee8000c1e1900 */
[----:B------:R1:W3:Y:S01]  /*1fc0*/  @P0 LDG.E R3, desc[UR42][R6.64+0x4] ;  /* 0x0000042a06030981 */ /* 0x0002e2000c1e1900 */
[----:B------:R-:W-:Y:S02]  /*1fd0*/  ISETP.NE.AND.EX P1, PT, RZ, UR5, PT, P1 ;  /* 0x00000005ff007c0c */ /* 0x000fe4000bf25310 */
[----:B-----5:R-:W-:-:S11]  /*1fe0*/  MOV R24, R27 ;  /* 0x0000001b00187202 */ /* 0x020fd60000000f00 */
[----:B0-----:R-:W-:-:S04]  /*1ff0*/  @P1 IADD3 R4, P2, R34, UR4, RZ ;  /* 0x0000000422041c10 */ /* 0x001fc8000ff5e0ff */
[----:B------:R-:W-:-:S05]  /*2000*/  @P1 IADD3.X R5, R33, UR5, RZ, P2, !PT ;  /* 0x0000000521051c10 */ /* 0x000fca00097fe4ff */
[----:B------:R0:W5:Y:S01]  /*2010*/  @P1 LDG.E R24, desc[UR42][R4.64] ;  /* 0x0000002a04181981 */ /* 0x000162000c1e1900 */
[----:B------:R-:W-:Y:S01]  /*2020*/  IMAD.IADD R9, R27, 0x1, -R10 ;  /* 0x000000011b097824 */ /* 0x000fe200078e0a0a */
[----:B------:R-:W-:Y:S01]  /*2030*/  LOP3.LUT R12, R8, 0xff, RZ, 0xc0, !PT ;  /* 0x000000ff080c7812 */ /* 0x000fe200078ec0ff */
[----:B------:R-:W-:Y:S01]  /*2040*/  BSSY B0, `(.L_x_344) ;  /* 0x000002d000007945 */ /* 0x000fe20003800000 */
[----:B------:R-:W-:Y:S02]  /*2050*/  SHF.R.U32.HI R11, RZ, 0x10, R8 ;  /* 0x00000010ff0b7819 */ /* 0x000fe40000011608 */
[----:B-1----:R-:W-:Y:S01]  /*2060*/  MOV R7, RZ ;  /* 0x000000ff00077202 */ /* 0x002fe20000000f00 */
[----:B------:R0:W-:Y:S04]  /*2070*/  STL [R1+0x8c], R12 ;  /* 0x00008c0c01007387 */ /* 0x0001e80000100800 */
[----:B------:R0:W-:Y:S01]  /*2080*/  STL [R1+0x70], R11 ;  /* 0x0000700b01007387 */ /* 0x0001e20000100800 */
[----:B--2---:R-:W-:Y:S01]  /*2090*/  LOP3.LUT R30, R30, 0xfffffff7, RZ, 0xc0, !PT ;  /* 0xfffffff71e1e7812 */ /* 0x004fe200078ec0ff */
[----:B---3--:R-:W-:-:S04]  /*20a0*/  @P0 IMAD.IADD R2, R3, 0x1, -R0 ;  /* 0x0000000103020824 */ /* 0x008fc800078e0a00 */
[----:B------:R-:W-:-:S04]  /*20b0*/  IMAD.IADD R127, R9, 0x1, R2 ;  /* 0x00000001097f7824 */ /* 0x000fc800078e0202 */
[C---:B------:R-:W-:Y:S01]  /*20c0*/  VIADD R0, R127.reuse, 0x7f ;  /* 0x0000007f7f007836 */ /* 0x040fe20000000000 */
[----:B------:R-:W-:-:S04]  /*20d0*/  ISETP.GE.AND P3, PT, R127, 0x1, PT ;  /* 0x000000017f00780c */ /* 0x000fc80003f66270 */
[----:B------:R-:W-:-:S04]  /*20e0*/  SHF.R.S32.HI R3, RZ, 0x1f, R0 ;  /* 0x0000001fff037819 */ /* 0x000fc80000011400 */
[----:B------:R-:W-:-:S04]  /*20f0*/  LEA.HI R3, R3, R0, RZ, 0x7 ;  /* 0x0000000003037211 */ /* 0x000fc800078f38ff */
[----:B------:R-:W-:Y:S02]  /*2100*/  SHF.R.S32.HI R118, RZ, 0x7, R3 ;  /* 0x00000007ff767819 */ /* 0x000fe40000011403 */
[----:B------:R-:W-:-:S05]  /*2110*/  @P3 LOP3.LUT R30, R30, 0x8, RZ, 0xfc, !PT ;  /* 0x000000081e1e3812 */ /* 0x000fca00078efcff */
[----:B------:R0:W-:Y:S01]  /*2120*/  STL [R1+0x10], R30 ;  /* 0x0000101e01007387 */ /* 0x0001e20000100800 */
[----:B------:R-:W-:Y:S05]  /*2130*/  @!P3 BRA `(.L_x_345) ;  /* 0x000000000074b947 */ /* 0x000fea0003800000 */
[----:B------:R-:W-:Y:S01]  /*2140*/  ISETP.NE.AND P0, PT, R11, RZ, PT ;  /* 0x000000ff0b00720c */ /* 0x000fe20003f05270 */
[----:B------:R-:W-:-:S03]  /*2150*/  ULDC UR4, c[0x0][0x9f0] ;  /* 0x00027c0000047ab9 */ /* 0x000fc60000000800 */
[----:B0-----:R-:W-:-:S04]  /*2160*/  SEL R11, R11, UR4, P0 ;  /* 0x000000040b0b7c07 */ /* 0x001fc80008000000 */
[-C--:B------:R-:W-:Y:S02]  /*2170*/  IABS R6, R11.reuse ;  /* 0x0000000b00067213 */ /* 0x080fe40000000000 */
[----:B------:R-:W-:Y:S02]  /*2180*/  IADD3 R0, R118, -0x1, R11 ;  /* 0xffffffff76007810 */ /* 0x000fe40007ffe00b */
[----:B------:R-:W0:Y:S01]  /*2190*/  I2F.RP R3, R6 ;  /* 0x0000000600037306 */ /* 0x000e220000209400 */
[-C--:B------:R-:W-:Y:S02]  /*21a0*/  IABS R10, R11.reuse ;  /* 0x0000000b000a7213 */ /* 0x080fe40000000000 */
[----:B------:R-:W-:Y:S02]  /*21b0*/  IABS R8, R0 ;  /* 0x0000000000087213 */ /* 0x000fe40000000000 */
[----:B------:R-:W-:-:S04]  /*21c0*/  LOP3.LUT R0, R0, R11, RZ, 0x3c, !PT ;  /* 0x0000000b00007212 */ /* 0x000fc800078e3cff */
[----:B------:R-:W-:Y:S01]  /*21d0*/  ISETP.GE.AND P2, PT, R0, RZ, PT ;  /* 0x000000ff0000720c */ /* 0x000fe20003f46270 */
[----:B0-----:R-:W0:Y:S02]  /*21e0*/  MUFU.RCP R3, R3 ;  /* 0x0000000300037308 */ /* 0x001e240000001000 */
[----:B0-----:R-:W-:Y:S02]  /*21f0*/  VIADD R4, R3, 0xffffffe ;  /* 0x0ffffffe03047836 */ /* 0x001fe40000000000 */
[----:B------:R-:W-:-:S04]  /*2200*/  IMAD.MOV R3, RZ, RZ, -R10 ;  /* 0x000000ffff037224 */ /* 0x000fc800078e0a0a */
[----:B------:R0:W1:Y:S02]  /*2210*/  F2I.FTZ.U32.TRUNC.NTZ R5, R4 ;  /* 0x0000000400057305 */ /* 0x000064000021f000 */
[----:B0-----:R-:W-:Y:S02]  /*2220*/  IMAD.MOV.U32 R4, RZ, RZ, RZ ;  /* 0x000000ffff047224 */ /* 0x001fe400078e00ff */
[----:B-1----:R-:W-:-:S04]  /*2230*/  IMAD.MOV R7, RZ, RZ, -R5 ;  /* 0x000000ffff077224 */ /* 0x002fc800078e0a05 */
[----:B------:R-:W-:-:S04]  /*2240*/  IMAD R7, R7, R6, RZ ;  /* 0x0000000607077224 */ /* 0x000fc800078e02ff */
[----:B------:R-:W-:-:S06]  /*2250*/  IMAD.HI.U32 R5, R5, R7, R4 ;  /* 0x0000000705057227 */ /* 0x000fcc00078e0004 */
[----:B------:R-:W-:-:S04]  /*2260*/  IMAD.HI.U32 R5, R5, R8, RZ ;  /* 0x0000000805057227 */ /* 0x000fc800078e00ff */
[----:B------:R-:W-:-:S05]  /*2270*/  IMAD R3, R5, R3, R8 ;  /* 0x0000000305037224 */ /* 0x000fca00078e0208 */
[----:B------:R-:W-:-:S13]  /*2280*/  ISETP.GT.U32.AND P1, PT, R6, R3, PT ;  /* 0x000000030600720c */ /* 0x000fda0003f24070 */
[-C--:B------:R-:W-:Y:S01]  /*2290*/  @!P1 IADD3 R3, R3, -R6.reuse, RZ ;  /* 0x8000000603039210 */ /* 0x080fe20007ffe0ff */
[----:B------:R-:W-:Y:S01]  /*22a0*/  @!P1 VIADD R5, R5, 0x1 ;  /* 0x0000000105059836 */ /* 0x000fe20000000000 */
[----:B------:R-:W-:Y:S02]  /*22b0*/  ISETP.NE.AND P1, PT, R11, RZ, PT ;  /* 0x000000ff0b00720c */ /* 0x000fe40003f25270 */
[----:B------:R-:W-:-:S13]  /*22c0*/  ISETP.GE.U32.AND P0, PT, R3, R6, PT ;  /* 0x000000060300720c */ /* 0x000fda0003f06070 */
[----:B------:R-:W-:-:S04]  /*22d0*/  @P0 VIADD R5, R5, 0x1 ;  /* 0x0000000105050836 */ /* 0x000fc80000000000 */
[----:B------:R-:W-:Y:S01]  /*22e0*/  @!P2 IMAD.MOV R5, RZ, RZ, -R5 ;  /* 0x000000ffff05a224 */ /* 0x000fe200078e0a05 */
[----:B------:R-:W-:-:S05]  /*22f0*/  @!P1 LOP3.LUT R5, RZ, R11, RZ, 0x33, !PT ;  /* 0x0000000bff059212 */ /* 0x000fca00078e33ff */
[----:B------:R-:W-:-:S07]  /*2300*/  IMAD.MOV.U32 R7, RZ, RZ, R5 ;  /* 0x000000ffff077224 */ /* 0x000fce00078e0005 */
.L_x_345:
[----:B------:R-:W-:Y:S05]  /*2310*/  BSYNC B0 ;  /* 0x0000000000007941 */ /* 0x000fea0003800000 */
.L_x_344:
[----:B------:R-:W-:-:S05]  /*2320*/  IMAD R0, R12, R7, RZ ;  /* 0x000000070c007224 */ /* 0x000fca00078e02ff */
[C---:B------:R-:W-:Y:S02]  /*2330*/  VIADDMNMX R7, R0.reuse, R7, R118, PT ;  /* 0x0000000700077246 */ /* 0x040fe40003800176 */
[----:B------:R-:W-:-:S03]  /*2340*/  LEA R0, R0, -R9, 0x7 ;  /* 0x8000000900007211 */ /* 0x000fc600078e38ff */
[----:B------:R-:W-:Y:S01]  /*2350*/  IMAD R7, R7, 0x80, -R9 ;  /* 0x0000008007077824 */ /* 0x000fe200078e0a09 */
[----:B------:R-:W-:-:S04]  /*2360*/  VIMNMX R0, RZ, R0, !PT ;  /* 0x00000000ff007248 */ /* 0x000fc80007fe0100 */
[----:B------:R-:W-:Y:S02]  /*2370*/  VIMNMX R7, R7, R2, PT ;  /* 0x0000000207077248 */ /* 0x000fe40003fe0100 */
[----:B------:R-:W-:Y:S02]  /*2380*/  SHF.R.U32.HI R25, RZ, 0x7, R0 ;  /* 0x00000007ff197819 */ /* 0x000fe40000011600 */
[----:B------:R-:W-:-:S03]  /*2390*/  ISETP.GT.AND P0, PT, R7, R0, PT ;  /* 0x000000000700720c */ /* 0x000fc60003f04270 */
[----:B------:R-:W-:-:S10]  /*23a0*/  IMAD.MOV.U32 R26, RZ, RZ, R25 ;  /* 0x000000ffff1a7224 */ /* 0x000fd400078e0019 */
[----:B------:R-:W-:-:S05]  /*23b0*/  @P0 VIADD R3, R7, 0x7f ;  /* 0x0000007f07030836 */ /* 0x000fca0000000000 */
[----:B------:R-:W-:-:S04]  /*23c0*/  @P0 SHF.R.S32.HI R0, RZ, 0x1f, R3 ;  /* 0x0000001fff000819 */ /* 0x000fc80000011403 */
[----:B------:R-:W-:-:S04]  /*23d0*/  @P0 LEA.HI R0, R0, R3, RZ, 0x7 ;  /* 0x0000000300000211 */ /* 0x000fc800078f38ff */
[----:B------:R-:W-:Y:S02]  /*23e0*/  @P0 SHF.R.S32.HI R26, RZ, 0x7, R0 ;  /* 0x00000007ff1a0819 */ /* 0x000fe40000011400 */
[----:B------:R-:W-:Y:S02]  /*23f0*/  PLOP3.LUT P0, PT, PT, PT, PT, 0x80, 0x0 ;  /* 0x000000000000781c */ /* 0x000fe40003f0f070 */
[----:B------:R-:W-:-:S13]  /*2400*/  ISETP.GT.AND P1, PT, R26, R25, PT ;  /* 0x000000191a00720c */ /* 0x000fda0003f24270 */
[----:B------:R-:W-:Y:S05]  /*2410*/  @!P1 BRA `(.L_x_346) ;  /* 0x000000a800a09947 */ /* 0x000fea0003800000 */
[----:B------:R-:W-:Y:S01]  /*2420*/  VIADD R0, R22, 0x28400 ;  /* 0x0002840016007836 */ /* 0x000fe20000000000 */
[----:B------:R-:W-:Y:S04]  /*2430*/  BSSY B6, `(.L_x_347) ;  /* 0x0000013000067945 */ /* 0x000fe80003800000 */
[----:B------:R-:W-:-:S13]  /*2440*/  LOP3.LUT P0, RZ, R0, 0x3ff, RZ, 0xc0, !PT ;  /* 0x000003ff00ff7812 */ /* 0x000fda000780c0ff */
[----:B------:R-:W-:Y:S05]  /*2450*/  @!P0 BRA `(.L_x_348) ;  /* 0x0000000000408947 */ /* 0x000fea0003800000 */
[----:B------:R-:W-:Y:S01]  /*2460*/  MOV R14, 0x0 ;  /* 0x00000000000e7802 */ /* 0x000fe20000000f00 */
[----:B------:R-:W-:Y:S01]  /*2470*/  ULDC.64 UR4, c[0x4][0xc0] ;  /* 0x0100300000047ab9 */ /* 0x000fe20000000a00 */
[----:B------:R-:W-:Y:S01]  /*2480*/  ULDC.64 UR6, c[0x4][0x20] ;  /* 0x0100080000067ab9 */ /* 0x000fe20000000a00 */
[----:B0-----:R-:W-:Y:S01]  /*2490*/  MOV R4, UR4 ;  /* 0x0000000400047c02 */ /* 0x001fe20008000f00 */
[----:B------:R-:W-:Y:S01]  /*24a0*/  IMAD.U32 R5, RZ, RZ, UR5 ;  /* 0x00000005ff057e24 */ /* 0x000fe2000f8e00ff */
[----:B------:R-:W-:Y:S01]  /*24b0*/  ULDC.64 UR4, c[0x4][0xc8] ;  /* 0x0100320000047ab9 */ /* 0x000fe20000000a00 */
[----:B------:R-:W0:Y:S01]  /*24c0*/  LDC.64 R14, c[0x4][R14] ;  /* 0x010000000e0e7b82 */ /* 0x000e220000000a00 */
[----:B------:R-:W-:Y:S01]  /*24d0*/  IMAD.U32 R6, RZ, RZ, UR4 ;  /* 0x00000004ff067e24 */ /* 0x000fe2000f8e00ff */
[----:B------:R-:W-:Y:S01]  /*24e0*/  MOV R11, UR7 ;  /* 0x00000007000b7c02 */ /* 0x000fe20008000f00 */
[----:B------:R-:W-:Y:S02]  /*24f0*/  IMAD.U32 R7, RZ, RZ, UR5 ;  /* 0x00000005ff077e24 */ /* 0x000fe4000f8e00ff */
[----:B------:R-:W-:-:S02]  /*2500*/  IMAD.U32 R10, RZ, RZ, UR6 ;  /* 0x00000006ff0a7e24 */ /* 0x000fc4000f8e00ff */
[----:B------:R-:W-:Y:S02]  /*2510*/  IMAD.MOV.U32 R8, RZ, RZ, 0x70 ;  /* 0x00000070ff087424 */ /* 0x000fe400078e00ff */
[----:B------:R-:W-:Y:S02]  /*2520*/  IMAD.MOV.U32 R12, RZ, RZ, 0x1 ;  /* 0x00000001ff0c7424 */ /* 0x000fe400078e00ff */
[----:B------:R-:W-:-:S07]  /*2530*/  IMAD.MOV.U32 R13, RZ, RZ, RZ ;  /* 0x000000ffff0d7224 */ /* 0x000fce00078e00ff */
[----:B------:R-:W-:-:S07]  /*2540*/  LEPC R20, `(.L_x_348) ;  /* 0x000000001014794e */ /* 0x000fce0000000000 */
[----:B0----5:R-:W-:Y:S05]  /*2550*/  CALL.ABS.NOINC R14 ;  /* 0x000000000e007343 */ /* 0x021fea0003c00000 */
.L_x_348:
[----:B------:R-:W-:Y:S05]  /*2560*/  BSYNC B6 ;  /* 0x0000000000067941 */ /* 0x000fea0003800000 */
.L_x_347:
        /* <DEDUP_REMOVED lines=20> */
.L_x_350:
[----:B------:R-:W-:Y:S05]  /*26b0*/  BSYNC B6 ;  /* 0x0000000000067941 */ /* 0x000fea0003800000 */
.L_x_349:
[----:B------:R-:W-:Y:S01]  /*26c0*/  ULDC.64 UR4, c[0x0][0x9f8] ;  /* 0x00027e0000047ab9 */ /* 0x000fe20000000a00 */
[----:B------:R-:W-:Y:S01]  /*26d0*/  IMAD.MOV.U32 R0, RZ, RZ, R32 ;  /* 0x000000ffff007224 */ /* 0x000fe200078e0020 */
[----:B------:R-:W-:Y:S01]  /*26e0*/  ISETP.NE.U32.AND P0, PT, RZ, UR4, PT ;  /* 0x00000004ff007c0c */ /* 0x000fe2000bf05070 */
[----:B------:R-:W1:Y:S01]  /*26f0*/  LDC R35, c[0x0][0x3f4] ;  /* 0x0000fd00ff237b82 */ /* 0x000e620000000800 */
[----:B------:R-:W-:Y:S02]  /*2700*/  MOV R20, R30 ;  /* 0x0000001e00147202 */ /* 0x000fe40000000f00 */
[----:B------:R-:W-:Y:S01]  /*2710*/  ISETP.NE.AND.EX P0, PT, RZ, UR5, PT, P0 ;  /* 0x00000005ff007c0c */ /* 0x000fe2000bf05300 */
[----:B------:R-:W2:Y:S04]  /*2720*/  S2R R21, SR_TID.X ;  /* 0x0000000000157919 */ /* 0x000ea80000002100 */
[----:B------:R-:W3:Y:S08]  /*2730*/  LDC.64 R104, c[0x0][0x300] ;  /* 0x0000c000ff687b82 */ /* 0x000ef00000000a00 */
[----:B0-----:R-:W-:Y:S01]  /*2740*/  @P0 IADD3 R4, P1, R34, UR4, RZ ;  /* 0x0000000422040c10 */ /* 0x001fe2000ff3e0ff */
[----:B------:R-:W-:Y:S01]  /*2750*/  IMAD.IADD R88, R28, 0x1, R27 ;  /* 0x000000011c587824 */ /* 0x000fe200078e021b */
[----:B------:R-:W0:Y:S02]  /*2760*/  LDC.64 R12, c[0x0][0x3f8] ;  /* 0x0000fe00ff0c7b82 */ /* 0x000e240000000a00 */
[----:B------:R-:W-:Y:S01]  /*2770*/  @P0 IADD3.X R5, R33, UR5, RZ, P1, !PT ;  /* 0x0000000521050c10 */ /* 0x000fe20008ffe4ff */
[----:B------:R-:W-:-:S04]  /*2780*/  ULDC.64 UR4, c[0x0][0xa08] ;  /* 0x0002820000047ab9 */ /* 0x000fc80000000a00 */
[----:B------:R4:W4:Y:S01]  /*2790*/  @P0 LDG.E R0, desc[UR42][R4.64] ;  /* 0x0000002a04000981 */ /* 0x000922000c1e1900 */
[----:B-1----:R-:W-:Y:S02]  /*27a0*/  ISETP.GE.AND P2, PT, R16, R35, PT ;  /* 0x000000231000720c */ /* 0x002fe40003f46270 */
[----:B------:R-:W-:Y:S02]  /*27b0*/  LOP3.LUT R20, R20, 0xfffffffd, RZ, 0xc0, !PT ;  /* 0xfffffffd14147812 */ /* 0x000fe400078ec0ff */
[----:B------:R-:W-:Y:S02]  /*27c0*/  SHF.R.S32.HI R37, RZ, 0x1f, R88 ;  /* 0x0000001fff257819 */ /* 0x000fe40000011458 */
[----:B------:R-:W-:Y:S02]  /*27d0*/  ISETP.NE.U32.AND P0, PT, RZ, UR4, PT ;  /* 0x00000004ff007c0c */ /* 0x000fe4000bf05070 */
[----:B------:R-:W-:Y:S01]  /*27e0*/  SHF.R.S32.HI R36, RZ, 0x1f, R23 ;  /* 0x0000001fff247819 */ /* 0x000fe20000011417 */
[-C--:B---3--:R-:W-:Y:S01]  /*27f0*/  IMAD R6, R37, R104.reuse, RZ ;  /* 0x0000006825067224 */ /* 0x088fe200078e02ff */
[----:B--2---:R-:W-:Y:S01]  /*2800*/  SHF.R.U32.HI R32, RZ, 0x7, R21 ;  /* 0x00000007ff207819 */ /* 0x004fe20000011615 */
[----:B----4-:R-:W-:Y:S01]  /*2810*/  IMAD.WIDE.U32 R4, R88, R104, RZ ;  /* 0x0000006858047225 */ /* 0x010fe200078e00ff */
[----:B------:R-:W-:Y:S01]  /*2820*/  ISETP.NE.AND.EX P0, PT, RZ, UR5, PT, P0 ;  /* 0x00000005ff007c0c */ /* 0x000fe2000bf05300 */
[----:B------:R-:W-:Y:S01]  /*2830*/  ULDC.64 UR4, c[0x0][0x308] ;  /* 0x0000c20000047ab9 */ /* 0x000fe20000000a00 */
[----:B------:R-:W-:Y:S01]  /*2840*/  @P2 LOP3.LUT R20, R20, 0x2, RZ, 0xfc, !PT ;  /* 0x0000000214142812 */ /* 0x000fe200078efcff */
[----:B------:R-:W-:Y:S01]  /*2850*/  IMAD R3, R88, R105, R6 ;  /* 0x0000006958037224 */ /* 0x000fe200078e0206 */
[----:B------:R-:W-:Y:S01]  /*2860*/  ISETP.NE.AND P6, PT, R32, 0x1, PT ;  /* 0x000000012000780c */ /* 0x000fe20003fc5270 */
[----:B------:R-:W1:Y:S01]  /*2870*/  LDC.64 R6, c[0x0][0x408] ;  /* 0x00010200ff067b82 */ /* 0x000e620000000a00 */
[----:B------:R-:W-:Y:S01]  /*2880*/  VIADD R27, R23, 0x20 ;  /* 0x00000020171b7836 */ /* 0x000fe20000000000 */
[----:B------:R2:W-:Y:S01]  /*2890*/  STL [R1+0x10], R20 ;  /* 0x0000101401007387 */ /* 0x0005e20000100800 */
[----:B------:R-:W-:-:S02]  /*28a0*/  IMAD.IADD R5, R5, 0x1, R3 ;  /* 0x0000000105057824 */ /* 0x000fc400078e0203 */
[----:B------:R-:W-:Y:S01]  /*28b0*/  IMAD.SHL.U32 R28, R23, 0x80, RZ ;  /* 0x00000080171c7824 */ /* 0x000fe200078e00ff */
[----:B------:R-:W3:Y:S01]  /*28c0*/  LDL R15, [R1+0x5c] ;  /* 0x00005c00010f7983 */ /* 0x000ee20000100800 */
[----:B------:R-:W-:-:S03]  /*28d0*/  IMAD.WIDE.U32 R4, R31, UR4, R4 ;  /* 0x000000041f047c25 */ /* 0x000fc6000f8e0004 */
[----:B------:R-:W4:Y:S01]  /*28e0*/  LDL R14, [R1+0x58] ;  /* 0x00005800010e7983 */ /* 0x000f220000100800 */
[----:B------:R-:W-:Y:S01]  /*28f0*/  IMAD R103, R31, UR5, R5 ;  /* 0x000000051f677c24 */ /* 0x000fe2000f8e0205 */
[----:B------:R-:W-:Y:S01]  /*2900*/  ULDC.64 UR4, c[0x0][0x310] ;  /* 0x0000c40000047ab9 */ /* 0x000fe20000000a00 */
[----:B------:R-:W-:Y:S01]  /*2910*/  IMAD.MOV.U32 R102, RZ, RZ, R4 ;  /* 0x000000ffff667224 */ /* 0x000fe200078e0004 */
[----:B--2---:R-:W2:Y:S01]  /*2920*/  LDL R20, [R1+0x60] ;  /* 0x0000600001147983 */ /* 0x004ea20000100800 */
[----:B0-----:R-:W-:-:S03]  /*2930*/  IMAD.WIDE.U32 R96, R23, R12, R16 ;  /* 0x0000000c17607225 */ /* 0x001fc600078e0010 */
[----:B------:R-:W4:Y:S01]  /*2940*/  LDL R11, [R1+0x54] ;  /* 0x00005400010b7983 */ /* 0x000f220000100800 */
[----:B------:R-:W-:Y:S01]  /*2950*/  VIADD R21, R23, 0x40 ;  /* 0x0000004017157836 */ /* 0x000fe20000000000 */
[----:B------:R-:W-:Y:S01]  /*2960*/  SHF.L.U32 R27, R27, 0x7, RZ ;  /* 0x000000071b1b7819 */ /* 0x000fe200000006ff */
[----:B------:R-:W-:-:S04]  /*2970*/  IMAD.WIDE.U32 R98, R23, R12, R18 ;  /* 0x0000000c17627225 */ /* 0x000fc800078e0012 */
[----:B------:R-:W-:Y:S01]  /*2980*/  IMAD.SHL.U32 R21, R21, 0x80, RZ ;  /* 0x0000008015157824 */ /* 0x000fe200078e00ff */
[----:B------:R-:W-:Y:S02]  /*2990*/  LOP3.LUT R28, R28, 0x380, RZ, 0xc0, !PT ;  /* 0x000003801c1c7812 */ /* 0x000fe400078ec0ff */
[----:B------:R-:W-:Y:S02]  /*29a0*/  LOP3.LUT R27, R27, 0x380, RZ, 0xc0, !PT ;  /* 0x000003801b1b7812 */ /* 0x000fe400078ec0ff */
[----:B------:R-:W-:Y:S01]  /*29b0*/  LOP3.LUT R21, R21, 0x380, RZ, 0xc0, !PT ;  /* 0x0000038015157812 */ /* 0x000fe200078ec0ff */
[C---:B------:R-:W-:Y:S01]  /*29c0*/  IMAD.SHL.U32 R30, R23.reuse, 0x80, RZ ;  /* 0x00000080171e7824 */ /* 0x040fe200078e00ff */
[----:B------:R-:W-:-:S04]  /*29d0*/  IADD3 R8, R23, 0x60, RZ ;  /* 0x0000006017087810 */ /* 0x000fc80007ffe0ff */
[----:B------:R-:W-:Y:S01]  /*29e0*/  LOP3.LUT R30, R30, 0x380, RZ, 0xc0, !PT ;  /* 0x000003801e1e7812 */ /* 0x000fe200078ec0ff */
[----:B------:R-:W-:Y:S01]  /*29f0*/  IMAD.SHL.U32 R8, R8, 0x80, RZ ;  /* 0x0000008008087824 */ /* 0x000fe200078e00ff */
[----:B------:R-:W-:Y:S02]  /*2a00*/  SHF.L.U64.HI R91, R104, 0x5, R105 ;  /* 0x00000005685b7819 */ /* 0x000fe40000010269 */
[----:B------:R-:W-:Y:S02]  /*2a10*/  SHF.R.U32.HI R30, RZ, 0x3, R30 ;  /* 0x00000003ff1e7819 */ /* 0x000fe4000001161e */
[----:B------:R-:W-:Y:S01]  /*2a20*/  LOP3.LUT R8, R8, 0x380, RZ, 0xc0, !PT ;  /* 0x0000038008087812 */ /* 0x000fe200078ec0ff */
[----:B------:R-:W-:Y:S01]  /*2a30*/  IMAD.SHL.U32 R90, R104, 0x20, RZ ;  /* 0x00000020685a7824 */ /* 0x000fe200078e00ff */
[----:B------:R-:W-:-:S03]  /*2a40*/  IADD3 R33, R23, 0x20, RZ ;  /* 0x0000002017217810 */ /* 0x000fc60007ffe0ff */
[----:B------:R-:W-:Y:S01]  /*2a50*/  IMAD.WIDE.U32 R128, R23, R104, R90 ;  /* 0x0000006817807225 */ /* 0x000fe200078e005a */
[----:B------:R-:W-:-:S03]  /*2a60*/  SHF.R.S32.HI R117, RZ, 0x1f, R33 ;  /* 0x0000001fff757819 */ /* 0x000fc60000011421 */
[----:B-1----:R-:W-:-:S04]  /*2a70*/  IMAD.WIDE.U32 R94, R23, R6, R18 ;  /* 0x00000006175e7225 */ /* 0x002fc800078e0012 */
[----:B------:R-:W-:-:S04]  /*2a80*/  IMAD.WIDE.U32 R92, R23, R6, R16 ;  /* 0x00000006175c7225 */ /* 0x000fc800078e0010 */
[C---:B------:R-:W-:Y:S02]  /*2a90*/  VIADD R33, R23.reuse, 0x60 ;  /* 0x0000006017217836 */ /* 0x040fe40000000000 */
[C---:B------:R-:W-:Y:S02]  /*2aa0*/  VIADD R34, R23.reuse, 0x40 ;  /* 0x0000004017227836 */ /* 0x040fe40000000000 */
[----:B------:R-:W-:Y:S01]  /*2ab0*/  IMAD.WIDE.U32 R46, R23, R104, R16 ;  /* 0x00000068172e7225 */ /* 0x000fe200078e0010 */
[----:B------:R-:W-:Y:S02]  /*2ac0*/  SHF.R.S32.HI R114, RZ, 0x1f, R33 ;  /* 0x0000001fff727819 */ /* 0x000fe40000011421 */
[----:B------:R-:W-:Y:S02]  /*2ad0*/  SHF.R.S32.HI R115, RZ, 0x1f, R34 ;  /* 0x0000001fff737819 */ /* 0x000fe40000011422 */
[----:B------:R-:W-:Y:S02]  /*2ae0*/  IADD3 R124, R32, 0x8, RZ ;  /* 0x00000008207c7810 */ /* 0x000fe40007ffe0ff */
[C---:B------:R-:W-:Y:S01]  /*2af0*/  SHF.L.U64.HI R32, R104.reuse, 0x6, R105 ;  /* 0x0000000668207819 */ /* 0x040fe20000010269 */
[----:B------:R-:W-:Y:S01]  /*2b00*/  IMAD.SHL.U32 R125, R104, 0x80, RZ ;  /* 0x00000080687d7824 */ /* 0x000fe200078e00ff */
[----:B------:R-:W-:-:S02]  /*2b10*/  SHF.R.S32.HI R3, RZ, 0x1f, R0 ;  /* 0x0000001fff037819 */ /* 0x000fc40000011400 */
[----:B------:R-:W-:Y:S01]  /*2b20*/  SEL R100, R0, RZ, !P0 ;  /* 0x000000ff00647207 */ /* 0x000fe20004000000 */
[----:B------:R-:W-:Y:S01]  /*2b30*/  IMAD R0, R36, R12, RZ ;  /* 0x0000000c24007224 */ /* 0x000fe200078e02ff */
[----:B------:R-:W-:-:S03]  /*2b40*/  SEL R3, R3, RZ, !P0 ;  /* 0x000000ff03037207 */ /* 0x000fc60004000000 */
[----:B------:R-:W-:-:S04]  /*2b50*/  IMAD.WIDE.U32 R102, R100, UR4, R102 ;  /* 0x0000000464667c25 */ /* 0x000fc8000f8e0066 */
[----:B------:R-:W-:-:S04]  /*2b60*/  IMAD R43, R3, UR4, RZ ;  /* 0x00000004032b7c24 */ /* 0x000fc8000f8e02ff */
[----:B------:R-:W-:Y:S01]  /*2b70*/  IMAD R43, R100, UR5, R43 ;  /* 0x00000005642b7c24 */ /* 0x000fe2000f8e022b */
[----:B------:R-:W-:Y:S05]  /*2b80*/  @!P6 WARPSYNC.ALL ;  /* 0x000000000000e948 */ /* 0x000fea0003800000 */
[----:B------:R-:W-:Y:S02]  /*2b90*/  ULDC.64 UR4, c[0x0][0x330] ;  /* 0x0000cc0000047ab9 */ /* 0x000fe40000000a00 */
[----:B------:R-:W-:-:S04]  /*2ba0*/  IMAD.WIDE.U32 R4, R31, UR4, R16 ;  /* 0x000000041f047c25 */ /* 0x000fc8000f8e0010 */
[----:B------:R-:W-:Y:S01]  /*2bb0*/  IMAD R5, R31, UR5, R5 ;  /* 0x000000051f057c24 */ /* 0x000fe2000f8e0205 */
[----:B------:R-:W-:Y:S02]  /*2bc0*/  ULDC.64 UR4, c[0x0][0x338] ;  /* 0x0000ce0000047ab9 */ /* 0x000fe40000000a00 */
[----:B------:R-:W-:Y:S01]  /*2bd0*/  IMAD R111, R3, UR4, RZ ;  /* 0x00000004036f7c24 */ /* 0x000fe2000f8e02ff */
[----:B------:R-:W-:-:S03]  /*2be0*/  SEL R3, R35, RZ, P2 ;  /* 0x000000ff23037207 */ /* 0x000fc60001000000 */
[C---:B------:R-:W-:Y:S02]  /*2bf0*/  IMAD R111, R100.reuse, UR5, R111 ;  /* 0x00000005646f7c24 */ /* 0x040fe4000f8e026f */
[----:B------:R-:W-:Y:S01]  /*2c00*/  IMAD.WIDE.U32 R100, R100, UR4, R4 ;  /* 0x0000000464647c25 */ /* 0x000fe2000f8e0004 */
[----:B------:R-:W-:Y:S03]  /*2c10*/  @!P6 BAR.SYNC.DEFER_BLOCKING 0x9, 0x100 ;  /* 0x024400000000eb1d */ /* 0x000fe60000010000 */
[C---:B------:R-:W-:Y:S02]  /*2c20*/  IMAD R5, R23.reuse, R13, R0 ;  /* 0x0000000d17057224 */ /* 0x040fe400078e0200 */
[----:B------:R-:W-:Y:S01]  /*2c30*/  IMAD R0, R36, R6, RZ ;  /* 0x0000000624007224 */ /* 0x000fe200078e02ff */
[----:B------:R-:W-:Y:S01]  /*2c40*/  IADD3 R88, P0, R23, R88, RZ ;  /* 0x0000005817587210 */ /* 0x000fe20007f1e0ff */
[----:B------:R-:W-:Y:S01]  /*2c50*/  IMAD.IADD R3, R16, 0x1, R3 ;  /* 0x0000000110037824 */ /* 0x000fe200078e0203 */
[----:B------:R-:W-:Y:S01]  /*2c60*/  IADD3 R42, R103, R43, RZ ;  /* 0x0000002b672a7210 */ /* 0x000fe20007ffe0ff */
[----:B------:R-:W-:Y:S01]  /*2c70*/  IMAD R9, R23, R7, R0 ;  /* 0x0000000717097224 */ /* 0x000fe200078e0200 */
[----:B------:R-:W-:-:S02]  /*2c80*/  ULDC UR4, c[0x0][0x2f4] ;  /* 0x0000bd0000047ab9 */ /* 0x000fc40000000800 */
[----:B------:R-:W-:-:S04]  /*2c90*/  SHF.R.S32.HI R0, RZ, 0x1f, R3 ;  /* 0x0000001fff007819 */ /* 0x000fc80000011403 */
[CC--:B------:R-:W-:Y:S01]  /*2ca0*/  LEA.HI R108, R0.reuse, R3.reuse, RZ, 0x4 ;  /* 0x00000003006c7211 */ /* 0x0c0fe200078f20ff */
[----:B------:R-:W-:Y:S01]  /*2cb0*/  IMAD.IADD R99, R99, 0x1, R5 ;  /* 0x0000000163637824 */ /* 0x000fe200078e0205 */
[----:B------:R-:W-:Y:S02]  /*2cc0*/  LEA.HI R4, R0, R3, RZ, 0x7 ;  /* 0x0000000300047211 */ /* 0x000fe400078f38ff */
[----:B------:R-:W-:Y:S02]  /*2cd0*/  IADD3 R97, R5, R97, RZ ;  /* 0x0000006105617210 */ /* 0x000fe40007ffe0ff */
[--C-:B------:R-:W-:Y:S01]  /*2ce0*/  LOP3.LUT R0, R28, 0x70, R108.reuse, 0xf8, !PT ;  /* 0x000000701c007812 */ /* 0x100fe200078ef86c */
[----:B------:R-:W-:Y:S01]  /*2cf0*/  VIADD R28, R23, 0x20 ;  /* 0x00000020171c7836 */ /* 0x000fe20000000000 */
[--C-:B------:R-:W-:Y:S01]  /*2d00*/  LOP3.LUT R3, R27, 0x70, R108.reuse, 0xf8, !PT ;  /* 0x000000701b037812 */ /* 0x100fe200078ef86c */
[----:B------:R-:W-:Y:S01]  /*2d10*/  VIADD R27, R23, 0x40 ;  /* 0x00000040171b7836 */ /* 0x000fe20000000000 */
[----:B------:R-:W-:Y:S01]  /*2d20*/  LOP3.LUT R5, R21, 0x70, R108, 0xf8, !PT ;  /* 0x0000007015057812 */ /* 0x000fe200078ef86c */
[----:B------:R-:W-:-:S02]  /*2d30*/  VIADD R21, R23, 0x60 ;  /* 0x0000006017157836 */ /* 0x000fc40000000000 */
[----:B------:R-:W-:Y:S01]  /*2d40*/  IMAD.SHL.U32 R28, R28, 0x80, RZ ;  /* 0x000000801c1c7824 */ /* 0x000fe200078e00ff */
[----:B------:R-:W-:Y:S01]  /*2d50*/  SHF.L.U32 R27, R27, 0x7, RZ ;  /* 0x000000071b1b7819 */ /* 0x000fe200000006ff */
[----:B------:R-:W-:-:S03]  /*2d60*/  IMAD.SHL.U32 R21, R21, 0x80, RZ ;  /* 0x0000008015157824 */ /* 0x000fc600078e00ff */
[----:B------:R-:W-:Y:S02]  /*2d70*/  LOP3.LUT R27, R27, 0x380, RZ, 0xc0, !PT ;  /* 0x000003801b1b7812 */ /* 0x000fe400078ec0ff */
[----:B------:R-:W-:Y:S02]  /*2d80*/  LOP3.LUT R28, R28, 0x380, RZ, 0xc0, !PT ;  /* 0x000003801c1c7812 */ /* 0x000fe400078ec0ff */
[----:B------:R-:W-:Y:S01]  /*2d90*/  LOP3.LUT R21, R21, 0x380, RZ, 0xc0, !PT ;  /* 0x0000038015157812 */ /* 0x000fe200078ec0ff */
[----:B------:R-:W-:Y:S01]  /*2da0*/  IMAD.SHL.U32 R4, R4, 0x80, RZ ;  /* 0x0000008004047824 */ /* 0x000fe200078e00ff */
[----:B------:R-:W-:Y:S02]  /*2db0*/  SHF.R.U32.HI R28, RZ, 0x3, R28 ;  /* 0x00000003ff1c7819 */ /* 0x000fe4000001161c */
[----:B------:R-:W-:Y:S02]  /*2dc0*/  SHF.R.U32.HI R27, RZ, 0x3, R27 ;  /* 0x00000003ff1b7819 */ /* 0x000fe4000001161b */
[----:B------:R-:W-:-:S02]  /*2dd0*/  LOP3.LUT R8, R8, 0x70, R108, 0xf8, !PT ;  /* 0x0000007008087812 */ /* 0x000fc400078ef86c */
[----:B------:R-:W-:Y:S02]  /*2de0*/  SHF.R.U32.HI R21, RZ, 0x3, R21 ;  /* 0x00000003ff157819 */ /* 0x000fe40000011615 */
[----:B------:R-:W-:Y:S01]  /*2df0*/  LOP3.LUT R31, R0, R30, RZ, 0x3c, !PT ;  /* 0x0000001e001f7212 */ /* 0x000fe200078e3cff */
[----:B------:R-:W-:Y:S01]  /*2e00*/  IMAD R0, R36, R104, RZ ;  /* 0x0000006824007224 */ /* 0x000fe200078e02ff */
[----:B------:R-:W-:Y:S02]  /*2e10*/  LOP3.LUT R4, R4, 0xffffc000, RZ, 0xc0, !PT ;  /* 0xffffc00004047812 */ /* 0x000fe400078ec0ff */
[----:B------:R-:W-:Y:S02]  /*2e20*/  LOP3.LUT R3, R3, R28, RZ, 0x3c, !PT ;  /* 0x0000001c03037212 */ /* 0x000fe400078e3cff */
[----:B------:R-:W-:Y:S01]  /*2e30*/  LOP3.LUT R5, R5, R27, RZ, 0x3c, !PT ;  /* 0x0000001b05057212 */ /* 0x000fe200078e3cff */
[----:B------:R-:W-:Y:S01]  /*2e40*/  IMAD R41, R23, R105, R0 ;  /* 0x0000006917297224 */ /* 0x000fe200078e0200 */
[----:B------:R-:W-:-:S02]  /*2e50*/  LOP3.LUT R27, R8, R21, RZ, 0x3c, !PT ;  /* 0x00000015081b7212 */ /* 0x000fc400078e3cff */
[-C--:B---3--:R-:W-:Y:S02]  /*2e60*/  IADD3 R30, R3, R4.reuse, R15 ;  /* 0x00000004031e7210 */ /* 0x088fe40007ffe00f */
[-C--:B--2---:R-:W-:Y:S02]  /*2e70*/  IADD3 R31, R31, R4.reuse, R20 ;  /* 0x000000041f1f7210 */ /* 0x084fe40007ffe014 */
[-C--:B----4-:R-:W-:Y:S02]  /*2e80*/  IADD3 R28, R5, R4.reuse, R14 ;  /* 0x00000004051c7210 */ /* 0x090fe40007ffe00e */
[----:B------:R-:W-:Y:S01]  /*2e90*/  IADD3 R27, R27, R4, R11 ;  /* 0x000000041b1b7210 */ /* 0x000fe20007ffe00b */
[----:B------:R-:W-:Y:S01]  /*2ea0*/  IMAD.IADD R4, R41, 0x1, R129 ;  /* 0x0000000129047824 */ /* 0x000fe200078e0281 */
[----:B------:R-:W-:Y:S01]  /*2eb0*/  IADD3 R3, P1, R90, R128, RZ ;  /* 0x000000805a037210 */ /* 0x000fe20007f3e0ff */
[----:B------:R-:W-:Y:S02]  /*2ec0*/  IMAD.IADD R95, R95, 0x1, R9 ;  /* 0x000000015f5f7824 */ /* 0x000fe400078e0209 */
[----:B------:R-:W-:Y:S01]  /*2ed0*/  IMAD.IADD R93, R9, 0x1, R93 ;  /* 0x00000001095d7824 */ /* 0x000fe200078e025d */
[----:B-----5:R-:W-:Y:S01]  /*2ee0*/  SHF.R.S32.HI R9, RZ, 0x1f, R24 ;  /* 0x0000001fff097819 */ /* 0x020fe20000011418 */
[----:B------:R-:W-:Y:S01]  /*2ef0*/  IMAD.X R33, R4, 0x1, R91, P1 ;  /* 0x0000000104217824 */ /* 0x000fe200008e065b */
[----:B------:R-:W-:-:S02]  /*2f00*/  IADD3 R34, P1, R3, R90, RZ ;  /* 0x0000005a03227210 */ /* 0x000fc40007f3e0ff */
[----:B------:R-:W-:Y:S01]  /*2f10*/  IADD3.X R89, R36, R37, RZ, P0, !PT ;  /* 0x0000002524597210 */ /* 0x000fe200007fe4ff */
[C---:B------:R-:W-:Y:S01]  /*2f20*/  IMAD R10, R9.reuse, R12, RZ ;  /* 0x0000000c090a7224 */ /* 0x040fe200078e02ff */
[C---:B------:R-:W-:Y:S01]  /*2f30*/  IADD3 R40, P0, R102.reuse, R46, RZ ;  /* 0x0000002e66287210 */ /* 0x040fe20007f1e0ff */
[----:B------:R-:W-:Y:S02]  /*2f40*/  IMAD R9, R9, R6, RZ ;  /* 0x0000000609097224 */ /* 0x000fe400078e02ff */
[----:B------:R-:W-:Y:S02]  /*2f50*/  IMAD.IADD R36, R47, 0x1, R41 ;  /* 0x000000012f247824 */ /* 0x000fe400078e0229 */
[----:B------:R-:W-:Y:S01]  /*2f60*/  IMAD.X R37, R33, 0x1, R91, P1 ;  /* 0x0000000121257824 */ /* 0x000fe200008e065b */
[----:B------:R-:W-:Y:S01]  /*2f70*/  IADD3 R43, P1, R102, 0x80, RZ ;  /* 0x00000080662b7810 */ /* 0x000fe20007f3e0ff */
[----:B------:R-:W-:Y:S01]  /*2f80*/  IMAD R39, R24, R13, R10 ;  /* 0x0000000d18277224 */ /* 0x000fe200078e020a */
[----:B------:R-:W-:Y:S01]  /*2f90*/  LOP3.LUT R41, R108, 0xfffffff0, RZ, 0xc0, !PT ;  /* 0xfffffff06c297812 */ /* 0x000fe200078ec0ff */
[----:B------:R-:W-:Y:S01]  /*2fa0*/  IMAD.WIDE.U32 R98, R24, R12, R98 ;  /* 0x0000000c18627225 */ /* 0x000fe200078e0062 */
[----:B------:R-:W-:-:S03]  /*2fb0*/  IADD3 R44, P2, R40, 0x80, RZ ;  /* 0x00000080282c7810 */ /* 0x000fc60007f5e0ff */
[C---:B------:R-:W-:Y:S02]  /*2fc0*/  IMAD R107, R24.reuse, R7, R9 ;  /* 0x00000007186b7224 */ /* 0x040fe400078e0209 */
[----:B------:R-:W-:Y:S01]  /*2fd0*/  IMAD.WIDE.U32 R94, R24, R6, R94 ;  /* 0x00000006185e7225 */ /* 0x000fe200078e005e */
[----:B------:R-:W-:-:S03]  /*2fe0*/  SHF.L.U64.HI R21, R12, 0x5, R13 ;  /* 0x000000050c157819 */ /* 0x000fc6000001020d */
[----:B------:R-:W-:Y:S02]  /*2ff0*/  VIADD R5, R16, 0x80 ;  /* 0x0000008010057836 */ /* 0x000fe40000000000 */
[----:B------:R-:W-:Y:S02]  /*3000*/  IMAD.X R45, R36, 0x1, R42, P0 ;  /* 0x00000001242d7824 */ /* 0x000fe400000e062a */
[----:B------:R-:W-:Y:S01]  /*3010*/  IMAD.WIDE.U32 R96, R24, R12, R96 ;  /* 0x0000000c18607225 */ /* 0x000fe200078e0060 */
[----:B------:R-:W-:-:S03]  /*3020*/  SHF.L.U64.HI R20, R12, 0x6, R13 ;  /* 0x000000060c147819 */ /* 0x000fc6000001020d */
[----:B------:R-:W-:Y:S01]  /*3030*/  IMAD.WIDE.U32 R92, R24, R6, R92 ;  /* 0x00000006185c7225 */ /* 0x000fe200078e005c */
[----:B------:R-:W-:Y:S02]  /*3040*/  SHF.L.U64.HI R15, R12, 0x7, R13 ;  /* 0x000000070c0f7819 */ /* 0x000fe4000001020d */
[--C-:B------:R-:W-:Y:S01]  /*3050*/  SHF.L.U64.HI R11, R6, 0x5, R7.reuse ;  /* 0x00000005060b7819 */ /* 0x100fe20000010207 */
[----:B------:R-:W-:Y:S01]  /*3060*/  IMAD.SHL.U32 R14, R12, 0x20, RZ ;  /* 0x000000200c0e7824 */ /* 0x000fe200078e00ff */
[C-C-:B------:R-:W-:Y:S01]  /*3070*/  SHF.L.U64.HI R10, R6.reuse, 0x6, R7.reuse ;  /* 0x00000006060a7819 */ /* 0x140fe20000010207 */
[C---:B------:R-:W-:Y:S01]  /*3080*/  IMAD.SHL.U32 R8, R6.reuse, 0x20, RZ ;  /* 0x0000002006087824 */ /* 0x040fe200078e00ff */
[C---:B------:R-:W-:Y:S01]  /*3090*/  SHF.L.U64.HI R9, R6.reuse, 0x7, R7 ;  /* 0x0000000706097819 */ /* 0x040fe20000010207 */
[----:B------:R-:W-:Y:S01]  /*30a0*/  IMAD.SHL.U32 R7, R6, 0x40, RZ ;  /* 0x0000004006077824 */ /* 0x000fe200078e00ff */
[----:B------:R-:W-:Y:S01]  /*30b0*/  SHF.L.U64.HI R0, R104, 0x7, R105 ;  /* 0x0000000768007819 */ /* 0x000fe20000010269 */
[----:B------:R-:W-:Y:S01]  /*30c0*/  IMAD.IADD R38, R99, 0x1, R39 ;  /* 0x0000000163267824 */ /* 0x000fe200078e0227 */
[----:B------:R-:W-:Y:S01]  /*30d0*/  SHF.L.U32 R13, R12, 0x6, RZ ;  /* 0x000000060c0d7819 */ /* 0x000fe200000006ff */
[----:B------:R-:W-:Y:S01]  /*30e0*/  IMAD.X R105, RZ, RZ, R42, P1 ;  /* 0x000000ffff697224 */ /* 0x000fe200008e062a */
[----:B------:R-:W-:Y:S01]  /*30f0*/  ISETP.GE.AND P0, PT, R16, UR4, PT ;  /* 0x0000000410007c0c */ /* 0x000fe2000bf06270 */
[----:B------:R-:W-:Y:S01]  /*3100*/  IMAD.IADD R106, R95, 0x1, R107 ;  /* 0x000000015f6a7824 */ /* 0x000fe200078e026b */
[----:B------:R-:W-:Y:S01]  /*3110*/  ISETP.GE.AND P1, PT, R5, UR4, PT ;  /* 0x0000000405007c0c */ /* 0x000fe2000bf26270 */
[----:B------:R-:W-:Y:S01]  /*3120*/  IMAD.SHL.U32 R12, R12, 0x80, RZ ;  /* 0x000000800c0c7824 */ /* 0x000fe200078e00ff */
[----:B------:R-:W-:Y:S01]  /*3130*/  SHF.R.S32.HI R108, RZ, 0x4, R108 ;  /* 0x00000004ff6c7819 */ /* 0x000fe2000001146c */
[----:B------:R-:W-:Y:S01]  /*3140*/  IMAD.SHL.U32 R6, R6, 0x80, RZ ;  /* 0x0000008006067824 */ /* 0x000fe200078e00ff */
[----:B------:R-:W-:Y:S01]  /*3150*/  SHF.R.S32.HI R109, RZ, 0x1f, R41 ;  /* 0x0000001fff6d7819 */ /* 0x000fe20000011429 */
[----:B------:R-:W-:Y:S01]  /*3160*/  IMAD.SHL.U32 R35, R35, 0x2, RZ ;  /* 0x0000000223237824 */ /* 0x000fe200078e00ff */
[----:B------:R-:W-:Y:S01]  /*3170*/  IADD3.X R110, RZ, R45, RZ, P2, !PT ;  /* 0x0000002dff6e7210 */ /* 0x000fe200017fe4ff */
[----:B------:R-:W-:-:S02]  /*3180*/  IMAD.IADD R39, R39, 0x1, R97 ;  /* 0x0000000127277824 */ /* 0x000fc400078e0261 */
[----:B------:R-:W-:Y:S02]  /*3190*/  IMAD.IADD R107, R107, 0x1, R93 ;  /* 0x000000016b6b7824 */ /* 0x000fe400078e025d */
[----:B------:R-:W-:-:S07]  /*31a0*/  IMAD.IADD R111, R101, 0x1, R111 ;  /* 0x00000001656f7824 */ /* 0x000fce00078e026f */
.L_x_434:
[----:B------:R-:W2:Y:S01]  /*31b0*/  LDL R48, [R1+0x68] ;  /* 0x0000680001307983 */ /* 0x000ea20000100800 */
[----:B------:R-:W0:Y:S03]  /*31c0*/  LDC R84, c[0x0][0x3f4] ;  /* 0x0000fd00ff547b82 */ /* 0x000e260000000800 */
[----:B------:R-:W3:Y:S01]  /*31d0*/  LDL.LU R58, [R1+0x10] ;  /* 0x00001000013a7983 */ /* 0x000ee20000300800 */
[----:B------:R-:W-:Y:S01]  /*31e0*/  VIADD R26, R26, 0xffffffff ;  /* 0xffffffff1a1a7836 */ /* 0x000fe20000000000 */
[----:B------:R-:W-:Y:S05]  /*31f0*/  YIELD ;  /* 0x0000000000007946 */ /* 0x000fea0003800000 */
[----:B------:R-:W-:Y:S01]  /*3200*/  ISETP.GT.AND P3, PT, R26, R25, PT ;  /* 0x000000191a00720c */ /* 0x000fe20003f64270 */
[----:B------:R-:W-:Y:S01]  /*3210*/  BSSY B0, `(.L_x_351) ;  /* 0x000094a000007945 */ /* 0x000fe20003800000 */
[----:B0-----:R-:W-:Y:S01]  /*3220*/  ISETP.GE.AND P2, PT, R84, 0x1, PT ;  /* 0x000000015400780c */ /* 0x001fe20003f46270 */
[----:B--2---:R-:W-:Y:S01]  /*3230*/  IMAD R113, R232, 0x8000, R48 ;  /* 0x00008000e8717824 */ /* 0x004fe200078e0230 */
[----:B---3--:R-:W-:-:S03]  /*3240*/  LOP3.LUT R58, R58, 0xfffffffb, RZ, 0xc0, !PT ;  /* 0xfffffffb3a3a7812 */ /* 0x008fc600078ec0ff */
[----:B------:R-:W-:-:S06]  /*3250*/  IMAD.IADD R113, R22, 0x1, R113 ;  /* 0x0000000116717824 */ /* 0x000fcc00078e0271 */
[----:B------:R-:W-:-:S05]  /*3260*/  @P3 LOP3.LUT R58, R58, 0x4, RZ, 0xfc, !PT ;  /* 0x000000043a3a3812 */ /* 0x000fca00078efcff */
[----:B------:R0:W-:Y:S01]  /*3270*/  STL [R1+0x10], R58 ;  /* 0x0000103a01007387 */ /* 0x0001e20000100800 */
[----:B------:R-:W-:Y:S05]  /*3280*/  @!P2 BRA `(.L_x_352) ;  /* 0x0000008c00b8a947 */ /* 0x000fea0003800000 */
[----:B------:R-:W-:Y:S01]  /*3290*/  ULDC.U8 UR4, c[0x0][0x410] ;  /* 0x0001040000047ab9 */ /* 0x000fe20000000000 */
[----:B------:R-:W-:Y:S01]  /*32a0*/  SHF.R.S32.HI R49, RZ, 0x1f, R26 ;  /* 0x0000001fff317819 */ /* 0x000fe2000001141a */
[-C--:B------:R-:W-:Y:S01]  /*32b0*/  IMAD R48, R0, R26.reuse, RZ ;  /* 0x0000001a00307224 */ /* 0x080fe200078e02ff */
[----:B------:R-:W-:Y:S01]  /*32c0*/  ISETP.NE.AND P2, PT, RZ, UR4, PT ;  /* 0x00000004ff007c0c */ /* 0x000fe2000bf45270 */
[-C--:B------:R-:W-:Y:S02]  /*32d0*/  IMAD R50, R15, R26.reuse, RZ ;  /* 0x0000001a0f327224 */ /* 0x080fe400078e02ff */
[----:B------:R-:W-:Y:S02]  /*32e0*/  IMAD R51, R9, R26, RZ ;  /* 0x0000001a09337224 */ /* 0x000fe400078e02ff */
[C---:B------:R-:W-:Y:S02]  /*32f0*/  IMAD R85, R49.reuse, R125, R48 ;  /* 0x0000007d31557224 */ /* 0x040fe400078e0230 */
[----:B------:R-:W-:-:S02]  /*3300*/  IMAD R87, R49, R12, R50 ;  /* 0x0000000c31577224 */ /* 0x000fc400078e0232 */
[----:B------:R-:W-:Y:S02]  /*3310*/  IMAD R53, R49, R6, R51 ;  /* 0x0000000631357224 */ /* 0x000fe400078e0233 */
[----:B------:R-:W-:Y:S02]  /*3320*/  IMAD R116, R26, -0x80, R2 ;  /* 0xffffff801a747824 */ /* 0x000fe400078e0202 */
[----:B------:R-:W-:-:S03]  /*3330*/  IMAD.WIDE.U32 R120, R125, R26, RZ ;  /* 0x0000001a7d787225 */ /* 0x000fc600078e00ff */
[----:B------:R-:W-:Y:S01]  /*3340*/  VIMNMX R116, R116, 0x80, PT ;  /* 0x0000008074747848 */ /* 0x000fe20003fe0100 */
[----:B------:R-:W-:Y:S01]  /*3350*/  IMAD.WIDE.U32 R48, R12, R26, RZ ;  /* 0x0000001a0c307225 */ /* 0x000fe200078e00ff */
[----:B------:R-:W-:-:S03]  /*3360*/  IADD3 R85, R121, R85, RZ ;  /* 0x0000005579557210 */ /* 0x000fc60007ffe0ff */
[----:B------:R-:W-:-:S04]  /*3370*/  IMAD.WIDE.U32 R50, R6, R26, RZ ;  /* 0x0000001a06327225 */ /* 0x000fc800078e00ff */
[----:B------:R-:W-:Y:S02]  /*3380*/  IMAD.IADD R87, R49, 0x1, R87 ;  /* 0x0000000131577824 */ /* 0x000fe400078e0257 */
[----:B------:R-:W-:Y:S01]  /*3390*/  IMAD.IADD R86, R51, 0x1, R53 ;  /* 0x0000000133567824 */ /* 0x000fe200078e0235 */
[----:B------:R-:W-:Y:S06]  /*33a0*/  @!P2 BRA `(.L_x_353) ;  /* 0x00000044003ca947 */ /* 0x000fec0003800000 */
[----:B------:R-:W-:Y:S01]  /*33b0*/  ISETP.GE.AND P2, PT, R23, R116, PT ;  /* 0x000000741700720c */ /* 0x000fe20003f46270 */
[----:B------:R-:W-:Y:S01]  /*33c0*/  BSSY B1, `(.L_x_354) ;  /* 0x000001e000017945 */ /* 0x000fe20003800000 */
        /* <DEDUP_REMOVED lines=11> */
[----:B------:R-:W-:Y:S01]  /*3480*/  CS2R R82, SRZ ;  /* 0x0000000000527805 */ /* 0x000fe2000001ff00 */
[----:B------:R-:W-:Y:S06]  /*3490*/  @P2 BRA `(.L_x_355) ;  /* 0x0000000000402947 */ /* 0x000fec0003800000 */
[----:B------:R-:W-:Y:S01]  /*34a0*/  ULDC.64 UR4, c[0x0][0x3e8] ;  /* 0x0000fa0000047ab9 */ /* 0x000fe20000000a00 */
[----:B------:R-:W-:Y:S02]  /*34b0*/  CS2R R80, SRZ ;  /* 0x0000000000507805 */ /* 0x000fe4000001ff00 */
[----:B------:R-:W-:Y:S02]  /*34c0*/  IADD3 R56, P3, P4, R98, UR4, R48 ;  /* 0x0000000462387c10 */ /* 0x000fe4000fc7e030 */
[----:B------:R-:W-:Y:S02]  /*34d0*/  CS2R R82, SRZ ;  /* 0x0000000000527805 */ /* 0x000fe4000001ff00 */
[----:B------:R-:W-:Y:S01]  /*34e0*/  IADD3.X R57, R38, UR5, R87, P3, P4 ;  /* 0x0000000526397c10 */ /* 0x000fe20009fe8457 */
[----:B------:R-:W-:Y:S02]  /*34f0*/  ULDC.64 UR4, c[0x0][0x400] ;  /* 0x0001000000047ab9 */ /* 0x000fe40000000a00 */
[----:B------:R-:W-:-:S04]  /*3500*/  IADD3 R54, P3, P4, R94, UR4, R50 ;  /* 0x000000045e367c10 */ /* 0x000fc8000fc7e032 */
[----:B------:R-:W-:Y:S02]  /*3510*/  IADD3.X R55, R106, UR5, R86, P3, P4 ;  /* 0x000000056a377c10 */ /* 0x000fe40009fe8456 */
[----:B------:R-:W-:Y:S02]  /*3520*/  ISETP.GE.AND P3, PT, R18, R84, PT ;  /* 0x000000541200720c */ /* 0x000fe40003f66270 */
[----:B------:R-:W-:Y:S02]  /*3530*/  CS2R R76, SRZ ;  /* 0x00000000004c7805 */ /* 0x000fe4000001ff00 */
[----:B------:R-:W-:-:S09]  /*3540*/  CS2R R78, SRZ ;  /* 0x00000000004e7805 */ /* 0x000fd2000001ff00 */
[----:B------:R1:W5:Y:S04]  /*3550*/  @!P3 LDG.E.64 R80, desc[UR42][R56.64] ;  /* 0x0000002a3850b981 */ /* 0x000368000c1e1b00 */
[----:B------:R1:W5:Y:S01]  /*3560*/  @!P3 LDG.E.64 R82, desc[UR42][R54.64] ;  /* 0x0000002a3652b981 */ /* 0x000362000c1e1b00 */
[----:B------:R-:W-:-:S13]  /*3570*/  ISETP.GE.AND P3, PT, R233, R84, PT ;  /* 0x00000054e900720c */ /* 0x000fda0003f66270 */
[----:B------:R1:W5:Y:S04]  /*3580*/  @!P3 LDG.E.64 R76, desc[UR42][R56.64+0x40] ;  /* 0x0000402a384cb981 */ /* 0x000368000c1e1b00 */
[----:B------:R1:W5:Y:S02]  /*3590*/  @!P3 LDG.E.64 R78, desc[UR42][R54.64+0x40] ;  /* 0x0000402a364eb981 */ /* 0x000364000c1e1b00 */
.L_x_355:
[----:B------:R-:W-:Y:S05]  /*35a0*/  BSYNC B1 ;  /* 0x0000000000017941 */ /* 0x000fea0003800000 */
.L_x_354:
[----:B-1----:R-:W-:Y:S01]  /*35b0*/  VIADD R54, R23, 0x20 ;  /* 0x0000002017367836 */ /* 0x002fe20000000000 */
[----:B------:R-:W-:Y:S04]  /*35c0*/  BSSY B1, `(.L_x_356) ;  /* 0x0000017000017945 */ /* 0x000fe80003800000 */
[----:B------:R-:W-:-:S13]  /*35d0*/  ISETP.GE.AND P3, PT, R54, R116, PT ;  /* 0x000000743600720c */ /* 0x000fda0003f66270 */
[----:B------:R-:W-:Y:S05]  /*35e0*/  @P3 BRA `(.L_x_357) ;  /* 0x0000000000503947 */ /* 0x000fea0003800000 */
[----:B------:R-:W-:Y:S01]  /*35f0*/  IADD3 R56, P4, P5, R98, R48, R14 ;  /* 0x0000003062387210 */ /* 0x000fe20007d9e00e */
[----:B------:R-:W-:Y:S01]  /*3600*/  ULDC.64 UR4, c[0x0][0x3e8] ;  /* 0x0000fa0000047ab9 */ /* 0x000fe20000000a00 */
[----:B------:R-:W-:Y:S02]  /*3610*/  CS2R R72, SRZ ;  /* 0x0000000000487805 */ /* 0x000fe4000001ff00 */
[----:B------:R-:W-:Y:S02]  /*3620*/  CS2R R74, SRZ ;  /* 0x00000000004a7805 */ /* 0x000fe4000001ff00 */
[----:B------:R-:W-:Y:S02]  /*3630*/  IADD3.X R57, R38, R87, R21, P4, P5 ;  /* 0x0000005726397210 */ /* 0x000fe400027ea415 */
[----:B------:R-:W-:-:S04]  /*3640*/  IADD3 R54, P4, P5, R94, R50, R8 ;  /* 0x000000325e367210 */ /* 0x000fc80007d9e008 */
[----:B------:R-:W-:Y:S02]  /*3650*/  IADD3.X R55, R106, R86, R11, P4, P5 ;  /* 0x000000566a377210 */ /* 0x000fe400027ea40b */
[----:B------:R-:W-:-:S04]  /*3660*/  IADD3 R56, P4, R56, UR4, RZ ;  /* 0x0000000438387c10 */ /* 0x000fc8000ff9e0ff */
[----:B------:R-:W-:Y:S01]  /*3670*/  IADD3.X R57, R57, UR5, RZ, P4, !PT ;  /* 0x0000000539397c10 */ /* 0x000fe2000a7fe4ff */
[----:B------:R-:W-:Y:S02]  /*3680*/  ULDC.64 UR4, c[0x0][0x400] ;  /* 0x0001000000047ab9 */ /* 0x000fe40000000a00 */
[----:B------:R-:W-:-:S04]  /*3690*/  IADD3 R54, P4, R54, UR4, RZ ;  /* 0x0000000436367c10 */ /* 0x000fc8000ff9e0ff */
[----:B------:R-:W-:Y:S02]  /*36a0*/  IADD3.X R55, R55, UR5, RZ, P4, !PT ;  /* 0x0000000537377c10 */ /* 0x000fe4000a7fe4ff */
        /* <DEDUP_REMOVED lines=8> */
.L_x_357:
[----:B------:R-:W-:Y:S05]  /*3730*/  BSYNC B1 ;  /* 0x0000000000017941 */ /* 0x000fea0003800000 */
.L_x_356:
[----:B-1----:R-:W-:Y:S01]  /*3740*/  VIADD R55, R23, 0x40 ;  /* 0x0000004017377836 */ /* 0x002fe20000000000 */
[----:B------:R-:W-:Y:S01]  /*3750*/  MOV R54, R58 ;  /* 0x0000003a00367202 */ /* 0x000fe20000000f00 */
[----:B------:R-:W-:Y:S01]  /*3760*/  BSSY B1, `(.L_x_358) ;  /* 0x000001b000017945 */ /* 0x000fe20003800000 */
[----:B------:R-:W-:Y:S02]  /*3770*/  CS2R R66, SRZ ;  /* 0x0000000000427805 */ /* 0x000fe4000001ff00 */
[----:B------:R-:W-:Y:S02]  /*3780*/  ISETP.GE.AND P4, PT, R55, R116, PT ;  /* 0x000000743700720c */ /* 0x000fe40003f86270 */
[----:B------:R-:W-:-:S11]  /*3790*/  LOP3.LUT R54, R54, 0xfffffffe, RZ, 0xc0, !PT ;  /* 0xfffffffe36367812 */ /* 0x000fd600078ec0ff */
[----:B------:R-:W-:-:S05]  /*37a0*/  @P4 LOP3.LUT R54, R54, 0x1, RZ, 0xfc, !PT ;  /* 0x0000000136364812 */ /* 0x000fca00078efcff */
[----:B------:R1:W-:Y:S01]  /*37b0*/  STL [R1+0x10], R54 ;  /* 0x0000103601007387 */ /* 0x0003e20000100800 */
[----:B------:R-:W-:Y:S05]  /*37c0*/  @P4 BRA `(.L_x_359) ;  /* 0x0000000000504947 */ /* 0x000fea0003800000 */
[----:B------:R-:W-:Y:S01]  /*37d0*/  IADD3 R56, P4, P5, R98, R13, R48 ;  /* 0x0000000d62387210 */ /* 0x000fe20007d9e030 */
[----:B------:R-:W-:Y:S01]  /*37e0*/  ULDC.64 UR4, c[0x0][0x3e8] ;  /* 0x0000fa0000047ab9 */ /* 0x000fe20000000a00 */
[----:B------:R-:W-:Y:S02]  /*37f0*/  CS2R R64, SRZ ;  /* 0x0000000000407805 */ /* 0x000fe4000001ff00 */
[----:B------:R-:W-:Y:S02]  /*3800*/  CS2R R66, SRZ ;  /* 0x0000000000427805 */ /* 0x000fe4000001ff00 */
[----:B------:R-:W-:Y:S02]  /*3810*/  IADD3.X R57, R38, R20, R87, P4, P5 ;  /* 0x0000001426397210 */ /* 0x000fe400027ea457 */
[----:B-1----:R-:W-:-:S04]  /*3820*/  IADD3 R54, P4, P5, R94, R7, R50 ;  /* 0x000000075e367210 */ /* 0x002fc80007d9e032 */
        /* <DEDUP_REMOVED lines=14> */
.L_x_359:
[----:B------:R-:W-:Y:S05]  /*3910*/  BSYNC B1 ;  /* 0x0000000000017941 */ /* 0x000fea0003800000 */
.L_x_358:
[----:B------:R-:W-:Y:S01]  /*3920*/  VIADD R112, R23, 0x60 ;  /* 0x0000006017707836 */ /* 0x000fe20000000000 */
[----:B------:R-:W-:Y:S01]  /*3930*/  BSSY B1, `(.L_x_360) ;  /* 0x0000020000017945 */ /* 0x000fe20003800000 */
[----:B--2---:R-:W-:Y:S02]  /*3940*/  CS2R R56, SRZ ;  /* 0x0000000000387805 */ /* 0x004fe4000001ff00 */
[----:B-1----:R-:W-:Y:S02]  /*3950*/  CS2R R54, SRZ ;  /* 0x0000000000367805 */ /* 0x002fe4000001ff00 */
[----:B0-----:R-:W-:Y:S02]  /*3960*/  CS2R R58, SRZ ;  /* 0x00000000003a7805 */ /* 0x001fe4000001ff00 */
[----:B------:R-:W-:-:S13]  /*3970*/  ISETP.GE.AND P4, PT, R112, R116, PT ;  /* 0x000000747000720c */ /* 0x000fda0003f86270 */
[----:B------:R-:W-:Y:S05]  /*3980*/  @P4 BRA `(.L_x_361) ;  /* 0x0000000000684947 */ /* 0x000fea0003800000 */
[----:B------:R-:W0:Y:S01]  /*3990*/  LDC.64 R52, c[0x0][0x3f8] ;  /* 0x0000fe00ff347b82 */ /* 0x000e220000000a00 */
[----:B------:R-:W-:Y:S01]  /*39a0*/  IMAD.MOV.U32 R49, RZ, RZ, R87 ;  /* 0x000000ffff317224 */ /* 0x000fe200078e0057 */
[----:B------:R-:W-:Y:S01]  /*39b0*/  ULDC.64 UR4, c[0x0][0x3e8] ;  /* 0x0000fa0000047ab9 */ /* 0x000fe20000000a00 */
[----:B------:R-:W-:Y:S01]  /*39c0*/  IMAD.MOV.U32 R51, RZ, RZ, R86 ;  /* 0x000000ffff337224 */ /* 0x000fe200078e0056 */
[----:B------:R-:W-:Y:S02]  /*39d0*/  CS2R R56, SRZ ;  /* 0x0000000000387805 */ /* 0x000fe4000001ff00 */
[----:B------:R-:W-:Y:S01]  /*39e0*/  CS2R R58, SRZ ;  /* 0x00000000003a7805 */ /* 0x000fe2000001ff00 */
[----:B0-----:R-:W-:Y:S02]  /*39f0*/  IMAD R53, R53, 0x60, RZ ;  /* 0x0000006035357824 */ /* 0x001fe400078e02ff */
[----:B------:R-:W-:-:S04]  /*3a00*/  IMAD.WIDE.U32 R48, R52, 0x60, R48 ;  /* 0x0000006034307825 */ /* 0x000fc800078e0030 */
[----:B------:R-:W-:Y:S01]  /*3a10*/  IMAD.IADD R49, R49, 0x1, R53 ;  /* 0x0000000131317824 */ /* 0x000fe200078e0235 */
[----:B------:R-:W-:Y:S01]  /*3a20*/  IADD3 R48, P5, P6, R98, UR4, R48 ;  /* 0x0000000462307c10 */ /* 0x000fe2000febe030 */
[----:B------:R-:W0:Y:S03]  /*3a30*/  LDC.64 R52, c[0x0][0x408] ;  /* 0x00010200ff347b82 */ /* 0x000e260000000a00 */
[----:B------:R-:W-:Y:S01]  /*3a40*/  IADD3.X R49, R38, UR5, R49, P5, P6 ;  /* 0x0000000526317c10 */ /* 0x000fe2000afec431 */
[----:B------:R-:W-:Y:S01]  /*3a50*/  ULDC.64 UR4, c[0x0][0x400] ;  /* 0x0001000000047ab9 */ /* 0x000fe20000000a00 */
[----:B0-----:R-:W-:-:S04]  /*3a60*/  IMAD.WIDE.U32 R50, R52, 0x60, R50 ;  /* 0x0000006034327825 */ /* 0x001fc800078e0032 */
[----:B------:R-:W-:Y:S01]  /*3a70*/  IMAD R53, R53, 0x60, RZ ;  /* 0x0000006035357824 */ /* 0x000fe200078e02ff */
[----:B------:R-:W-:-:S04]  /*3a80*/  IADD3 R50, P5, P6, R94, UR4, R50 ;  /* 0x000000045e327c10 */ /* 0x000fc8000febe032 */
[----:B------:R-:W-:-:S04]  /*3a90*/  IADD3 R51, R51, R53, RZ ;  /* 0x0000003533337210 */ /* 0x000fc80007ffe0ff */
        /* <DEDUP_REMOVED lines=9> */
.L_x_361:
[----:B------:R-:W-:Y:S05]  /*3b30*/  BSYNC B1 ;  /* 0x0000000000017941 */ /* 0x000fea0003800000 */
.L_x_360:
[----:B------:R-:W-:Y:S01]  /*3b40*/  UISETP.NE.AND UP0, UPT, UR46, 0x3, UPT ;  /* 0x000000032e00788c */ /* 0x000fe2000bf05270 */
[----:B-----5:R-:W-:Y:S01]  /*3b50*/  IMAD.MOV.U32 R139, RZ, RZ, R76 ;  /* 0x000000ffff8b7224 */ /* 0x020fe200078e004c */
[----:B------:R-:W-:Y:S01]  /*3b60*/  MOV R134, R68 ;  /* 0x0000004400867202 */ /* 0x000fe20000000f00 */
[----:B------:R-:W-:Y:S01]  /*3b70*/  IMAD.MOV.U32 R142, RZ, RZ, R80 ;  /* 0x000000ffff8e7224 */ /* 0x000fe200078e0050 */
[----:B------:R-:W-:Y:S01]  /*3b80*/  MOV R132, R64 ;  /* 0x0000004000847202 */ /* 0x000fe20000000f00 */
[----:B------:R-:W-:Y:S01]  /*3b90*/  IMAD.MOV.U32 R140, RZ, RZ, R78 ;  /* 0x000000ffff8c7224 */ /* 0x000fe200078e004e */
[----:B------:R-:W-:Y:S01]  /*3ba0*/  PLOP3.LUT P5, PT, PT, PT, UP0, 0x80, 0x0 ;  /* 0x000000000000781c */ /* 0x000fe20003faf008 */
[----:B------:R-:W-:Y:S01]  /*3bb0*/  IMAD.MOV.U32 R143, RZ, RZ, R82 ;  /* 0x000000ffff8f7224 */ /* 0x000fe200078e0052 */
[----:B------:R-:W-:Y:S01]  /*3bc0*/  MOV R87, R54 ;  /* 0x0000003600577202 */ /* 0x000fe20000000f00 */
[----:B------:R-:W-:Y:S02]  /*3bd0*/  IMAD.MOV.U32 R136, RZ, RZ, R72 ;  /* 0x000000ffff887224 */ /* 0x000fe400078e0048 */
[----:B------:R-:W-:-:S02]  /*3be0*/  IMAD.MOV.U32 R135, RZ, RZ, R70 ;  /* 0x000000ffff877224 */ /* 0x000fc400078e0046 */
[----:B------:R-:W-:Y:S02]  /*3bf0*/  IMAD.MOV.U32 R137, RZ, RZ, R74 ;  /* 0x000000ffff897224 */ /* 0x000fe400078e004a */
[----:B------:R-:W-:Y:S02]  /*3c00*/  IMAD.MOV.U32 R130, RZ, RZ, R60 ;  /* 0x000000ffff827224 */ /* 0x000fe400078e003c */
[----:B------:R-:W-:Y:S02]  /*3c10*/  IMAD.MOV.U32 R131, RZ, RZ, R62 ;  /* 0x000000ffff837224 */ /* 0x000fe400078e003e */
[----:B------:R-:W-:Y:S02]  /*3c20*/  IMAD.MOV.U32 R133, RZ, RZ, R66 ;  /* 0x000000ffff857224 */ /* 0x000fe400078e0042 */
[----:B------:R-:W-:Y:S02]  /*3c30*/  IMAD.MOV.U32 R86, RZ, RZ, R52 ;  /* 0x000000ffff567224 */ /* 0x000fe400078e0034 */
[----:B------:R-:W-:-:S02]  /*3c40*/  IMAD.MOV.U32 R122, RZ, RZ, R56 ;  /* 0x000000ffff7a7224 */ /* 0x000fc400078e0038 */
[----:B------:R-:W-:Y:S01]  /*3c50*/  IMAD.MOV.U32 R123, RZ, RZ, R58 ;  /* 0x000000ffff7b7224 */ /* 0x000fe200078e003a */
[----:B------:R-:W-:Y:S06]  /*3c60*/  @!P5 BRA `(.L_x_362) ;  /* 0x000000000004d947 */ /* 0x000fec0003800000 */
[----:B------:R-:W-:Y:S01]  /*3c70*/  BPT.TRAP 0x1 ;  /* 0x000000040000795c */ /* 0x000fe20000300000 */
.L_x_362:
[----:B------:R-:W-:Y:S01]  /*3c80*/  IMAD R112, R232, 0x8, R22 ;  /* 0x00000008e8707824 */ /* 0x000fe200078e0216 */
[----:B------:R-:W-:Y:S01]  /*3c90*/  SHF.L.U32 R126, R234, 0x1f, RZ ;  /* 0x0000001fea7e7819 */ /* 0x000fe200000006ff */
[----:B------:R-:W-:Y:S03]  /*3ca0*/  BSSY B1, `(.L_x_363) ;  /* 0x0000003000017945 */ /* 0x000fe60003800000 */
[----:B------:R-:W1:Y:S02]  /*3cb0*/  SYNCS.PHASECHK.TRANS64.TRYWAIT P6, [R112+URZ+0x38890], R126 ;  /* 0x0388907e700075a7 */ /* 0x000e6400080c017f */
[----:B-1----:R-:W-:Y:S05]  /*3cc0*/  @!P6 BRA `(.L_x_364) ;  /* 0x000002640080e947 */ /* 0x002fea0003800000 */
.L_x_671:
[----:B------:R-:W-:Y:S05]  /*3cd0*/  BSYNC B1 ;  /* 0x0000000000017941 */ /* 0x000fea0003800000 */
.L_x_363:
[----:B------:R-:W-:Y:S04]  /*3ce0*/  BSSY B1, `(.L_x_365) ;  /* 0x00000f0000017945 */ /* 0x000fe80003800000 */
[----:B------:R-:W-:Y:S05]  /*3cf0*/  @P2 BRA `(.L_x_366) ;  /* 0x0000000c00b82947 */ /* 0x000fea0003800000 */
[----:B------:R-:W-:Y:S01]  /*3d00*/  IADD3 R141, P2, R46, R120, RZ ;  /* 0x000000782e8d7210 */ /* 0x000fe20007f5e0ff */
[----:B------:R-:W-:Y:S04]  /*3d10*/  BSSY B2, `(.L_x_367) ;  /* 0x0000077000027945 */ /* 0x000fe80003800000 */
[----:B------:R-:W-:Y:S01]  /*3d20*/  IMAD.X R138, R85, 0x1, R36, P2 ;  /* 0x00000001558a7824 */ /* 0x000fe200010e0624 */
[----:B------:R-:W-:Y:S07]  /*3d30*/  @P0 BRA `(.L_x_368) ;  /* 0x0000000400d00947 */ /* 0x000fee0003800000 */
[----:B0-----:R0:W2:Y:S01]  /*3d40*/  LDS.128 R48, [R113+0x28400] ;  /* 0x0284000071307984 */ /* 0x0010a20000000c00 */
[----:B------:R-:W-:Y:S01]  /*3d50*/  ISETP.GE.AND P2, PT, R18, R84, PT ;  /* 0x000000541200720c */ /* 0x000fe20003f46270 */
[----:B------:R-:W-:-:S12]  /*3d60*/  BSSY B3, `(.L_x_369) ;  /* 0x000006d000037945 */ /* 0x000fd80003800000 */
[----:B0-----:R-:W-:Y:S05]  /*3d70*/  @P2 BRA `(.L_x_370) ;  /* 0x0000000400ac2947 */ /* 0x001fea0003800000 */
[--C-:B------:R-:W-:Y:S02]  /*3d80*/  SHF.R.U32.HI R80, RZ, 0x8, R81.reuse ;  /* 0x00000008ff507819 */ /* 0x100fe40000011651 */
[----:B------:R-:W-:Y:S02]  /*3d90*/  SHF.R.U32.HI R82, RZ, 0x10, R81 ;  /* 0x00000010ff527819 */ /* 0x000fe40000011651 */
[----:B------:R-:W-:Y:S01]  /*3da0*/  LOP3.LUT R81, R81, 0xff0000ff, RZ, 0xc0, !PT ;  /* 0xff0000ff51517812 */ /* 0x000fe200078ec0ff */
[----:B------:R-:W-:Y:S01]  /*3db0*/  IMAD.SHL.U32 R144, R80, 0x100, RZ ;  /* 0x0000010050907824 */ /* 0x000fe200078e00ff */
[----:B------:R-:W-:Y:S01]  /*3dc0*/  SHF.R.U32.HI R145, RZ, 0x8, R83 ;  /* 0x00000008ff917819 */ /* 0x000fe20000011653 */
[----:B------:R-:W-:Y:S01]  /*3dd0*/  IMAD.U32 R82, R82, 0x10000, RZ ;  /* 0x0001000052527824 */ /* 0x000fe200078e00ff */
[----:B------:R-:W-:Y:S02]  /*3de0*/  LOP3.LUT R146, R83, 0xff0000ff, RZ, 0xc0, !PT ;  /* 0xff0000ff53927812 */ /* 0x000fe400078ec0ff */
[----:B------:R-:W-:-:S02]  /*3df0*/  LOP3.LUT R81, R81, 0xff00, R144, 0xf8, !PT ;  /* 0x0000ff0051517812 */ /* 0x000fc400078ef890 */
[----:B------:R-:W-:Y:S02]  /*3e00*/  SHF.L.U32 R145, R145, 0x8, RZ ;  /* 0x0000000891917819 */ /* 0x000fe400000006ff */
[----:B------:R-:W-:Y:S02]  /*3e10*/  LOP3.LUT R81, R81, 0xff0000, R82, 0xf8, !PT ;  /* 0x00ff000051517812 */ /* 0x000fe400078ef852 */
[----:B------:R-:W-:Y:S02]  /*3e20*/  F2FP.F16.E4M3.UNPACK_B R82, R143.H1 ;  /* 0x0000008fff52723e */ /* 0x000fe400030006ff */
[----:B--2---:R-:W-:Y:S02]  /*3e30*/  F2FP.F16.E4M3.UNPACK_B R144, R49 ;  /* 0x00000031ff90723e */ /* 0x004fe400020006ff */
[----:B------:R-:W-:Y:S01]  /*3e40*/  SHF.R.U32.HI R80, RZ, 0x10, R83 ;  /* 0x00000010ff507819 */ /* 0x000fe20000011653 */
[----:B------:R-:W-:Y:S01]  /*3e50*/  HADD2.F32 R148, -RZ, R82.H0_H0 ;  /* 0x20000052ff947230 */ /* 0x000fe20000004100 */
[----:B------:R-:W-:Y:S01]  /*3e60*/  LOP3.LUT R146, R146, 0xff00, R145, 0xf8, !PT ;  /* 0x0000ff0092927812 */ /* 0x000fe200078ef891 */
[--C-:B------:R-:W-:Y:S01]  /*3e70*/  HADD2.F32 R83, -RZ, R144.reuse.H1_H1 ;  /* 0x30000090ff537230 */ /* 0x100fe20000004100 */
[----:B------:R-:W-:Y:S01]  /*3e80*/  F2FP.F16.E4M3.UNPACK_B R145, R142.H1 ;  /* 0x0000008eff91723e */ /* 0x000fe200030006ff */
[----:B------:R-:W-:Y:S01]  /*3e90*/  HADD2.F32 R144, -RZ, R144.H0_H0 ;  /* 0x20000090ff907230 */ /* 0x000fe20000004100 */
[----:B------:R-:W-:-:S02]  /*3ea0*/  F2FP.F16.E4M3.UNPACK_B R143, R143 ;  /* 0x0000008fff8f723e */ /* 0x000fc400020006ff */
[CC--:B------:R-:W-:Y:S01]  /*3eb0*/  FMUL.FTZ R149, R83.reuse, R148.reuse ;  /* 0x0000009453957220 */ /* 0x0c0fe20000410000 */
[--C-:B------:R-:W-:Y:S02]  /*3ec0*/  HADD2.F32 R147, -RZ, R145.reuse.H0_H0 ;  /* 0x20000091ff937230 */ /* 0x100fe40000004100 */
[C---:B------:R-:W-:Y:S01]  /*3ed0*/  FMUL.FTZ R148, R144.reuse, R148 ;  /* 0x0000009490947220 */ /* 0x040fe20000410000 */
[----:B------:R-:W-:Y:S01]  /*3ee0*/  HADD2.F32 R145, -RZ, R145.H1_H1 ;  /* 0x30000091ff917230 */ /* 0x000fe20000004100 */
[----:B------:R-:W-:Y:S02]  /*3ef0*/  F2FP.F16.E4M3.UNPACK_B R142, R142 ;  /* 0x0000008eff8e723e */ /* 0x000fe400020006ff */
[----:B------:R-:W-:Y:S01]  /*3f00*/  FFMA.FTZ R83, R83, R147, R148 ;  /* 0x0000009353537223 */ /* 0x000fe20000010094 */
[----:B------:R-:W-:Y:S01]  /*3f10*/  F2FP.F16.E4M3.UNPACK_B R148, R49.H1 ;  /* 0x00000031ff94723e */ /* 0x000fe200030006ff */
[----:B------:R-:W-:Y:S01]  /*3f20*/  FFMA.FTZ R144, R144, R147, -R149 ;  /* 0x0000009390907223 */ /* 0x000fe20000010895 */
[----:B------:R-:W-:-:S03]  /*3f30*/  HADD2.F32 R147, -RZ, R82.H1_H1 ;  /* 0x30000052ff937230 */ /* 0x000fc60000004100 */
[--C-:B------:R-:W-:Y:S02]  /*3f40*/  HADD2.F32 R49, -RZ, R148.reuse.H1_H1 ;  /* 0x30000094ff317230 */ /* 0x100fe40000004100 */
[----:B------:R-:W-:-:S03]  /*3f50*/  HADD2.F32 R82, -RZ, R148.H0_H0 ;  /* 0x20000094ff527230 */ /* 0x000fc60000004100 */
[CC--:B------:R-:W-:Y:S02]  /*3f60*/  FMUL.FTZ R148, R49.reuse, R147.reuse ;  /* 0x0000009331947220 */ /* 0x0c0fe40000410000 */
[C---:B------:R-:W-:Y:S02]  /*3f70*/  FMUL.FTZ R147, R82.reuse, R147 ;  /* 0x0000009352937220 */ /* 0x040fe40000410000 */
[-C--:B------:R-:W-:Y:S02]  /*3f80*/  FFMA.FTZ R82, R82, R145.reuse, -R148 ;  /* 0x0000009152527223 */ /* 0x080fe40000010894 */
[----:B------:R-:W-:Y:S01]  /*3f90*/  FFMA.FTZ R145, R49, R145, R147 ;  /* 0x0000009131917223 */ /* 0x000fe20000010093 */
[----:B------:R-:W-:Y:S02]  /*3fa0*/  IMAD.U32 R49, R80, 0x10000, RZ ;  /* 0x0001000050317824 */ /* 0x000fe400078e00ff */
[----:B------:R-:W-:Y:S01]  /*3fb0*/  IMAD.MOV.U32 R80, RZ, RZ, R51 ;  /* 0x000000ffff507224 */ /* 0x000fe200078e0033 */
[----:B------:R-:W-:-:S02]  /*3fc0*/  F2FP.F16.E4M3.UNPACK_B R51, R81.H1 ;  /* 0x00000051ff33723e */ /* 0x000fc400030006ff */
[----:B------:R-:W-:Y:S02]  /*3fd0*/  LOP3.LUT R49, R146, 0xff0000, R49, 0xf8, !PT ;  /* 0x00ff000092317812 */ /* 0x000fe400078ef831 */
[-C--:B------:R-:W-:Y:S01]  /*3fe0*/  F2FP.F16.E4M3.UNPACK_B R149, R80.reuse ;  /* 0x00000050ff95723e */ /* 0x080fe200020006ff */
[--C-:B------:R-:W-:Y:S01]  /*3ff0*/  HADD2.F32 R148, -RZ, R51.reuse.H0_H0 ;  /* 0x20000033ff947230 */ /* 0x100fe20000004100 */
[-C--:B------:R-:W-:Y:S01]  /*4000*/  F2FP.F16.E4M3.UNPACK_B R146, R49.reuse.H1 ;  /* 0x00000031ff92723e */ /* 0x080fe200030006ff */
[----:B------:R-:W-:Y:S01]  /*4010*/  HADD2.F32 R51, -RZ, R51.H1_H1 ;  /* 0x30000033ff337230 */ /* 0x000fe20000004100 */
[----:B------:R-:W-:Y:S01]  /*4020*/  F2FP.F16.E4M3.UNPACK_B R80, R80.H1 ;  /* 0x00000050ff50723e */ /* 0x000fe200030006ff */
[--C-:B------:R-:W-:Y:S01]  /*4030*/  HADD2.F32 R147, -RZ, R149.reuse.H1_H1 ;  /* 0x30000095ff937230 */ /* 0x100fe20000004100 */
[----:B------:R-:W-:Y:S01]  /*4040*/  F2FP.SATFINITE.E4M3.F32.PACK_AB_MERGE_C R82, R145, R82, RZ ;  /* 0x000000529152723e */ /* 0x000fe200048070ff */
[--C-:B------:R-:W-:Y:S01]  /*4050*/  HADD2.F32 R150, -RZ, R146.reuse.H0_H0 ;  /* 0x20000092ff967230 */ /* 0x100fe20000004100 */
[----:B------:R-:W-:Y:S01]  /*4060*/  F2FP.F16.E4M3.UNPACK_B R49, R49 ;  /* 0x00000031ff31723e */ /* 0x000fe200020006ff */
[----:B------:R-:W-:Y:S01]  /*4070*/  HADD2.F32 R149, -RZ, R149.H0_H0 ;  /* 0x20000095ff957230 */ /* 0x000fe20000004100 */
[----:B------:R-:W-:Y:S01]  /*4080*/  F2FP.SATFINITE.E4M3.F32.PACK_AB_MERGE_C R83, R83, R144, R82 ;  /* 0x000000905353723e */ /* 0x000fe20004807052 */
[----:B------:R-:W-:-:S02]  /*4090*/  HADD2.F32 R146, -RZ, R146.H1_H1 ;  /* 0x30000092ff927230 */ /* 0x000fc40000004100 */
[----:B------:R-:W-:Y:S01]  /*40a0*/  FMUL.FTZ R151, R147, R150 ;  /* 0x0000009693977220 */ /* 0x000fe20000410000 */
[----:B------:R-:W-:Y:S02]  /*40b0*/  F2FP.F16.E4M3.UNPACK_B R82, R50 ;  /* 0x00000032ff52723e */ /* 0x000fe400020006ff */
[----:B------:R-:W-:Y:S01]  /*40c0*/  F2FP.F16.E4M3.UNPACK_B R81, R81 ;  /* 0x00000051ff51723e */ /* 0x000fe200020006ff */
[C---:B------:R-:W-:Y:S01]  /*40d0*/  FFMA.FTZ R151, R149.reuse, R148, -R151 ;  /* 0x0000009495977223 */ /* 0x040fe20000010897 */
[----:B------:R-:W-:Y:S01]  /*40e0*/  FMUL.FTZ R149, R149, R150 ;  /* 0x0000009695957220 */ /* 0x000fe20000410000 */
[----:B------:R-:W-:Y:S02]  /*40f0*/  F2FP.F16.E4M3.UNPACK_B R50, R50.H1 ;  /* 0x00000032ff32723e */ /* 0x000fe400030006ff */
[----:B------:R-:W-:Y:S02]  /*4100*/  HADD2.F32 R144, -RZ, R81.H0_H0 ;  /* 0x20000051ff907230 */ /* 0x000fe40000004100 */
[----:B------:R-:W-:Y:S01]  /*4110*/  FFMA.FTZ R149, R147, R148, R149 ;  /* 0x0000009493957223 */ /* 0x000fe20000010095 */
[----:B------:R-:W-:-:S02]  /*4120*/  HADD2.F32 R147, -RZ, R80.H1_H1 ;  /* 0x30000050ff937230 */ /* 0x000fc40000004100 */
[----:B------:R-:W-:Y:S02]  /*4130*/  HADD2.F32 R80, -RZ, R80.H0_H0 ;  /* 0x20000050ff507230 */ /* 0x000fe40000004100 */
[----:B------:R-:W-:Y:S02]  /*4140*/  HADD2.F32 R81, -RZ, R81.H1_H1 ;  /* 0x30000051ff517230 */ /* 0x000fe40000004100 */
[----:B------:R-:W-:-:S04]  /*4150*/  FMUL.FTZ R148, R147, R146 ;  /* 0x0000009293947220 */ /* 0x000fc80000410000 */
[CC--:B------:R-:W-:Y:S01]  /*4160*/  FFMA.FTZ R148, R80.reuse, R51.reuse, -R148 ;  /* 0x0000003350947223 */ /* 0x0c0fe20000010894 */
[----:B------:R-:W-:Y:S01]  /*4170*/  FMUL.FTZ R80, R80, R146 ;  /* 0x0000009250507220 */ /* 0x000fe20000410000 */
[--C-:B------:R-:W-:Y:S02]  /*4180*/  HADD2.F32 R146, -RZ, R49.reuse.H0_H0 ;  /* 0x20000031ff927230 */ /* 0x100fe40000004100 */
[----:B------:R-:W-:Y:S02]  /*4190*/  HADD2.F32 R49, -RZ, R49.H1_H1 ;  /* 0x30000031ff317230 */ /* 0x000fe40000004100 */
[----:B------:R-:W-:Y:S01]  /*41a0*/  FFMA.FTZ R80, R147, R51, R80 ;  /* 0x0000003393507223 */ /* 0x000fe20000010050 */
[--C-:B------:R-:W-:Y:S02]  /*41b0*/  HADD2.F32 R51, -RZ, R82.reuse.H1_H1 ;  /* 0x30000052ff337230 */ /* 0x100fe40000004100 */
[----:B------:R-:W-:Y:S02]  /*41c0*/  HADD2.F32 R82, -RZ, R82.H0_H0 ;  /* 0x20000052ff527230 */ /* 0x000fe40000004100 */
[----:B------:R-:W-:-:S02]  /*41d0*/  HADD2.F32 R147, -RZ, R143.H1_H1 ;  /* 0x3000008fff937230 */ /* 0x000fc40000004100 */
[CC--:B------:R-:W-:Y:S01]  /*41e0*/  FMUL.FTZ R145, R51.reuse, R146.reuse ;  /* 0x0000009233917220 */ /* 0x0c0fe20000410000 */
[----:B------:R-:W-:Y:S02]  /*41f0*/  HADD2.F32 R143, -RZ, R143.H0_H0 ;  /* 0x2000008fff8f7230 */ /* 0x000fe40000004100 */
[----:B------:R-:W-:Y:S01]  /*4200*/  FMUL.FTZ R146, R82, R146 ;  /* 0x0000009252927220 */ /* 0x000fe20000410000 */
[----:B------:R-:W-:Y:S01]  /*4210*/  F2FP.SATFINITE.E4M3.F32.PACK_AB_MERGE_C R80, R80, R148, RZ ;  /* 0x000000945050723e */ /* 0x000fe200048070ff */
[-C--:B------:R-:W-:Y:S02]  /*4220*/  FFMA.FTZ R145, R82, R144.reuse, -R145 ;  /* 0x0000009052917223 */ /* 0x080fe40000010891 */
[----:B------:R-:W-:Y:S01]  /*4230*/  FFMA.FTZ R146, R51, R144, R146 ;  /* 0x0000009033927223 */ /* 0x000fe20000010092 */
[--C-:B------:R-:W-:Y:S01]  /*4240*/  HADD2.F32 R51, -RZ, R50.reuse.H1_H1 ;  /* 0x30000032ff337230 */ /* 0x100fe20000004100 */
[----:B------:R-:W-:Y:S01]  /*4250*/  F2FP.SATFINITE.E4M3.F32.PACK_AB_MERGE_C R80, R149, R151, R80 ;  /* 0x000000979550723e */ /* 0x000fe20004807050 */
[----:B------:R-:W-:-:S03]  /*4260*/  HADD2.F32 R50, -RZ, R50.H0_H0 ;  /* 0x20000032ff327230 */ /* 0x000fc60000004100 */
[CC--:B------:R-:W-:Y:S02]  /*4270*/  FMUL.FTZ R82, R51.reuse, R49.reuse ;  /* 0x0000003133527220 */ /* 0x0c0fe40000410000 */
[C---:B------:R-:W-:Y:S02]  /*4280*/  FMUL.FTZ R144, R50.reuse, R49 ;  /* 0x0000003132907220 */ /* 0x040fe40000410000 */
[-C--:B------:R-:W-:Y:S01]  /*4290*/  FFMA.FTZ R49, R50, R81.reuse, -R82 ;  /* 0x0000005132317223 */ /* 0x080fe20000010852 */
[----:B------:R-:W-:Y:S01]  /*42a0*/  F2FP.F16.E4M3.UNPACK_B R82, R48.H1 ;  /* 0x00000030ff52723e */ /* 0x000fe200030006ff */
[----:B------:R-:W-:Y:S01]  /*42b0*/  FFMA.FTZ R50, R51, R81, R144 ;  /* 0x0000005133327223 */ /* 0x000fe20000010090 */
[--C-:B------:R-:W-:Y:S02]  /*42c0*/  HADD2.F32 R81, -RZ, R142.reuse.H1_H1 ;  /* 0x3000008eff517230 */ /* 0x100fe40000004100 */
[----:B------:R-:W-:Y:S02]  /*42d0*/  HADD2.F32 R142, -RZ, R142.H0_H0 ;  /* 0x2000008eff8e7230 */ /* 0x000fe40000004100 */
[--C-:B------:R-:W-:Y:S01]  /*42e0*/  HADD2.F32 R51, -RZ, R82.reuse.H1_H1 ;  /* 0x30000052ff337230 */ /* 0x100fe20000004100 */
[----:B------:R-:W-:Y:S01]  /*42f0*/  F2FP.SATFINITE.E4M3.F32.PACK_AB_MERGE_C R49, R50, R49, RZ ;  /* 0x000000313231723e */ /* 0x000fe200048070ff */
[----:B------:R-:W-:-:S03]  /*4300*/  HADD2.F32 R82, -RZ, R82.H0_H0 ;  /* 0x20000052ff527230 */ /* 0x000fc60000004100 */
[C---:B------:R-:W-:Y:S01]  /*4310*/  FMUL.FTZ R144, R51.reuse, R147 ;  /* 0x0000009333907220 */ /* 0x040fe20000410000 */
[----:B------:R-:W-:Y:S01]  /*4320*/  F2FP.SATFINITE.E4M3.F32.PACK_AB_MERGE_C R145, R146, R145, R49 ;  /* 0x000000919291723e */ /* 0x000fe20004807031 */
[C---:B------:R-:W-:Y:S01]  /*4330*/  FMUL.FTZ R147, R82.reuse, R147 ;  /* 0x0000009352937220 */ /* 0x040fe20000410000 */
[----:B------:R-:W-:Y:S01]  /*4340*/  MOV R49, R83 ;  /* 0x0000005300317202 */ /* 0x000fe20000000f00 */
[-C--:B------:R-:W-:Y:S02]  /*4350*/  FFMA.FTZ R144, R82, R81.reuse, -R144 ;  /* 0x0000005152907223 */ /* 0x080fe40000010890 */
[----:B------:R-:W-:Y:S01]  /*4360*/  FFMA.FTZ R147, R51, R81, R147 ;  /* 0x0000005133937223 */ /* 0x000fe20000010093 */
[----:B------:R-:W-:Y:S01]  /*4370*/  F2FP.F16.E4M3.UNPACK_B R51, R48 ;  /* 0x00000030ff33723e */ /* 0x000fe200020006ff */
[----:B------:R-:W-:-:S03]  /*4380*/  IMAD.MOV.U32 R50, RZ, RZ, R145 ;  /* 0x000000ffff327224 */ /* 0x000fc600078e0091 */
[----:B------:R-:W-:Y:S01]  /*4390*/  F2FP.SATFINITE.E4M3.F32.PACK_AB_MERGE_C R144, R147, R144, RZ ;  /* 0x000000909390723e */ /* 0x000fe200048070ff */
[--C-:B------:R-:W-:Y:S02]  /*43a0*/  HADD2.F32 R48, -RZ, R51.reuse.H1_H1 ;  /* 0x30000033ff307230 */ /* 0x100fe40000004100 */
[----:B------:R-:W-:-:S03]  /*43b0*/  HADD2.F32 R51, -RZ, R51.H0_H0 ;  /* 0x20000033ff337230 */ /* 0x000fc60000004100 */
[CC--:B------:R-:W-:Y:S02]  /*43c0*/  FMUL.FTZ R81, R48.reuse, R143.reuse ;  /* 0x0000008f30517220 */ /* 0x0c0fe40000410000 */
[C---:B------:R-:W-:Y:S02]  /*43d0*/  FMUL.FTZ R143, R51.reuse, R143 ;  /* 0x0000008f338f7220 */ /* 0x040fe40000410000 */
[-C--:B------:R-:W-:Y:S01]  /*43e0*/  FFMA.FTZ R81, R51, R142.reuse, -R81 ;  /* 0x0000008e33517223 */ /* 0x080fe20000010851 */
[----:B------:R-:W-:Y:S02]  /*43f0*/  IMAD.MOV.U32 R51, RZ, RZ, R80 ;  /* 0x000000ffff337224 */ /* 0x000fe400078e0050 */
[----:B------:R-:W-:-:S05]  /*4400*/  FFMA.FTZ R143, R48, R142, R143 ;  /* 0x0000008e308f7223 */ /* 0x000fca000001008f */
[----:B------:R-:W-:-:S05]  /*4410*/  F2FP.SATFINITE.E4M3.F32.PACK_AB_MERGE_C R81, R143, R81, R144 ;  /* 0x000000518f51723e */ /* 0x000fca0004807090 */
[----:B------:R-:W-:-:S07]  /*4420*/  IMAD.MOV.U32 R48, RZ, RZ, R81 ;  /* 0x000000ffff307224 */ /* 0x000fce00078e0051 */
.L_x_370:
[----:B------:R-:W-:Y:S05]  /*4430*/  BSYNC B3 ;  /* 0x0000000000037941 */ /* 0x000fea0003800000 */
.L_x_369:
[----:B------:R-:W-:Y:S02]  /*4440*/  ULDC.64 UR4, c[0x0][0x2e8] ;  /* 0x0000ba0000047ab9 */ /* 0x000fe40000000a00 */
[----:B------:R-:W-:-:S04]  /*4450*/  IADD3 R80, P2, P6, R141, UR4, R102 ;  /* 0x000000048d507c10 */ /* 0x000fc8000fe5e066 */
[----:B------:R-:W-:-:S05]  /*4460*/  IADD3.X R81, R138, UR5, R42, P2, P6 ;  /* 0x000000058a517c10 */ /* 0x000fca00097ec42a */
[----:B--2---:R2:W-:Y:S04]  /*4470*/  STG.E.128 desc[UR42][R80.64], R48 ;  /* 0x0000003050007986 */ /* 0x0045e8000c101d2a */
.L_x_368:
[----:B------:R-:W-:Y:S05]  /*4480*/  BSYNC B2 ;  /* 0x0000000000027941 */ /* 0x000fea0003800000 */
.L_x_367:
[----:B------:R-:W-:Y:S05]  /*4490*/  @P1 BRA `(.L_x_366) ;  /* 0x0000000400d01947 */ /* 0x000fea0003800000 */
[----:B0-2---:R0:W2:Y:S01]  /*44a0*/  LDS.128 R48, [R113+0x2c400] ;  /* 0x02c4000071307984 */ /* 0x0050a20000000c00 */
[----:B------:R-:W-:Y:S01]  /*44b0*/  ISETP.GE.AND P2, PT, R233, R84, PT ;  /* 0x00000054e900720c */ /* 0x000fe20003f46270 */
[----:B------:R-:W-:-:S12]  /*44c0*/  BSSY B2, `(.L_x_371) ;  /* 0x000006d000027945 */ /* 0x000fd80003800000 */
[----:B0-----:R-:W-:Y:S05]  /*44d0*/  @P2 BRA `(.L_x_372) ;  /* 0x0000000400ac2947 */ /* 0x001fea0003800000 */
[--C-:B------:R-:W-:Y:S02]  /*44e0*/  SHF.R.U32.HI R80, RZ, 0x8, R77.reuse ;  /* 0x00000008ff507819 */ /* 0x100fe4000001164d */
[----:B------:R-:W-:Y:S02]  /*44f0*/  LOP3.LUT R78, R77, 0xff0000ff, RZ, 0xc0, !PT ;  /* 0xff0000ff4d4e7812 */ /* 0x000fe400078ec0ff */
[----:B------:R-:W-:Y:S01]  /*4500*/  SHF.R.U32.HI R77, RZ, 0x10, R77 ;  /* 0x00000010ff4d7819 */ /* 0x000fe2000001164d */
[----:B------:R-:W-:Y:S01]  /*4510*/  IMAD.SHL.U32 R80, R80, 0x100, RZ ;  /* 0x0000010050507824 */ /* 0x000fe200078e00ff */
[----:B------:R-:W-:Y:S02]  /*4520*/  SHF.R.U32.HI R81, RZ, 0x8, R79 ;  /* 0x00000008ff517819 */ /* 0x000fe4000001164f */
[----:B------:R-:W-:Y:S02]  /*4530*/  SHF.L.U32 R77, R77, 0x10, RZ ;  /* 0x000000104d4d7819 */ /* 0x000fe400000006ff */
[----:B------:R-:W-:Y:S01]  /*4540*/  LOP3.LUT R78, R78, 0xff00, R80, 0xf8, !PT ;  /* 0x0000ff004e4e7812 */ /* 0x000fe200078ef850 */
[----:B------:R-:W-:Y:S01]  /*4550*/  IMAD.SHL.U32 R81, R81, 0x100, RZ ;  /* 0x0000010051517824 */ /* 0x000fe200078e00ff */
[----:B------:R-:W-:-:S02]  /*4560*/  LOP3.LUT R82, R79, 0xff0000ff, RZ, 0xc0, !PT ;  /* 0xff0000ff4f527812 */ /* 0x000fc400078ec0ff */
[----:B------:R-:W-:Y:S02]  /*4570*/  LOP3.LUT R77, R78, 0xff0000, R77, 0xf8, !PT ;  /* 0x00ff00004e4d7812 */ /* 0x000fe400078ef84d */
[-C--:B------:R-:W-:Y:S02]  /*4580*/  F2FP.F16.E4M3.UNPACK_B R78, R140.reuse.H1 ;  /* 0x0000008cff4e723e */ /* 0x080fe400030006ff */
        /* <DEDUP_REMOVED lines=81> */
[----:B------:R-:W-:Y:S02]  /*4aa0*/  IMAD.MOV.U32 R49, RZ, RZ, R79 ;  /* 0x000000ffff317224 */ /* 0x000fe400078e004f */
[----:B------:R-:W-:Y:S01]  /*4ab0*/  FFMA.FTZ R80, R78, R77, -R80 ;  /* 0x0000004d4e507223 */ /* 0x000fe20000010850 */
[----:B------:R-:W-:Y:S01]  /*4ac0*/  MOV R50, R81 ;  /* 0x0000005100327202 */ /* 0x000fe20000000f00 */
[----:B------:R-:W-:Y:S01]  /*4ad0*/  FFMA.FTZ R83, R51, R77, R83 ;  /* 0x0000004d33537223 */ /* 0x000fe20000010053 */
[----:B------:R-:W-:-:S04]  /*4ae0*/  F2FP.F16.E4M3.UNPACK_B R51, R48 ;  /* 0x00000030ff33723e */ /* 0x000fc800020006ff */
        /* <DEDUP_REMOVED lines=10> */
.L_x_372:
[----:B------:R-:W-:Y:S05]  /*4b90*/  BSYNC B2 ;  /* 0x0000000000027941 */ /* 0x000fea0003800000 */
.L_x_371:
[----:B------:R-:W-:Y:S02]  /*4ba0*/  ULDC.64 UR4, c[0x0][0x2e8] ;  /* 0x0000ba0000047ab9 */ /* 0x000fe40000000a00 */
[----:B------:R-:W-:-:S04]  /*4bb0*/  IADD3 R76, P2, P6, R43, UR4, R141 ;  /* 0x000000042b4c7c10 */ /* 0x000fc8000fe5e08d */
[----:B------:R-:W-:-:S05]  /*4bc0*/  IADD3.X R77, R105, UR5, R138, P2, P6 ;  /* 0x00000005694d7c10 */ /* 0x000fca00097ec48a */
[----:B--2---:R3:W-:Y:S04]  /*4bd0*/  STG.E.128 desc[UR42][R76.64], R48 ;  /* 0x000000304c007986 */ /* 0x0047e8000c101d2a */
.L_x_366:
[----:B------:R-:W-:Y:S05]  /*4be0*/  BSYNC B1 ;  /* 0x0000000000017941 */ /* 0x000fea0003800000 */
.L_x_365:
[----:B------:R-:W-:Y:S04]  /*4bf0*/  BSSY B1, `(.L_x_373) ;  /* 0x00000ec000017945 */ /* 0x000fe80003800000 */
[----:B------:R-:W-:Y:S05]  /*4c00*/  @P3 BRA `(.L_x_374) ;  /* 0x0000000c00a83947 */ /* 0x000fea0003800000 */
[----:B---3--:R-:W-:Y:S01]  /*4c10*/  IADD3 R77, P2, P3, R128, R120, R16 ;  /* 0x00000078804d7210 */ /* 0x008fe20007b5e010 */
[----:B------:R-:W-:Y:S03]  /*4c20*/  BSSY B2, `(.L_x_375) ;  /* 0x0000076000027945 */ /* 0x000fe60003800000 */
[----:B------:R-:W-:Y:S01]  /*4c30*/  IADD3.X R76, R4, R85, R17, P2, P3 ;  /* 0x00000055044c7210 */ /* 0x000fe200017e6411 */
[----:B------:R-:W-:Y:S08]  /*4c40*/  @P0 BRA `(.L_x_376) ;  /* 0x0000000400cc0947 */ /* 0x000ff00003800000 */
        /* <DEDUP_REMOVED lines=9> */
[----:B------:R-:W-:Y:S01]  /*4ce0*/  LOP3.LUT R80, R75, 0xff0000ff, RZ, 0xc0, !PT ;  /* 0xff0000ff4b507812 */ /* 0x000fe200078ec0ff */
[----:B------:R-:W-:Y:S01]  /*4cf0*/  IMAD.U32 R73, R73, 0x10000, RZ ;  /* 0x0001000049497824 */ /* 0x000fe200078e00ff */
[----:B------:R-:W-:Y:S01]  /*4d00*/  LOP3.LUT R74, R74, 0xff00, R78, 0xf8, !PT ;  /* 0x0000ff004a4a7812 */ /* 0x000fe200078ef84e */
[----:B------:R-:W-:Y:S01]  /*4d10*/  IMAD.SHL.U32 R79, R79, 0x100, RZ ;  /* 0x000001004f4f7824 */ /* 0x000fe200078e00ff */
[----:B--2---:R-:W-:-:S02]  /*4d20*/  F2FP.F16.E4M3.UNPACK_B R78, R49 ;  /* 0x00000031ff4e723e */ /* 0x004fc400020006ff */
[----:B------:R-:W-:Y:S02]  /*4d30*/  LOP3.LUT R73, R74, 0xff0000, R73, 0xf8, !PT ;  /* 0x00ff00004a497812 */ /* 0x000fe400078ef849 */
[-C--:B------:R-:W-:Y:S02]  /*4d40*/  F2FP.F16.E4M3.UNPACK_B R74, R137.reuse.H1 ;  /* 0x00000089ff4a723e */ /* 0x080fe400030006ff */
[----:B------:R-:W-:Y:S01]  /*4d50*/  SHF.R.U32.HI R72, RZ, 0x10, R75 ;  /* 0x00000010ff487819 */ /* 0x000fe2000001164b */
[----:B------:R-:W-:Y:S01]  /*4d60*/  HADD2.F32 R75, -RZ, R78.H1_H1 ;  /* 0x3000004eff4b7230 */ /* 0x000fe20000004100 */
[----:B------:R-:W-:Y:S01]  /*4d70*/  LOP3.LUT R80, R80, 0xff00, R79, 0xf8, !PT ;  /* 0x0000ff0050507812 */ /* 0x000fe200078ef84f */
[----:B------:R-:W-:Y:S01]  /*4d80*/  HADD2.F32 R82, -RZ, R74.H0_H0 ;  /* 0x2000004aff527230 */ /* 0x000fe20000004100 */
        /* <DEDUP_REMOVED lines=18> */
[----:B------:R-:W-:Y:S01]  /*4eb0*/  SHF.L.U32 R49, R72, 0x10, RZ ;  /* 0x0000001048317819 */ /* 0x000fe200000006ff */
[----:B------:R-:W-:Y:S01]  /*4ec0*/  IMAD.MOV.U32 R72, RZ, RZ, R51 ;  /* 0x000000ffff487224 */ /* 0x000fe200078e0033 */
[----:B------:R-:W-:Y:S02]  /*4ed0*/  F2FP.F16.E4M3.UNPACK_B R51, R73.H1 ;  /* 0x00000049ff33723e */ /* 0x000fe400030006ff */
[----:B------:R-:W-:-:S02]  /*4ee0*/  LOP3.LUT R49, R80, 0xff0000, R49, 0xf8, !PT ;  /* 0x00ff000050317812 */ /* 0x000fc400078ef831 */
        /* <DEDUP_REMOVED lines=38> */
[--C-:B------:R-:W-:Y:S02]  /*5150*/  HADD2.F32 R51, -RZ, R50.reuse.H1_H1 ;  /* 0x30000032ff337230 */ /* 0x100fe40000004100 */
        /* <DEDUP_REMOVED lines=15> */
[-C--:B------:R-:W-:Y:S01]  /*5250*/  FFMA.FTZ R78, R74, R73.reuse, -R78 ;  /* 0x000000494a4e7223 */ /* 0x080fe2000001084e */
        /* <DEDUP_REMOVED lines=9> */
[----:B------:R-:W-:Y:S01]  /*52f0*/  F2FP.SATFINITE.E4M3.F32.PACK_AB_MERGE_C R51, R83, R139, R72 ;  /* 0x0000008b5333723e */ /* 0x000fe20004807048 */
[----:B------:R-:W-:-:S05]  /*5300*/  FFMA.FTZ R137, R48, R136, R137 ;  /* 0x0000008830897223 */ /* 0x000fca0000010089 */
[----:B------:R-:W-:-:S05]  /*5310*/  F2FP.SATFINITE.E4M3.F32.PACK_AB_MERGE_C R73, R137, R73, R78 ;  /* 0x000000498949723e */ /* 0x000fca000480704e */
[----:B------:R-:W-:-:S07]  /*5320*/  IMAD.MOV.U32 R48, RZ, RZ, R73 ;  /* 0x000000ffff307224 */ /* 0x000fce00078e0049 */
.L_x_378:
[----:B------:R-:W-:Y:S05]  /*5330*/  BSYNC B3 ;  /* 0x0000000000037941 */ /* 0x000fea0003800000 */
.L_x_377:
[----:B------:R-:W-:Y:S02]  /*5340*/  ULDC.64 UR4, c[0x0][0x2e8] ;  /* 0x0000ba0000047ab9 */ /* 0x000fe40000000a00 */
[----:B------:R-:W-:-:S04]  /*5350*/  IADD3 R72, P2, P3, R77, UR4, R102 ;  /* 0x000000044d487c10 */ /* 0x000fc8000fb5e066 */
[----:B------:R-:W-:-:S05]  /*5360*/  IADD3.X R73, R76, UR5, R42, P2, P3 ;  /* 0x000000054c497c10 */ /* 0x000fca00097e642a */
[----:B--2---:R3:W-:Y:S04]  /*5370*/  STG.E.128 desc[UR42][R72.64], R48 ;  /* 0x0000003048007986 */ /* 0x0047e8000c101d2a */
.L_x_376:
[----:B------:R-:W-:Y:S05]  /*5380*/  BSYNC B2 ;  /* 0x0000000000027941 */ /* 0x000fea0003800000 */
.L_x_375:
[----:B------:R-:W-:Y:S05]  /*5390*/  @P1 BRA `(.L_x_374) ;  /* 0x0000000400c41947 */ /* 0x000fea0003800000 */
[----:B0-23--:R0:W2:Y:S01]  /*53a0*/  LDS.128 R48, [R113+0x2d400] ;  /* 0x02d4000071307984 */ /* 0x00d0a20000000c00 */
[----:B------:R-:W-:Y:S01]  /*53b0*/  ISETP.GE.AND P2, PT, R233, R84, PT ;  /* 0x00000054e900720c */ /* 0x000fe20003f46270 */
[----:B------:R-:W-:-:S12]  /*53c0*/  BSSY B2, `(.L_x_379) ;  /* 0x000006a000027945 */ /* 0x000fd80003800000 */
[----:B0-----:R-:W-:Y:S05]  /*53d0*/  @P2 BRA `(.L_x_380) ;  /* 0x0000000400a02947 */ /* 0x001fea0003800000 */
[--C-:B------:R-:W-:Y:S02]  /*53e0*/  SHF.R.U32.HI R73, RZ, 0x8, R69.reuse ;  /* 0x00000008ff497819 */ /* 0x100fe40000011645 */
[----:B------:R-:W-:Y:S02]  /*53f0*/  SHF.R.U32.HI R70, RZ, 0x10, R69 ;  /* 0x00000010ff467819 */ /* 0x000fe40000011645 */
[----:B------:R-:W-:Y:S02]  /*5400*/  LOP3.LUT R72, R69, 0xff0000ff, RZ, 0xc0, !PT ;  /* 0xff0000ff45487812 */ /* 0x000fe400078ec0ff */
[--C-:B------:R-:W-:Y:S02]  /*5410*/  SHF.R.U32.HI R69, RZ, 0x8, R71.reuse ;  /* 0x00000008ff457819 */ /* 0x100fe40000011647 */
[----:B------:R-:W-:Y:S02]  /*5420*/  SHF.L.U32 R73, R73, 0x8, RZ ;  /* 0x0000000849497819 */ /* 0x000fe400000006ff */
[----:B------:R-:W-:-:S02]  /*5430*/  SHF.R.U32.HI R68, RZ, 0x10, R71 ;  /* 0x00000010ff447819 */ /* 0x000fc40000011647 */
[----:B------:R-:W-:Y:S01]  /*5440*/  LOP3.LUT R74, R71, 0xff0000ff, RZ, 0xc0, !PT ;  /* 0xff0000ff474a7812 */ /* 0x000fe200078ec0ff */
[----:B------:R-:W-:Y:S01]  /*5450*/  IMAD.SHL.U32 R71, R69, 0x100, RZ ;  /* 0x0000010045477824 */ /* 0x000fe200078e00ff */
[----:B------:R-:W-:Y:S01]  /*5460*/  LOP3.LUT R72, R72, 0xff00, R73, 0xf8, !PT ;  /* 0x0000ff0048487812 */ /* 0x000fe200078ef849 */
[----:B------:R-:W-:Y:S01]  /*5470*/  IMAD.U32 R69, R70, 0x10000, RZ ;  /* 0x0001000046457824 */ /* 0x000fe200078e00ff */
[----:B------:R-:W-:Y:S02]  /*5480*/  F2FP.F16.E4M3.UNPACK_B R70, R135.H1 ;  /* 0x00000087ff46723e */ /* 0x000fe400030006ff */
[----:B------:R-:W-:Y:S02]  /*5490*/  LOP3.LUT R74, R74, 0xff00, R71, 0xf8, !PT ;  /* 0x0000ff004a4a7812 */ /* 0x000fe400078ef847 */
[----:B------:R-:W-:Y:S01]  /*54a0*/  LOP3.LUT R69, R72, 0xff0000, R69, 0xf8, !PT ;  /* 0x00ff000048457812 */ /* 0x000fe200078ef845 */
[----:B------:R-:W-:Y:S01]  /*54b0*/  HADD2.F32 R78, -RZ, R70.H0_H0 ;  /* 0x20000046ff4e7230 */ /* 0x000fe20000004100 */
[----:B--2---:R-:W-:-:S02]  /*54c0*/  F2FP.F16.E4M3.UNPACK_B R72, R49 ;  /* 0x00000031ff48723e */ /* 0x004fc400020006ff */
[-C--:B------:R-:W-:Y:S02]  /*54d0*/  F2FP.F16.E4M3.UNPACK_B R73, R134.reuse.H1 ;  /* 0x00000086ff49723e */ /* 0x080fe400030006ff */
[----:B------:R-:W-:Y:S01]  /*54e0*/  F2FP.F16.E4M3.UNPACK_B R135, R135 ;  /* 0x00000087ff87723e */ /* 0x000fe200020006ff */
[--C-:B------:R-:W-:Y:S01]  /*54f0*/  HADD2.F32 R71, -RZ, R72.reuse.H1_H1 ;  /* 0x30000048ff477230 */ /* 0x100fe20000004100 */
[----:B------:R-:W-:Y:S01]  /*5500*/  F2FP.F16.E4M3.UNPACK_B R134, R134 ;  /* 0x00000086ff86723e */ /* 0x000fe200020006ff */
[----:B------:R-:W-:Y:S02]  /*5510*/  HADD2.F32 R72, -RZ, R72.H0_H0 ;  /* 0x20000048ff487230 */ /* 0x000fe40000004100 */
[--C-:B------:R-:W-:Y:S02]  /*5520*/  HADD2.F32 R75, -RZ, R73.reuse.H0_H0 ;  /* 0x20000049ff4b7230 */ /* 0x100fe40000004100 */
[----:B------:R-:W-:Y:S01]  /*5530*/  FMUL.FTZ R79, R71, R78 ;  /* 0x0000004e474f7220 */ /* 0x000fe20000410000 */
[----:B------:R-:W-:-:S02]  /*5540*/  HADD2.F32 R73, -RZ, R73.H1_H1 ;  /* 0x30000049ff497230 */ /* 0x000fc40000004100 */
[C---:B------:R-:W-:Y:S01]  /*5550*/  FMUL.FTZ R78, R72.reuse, R78 ;  /* 0x0000004e484e7220 */ /* 0x040fe20000410000 */
[----:B------:R-:W-:-:S03]  /*5560*/  FFMA.FTZ R72, R72, R75, -R79 ;  /* 0x0000004b48487223 */ /* 0x000fc6000001084f */
[----:B------:R-:W-:Y:S01]  /*5570*/  FFMA.FTZ R71, R71, R75, R78 ;  /* 0x0000004b47477223 */ /* 0x000fe2000001004e */
[----:B------:R-:W-:Y:S01]  /*5580*/  F2FP.F16.E4M3.UNPACK_B R78, R49.H1 ;  /* 0x00000031ff4e723e */ /* 0x000fe200030006ff */
[----:B------:R-:W-:-:S04]  /*5590*/  HADD2.F32 R75, -RZ, R70.H1_H1 ;  /* 0x30000046ff4b7230 */ /* 0x000fc80000004100 */
        /* <DEDUP_REMOVED lines=75> */
[----:B------:R-:W-:-:S07]  /*5a50*/  F2FP.SATFINITE.E4M3.F32.PACK_AB_MERGE_C R48, R48, R69, R72 ;  /* 0x000000453030723e */ /* 0x000fce0004807048 */
.L_x_380:
[----:B------:R-:W-:Y:S05]  /*5a60*/  BSYNC B2 ;  /* 0x0000000000027941 */ /* 0x000fea0003800000 */
.L_x_379:
[----:B------:R-:W-:Y:S02]  /*5a70*/  ULDC.64 UR4, c[0x0][0x2e8] ;  /* 0x0000ba0000047ab9 */ /* 0x000fe40000000a00 */
[----:B------:R-:W-:-:S04]  /*5a80*/  IADD3 R68, P2, P3, R43, UR4, R77 ;  /* 0x000000042b447c10 */ /* 0x000fc8000fb5e04d */
[----:B------:R-:W-:-:S05]  /*5a90*/  IADD3.X R69, R105, UR5, R76, P2, P3 ;  /* 0x0000000569457c10 */ /* 0x000fca00097e644c */
[----:B--2---:R4:W-:Y:S04]  /*5aa0*/  STG.E.128 desc[UR42][R68.64], R48 ;  /* 0x0000003044007986 */ /* 0x0049e8000c101d2a */
.L_x_374:
[----:B------:R-:W-:Y:S05]  /*5ab0*/  BSYNC B1 ;  /* 0x0000000000017941 */ /* 0x000fea0003800000 */
.L_x_373:
[----:B0-234-:R-:W2:Y:S01]  /*5ac0*/  LDL R48, [R1+0x10] ;  /* 0x0000100001307983 */ /* 0x01dea20000100800 */
[----:B------:R-:W-:Y:S01]  /*5ad0*/  BSSY B1, `(.L_x_381) ;  /* 0x00000ef000017945 */ /* 0x000fe20003800000 */
[----:B--2---:R-:W-:-:S13]  /*5ae0*/  LOP3.LUT P2, RZ, R48, 0x1, RZ, 0xc0, !PT ;  /* 0x0000000130ff7812 */ /* 0x004fda000784c0ff */
[----:B------:R-:W-:Y:S05]  /*5af0*/  @P2 BRA `(.L_x_382) ;  /* 0x0000000c00b02947 */ /* 0x000fea0003800000 */
[----:B------:R-:W-:Y:S01]  /*5b00*/  IADD3 R69, P2, P3, R3, R120, R16 ;  /* 0x0000007803457210 */ /* 0x000fe20007b5e010 */
[----:B------:R-:W-:Y:S03]  /*5b10*/  BSSY B2, `(.L_x_383) ;  /* 0x0000075000027945 */ /* 0x000fe60003800000 */
[----:B------:R-:W-:Y:S01]  /*5b20*/  IADD3.X R68, R33, R85, R17, P2, P3 ;  /* 0x0000005521447210 */ /* 0x000fe200017e6411 */
[----:B------:R-:W-:Y:S08]  /*5b30*/  @P0 BRA `(.L_x_384) ;  /* 0x0000000400c80947 */ /* 0x000ff00003800000 */
[----:B------:R0:W2:Y:S01]  /*5b40*/  LDS.128 R48, [R113+0x2a400] ;  /* 0x02a4000071307984 */ /* 0x0000a20000000c00 */
[----:B------:R-:W-:Y:S01]  /*5b50*/  ISETP.GE.AND P2, PT, R18, R84, PT ;  /* 0x000000541200720c */ /* 0x000fe20003f46270 */
[----:B------:R-:W-:-:S12]  /*5b60*/  BSSY B3, `(.L_x_385) ;  /* 0x000006b000037945 */ /* 0x000fd80003800000 */
[----:B0-----:R-:W-:Y:S05]  /*5b70*/  @P2 BRA `(.L_x_386) ;  /* 0x0000000400a42947 */ /* 0x001fea0003800000 */
[----:B------:R-:W-:Y:S01]  /*5b80*/  SHF.R.U32.HI R72, RZ, 0x8, R67 ;  /* 0x00000008ff487819 */ /* 0x000fe20000011643 */
[----:B--2---:R-:W-:Y:S01]  /*5b90*/  IMAD.MOV.U32 R73, RZ, RZ, R49 ;  /* 0x000000ffff497224 */ /* 0x004fe200078e0031 */
[--C-:B------:R-:W-:Y:S02]  /*5ba0*/  SHF.R.U32.HI R66, RZ, 0x10, R65.reuse ;  /* 0x00000010ff427819 */ /* 0x100fe40000011641 */
[----:B------:R-:W-:Y:S02]  /*5bb0*/  SHF.R.U32.HI R70, RZ, 0x8, R65 ;  /* 0x00000008ff467819 */ /* 0x000fe40000011641 */
[----:B------:R-:W-:Y:S02]  /*5bc0*/  LOP3.LUT R71, R65, 0xff0000ff, RZ, 0xc0, !PT ;  /* 0xff0000ff41477812 */ /* 0x000fe400078ec0ff */
[----:B------:R-:W-:Y:S01]  /*5bd0*/  SHF.R.U32.HI R65, RZ, 0x10, R67 ;  /* 0x00000010ff417819 */ /* 0x000fe20000011643 */
[----:B------:R-:W-:Y:S01]  /*5be0*/  IMAD.SHL.U32 R70, R70, 0x100, RZ ;  /* 0x0000010046467824 */ /* 0x000fe200078e00ff */
[----:B------:R-:W-:Y:S01]  /*5bf0*/  LOP3.LUT R64, R67, 0xff0000ff, RZ, 0xc0, !PT ;  /* 0xff0000ff43407812 */ /* 0x000fe200078ec0ff */
[----:B------:R-:W-:Y:S01]  /*5c00*/  IMAD.SHL.U32 R67, R72, 0x100, RZ ;  /* 0x0000010048437824 */ /* 0x000fe200078e00ff */
[----:B------:R-:W-:-:S02]  /*5c10*/  F2FP.F16.E4M3.UNPACK_B R72, R73 ;  /* 0x00000049ff48723e */ /* 0x000fc400020006ff */
[----:B------:R-:W-:Y:S02]  /*5c20*/  LOP3.LUT R70, R71, 0xff00, R70, 0xf8, !PT ;  /* 0x0000ff0047467812 */ /* 0x000fe400078ef846 */
[----:B------:R-:W-:Y:S01]  /*5c30*/  LOP3.LUT R67, R64, 0xff00, R67, 0xf8, !PT ;  /* 0x0000ff0040437812 */ /* 0x000fe200078ef843 */
[--C-:B------:R-:W-:Y:S01]  /*5c40*/  HADD2.F32 R71, -RZ, R72.reuse.H1_H1 ;  /* 0x30000048ff477230 */ /* 0x100fe20000004100 */
[----:B------:R-:W-:Y:S01]  /*5c50*/  F2FP.F16.E4M3.UNPACK_B R64, R133.H1 ;  /* 0x00000085ff40723e */ /* 0x000fe200030006ff */
[----:B------:R-:W-:Y:S01]  /*5c60*/  HADD2.F32 R75, -RZ, R72.H0_H0 ;  /* 0x20000048ff4b7230 */ /* 0x000fe20000004100 */
[-C--:B------:R-:W-:Y:S02]  /*5c70*/  F2FP.F16.E4M3.UNPACK_B R49, R132.reuse.H1 ;  /* 0x00000084ff31723e */ /* 0x080fe400030006ff */
[----:B------:R-:W-:Y:S01]  /*5c80*/  F2FP.F16.E4M3.UNPACK_B R78, R51.H1 ;  /* 0x00000033ff4e723e */ /* 0x000fe200030006ff */
[--C-:B------:R-:W-:Y:S01]  /*5c90*/  HADD2.F32 R76, -RZ, R64.reuse.H0_H0 ;  /* 0x20000040ff4c7230 */ /* 0x100fe20000004100 */
[----:B------:R-:W-:Y:S01]  /*5ca0*/  F2FP.F16.E4M3.UNPACK_B R133, R133 ;  /* 0x00000085ff85723e */ /* 0x000fe200020006ff */
[----:B------:R-:W-:Y:S01]  /*5cb0*/  HADD2.F32 R74, -RZ, R49.H0_H0 ;  /* 0x20000031ff4a7230 */ /* 0x000fe20000004100 */
[----:B------:R-:W-:Y:S01]  /*5cc0*/  F2FP.F16.E4M3.UNPACK_B R132, R132 ;  /* 0x00000084ff84723e */ /* 0x000fe200020006ff */
[----:B------:R-:W-:-:S02]  /*5cd0*/  HADD2.F32 R64, -RZ, R64.H1_H1 ;  /* 0x30000040ff407230 */ /* 0x000fc40000004100 */
[-C--:B------:R-:W-:Y:S01]  /*5ce0*/  FMUL.FTZ R72, R71, R76.reuse ;  /* 0x0000004c47487220 */ /* 0x080fe20000410000 */
[C---:B------:R-:W-:Y:S01]  /*5cf0*/  FMUL.FTZ R76, R75.reuse, R76 ;  /* 0x0000004c4b4c7220 */ /* 0x040fe20000410000 */
[----:B------:R-:W-:Y:S02]  /*5d00*/  HADD2.F32 R49, -RZ, R49.H1_H1 ;  /* 0x30000031ff317230 */ /* 0x000fe40000004100 */
[-C--:B------:R-:W-:Y:S01]  /*5d10*/  FFMA.FTZ R72, R75, R74.reuse, -R72 ;  /* 0x0000004a4b487223 */ /* 0x080fe20000010848 */
[----:B------:R-:W-:Y:S01]  /*5d20*/  FFMA.FTZ R71, R71, R74, R76 ;  /* 0x0000004a47477223 */ /* 0x000fe2000001004c */
[----:B------:R-:W-:-:S05]  /*5d30*/  F2FP.F16.E4M3.UNPACK_B R74, R73.H1 ;  /* 0x00000049ff4a723e */ /* 0x000fca00030006ff */
[--C-:B------:R-:W-:Y:S02]  /*5d40*/  HADD2.F32 R73, -RZ, R74.reuse.H1_H1 ;  /* 0x3000004aff497230 */ /* 0x100fe40000004100 */
[----:B------:R-:W-:-:S03]  /*5d50*/  HADD2.F32 R74, -RZ, R74.H0_H0 ;  /* 0x2000004aff4a7230 */ /* 0x000fc60000004100 */
[CC--:B------:R-:W-:Y:S02]  /*5d60*/  FMUL.FTZ R75, R73.reuse, R64.reuse ;  /* 0x00000040494b7220 */ /* 0x0c0fe40000410000 */
[C---:B------:R-:W-:Y:S02]  /*5d70*/  FMUL.FTZ R76, R74.reuse, R64 ;  /* 0x000000404a4c7220 */ /* 0x040fe40000410000 */
[----:B------:R-:W-:Y:S01]  /*5d80*/  FFMA.FTZ R64, R74, R49, -R75 ;  /* 0x000000314a407223 */ /* 0x000fe2000001084b */
[----:B------:R-:W-:Y:S01]  /*5d90*/  F2FP.F16.E4M3.UNPACK_B R75, R51 ;  /* 0x00000033ff4b723e */ /* 0x000fe200020006ff */
[----:B------:R-:W-:Y:S01]  /*5da0*/  FFMA.FTZ R49, R73, R49, R76 ;  /* 0x0000003149317223 */ /* 0x000fe2000001004c */
[----:B------:R-:W-:Y:S01]  /*5db0*/  IMAD.U32 R73, R66, 0x10000, RZ ;  /* 0x0001000042497824 */ /* 0x000fe200078e00ff */
[----:B------:R-:W-:-:S03]  /*5dc0*/  SHF.L.U32 R66, R65, 0x10, RZ ;  /* 0x0000001041427819 */ /* 0x000fc600000006ff */
[----:B------:R-:W-:Y:S01]  /*5dd0*/  F2FP.SATFINITE.E4M3.F32.PACK_AB_MERGE_C R49, R49, R64, RZ ;  /* 0x000000403131723e */ /* 0x000fe200048070ff */
[----:B------:R-:W-:Y:S01]  /*5de0*/  IMAD.MOV.U32 R64, RZ, RZ, R50 ;  /* 0x000000ffff407224 */ /* 0x000fe200078e0032 */
[----:B------:R-:W-:Y:S02]  /*5df0*/  LOP3.LUT R66, R67, 0xff0000, R66, 0xf8, !PT ;  /* 0x00ff000043427812 */ /* 0x000fe400078ef842 */
[----:B------:R-:W-:Y:S01]  /*5e00*/  LOP3.LUT R65, R70, 0xff0000, R73, 0xf8, !PT ;  /* 0x00ff000046417812 */ /* 0x000fe200078ef849 */
[--C-:B------:R-:W-:Y:S01]  /*5e10*/  HADD2.F32 R73, -RZ, R75.reuse.H1_H1 ;  /* 0x3000004bff497230 */ /* 0x100fe20000004100 */
[-C--:B------:R-:W-:Y:S01]  /*5e20*/  F2FP.F16.E4M3.UNPACK_B R67, R66.reuse.H1 ;  /* 0x00000042ff43723e */ /* 0x080fe200030006ff */
[----:B------:R-:W-:Y:S01]  /*5e30*/  HADD2.F32 R75, -RZ, R75.H0_H0 ;  /* 0x2000004bff4b7230 */ /* 0x000fe20000004100 */
[----:B------:R-:W-:Y:S02]  /*5e40*/  F2FP.F16.E4M3.UNPACK_B R70, R65.H1 ;  /* 0x00000041ff46723e */ /* 0x000fe400030006ff */
[----:B------:R-:W-:Y:S01]  /*5e50*/  F2FP.F16.E4M3.UNPACK_B R66, R66 ;  /* 0x00000042ff42723e */ /* 0x000fe200020006ff */
[----:B------:R-:W-:Y:S01]  /*5e60*/  HADD2.F32 R76, -RZ, R67.H0_H0 ;  /* 0x20000043ff4c7230 */ /* 0x000fe20000004100 */
[----:B------:R-:W-:Y:S01]  /*5e70*/  F2FP.SATFINITE.E4M3.F32.PACK_AB_MERGE_C R49, R71, R72, R49 ;  /* 0x000000484731723e */ /* 0x000fe20004807031 */
[----:B------:R-:W-:-:S02]  /*5e80*/  HADD2.F32 R74, -RZ, R70.H0_H0 ;  /* 0x20000046ff4a7230 */ /* 0x000fc40000004100 */
[----:B------:R-:W-:Y:S02]  /*5e90*/  HADD2.F32 R67, -RZ, R67.H1_H1 ;  /* 0x30000043ff437230 */ /* 0x000fe40000004100 */
[-C--:B------:R-:W-:Y:S01]  /*5ea0*/  FMUL.FTZ R77, R73, R76.reuse ;  /* 0x0000004c494d7220 */ /* 0x080fe20000410000 */
[C---:B------:R-:W-:Y:S01]  /*5eb0*/  FMUL.FTZ R76, R75.reuse, R76 ;  /* 0x0000004c4b4c7220 */ /* 0x040fe20000410000 */
[----:B------:R-:W-:Y:S02]  /*5ec0*/  HADD2.F32 R72, -RZ, R133.H1_H1 ;  /* 0x30000085ff487230 */ /* 0x000fe40000004100 */
[-C--:B------:R-:W-:Y:S01]  /*5ed0*/  FFMA.FTZ R77, R75, R74.reuse, -R77 ;  /* 0x0000004a4b4d7223 */ /* 0x080fe2000001084d */
[----:B------:R-:W-:Y:S01]  /*5ee0*/  FFMA.FTZ R74, R73, R74, R76 ;  /* 0x0000004a494a7223 */ /* 0x000fe2000001004c */
[--C-:B------:R-:W-:Y:S02]  /*5ef0*/  HADD2.F32 R76, -RZ, R78.reuse.H1_H1 ;  /* 0x3000004eff4c7230 */ /* 0x100fe40000004100 */
[----:B------:R-:W-:-:S02]  /*5f00*/  HADD2.F32 R78, -RZ, R78.H0_H0 ;  /* 0x2000004eff4e7230 */ /* 0x000fc40000004100 */
[----:B------:R-:W-:Y:S02]  /*5f10*/  HADD2.F32 R73, -RZ, R70.H1_H1 ;  /* 0x30000046ff497230 */ /* 0x000fe40000004100 */
[-C--:B------:R-:W-:Y:S01]  /*5f20*/  FMUL.FTZ R51, R76, R67.reuse ;  /* 0x000000434c337220 */ /* 0x080fe20000410000 */
[----:B------:R-:W-:Y:S01]  /*5f30*/  F2FP.F16.E4M3.UNPACK_B R70, R64 ;  /* 0x00000040ff46723e */ /* 0x000fe200020006ff */
[C---:B------:R-:W-:Y:S01]  /*5f40*/  FMUL.FTZ R67, R78.reuse, R67 ;  /* 0x000000434e437220 */ /* 0x040fe20000410000 */
[----:B------:R-:W-:Y:S02]  /*5f50*/  HADD2.F32 R133, -RZ, R133.H0_H0 ;  /* 0x20000085ff857230 */ /* 0x000fe40000004100 */
[-C--:B------:R-:W-:Y:S01]  /*5f60*/  FFMA.FTZ R51, R78, R73.reuse, -R51 ;  /* 0x000000494e337223 */ /* 0x080fe20000010833 */
[----:B------:R-:W-:Y:S01]  /*5f70*/  FFMA.FTZ R76, R76, R73, R67 ;  /* 0x000000494c4c7223 */ /* 0x000fe20000010043 */
[----:B------:R-:W-:Y:S01]  /*5f80*/  F2FP.F16.E4M3.UNPACK_B R67, R65 ;  /* 0x00000041ff43723e */ /* 0x000fe200020006ff */
[----:B------:R-:W-:-:S02]  /*5f90*/  HADD2.F32 R50, -RZ, R70.H1_H1 ;  /* 0x30000046ff327230 */ /* 0x000fc40000004100 */
[----:B------:R-:W-:Y:S01]  /*5fa0*/  HADD2.F32 R65, -RZ, R66.H0_H0 ;  /* 0x20000042ff417230 */ /* 0x000fe20000004100 */
[----:B------:R-:W-:Y:S01]  /*5fb0*/  F2FP.SATFINITE.E4M3.F32.PACK_AB_MERGE_C R51, R76, R51, RZ ;  /* 0x000000334c33723e */ /* 0x000fe200048070ff */
[----:B------:R-:W-:Y:S02]  /*5fc0*/  HADD2.F32 R70, -RZ, R70.H0_H0 ;  /* 0x20000046ff467230 */ /* 0x000fe40000004100 */
[--C-:B------:R-:W-:Y:S02]  /*5fd0*/  HADD2.F32 R71, -RZ, R67.reuse.H0_H0 ;  /* 0x20000043ff477230 */ /* 0x100fe40000004100 */
[-C--:B------:R-:W-:Y:S01]  /*5fe0*/  FMUL.FTZ R73, R50, R65.reuse ;  /* 0x0000004132497220 */ /* 0x080fe20000410000 */
[----:B------:R-:W-:Y:S02]  /*5ff0*/  HADD2.F32 R67, -RZ, R67.H1_H1 ;  /* 0x30000043ff437230 */ /* 0x000fe40000004100 */
[----:B------:R-:W-:Y:S01]  /*6000*/  FMUL.FTZ R75, R70, R65 ;  /* 0x00000041464b7220 */ /* 0x000fe20000410000 */
[----:B------:R-:W-:Y:S01]  /*6010*/  F2FP.SATFINITE.E4M3.F32.PACK_AB_MERGE_C R51, R74, R77, R51 ;  /* 0x0000004d4a33723e */ /* 0x000fe20004807033 */
[-C--:B------:R-:W-:Y:S01]  /*6020*/  FFMA.FTZ R65, R70, R71.reuse, -R73 ;  /* 0x0000004746417223 */ /* 0x080fe20000010849 */
[----:B------:R-:W-:Y:S01]  /*6030*/  F2FP.F16.E4M3.UNPACK_B R70, R64.H1 ;  /* 0x00000040ff46723e */ /* 0x000fe200030006ff */
[----:B------:R-:W-:Y:S01]  /*6040*/  FFMA.FTZ R50, R50, R71, R75 ;  /* 0x0000004732327223 */ /* 0x000fe2000001004b */
[----:B------:R-:W-:-:S02]  /*6050*/  HADD2.F32 R71, -RZ, R66.H1_H1 ;  /* 0x30000042ff477230 */ /* 0x000fc40000004100 */
[----:B------:R-:W-:Y:S02]  /*6060*/  IMAD.MOV.U32 R64, RZ, RZ, R48 ;  /* 0x000000ffff407224 */ /* 0x000fe400078e0030 */
[--C-:B------:R-:W-:Y:S02]  /*6070*/  HADD2.F32 R66, -RZ, R70.reuse.H1_H1 ;  /* 0x30000046ff427230 */ /* 0x100fe40000004100 */
[----:B------:R-:W-:-:S03]  /*6080*/  HADD2.F32 R70, -RZ, R70.H0_H0 ;  /* 0x20000046ff467230 */ /* 0x000fc60000004100 */
[-C--:B------:R-:W-:Y:S02]  /*6090*/  FMUL.FTZ R73, R66, R71.reuse ;  /* 0x0000004742497220 */ /* 0x080fe40000410000 */
[C---:B------:R-:W-:Y:S02]  /*60a0*/  FMUL.FTZ R71, R70.reuse, R71 ;  /* 0x0000004746477220 */ /* 0x040fe40000410000 */
[-C--:B------:R-:W-:Y:S01]  /*60b0*/  FFMA.FTZ R48, R70, R67.reuse, -R73 ;  /* 0x0000004346307223 */ /* 0x080fe20000010849 */
[----:B------:R-:W-:Y:S02]  /*60c0*/  HADD2.F32 R70, -RZ, R132.H1_H1 ;  /* 0x30000084ff467230 */ /* 0x000fe40000004100 */
[----:B------:R-:W-:Y:S01]  /*60d0*/  FFMA.FTZ R67, R66, R67, R71 ;  /* 0x0000004342437223 */ /* 0x000fe20000010047 */
[----:B------:R-:W-:-:S04]  /*60e0*/  F2FP.F16.E4M3.UNPACK_B R66, R64.H1 ;  /* 0x00000040ff42723e */ /* 0x000fc800030006ff */
[----:B------:R-:W-:Y:S01]  /*60f0*/  F2FP.SATFINITE.E4M3.F32.PACK_AB_MERGE_C R67, R67, R48, RZ ;  /* 0x000000304343723e */ /* 0x000fe200048070ff */
[--C-:B------:R-:W-:Y:S02]  /*6100*/  HADD2.F32 R71, -RZ, R66.reuse.H1_H1 ;  /* 0x30000042ff477230 */ /* 0x100fe40000004100 */
[----:B------:R-:W-:Y:S01]  /*6110*/  HADD2.F32 R66, -RZ, R66.H0_H0 ;  /* 0x20000042ff427230 */ /* 0x000fe20000004100 */
[----:B------:R-:W-:Y:S02]  /*6120*/  F2FP.SATFINITE.E4M3.F32.PACK_AB_MERGE_C R50, R50, R65, R67 ;  /* 0x000000413232723e */ /* 0x000fe40004807043 */
[-C--:B------:R-:W-:Y:S02]  /*6130*/  FMUL.FTZ R73, R71, R72.reuse ;  /* 0x0000004847497220 */ /* 0x080fe40000410000 */
[C---:B------:R-:W-:Y:S02]  /*6140*/  FMUL.FTZ R72, R66.reuse, R72 ;  /* 0x0000004842487220 */ /* 0x040fe40000410000 */
[----:B------:R-:W-:Y:S01]  /*6150*/  FFMA.FTZ R66, R66, R70, -R73 ;  /* 0x0000004642427223 */ /* 0x000fe20000010849 */
[----:B------:R-:W-:-:S02]  /*6160*/  HADD2.F32 R73, -RZ, R132.H0_H0 ;  /* 0x20000084ff497230 */ /* 0x000fc40000004100 */
[----:B------:R-:W-:Y:S01]  /*6170*/  FFMA.FTZ R71, R71, R70, R72 ;  /* 0x0000004647477223 */ /* 0x000fe20000010048 */
[----:B------:R-:W-:-:S04]  /*6180*/  F2FP.F16.E4M3.UNPACK_B R70, R64 ;  /* 0x00000040ff46723e */ /* 0x000fc800020006ff */
[----:B------:R-:W-:Y:S01]  /*6190*/  F2FP.SATFINITE.E4M3.F32.PACK_AB_MERGE_C R66, R71, R66, RZ ;  /* 0x000000424742723e */ /* 0x000fe200048070ff */
[--C-:B------:R-:W-:Y:S02]  /*61a0*/  HADD2.F32 R64, -RZ, R70.reuse.H1_H1 ;  /* 0x30000046ff407230 */ /* 0x100fe40000004100 */
[----:B------:R-:W-:-:S03]  /*61b0*/  HADD2.F32 R70, -RZ, R70.H0_H0 ;  /* 0x20000046ff467230 */ /* 0x000fc60000004100 */
[-C--:B------:R-:W-:Y:S02]  /*61c0*/  FMUL.FTZ R75, R64, R133.reuse ;  /* 0x00000085404b7220 */ /* 0x080fe40000410000 */
[C---:B------:R-:W-:Y:S02]  /*61d0*/  FMUL.FTZ R133, R70.reuse, R133 ;  /* 0x0000008546857220 */ /* 0x040fe40000410000 */
[-C--:B------:R-:W-:Y:S02]  /*61e0*/  FFMA.FTZ R75, R70, R73.reuse, -R75 ;  /* 0x00000049464b7223 */ /* 0x080fe4000001084b */
[----:B------:R-:W-:-:S05]  /*61f0*/  FFMA.FTZ R64, R64, R73, R133 ;  /* 0x0000004940407223 */ /* 0x000fca0000010085 */
[----:B------:R-:W-:-:S07]  /*6200*/  F2FP.SATFINITE.E4M3.F32.PACK_AB_MERGE_C R48, R64, R75, R66 ;  /* 0x0000004b4030723e */ /* 0x000fce0004807042 */
.L_x_386:
[----:B------:R-:W-:Y:S05]  /*6210*/  BSYNC B3 ;  /* 0x0000000000037941 */ /* 0x000fea0003800000 */
.L_x_385:
[----:B------:R-:W-:Y:S02]  /*6220*/  ULDC.64 UR4, c[0x0][0x2e8] ;  /* 0x0000ba0000047ab9 */ /* 0x000fe40000000a00 */
[----:B------:R-:W-:-:S04]  /*6230*/  IADD3 R64, P2, P3, R69, UR4, R102 ;  /* 0x0000000445407c10 */ /* 0x000fc8000fb5e066 */
[----:B------:R-:W-:-:S05]  /*6240*/  IADD3.X R65, R68, UR5, R42, P2, P3 ;  /* 0x0000000544417c10 */ /* 0x000fca00097e642a */
[----:B--2---:R0:W-:Y:S04]  /*6250*/  STG.E.128 desc[UR42][R64.64], R48 ;  /* 0x0000003040007986 */ /* 0x0041e8000c101d2a */
.L_x_384:
[----:B------:R-:W-:Y:S05]  /*6260*/  BSYNC B2 ;  /* 0x0000000000027941 */ /* 0x000fea0003800000 */
.L_x_383:
[----:B------:R-:W-:Y:S05]  /*6270*/  @P1 BRA `(.L_x_382) ;  /* 0x0000000400d01947 */ /* 0x000fea0003800000 */
[----:B0-----:R0:W2:Y:S01]  /*6280*/  LDS.128 R48, [R113+0x2e400] ;  /* 0x02e4000071307984 */ /* 0x0010a20000000c00 */
[----:B------:R-:W-:Y:S01]  /*6290*/  ISETP.GE.AND P2, PT, R233, R84, PT ;  /* 0x00000054e900720c */ /* 0x000fe20003f46270 */
[----:B------:R-:W-:-:S12]  /*62a0*/  BSSY B2, `(.L_x_387) ;  /* 0x000006d000027945 */ /* 0x000fd80003800000 */
[----:B0-----:R-:W-:Y:S05]  /*62b0*/  @P2 BRA `(.L_x_388) ;  /* 0x0000000400ac2947 */ /* 0x001fea0003800000 */
[----:B--2---:R-:W-:Y:S01]  /*62c0*/  IMAD.MOV.U32 R62, RZ, RZ, R49 ;  /* 0x000000ffff3e7224 */ /* 0x004fe200078e0031 */
[-C--:B------:R-:W-:Y:S02]  /*62d0*/  F2FP.F16.E4M3.UNPACK_B R66, R131.reuse.H1 ;  /* 0x00000083ff42723e */ /* 0x080fe400030006ff */
[----:B------:R-:W-:Y:S02]  /*62e0*/  F2FP.F16.E4M3.UNPACK_B R49, R130.H1 ;  /* 0x00000082ff31723e */ /* 0x000fe400030006ff */
[----:B------:R-:W-:Y:S01]  /*62f0*/  F2FP.F16.E4M3.UNPACK_B R60, R62 ;  /* 0x0000003eff3c723e */ /* 0x000fe200020006ff */
[----:B------:R-:W-:Y:S01]  /*6300*/  HADD2.F32 R65, -RZ, R66.H0_H0 ;  /* 0x20000042ff417230 */ /* 0x000fe20000004100 */
[----:B------:R-:W-:Y:S01]  /*6310*/  F2FP.F16.E4M3.UNPACK_B R70, R131 ;  /* 0x00000083ff46723e */ /* 0x000fe200020006ff */
[----:B------:R-:W-:Y:S02]  /*6320*/  HADD2.F32 R67, -RZ, R49.H0_H0 ;  /* 0x20000031ff437230 */ /* 0x000fe40000004100 */
[----:B------:R-:W-:-:S02]  /*6330*/  HADD2.F32 R64, -RZ, R60.H1_H1 ;  /* 0x3000003cff407230 */ /* 0x000fc40000004100 */
[----:B------:R-:W-:Y:S02]  /*6340*/  HADD2.F32 R60, -RZ, R60.H0_H0 ;  /* 0x2000003cff3c7230 */ /* 0x000fe40000004100 */
[----:B------:R-:W-:Y:S02]  /*6350*/  HADD2.F32 R49, -RZ, R49.H1_H1 ;  /* 0x30000031ff317230 */ /* 0x000fe40000004100 */
[-C--:B------:R-:W-:Y:S01]  /*6360*/  FMUL.FTZ R71, R64, R65.reuse ;  /* 0x0000004140477220 */ /* 0x080fe20000410000 */
[----:B------:R-:W-:-:S03]  /*6370*/  FMUL.FTZ R73, R60, R65 ;  /* 0x000000413c497220 */ /* 0x000fc60000410000 */
[-C--:B------:R-:W-:Y:S01]  /*6380*/  FFMA.FTZ R65, R60, R67.reuse, -R71 ;  /* 0x000000433c417223 */ /* 0x080fe20000010847 */
[----:B------:R-:W-:Y:S01]  /*6390*/  FFMA.FTZ R60, R64, R67, R73 ;  /* 0x00000043403c7223 */ /* 0x000fe20000010049 */
[----:B------:R-:W-:Y:S01]  /*63a0*/  F2FP.F16.E4M3.UNPACK_B R64, R62.H1 ;  /* 0x0000003eff40723e */ /* 0x000fe200030006ff */
[----:B------:R-:W-:Y:S02]  /*63b0*/  IMAD.MOV.U32 R62, RZ, RZ, R48 ;  /* 0x000000ffff3e7224 */ /* 0x000fe400078e0030 */
[----:B------:R-:W-:Y:S01]  /*63c0*/  HADD2.F32 R67, -RZ, R66.H1_H1 ;  /* 0x30000042ff437230 */ /* 0x000fe20000004100 */
[----:B------:R-:W-:Y:S01]  /*63d0*/  F2FP.F16.E4M3.UNPACK_B R66, R130 ;  /* 0x00000082ff42723e */ /* 0x000fe200020006ff */
[--C-:B------:R-:W-:Y:S02]  /*63e0*/  HADD2.F32 R48, -RZ, R64.reuse.H1_H1 ;  /* 0x30000040ff307230 */ /* 0x100fe40000004100 */
[----:B------:R-:W-:-:S03]  /*63f0*/  HADD2.F32 R64, -RZ, R64.H0_H0 ;  /* 0x20000040ff407230 */ /* 0x000fc60000004100 */
[-C--:B------:R-:W-:Y:S02]  /*6400*/  FMUL.FTZ R71, R48, R67.reuse ;  /* 0x0000004330477220 */ /* 0x080fe40000410000 */
[C---:B------:R-:W-:Y:S02]  /*6410*/  FMUL.FTZ R67, R64.reuse, R67 ;  /* 0x0000004340437220 */ /* 0x040fe40000410000 */
[-C--:B------:R-:W-:Y:S01]  /*6420*/  FFMA.FTZ R64, R64, R49.reuse, -R71 ;  /* 0x0000003140407223 */ /* 0x080fe20000010847 */
[----:B------:R-:W-:Y:S02]  /*6430*/  HADD2.F32 R71, -RZ, R70.H1_H1 ;  /* 0x30000046ff477230 */ /* 0x000fe40000004100 */
[----:B------:R-:W-:Y:S01]  /*6440*/  FFMA.FTZ R75, R48, R49, R67 ;  /* 0x00000031304b7223 */ /* 0x000fe20000010043 */
[-C--:B------:R-:W-:Y:S01]  /*6450*/  F2FP.F16.E4M3.UNPACK_B R48, R62.reuse.H1 ;  /* 0x0000003eff30723e */ /* 0x080fe200030006ff */
[----:B------:R-:W-:Y:S01]  /*6460*/  HADD2.F32 R67, -RZ, R66.H1_H1 ;  /* 0x30000042ff437230 */ /* 0x000fe20000004100 */
[----:B------:R-:W-:Y:S01]  /*6470*/  F2FP.F16.E4M3.UNPACK_B R62, R62 ;  /* 0x0000003eff3e723e */ /* 0x000fe200020006ff */
[----:B------:R-:W-:Y:S01]  /*6480*/  HADD2.F32 R70, -RZ, R70.H0_H0 ;  /* 0x20000046ff467230 */ /* 0x000fe20000004100 */
[----:B------:R-:W-:Y:S01]  /*6490*/  F2FP.SATFINITE.E4M3.F32.PACK_AB_MERGE_C R64, R75, R64, RZ ;  /* 0x000000404b40723e */ /* 0x000fe200048070ff */
[----:B------:R-:W-:-:S02]  /*64a0*/  HADD2.F32 R49, -RZ, R48.H1_H1 ;  /* 0x30000030ff317230 */ /* 0x000fc40000004100 */
[----:B------:R-:W-:Y:S01]  /*64b0*/  HADD2.F32 R48, -RZ, R48.H0_H0 ;  /* 0x20000030ff307230 */ /* 0x000fe20000004100 */
[----:B------:R-:W-:Y:S01]  /*64c0*/  F2FP.SATFINITE.E4M3.F32.PACK_AB_MERGE_C R60, R60, R65, R64 ;  /* 0x000000413c3c723e */ /* 0x000fe20004807040 */
[----:B------:R-:W-:Y:S02]  /*64d0*/  HADD2.F32 R66, -RZ, R66.H0_H0 ;  /* 0x20000042ff427230 */ /* 0x000fe40000004100 */
[-C--:B------:R-:W-:Y:S01]  /*64e0*/  FMUL.FTZ R73, R49, R71.reuse ;  /* 0x0000004731497220 */ /* 0x080fe20000410000 */
[----:B------:R-:W-:Y:S01]  /*64f0*/  LOP3.LUT R65, R63, 0xff0000ff, RZ, 0xc0, !PT ;  /* 0xff0000ff3f417812 */ /* 0x000fe200078ec0ff */
[C---:B------:R-:W-:Y:S01]  /*6500*/  FMUL.FTZ R72, R48.reuse, R71 ;  /* 0x0000004730487220 */ /* 0x040fe20000410000 */
[----:B------:R-:W-:Y:S01]  /*6510*/  LOP3.LUT R64, R61, 0xff0000ff, RZ, 0xc0, !PT ;  /* 0xff0000ff3d407812 */ /* 0x000fe200078ec0ff */
[-C--:B------:R-:W-:Y:S02]  /*6520*/  FFMA.FTZ R48, R48, R67.reuse, -R73 ;  /* 0x0000004330307223 */ /* 0x080fe40000010849 */
[----:B------:R-:W-:Y:S01]  /*6530*/  FFMA.FTZ R49, R49, R67, R72 ;  /* 0x0000004331317223 */ /* 0x000fe20000010048 */
[----:B------:R-:W-:-:S02]  /*6540*/  HADD2.F32 R67, -RZ, R62.H1_H1 ;  /* 0x3000003eff437230 */ /* 0x000fc40000004100 */
[----:B------:R-:W-:Y:S02]  /*6550*/  HADD2.F32 R62, -RZ, R62.H0_H0 ;  /* 0x2000003eff3e7230 */ /* 0x000fe40000004100 */
[----:B------:R-:W-:Y:S01]  /*6560*/  F2FP.SATFINITE.E4M3.F32.PACK_AB_MERGE_C R48, R49, R48, RZ ;  /* 0x000000303130723e */ /* 0x000fe200048070ff */
[CC--:B------:R-:W-:Y:S01]  /*6570*/  FMUL.FTZ R71, R67.reuse, R70.reuse ;  /* 0x0000004643477220 */ /* 0x0c0fe20000410000 */
[----:B------:R-:W-:Y:S02]  /*6580*/  IMAD.MOV.U32 R49, RZ, RZ, R60 ;  /* 0x000000ffff317224 */ /* 0x000fe400078e003c */
[C---:B------:R-:W-:Y:S01]  /*6590*/  FMUL.FTZ R70, R62.reuse, R70 ;  /* 0x000000463e467220 */ /* 0x040fe20000410000 */
[-C--:B------:R-:W-:Y:S01]  /*65a0*/  FFMA.FTZ R62, R62, R66.reuse, -R71 ;  /* 0x000000423e3e7223 */ /* 0x080fe20000010847 */
[----:B------:R-:W-:Y:S02]  /*65b0*/  SHF.R.U32.HI R71, RZ, 0x8, R61 ;  /* 0x00000008ff477819 */ /* 0x000fe4000001163d */
[----:B------:R-:W-:Y:S01]  /*65c0*/  FFMA.FTZ R67, R67, R66, R70 ;  /* 0x0000004243437223 */ /* 0x000fe20000010046 */
[----:B------:R-:W-:-:S02]  /*65d0*/  SHF.R.U32.HI R66, RZ, 0x8, R63 ;  /* 0x00000008ff427819 */ /* 0x000fc4000001163f */
[----:B------:R-:W-:Y:S02]  /*65e0*/  SHF.R.U32.HI R63, RZ, 0x10, R63 ;  /* 0x00000010ff3f7819 */ /* 0x000fe4000001163f */
[----:B------:R-:W-:Y:S01]  /*65f0*/  SHF.R.U32.HI R70, RZ, 0x10, R61 ;  /* 0x00000010ff467819 */ /* 0x000fe2000001163d */
[----:B------:R-:W-:Y:S01]  /*6600*/  IMAD.SHL.U32 R66, R66, 0x100, RZ ;  /* 0x0000010042427824 */ /* 0x000fe200078e00ff */
[----:B------:R-:W-:Y:S02]  /*6610*/  SHF.L.U32 R61, R71, 0x8, RZ ;  /* 0x00000008473d7819 */ /* 0x000fe400000006ff */
[----:B------:R-:W-:Y:S02]  /*6620*/  F2FP.SATFINITE.E4M3.F32.PACK_AB_MERGE_C R48, R67, R62, R48 ;  /* 0x0000003e4330723e */ /* 0x000fe40004807030 */
[----:B------:R-:W-:Y:S01]  /*6630*/  LOP3.LUT R65, R65, 0xff00, R66, 0xf8, !PT ;  /* 0x0000ff0041417812 */ /* 0x000fe200078ef842 */
[----:B------:R-:W-:Y:S01]  /*6640*/  IMAD.U32 R66, R63, 0x10000, RZ ;  /* 0x000100003f427824 */ /* 0x000fe200078e00ff */
[----:B------:R-:W-:Y:S01]  /*6650*/  LOP3.LUT R61, R64, 0xff00, R61, 0xf8, !PT ;  /* 0x0000ff00403d7812 */ /* 0x000fe200078ef83d */
[----:B------:R-:W-:-:S02]  /*6660*/  IMAD.MOV.U32 R63, RZ, RZ, R51 ;  /* 0x000000ffff3f7224 */ /* 0x000fc400078e0033 */
[----:B------:R-:W-:Y:S01]  /*6670*/  IMAD.U32 R64, R70, 0x10000, RZ ;  /* 0x0001000046407824 */ /* 0x000fe200078e00ff */
[----:B------:R-:W-:Y:S02]  /*6680*/  LOP3.LUT R65, R65, 0xff0000, R66, 0xf8, !PT ;  /* 0x00ff000041417812 */ /* 0x000fe400078ef842 */
[----:B------:R-:W-:Y:S02]  /*6690*/  F2FP.F16.E4M3.UNPACK_B R51, R63 ;  /* 0x0000003fff33723e */ /* 0x000fe400020006ff */
[----:B------:R-:W-:Y:S02]  /*66a0*/  LOP3.LUT R61, R61, 0xff0000, R64, 0xf8, !PT ;  /* 0x00ff00003d3d7812 */ /* 0x000fe400078ef840 */
[----:B------:R-:W-:Y:S01]  /*66b0*/  F2FP.F16.E4M3.UNPACK_B R71, R65.H1 ;  /* 0x00000041ff47723e */ /* 0x000fe200030006ff */
[--C-:B------:R-:W-:Y:S01]  /*66c0*/  HADD2.F32 R64, -RZ, R51.reuse.H1_H1 ;  /* 0x30000033ff407230 */ /* 0x100fe20000004100 */
[----:B------:R-:W-:Y:S01]  /*66d0*/  F2FP.F16.E4M3.UNPACK_B R66, R61.H1 ;  /* 0x0000003dff42723e */ /* 0x000fe200030006ff */
[----:B------:R-:W-:-:S02]  /*66e0*/  HADD2.F32 R51, -RZ, R51.H0_H0 ;  /* 0x20000033ff337230 */ /* 0x000fc40000004100 */
[----:B------:R-:W-:Y:S02]  /*66f0*/  HADD2.F32 R72, -RZ, R71.H0_H0 ;  /* 0x20000047ff487230 */ /* 0x000fe40000004100 */
[--C-:B------:R-:W-:Y:S02]  /*6700*/  HADD2.F32 R70, -RZ, R66.reuse.H0_H0 ;  /* 0x20000042ff467230 */ /* 0x100fe40000004100 */
[----:B------:R-:W-:Y:S02]  /*6710*/  HADD2.F32 R66, -RZ, R66.H1_H1 ;  /* 0x30000042ff427230 */ /* 0x000fe40000004100 */
[-C--:B------:R-:W-:Y:S01]  /*6720*/  FMUL.FTZ R74, R64, R72.reuse ;  /* 0x00000048404a7220 */ /* 0x080fe20000410000 */
[----:B------:R-:W-:-:S03]  /*6730*/  FMUL.FTZ R73, R51, R72 ;  /* 0x0000004833497220 */ /* 0x000fc60000410000 */
[-C--:B------:R-:W-:Y:S01]  /*6740*/  FFMA.FTZ R51, R51, R70.reuse, -R74 ;  /* 0x0000004633337223 */ /* 0x080fe2000001084a */
[----:B------:R-:W-:Y:S01]  /*6750*/  FFMA.FTZ R64, R64, R70, R73 ;  /* 0x0000004640407223 */ /* 0x000fe20000010049 */
[----:B------:R-:W-:Y:S02]  /*6760*/  F2FP.F16.E4M3.UNPACK_B R70, R63.H1 ;  /* 0x0000003fff46723e */ /* 0x000fe400030006ff */
[----:B------:R-:W-:Y:S01]  /*6770*/  MOV R63, R50 ;  /* 0x00000032003f7202 */ /* 0x000fe20000000f00 */
[----:B------:R-:W-:Y:S02]  /*6780*/  HADD2.F32 R50, -RZ, R71.H1_H1 ;  /* 0x30000047ff327230 */ /* 0x000fe40000004100 */
[--C-:B------:R-:W-:Y:S02]  /*6790*/  HADD2.F32 R71, -RZ, R70.reuse.H1_H1 ;  /* 0x30000046ff477230 */ /* 0x100fe40000004100 */
[----:B------:R-:W-:-:S03]  /*67a0*/  HADD2.F32 R70, -RZ, R70.H0_H0 ;  /* 0x20000046ff467230 */ /* 0x000fc60000004100 */
[CC--:B------:R-:W-:Y:S02]  /*67b0*/  FMUL.FTZ R73, R71.reuse, R50.reuse ;  /* 0x0000003247497220 */ /* 0x0c0fe40000410000 */
[C---:B------:R-:W-:Y:S02]  /*67c0*/  FMUL.FTZ R72, R70.reuse, R50 ;  /* 0x0000003246487220 */ /* 0x040fe40000410000 */
[-C--:B------:R-:W-:Y:S01]  /*67d0*/  FFMA.FTZ R50, R70, R66.reuse, -R73 ;  /* 0x0000004246327223 */ /* 0x080fe20000010849 */
[----:B------:R-:W-:Y:S01]  /*67e0*/  F2FP.F16.E4M3.UNPACK_B R73, R65 ;  /* 0x00000041ff49723e */ /* 0x000fe200020006ff */
[----:B------:R-:W-:Y:S01]  /*67f0*/  FFMA.FTZ R71, R71, R66, R72 ;  /* 0x0000004247477223 */ /* 0x000fe20000010048 */
[----:B------:R-:W-:Y:S02]  /*6800*/  F2FP.F16.E4M3.UNPACK_B R65, R63.H1 ;  /* 0x0000003fff41723e */ /* 0x000fe400030006ff */
[----:B------:R-:W-:Y:S01]  /*6810*/  F2FP.F16.E4M3.UNPACK_B R70, R61 ;  /* 0x0000003dff46723e */ /* 0x000fe200020006ff */
[----:B------:R-:W-:Y:S01]  /*6820*/  HADD2.F32 R61, -RZ, R73.H1_H1 ;  /* 0x30000049ff3d7230 */ /* 0x000fe20000004100 */
[----:B------:R-:W-:Y:S01]  /*6830*/  F2FP.F16.E4M3.UNPACK_B R63, R63 ;  /* 0x0000003fff3f723e */ /* 0x000fe200020006ff */
[--C-:B------:R-:W-:Y:S01]  /*6840*/  HADD2.F32 R66, -RZ, R65.reuse.H1_H1 ;  /* 0x30000041ff427230 */ /* 0x100fe20000004100 */
[----:B------:R-:W-:Y:S01]  /*6850*/  F2FP.SATFINITE.E4M3.F32.PACK_AB_MERGE_C R71, R71, R50, RZ ;  /* 0x000000324747723e */ /* 0x000fe200048070ff */
[----:B------:R-:W-:-:S02]  /*6860*/  HADD2.F32 R65, -RZ, R65.H0_H0 ;  /* 0x20000041ff417230 */ /* 0x000fc40000004100 */
[--C-:B------:R-:W-:Y:S02]  /*6870*/  HADD2.F32 R72, -RZ, R70.reuse.H1_H1 ;  /* 0x30000046ff487230 */ /* 0x100fe40000004100 */
[-C--:B------:R-:W-:Y:S01]  /*6880*/  FMUL.FTZ R74, R66, R61.reuse ;  /* 0x0000003d424a7220 */ /* 0x080fe20000410000 */
[----:B------:R-:W-:Y:S02]  /*6890*/  HADD2.F32 R70, -RZ, R70.H0_H0 ;  /* 0x20000046ff467230 */ /* 0x000fe40000004100 */
[C---:B------:R-:W-:Y:S01]  /*68a0*/  FMUL.FTZ R75, R65.reuse, R61 ;  /* 0x0000003d414b7220 */ /* 0x040fe20000410000 */
[----:B------:R-:W-:Y:S01]  /*68b0*/  F2FP.SATFINITE.E4M3.F32.PACK_AB_MERGE_C R51, R64, R51, R71 ;  /* 0x000000334033723e */ /* 0x000fe20004807047 */
[-C--:B------:R-:W-:Y:S01]  /*68c0*/  FFMA.FTZ R61, R65, R72.reuse, -R74 ;  /* 0x00000048413d7223 */ /* 0x080fe2000001084a */
[----:B------:R-:W-:Y:S02]  /*68d0*/  HADD2.F32 R65, -RZ, R63.H1_H1 ;  /* 0x3000003fff417230 */ /* 0x000fe40000004100 */
[----:B------:R-:W-:Y:S01]  /*68e0*/  FFMA.FTZ R74, R66, R72, R75 ;  /* 0x00000048424a7223 */ /* 0x000fe2000001004b */
[----:B------:R-:W-:-:S02]  /*68f0*/  HADD2.F32 R66, -RZ, R73.H0_H0 ;  /* 0x20000049ff427230 */ /* 0x000fc40000004100 */
[----:B------:R-:W-:Y:S02]  /*6900*/  HADD2.F32 R63, -RZ, R63.H0_H0 ;  /* 0x2000003fff3f7230 */ /* 0x000fe40000004100 */
[----:B------:R-:W-:Y:S01]  /*6910*/  F2FP.SATFINITE.E4M3.F32.PACK_AB_MERGE_C R61, R74, R61, RZ ;  /* 0x0000003d4a3d723e */ /* 0x000fe200048070ff */
[-C--:B------:R-:W-:Y:S02]  /*6920*/  FMUL.FTZ R72, R65, R66.reuse ;  /* 0x0000004241487220 */ /* 0x080fe40000410000 */
[C---:B------:R-:W-:Y:S02]  /*6930*/  FMUL.FTZ R66, R63.reuse, R66 ;  /* 0x000000423f427220 */ /* 0x040fe40000410000 */
[-C--:B------:R-:W-:Y:S02]  /*6940*/  FFMA.FTZ R72, R63, R70.reuse, -R72 ;  /* 0x000000463f487223 */ /* 0x080fe40000010848 */
[----:B------:R-:W-:-:S05]  /*6950*/  FFMA.FTZ R65, R65, R70, R66 ;  /* 0x0000004641417223 */ /* 0x000fca0000010042 */
[----:B------:R-:W-:-:S07]  /*6960*/  F2FP.SATFINITE.E4M3.F32.PACK_AB_MERGE_C R50, R65, R72, R61 ;  /* 0x000000484132723e */ /* 0x000fce000480703d */
.L_x_388:
[----:B------:R-:W-:Y:S05]  /*6970*/  BSYNC B2 ;  /* 0x0000000000027941 */ /* 0x000fea0003800000 */
.L_x_387:
[----:B------:R-:W-:Y:S02]  /*6980*/  ULDC.64 UR4, c[0x0][0x2e8] ;  /* 0x0000ba0000047ab9 */ /* 0x000fe40000000a00 */
[----:B------:R-:W-:-:S04]  /*6990*/  IADD3 R60, P2, P3, R43, UR4, R69 ;  /* 0x000000042b3c7c10 */ /* 0x000fc8000fb5e045 */
[----:B------:R-:W-:-:S05]  /*69a0*/  IADD3.X R61, R105, UR5, R68, P2, P3 ;  /* 0x00000005693d7c10 */ /* 0x000fca00097e6444 */
[----:B--2---:R2:W-:Y:S04]  /*69b0*/  STG.E.128 desc[UR42][R60.64], R48 ;  /* 0x000000303c007986 */ /* 0x0045e8000c101d2a */
.L_x_382:
[----:B------:R-:W-:Y:S05]  /*69c0*/  BSYNC B1 ;  /* 0x0000000000017941 */ /* 0x000fea0003800000 */
.L_x_381:
[----:B------:R-:W-:Y:S05]  /*69d0*/  @P4 BRA `(.L_x_389) ;  /* 0x0000005c00344947 */ /* 0x000fea0003800000 */
[----:B------:R-:W-:Y:S01]  /*69e0*/  IADD3 R120, P2, P3, R34, R120, R16 ;  /* 0x0000007822787210 */ /* 0x000fe20007b5e010 */
[----:B------:R-:W-:Y:S03]  /*69f0*/  BSSY B1, `(.L_x_390) ;  /* 0x0000078000017945 */ /* 0x000fe60003800000 */
[----:B------:R-:W-:Y:S01]  /*6a00*/  IADD3.X R85, R37, R85, R17, P2, P3 ;  /* 0x0000005525557210 */ /* 0x000fe200017e6411 */
[----:B------:R-:W-:Y:S08]  /*6a10*/  @P0 BRA `(.L_x_391) ;  /* 0x0000000400d40947 */ /* 0x000ff00003800000 */
[----:B0-2---:R0:W2:Y:S01]  /*6a20*/  LDS.128 R48, [R113+0x2b400] ;  /* 0x02b4000071307984 */ /* 0x0050a20000000c00 */
[----:B------:R-:W-:Y:S01]  /*6a30*/  ISETP.GE.AND P2, PT, R18, R84, PT ;  /* 0x000000541200720c */ /* 0x000fe20003f46270 */
[----:B------:R-:W-:-:S12]  /*6a40*/  BSSY B2, `(.L_x_392) ;  /* 0x000006e000027945 */ /* 0x000fd80003800000 */
[----:B0-----:R-:W-:Y:S05]  /*6a50*/  @P2 BRA `(.L_x_393) ;  /* 0x0000000400b02947 */ /* 0x001fea0003800000 */
[----:B--2---:R-:W-:Y:S01]  /*6a60*/  IMAD.MOV.U32 R60, RZ, RZ, R49 ;  /* 0x000000ffff3c7224 */ /* 0x004fe200078e0031 */
[----:B------:R-:W-:Y:S02]  /*6a70*/  F2FP.F16.E4M3.UNPACK_B R63, R123.H1 ;  /* 0x0000007bff3f723e */ /* 0x000fe400030006ff */
[----:B------:R-:W-:Y:S02]  /*6a80*/  F2FP.F16.E4M3.UNPACK_B R64, R122.H1 ;  /* 0x0000007aff40723e */ /* 0x000fe400030006ff */
[----:B------:R-:W-:Y:S01]  /*6a90*/  F2FP.F16.E4M3.UNPACK_B R49, R60 ;  /* 0x0000003cff31723e */ /* 0x000fe200020006ff */
[--C-:B------:R-:W-:Y:S01]  /*6aa0*/  HADD2.F32 R61, -RZ, R63.reuse.H0_H0 ;  /* 0x2000003fff3d7230 */ /* 0x100fe20000004100 */
[--C-:B------:R-:W-:Y:S01]  /*6ab0*/  SHF.R.U32.HI R69, RZ, 0x8, R57.reuse ;  /* 0x00000008ff457819 */ /* 0x100fe20000011639 */
[----:B------:R-:W-:Y:S01]  /*6ac0*/  HADD2.F32 R68, -RZ, R63.H1_H1 ;  /* 0x3000003fff447230 */ /* 0x000fe20000004100 */
[----:B------:R-:W-:Y:S01]  /*6ad0*/  LOP3.LUT R62, R57, 0xff0000ff, RZ, 0xc0, !PT ;  /* 0xff0000ff393e7812 */ /* 0x000fe200078ec0ff */
[--C-:B------:R-:W-:Y:S01]  /*6ae0*/  HADD2.F32 R56, -RZ, R49.reuse.H0_H0 ;  /* 0x20000031ff387230 */ /* 0x100fe20000004100 */
[----:B------:R-:W-:Y:S01]  /*6af0*/  SHF.R.U32.HI R58, RZ, 0x10, R57 ;  /* 0x00000010ff3a7819 */ /* 0x000fe20000011639 */
[----:B------:R-:W-:Y:S01]  /*6b00*/  HADD2.F32 R49, -RZ, R49.H1_H1 ;  /* 0x30000031ff317230 */ /* 0x000fe20000004100 */
[----:B------:R-:W-:Y:S01]  /*6b10*/  SHF.R.U32.HI R67, RZ, 0x8, R59 ;  /* 0x00000008ff437819 */ /* 0x000fe2000001163b */
[----:B------:R-:W-:-:S02]  /*6b20*/  HADD2.F32 R57, -RZ, R64.H0_H0 ;  /* 0x20000040ff397230 */ /* 0x000fc40000004100 */
[CC--:B------:R-:W-:Y:S01]  /*6b30*/  FMUL.FTZ R66, R56.reuse, R61.reuse ;  /* 0x0000003d38427220 */ /* 0x0c0fe20000410000 */
[----:B------:R-:W-:Y:S02]  /*6b40*/  HADD2.F32 R64, -RZ, R64.H1_H1 ;  /* 0x30000040ff407230 */ /* 0x000fe40000004100 */
[C---:B------:R-:W-:Y:S01]  /*6b50*/  FMUL.FTZ R65, R49.reuse, R61 ;  /* 0x0000003d31417220 */ /* 0x040fe20000410000 */
[----:B------:R-:W-:Y:S01]  /*6b60*/  SHF.R.U32.HI R61, RZ, 0x10, R59 ;  /* 0x00000010ff3d7819 */ /* 0x000fe2000001163b */
[----:B------:R-:W-:Y:S01]  /*6b70*/  FFMA.FTZ R49, R49, R57, R66 ;  /* 0x0000003931317223 */ /* 0x000fe20000010042 */
[----:B------:R-:W-:Y:S01]  /*6b80*/  F2FP.F16.E4M3.UNPACK_B R123, R123 ;  /* 0x0000007bff7b723e */ /* 0x000fe200020006ff */
[----:B------:R-:W-:Y:S01]  /*6b90*/  FFMA.FTZ R56, R56, R57, -R65 ;  /* 0x0000003938387223 */ /* 0x000fe20000010841 */
[----:B------:R-:W-:Y:S01]  /*6ba0*/  F2FP.F16.E4M3.UNPACK_B R57, R60.H1 ;  /* 0x0000003cff39723e */ /* 0x000fe200030006ff */
[----:B------:R-:W-:Y:S01]  /*6bb0*/  IMAD.SHL.U32 R65, R69, 0x100, RZ ;  /* 0x0000010045417824 */ /* 0x000fe200078e00ff */
[----:B------:R-:W-:Y:S01]  /*6bc0*/  LOP3.LUT R60, R59, 0xff0000ff, RZ, 0xc0, !PT ;  /* 0xff0000ff3b3c7812 */ /* 0x000fe200078ec0ff */
[----:B------:R-:W-:Y:S01]  /*6bd0*/  IMAD.MOV.U32 R59, RZ, RZ, R48 ;  /* 0x000000ffff3b7224 */ /* 0x000fe200078e0030 */
[----:B------:R-:W-:Y:S01]  /*6be0*/  F2FP.F16.E4M3.UNPACK_B R122, R122 ;  /* 0x0000007aff7a723e */ /* 0x000fe200020006ff */
[--C-:B------:R-:W-:Y:S01]  /*6bf0*/  HADD2.F32 R63, -RZ, R57.reuse.H1_H1 ;  /* 0x30000039ff3f7230 */ /* 0x100fe20000004100 */
[----:B------:R-:W-:Y:S01]  /*6c00*/  LOP3.LUT R66, R62, 0xff00, R65, 0xf8, !PT ;  /* 0x0000ff003e427812 */ /* 0x000fe200078ef841 */
[----:B------:R-:W-:Y:S01]  /*6c10*/  HADD2.F32 R57, -RZ, R57.H0_H0 ;  /* 0x20000039ff397230 */ /* 0x000fe20000004100 */
[----:B------:R-:W-:-:S02]  /*6c20*/  F2FP.F16.E4M3.UNPACK_B R62, R59.H1 ;  /* 0x0000003bff3e723e */ /* 0x000fc400030006ff */
[-C--:B------:R-:W-:Y:S01]  /*6c30*/  FMUL.FTZ R48, R63, R68.reuse ;  /* 0x000000443f307220 */ /* 0x080fe20000410000 */
[----:B------:R-:W-:Y:S01]  /*6c40*/  SHF.L.U32 R65, R67, 0x8, RZ ;  /* 0x0000000843417819 */ /* 0x000fe200000006ff */
[C---:B------:R-:W-:Y:S01]  /*6c50*/  FMUL.FTZ R68, R57.reuse, R68 ;  /* 0x0000004439447220 */ /* 0x040fe20000410000 */
[----:B------:R-:W-:Y:S02]  /*6c60*/  IMAD.U32 R67, R58, 0x10000, RZ ;  /* 0x000100003a437824 */ /* 0x000fe400078e00ff */
[-C--:B------:R-:W-:Y:S01]  /*6c70*/  FFMA.FTZ R48, R57, R64.reuse, -R48 ;  /* 0x0000004039307223 */ /* 0x080fe20000010830 */
[----:B------:R-:W-:Y:S01]  /*6c80*/  LOP3.LUT R69, R60, 0xff00, R65, 0xf8, !PT ;  /* 0x0000ff003c457812 */ /* 0x000fe200078ef841 */
[----:B------:R-:W-:Y:S01]  /*6c90*/  FFMA.FTZ R57, R63, R64, R68 ;  /* 0x000000403f397223 */ /* 0x000fe20000010044 */
[----:B------:R-:W-:Y:S01]  /*6ca0*/  HADD2.F32 R68, -RZ, R123.H1_H1 ;  /* 0x3000007bff447230 */ /* 0x000fe20000004100 */
[----:B------:R-:W-:Y:S01]  /*6cb0*/  LOP3.LUT R60, R66, 0xff0000, R67, 0xf8, !PT ;  /* 0x00ff0000423c7812 */ /* 0x000fe200078ef843 */
[----:B------:R-:W-:-:S02]  /*6cc0*/  HADD2.F32 R63, -RZ, R62.H0_H0 ;  /* 0x2000003eff3f7230 */ /* 0x000fc40000004100 */
[----:B------:R-:W-:Y:S01]  /*6cd0*/  HADD2.F32 R64, -RZ, R62.H1_H1 ;  /* 0x3000003eff407230 */ /* 0x000fe20000004100 */
[----:B------:R-:W-:Y:S01]  /*6ce0*/  F2FP.F16.E4M3.UNPACK_B R62, R59 ;  /* 0x0000003bff3e723e */ /* 0x000fe200020006ff */
[----:B------:R-:W-:Y:S02]  /*6cf0*/  HADD2.F32 R65, -RZ, R122.H1_H1 ;  /* 0x3000007aff417230 */ /* 0x000fe40000004100 */
[-C--:B------:R-:W-:Y:S01]  /*6d00*/  FMUL.FTZ R71, R63, R68.reuse ;  /* 0x000000443f477220 */ /* 0x080fe20000410000 */
[----:B------:R-:W-:Y:S02]  /*6d10*/  IMAD.U32 R66, R61, 0x10000, RZ ;  /* 0x000100003d427824 */ /* 0x000fe400078e00ff */
[C---:B------:R-:W-:Y:S01]  /*6d20*/  FMUL.FTZ R58, R64.reuse, R68 ;  /* 0x00000044403a7220 */ /* 0x040fe20000410000 */
[----:B------:R-:W-:Y:S02]  /*6d30*/  HADD2.F32 R123, -RZ, R123.H0_H0 ;  /* 0x2000007bff7b7230 */ /* 0x000fe40000004100 */
[----:B------:R-:W-:Y:S01]  /*6d40*/  FFMA.FTZ R59, R64, R65, R71 ;  /* 0x00000041403b7223 */ /* 0x000fe20000010047 */
[----:B------:R-:W-:-:S02]  /*6d50*/  HADD2.F32 R64, -RZ, R62.H1_H1 ;  /* 0x3000003eff407230 */ /* 0x000fc40000004100 */
[----:B------:R-:W-:Y:S01]  /*6d60*/  FFMA.FTZ R58, R63, R65, -R58 ;  /* 0x000000413f3a7223 */ /* 0x000fe2000001083a */
[----:B------:R-:W-:Y:S01]  /*6d70*/  HADD2.F32 R62, -RZ, R62.H0_H0 ;  /* 0x2000003eff3e7230 */ /* 0x000fe20000004100 */
[----:B------:R-:W-:Y:S01]  /*6d80*/  LOP3.LUT R63, R69, 0xff0000, R66, 0xf8, !PT ;  /* 0x00ff0000453f7812 */ /* 0x000fe200078ef842 */
[----:B------:R-:W-:Y:S02]  /*6d90*/  IMAD.MOV.U32 R65, RZ, RZ, R51 ;  /* 0x000000ffff417224 */ /* 0x000fe400078e0033 */
[-C--:B------:R-:W-:Y:S01]  /*6da0*/  FMUL.FTZ R51, R64, R123.reuse ;  /* 0x0000007b40337220 */ /* 0x080fe20000410000 */
[----:B------:R-:W-:Y:S02]  /*6db0*/  HADD2.F32 R67, -RZ, R122.H0_H0 ;  /* 0x2000007aff437230 */ /* 0x000fe40000004100 */
[C---:B------:R-:W-:Y:S01]  /*6dc0*/  FMUL.FTZ R123, R62.reuse, R123 ;  /* 0x0000007b3e7b7220 */ /* 0x040fe20000410000 */
[----:B------:R-:W-:Y:S02]  /*6dd0*/  F2FP.F16.E4M3.UNPACK_B R69, R63.H1 ;  /* 0x0000003fff45723e */ /* 0x000fe400030006ff */
[----:B------:R-:W-:Y:S01]  /*6de0*/  F2FP.F16.E4M3.UNPACK_B R61, R65 ;  /* 0x00000041ff3d723e */ /* 0x000fe200020006ff */
[-C--:B------:R-:W-:Y:S01]  /*6df0*/  FFMA.FTZ R51, R62, R67.reuse, -R51 ;  /* 0x000000433e337223 */ /* 0x080fe20000010833 */
[----:B------:R-:W-:Y:S01]  /*6e00*/  FFMA.FTZ R62, R64, R67, R123 ;  /* 0x00000043403e7223 */ /* 0x000fe2000001007b */
[----:B------:R-:W-:Y:S01]  /*6e10*/  F2FP.F16.E4M3.UNPACK_B R68, R60.H1 ;  /* 0x0000003cff44723e */ /* 0x000fe200030006ff */
[----:B------:R-:W-:Y:S01]  /*6e20*/  HADD2.F32 R66, -RZ, R69.H0_H0 ;  /* 0x20000045ff427230 */ /* 0x000fe20000004100 */
[----:B------:R-:W-:Y:S01]  /*6e30*/  F2FP.SATFINITE.E4M3.F32.PACK_AB_MERGE_C R57, R57, R48, RZ ;  /* 0x000000303939723e */ /* 0x000fe200048070ff */
[--C-:B------:R-:W-:Y:S01]  /*6e40*/  HADD2.F32 R64, -RZ, R61.reuse.H1_H1 ;  /* 0x3000003dff407230 */ /* 0x100fe20000004100 */
[----:B------:R-:W-:Y:S01]  /*6e50*/  F2FP.SATFINITE.E4M3.F32.PACK_AB_MERGE_C R58, R59, R58, RZ ;  /* 0x0000003a3b3a723e */ /* 0x000fe200048070ff */
[----:B------:R-:W-:Y:S01]  /*6e60*/  HADD2.F32 R61, -RZ, R61.H0_H0 ;  /* 0x2000003dff3d7230 */ /* 0x000fe20000004100 */
[----:B------:R-:W-:Y:S01]  /*6e70*/  F2FP.SATFINITE.E4M3.F32.PACK_AB_MERGE_C R49, R49, R56, R57 ;  /* 0x000000383131723e */ /* 0x000fe20004807039 */
[----:B------:R-:W-:-:S02]  /*6e80*/  HADD2.F32 R67, -RZ, R68.H0_H0 ;  /* 0x20000044ff437230 */ /* 0x000fc40000004100 */
[CC--:B------:R-:W-:Y:S01]  /*6e90*/  FMUL.FTZ R70, R64.reuse, R66.reuse ;  /* 0x0000004240467220 */ /* 0x0c0fe20000410000 */
[----:B------:R-:W-:Y:S02]  /*6ea0*/  HADD2.F32 R69, -RZ, R69.H1_H1 ;  /* 0x30000045ff457230 */ /* 0x000fe40000004100 */
[C---:B------:R-:W-:Y:S01]  /*6eb0*/  FMUL.FTZ R71, R61.reuse, R66 ;  /* 0x000000423d477220 */ /* 0x040fe20000410000 */
[----:B------:R-:W-:Y:S01]  /*6ec0*/  F2FP.F16.E4M3.UNPACK_B R66, R65.H1 ;  /* 0x00000041ff42723e */ /* 0x000fe200030006ff */
[-C--:B------:R-:W-:Y:S01]  /*6ed0*/  FFMA.FTZ R61, R61, R67.reuse, -R70 ;  /* 0x000000433d3d7223 */ /* 0x080fe20000010846 */
[----:B------:R-:W-:Y:S02]  /*6ee0*/  HADD2.F32 R68, -RZ, R68.H1_H1 ;  /* 0x30000044ff447230 */ /* 0x000fe40000004100 */
[----:B------:R-:W-:Y:S01]  /*6ef0*/  FFMA.FTZ R64, R64, R67, R71 ;  /* 0x0000004340407223 */ /* 0x000fe20000010047 */
[----:B------:R-:W-:Y:S01]  /*6f00*/  IMAD.MOV.U32 R65, RZ, RZ, R50 ;  /* 0x000000ffff417224 */ /* 0x000fe200078e0032 */
[----:B------:R-:W-:Y:S01]  /*6f10*/  F2FP.SATFINITE.E4M3.F32.PACK_AB_MERGE_C R51, R62, R51, R58 ;  /* 0x000000333e33723e */ /* 0x000fe2000480703a */
[----:B------:R-:W-:-:S02]  /*6f20*/  HADD2.F32 R67, -RZ, R66.H1_H1 ;  /* 0x30000042ff437230 */ /* 0x000fc40000004100 */
[----:B------:R-:W-:-:S03]  /*6f30*/  HADD2.F32 R66, -RZ, R66.H0_H0 ;  /* 0x20000042ff427230 */ /* 0x000fc60000004100 */
[CC--:B------:R-:W-:Y:S02]  /*6f40*/  FMUL.FTZ R71, R67.reuse, R69.reuse ;  /* 0x0000004543477220 */ /* 0x0c0fe40000410000 */
[C---:B------:R-:W-:Y:S01]  /*6f50*/  FMUL.FTZ R70, R66.reuse, R69 ;  /* 0x0000004542467220 */ /* 0x040fe20000410000 */
[----:B------:R-:W-:Y:S01]  /*6f60*/  F2FP.F16.E4M3.UNPACK_B R69, R63 ;  /* 0x0000003fff45723e */ /* 0x000fe200020006ff */
[-C--:B------:R-:W-:Y:S01]  /*6f70*/  FFMA.FTZ R50, R66, R68.reuse, -R71 ;  /* 0x0000004442327223 */ /* 0x080fe20000010847 */
[-C--:B------:R-:W-:Y:S01]  /*6f80*/  F2FP.F16.E4M3.UNPACK_B R66, R65.reuse.H1 ;  /* 0x00000041ff42723e */ /* 0x080fe200030006ff */
[----:B------:R-:W-:Y:S01]  /*6f90*/  FFMA.FTZ R63, R67, R68, R70 ;  /* 0x00000044433f7223 */ /* 0x000fe20000010046 */
[----:B------:R-:W-:Y:S01]  /*6fa0*/  F2FP.F16.E4M3.UNPACK_B R68, R60 ;  /* 0x0000003cff44723e */ /* 0x000fe200020006ff */
[----:B------:R-:W-:Y:S01]  /*6fb0*/  HADD2.F32 R70, -RZ, R69.H1_H1 ;  /* 0x30000045ff467230 */ /* 0x000fe20000004100 */
[----:B------:R-:W-:Y:S01]  /*6fc0*/  F2FP.F16.E4M3.UNPACK_B R65, R65 ;  /* 0x00000041ff41723e */ /* 0x000fe200020006ff */
[--C-:B------:R-:W-:Y:S01]  /*6fd0*/  HADD2.F32 R67, -RZ, R66.reuse.H1_H1 ;  /* 0x30000042ff437230 */ /* 0x100fe20000004100 */
[----:B------:R-:W-:Y:S01]  /*6fe0*/  F2FP.SATFINITE.E4M3.F32.PACK_AB_MERGE_C R63, R63, R50, RZ ;  /* 0x000000323f3f723e */ /* 0x000fe200048070ff */
[----:B------:R-:W-:-:S02]  /*6ff0*/  HADD2.F32 R66, -RZ, R66.H0_H0 ;  /* 0x20000042ff427230 */ /* 0x000fc40000004100 */
[--C-:B------:R-:W-:Y:S02]  /*7000*/  HADD2.F32 R60, -RZ, R68.reuse.H1_H1 ;  /* 0x30000044ff3c7230 */ /* 0x100fe40000004100 */
[CC--:B------:R-:W-:Y:S01]  /*7010*/  FMUL.FTZ R71, R67.reuse, R70.reuse ;  /* 0x0000004643477220 */ /* 0x0c0fe20000410000 */
[----:B------:R-:W-:Y:S02]  /*7020*/  HADD2.F32 R69, -RZ, R69.H0_H0 ;  /* 0x20000045ff457230 */ /* 0x000fe40000004100 */
[C---:B------:R-:W-:Y:S01]  /*7030*/  FMUL.FTZ R70, R66.reuse, R70 ;  /* 0x0000004642467220 */ /* 0x040fe20000410000 */
[----:B------:R-:W-:Y:S02]  /*7040*/  HADD2.F32 R68, -RZ, R68.H0_H0 ;  /* 0x20000044ff447230 */ /* 0x000fe40000004100 */
[-C--:B------:R-:W-:Y:S01]  /*7050*/  FFMA.FTZ R71, R66, R60.reuse, -R71 ;  /* 0x0000003c42477223 */ /* 0x080fe20000010847 */
[----:B------:R-:W-:Y:S01]  /*7060*/  F2FP.SATFINITE.E4M3.F32.PACK_AB_MERGE_C R61, R64, R61, R63 ;  /* 0x0000003d403d723e */ /* 0x000fe2000480703f */
[----:B------:R-:W-:Y:S01]  /*7070*/  FFMA.FTZ R70, R67, R60, R70 ;  /* 0x0000003c43467223 */ /* 0x000fe20000010046 */
[----:B------:R-:W-:-:S02]  /*7080*/  HADD2.F32 R60, -RZ, R65.H1_H1 ;  /* 0x30000041ff3c7230 */ /* 0x000fc40000004100 */
[----:B------:R-:W-:Y:S02]  /*7090*/  HADD2.F32 R65, -RZ, R65.H0_H0 ;  /* 0x20000041ff417230 */ /* 0x000fe40000004100 */
[----:B------:R-:W-:Y:S01]  /*70a0*/  F2FP.SATFINITE.E4M3.F32.PACK_AB_MERGE_C R70, R70, R71, RZ ;  /* 0x000000474646723e */ /* 0x000fe200048070ff */
[CC--:B------:R-:W-:Y:S02]  /*70b0*/  FMUL.FTZ R48, R60.reuse, R69.reuse ;  /* 0x000000453c307220 */ /* 0x0c0fe40000410000 */
[C---:B------:R-:W-:Y:S02]  /*70c0*/  FMUL.FTZ R69, R65.reuse, R69 ;  /* 0x0000004541457220 */ /* 0x040fe40000410000 */
[-C--:B------:R-:W-:Y:S02]  /*70d0*/  FFMA.FTZ R48, R65, R68.reuse, -R48 ;  /* 0x0000004441307223 */ /* 0x080fe40000010830 */
[----:B------:R-:W-:-:S05]  /*70e0*/  FFMA.FTZ R69, R60, R68, R69 ;  /* 0x000000443c457223 */ /* 0x000fca0000010045 */
[----:B------:R-:W-:Y:S02]  /*70f0*/  F2FP.SATFINITE.E4M3.F32.PACK_AB_MERGE_C R50, R69, R48, R70 ;  /* 0x000000304532723e */ /* 0x000fe40004807046 */
[----:B------:R-:W-:Y:S01]  /*7100*/  MOV R48, R51 ;  /* 0x0000003300307202 */ /* 0x000fe20000000f00 */
[----:B------:R-:W-:-:S07]  /*7110*/  IMAD.MOV.U32 R51, RZ, RZ, R61 ;  /* 0x000000ffff337224 */ /* 0x000fce00078e003d */
.L_x_393:
[----:B------:R-:W-:Y:S05]  /*7120*/  BSYNC B2 ;  /* 0x0000000000027941 */ /* 0x000fea0003800000 */
.L_x_392:
[----:B------:R-:W-:Y:S02]  /*7130*/  ULDC.64 UR4, c[0x0][0x2e8] ;  /* 0x0000ba0000047ab9 */ /* 0x000fe40000000a00 */
[----:B------:R-:W-:-:S04]  /*7140*/  IADD3 R56, P2, P3, R120, UR4, R102 ;  /* 0x0000000478387c10 */ /* 0x000fc8000fb5e066 */
[----:B------:R-:W-:-:S05]  /*7150*/  IADD3.X R57, R85, UR5, R42, P2, P3 ;  /* 0x0000000555397c10 */ /* 0x000fca00097e642a */
[----:B--2---:R3:W-:Y:S04]  /*7160*/  STG.E.128 desc[UR42][R56.64], R48 ;  /* 0x0000003038007986 */ /* 0x0047e8000c101d2a */
.L_x_391:
[----:B------:R-:W-:Y:S05]  /*7170*/  BSYNC B1 ;  /* 0x0000000000017941 */ /* 0x000fea0003800000 */
.L_x_390:
[----:B------:R-:W-:Y:S05]  /*7180*/  @P1 BRA `(.L_x_389) ;  /* 0x0000005400481947 */ /* 0x000fea0003800000 */
[----:B0-23--:R0:W2:Y:S01]  /*7190*/  LDS.128 R48, [R113+0x2f400] ;  /* 0x02f4000071307984 */ /* 0x00d0a20000000c00 */
[----:B------:R-:W-:Y:S01]  /*71a0*/  ISETP.GE.AND P2, PT, R233, R84, PT ;  /* 0x00000054e900720c */ /* 0x000fe20003f46270 */
[----:B------:R-:W-:-:S12]  /*71b0*/  BSSY B1, `(.L_x_394) ;  /* 0x0000069000017945 */ /* 0x000fd80003800000 */
[----:B0-----:R-:W-:Y:S05]  /*71c0*/  @P2 BRA `(.L_x_395) ;  /* 0x00000004009c2947 */ /* 0x001fea0003800000 */
[----:B------:R-:W-:Y:S02]  /*71d0*/  SHF.R.U32.HI R52, RZ, 0x8, R53 ;  /* 0x00000008ff347819 */ /* 0x000fe40000011635 */
[--C-:B------:R-:W-:Y:S02]  /*71e0*/  SHF.R.U32.HI R54, RZ, 0x8, R55.reuse ;  /* 0x00000008ff367819 */ /* 0x100fe40000011637 */
[----:B------:R-:W-:Y:S01]  /*71f0*/  SHF.R.U32.HI R57, RZ, 0x10, R55 ;  /* 0x00000010ff397819 */ /* 0x000fe20000011637 */
[----:B------:R-:W-:Y:S01]  /*7200*/  IMAD.SHL.U32 R52, R52, 0x100, RZ ;  /* 0x0000010034347824 */ /* 0x000fe200078e00ff */
[----:B------:R-:W-:Y:S01]  /*7210*/  LOP3.LUT R56, R55, 0xff0000ff, RZ, 0xc0, !PT ;  /* 0xff0000ff37387812 */ /* 0x000fe200078ec0ff */
[----:B------:R-:W-:Y:S01]  /*7220*/  IMAD.SHL.U32 R55, R54, 0x100, RZ ;  /* 0x0000010036377824 */ /* 0x000fe200078e00ff */
[----:B------:R-:W-:Y:S01]  /*7230*/  SHF.R.U32.HI R59, RZ, 0x10, R53 ;  /* 0x00000010ff3b7819 */ /* 0x000fe20000011635 */
[----:B--2---:R-:W-:Y:S01]  /*7240*/  IMAD.MOV.U32 R54, RZ, RZ, R48 ;  /* 0x000000ffff367224 */ /* 0x004fe200078e0030 */
[----:B------:R-:W-:-:S02]  /*7250*/  LOP3.LUT R53, R53, 0xff0000ff, RZ, 0xc0, !PT ;  /* 0xff0000ff35357812 */ /* 0x000fc400078ec0ff */
[----:B------:R-:W-:Y:S01]  /*7260*/  LOP3.LUT R58, R56, 0xff00, R55, 0xf8, !PT ;  /* 0x0000ff00383a7812 */ /* 0x000fe200078ef837 */
[----:B------:R-:W-:Y:S01]  /*7270*/  IMAD.U32 R55, R57, 0x10000, RZ ;  /* 0x0001000039377824 */ /* 0x000fe200078e00ff */
[----:B------:R-:W-:Y:S02]  /*7280*/  LOP3.LUT R53, R53, 0xff00, R52, 0xf8, !PT ;  /* 0x0000ff0035357812 */ /* 0x000fe400078ef834 */
[----:B------:R-:W-:Y:S02]  /*7290*/  SHF.L.U32 R52, R59, 0x10, RZ ;  /* 0x000000103b347819 */ /* 0x000fe400000006ff */
[----:B------:R-:W-:Y:S02]  /*72a0*/  F2FP.F16.E4M3.UNPACK_B R56, R87.H1 ;  /* 0x00000057ff38723e */ /* 0x000fe400030006ff */
[-C--:B------:R-:W-:Y:S02]  /*72b0*/  F2FP.F16.E4M3.UNPACK_B R48, R49.reuse ;  /* 0x00000031ff30723e */ /* 0x080fe400020006ff */
[----:B------:R-:W-:Y:S01]  /*72c0*/  LOP3.LUT R52, R53, 0xff0000, R52, 0xf8, !PT ;  /* 0x00ff000035347812 */ /* 0x000fe200078ef834 */
[----:B------:R-:W-:Y:S01]  /*72d0*/  HADD2.F32 R60, -RZ, R56.H0_H0 ;  /* 0x20000038ff3c7230 */ /* 0x000fe20000004100 */
[----:B------:R-:W-:Y:S01]  /*72e0*/  LOP3.LUT R53, R58, 0xff0000, R55, 0xf8, !PT ;  /* 0x00ff00003a357812 */ /* 0x000fe200078ef837 */
[--C-:B------:R-:W-:Y:S01]  /*72f0*/  HADD2.F32 R55, -RZ, R48.reuse.H1_H1 ;  /* 0x30000030ff377230 */ /* 0x100fe20000004100 */
[----:B------:R-:W-:Y:S01]  /*7300*/  F2FP.F16.E4M3.UNPACK_B R58, R86.H1 ;  /* 0x00000056ff3a723e */ /* 0x000fe200030006ff */
[----:B------:R-:W-:Y:S01]  /*7310*/  HADD2.F32 R48, -RZ, R48.H0_H0 ;  /* 0x20000030ff307230 */ /* 0x000fe20000004100 */
[----:B------:R-:W-:Y:S01]  /*7320*/  F2FP.F16.E4M3.UNPACK_B R49, R49.H1 ;  /* 0x00000031ff31723e */ /* 0x000fe200030006ff */
[----:B------:R-:W-:-:S02]  /*7330*/  HADD2.F32 R61, -RZ, R56.H1_H1 ;  /* 0x30000038ff3d7230 */ /* 0x000fc40000004100 */
[CC--:B------:R-:W-:Y:S01]  /*7340*/  FMUL.FTZ R63, R55.reuse, R60.reuse ;  /* 0x0000003c373f7220 */ /* 0x0c0fe20000410000 */
[--C-:B------:R-:W-:Y:S02]  /*7350*/  HADD2.F32 R59, -RZ, R58.reuse.H0_H0 ;  /* 0x2000003aff3b7230 */ /* 0x100fe40000004100 */
[C---:B------:R-:W-:Y:S01]  /*7360*/  FMUL.FTZ R60, R48.reuse, R60 ;  /* 0x0000003c303c7220 */ /* 0x040fe20000410000 */
[--C-:B------:R-:W-:Y:S01]  /*7370*/  HADD2.F32 R57, -RZ, R49.reuse.H1_H1 ;  /* 0x30000031ff397230 */ /* 0x100fe20000004100 */
[----:B------:R-:W-:Y:S01]  /*7380*/  F2FP.F16.E4M3.UNPACK_B R87, R87 ;  /* 0x00000057ff57723e */ /* 0x000fe200020006ff */
[----:B------:R-:W-:Y:S02]  /*7390*/  HADD2.F32 R56, -RZ, R49.H0_H0 ;  /* 0x20000031ff387230 */ /* 0x000fe40000004100 */
[-C--:B------:R-:W-:Y:S01]  /*73a0*/  FFMA.FTZ R48, R48, R59.reuse, -R63 ;  /* 0x0000003b30307223 */ /* 0x080fe2000001083f */
[----:B------:R-:W-:Y:S02]  /*73b0*/  HADD2.F32 R58, -RZ, R58.H1_H1 ;  /* 0x3000003aff3a7230 */ /* 0x000fe40000004100 */
[----:B------:R-:W-:Y:S01]  /*73c0*/  FFMA.FTZ R49, R55, R59, R60 ;  /* 0x0000003b37317223 */ /* 0x000fe2000001003c */
[-C--:B------:R-:W-:Y:S01]  /*73d0*/  FMUL.FTZ R63, R57, R61.reuse ;  /* 0x0000003d393f7220 */ /* 0x080fe20000410000 */
[----:B------:R-:W-:Y:S01]  /*73e0*/  FMUL.FTZ R62, R56, R61 ;  /* 0x0000003d383e7220 */ /* 0x000fe20000410000 */
[----:B------:R-:W-:Y:S01]  /*73f0*/  F2FP.F16.E4M3.UNPACK_B R55, R54.H1 ;  /* 0x00000036ff37723e */ /* 0x000fe200030006ff */
[----:B------:R-:W-:-:S02]  /*7400*/  HADD2.F32 R59, -RZ, R87.H1_H1 ;  /* 0x30000057ff3b7230 */ /* 0x000fc40000004100 */
[-C--:B------:R-:W-:Y:S01]  /*7410*/  FFMA.FTZ R63, R56, R58.reuse, -R63 ;  /* 0x0000003a383f7223 */ /* 0x080fe2000001083f */
[----:B------:R-:W-:Y:S01]  /*7420*/  FFMA.FTZ R64, R57, R58, R62 ;  /* 0x0000003a39407223 */ /* 0x000fe2000001003e */
[----:B------:R-:W-:Y:S01]  /*7430*/  F2FP.F16.E4M3.UNPACK_B R54, R54 ;  /* 0x00000036ff36723e */ /* 0x000fe200020006ff */
[--C-:B------:R-:W-:Y:S01]  /*7440*/  HADD2.F32 R58, -RZ, R55.reuse.H1_H1 ;  /* 0x30000037ff3a7230 */ /* 0x100fe20000004100 */
[----:B------:R-:W-:Y:S01]  /*7450*/  F2FP.F16.E4M3.UNPACK_B R86, R86 ;  /* 0x00000056ff56723e */ /* 0x000fe200020006ff */
[----:B------:R-:W-:Y:S01]  /*7460*/  HADD2.F32 R57, -RZ, R55.H0_H0 ;  /* 0x20000037ff397230 */ /* 0x000fe20000004100 */
[----:B------:R-:W-:Y:S01]  /*7470*/  F2FP.F16.E4M3.UNPACK_B R65, R53.H1 ;  /* 0x00000035ff41723e */ /* 0x000fe200030006ff */
[--C-:B------:R-:W-:Y:S02]  /*7480*/  HADD2.F32 R55, -RZ, R54.reuse.H0_H0 ;  /* 0x20000036ff377230 */ /* 0x100fe40000004100 */
[----:B------:R-:W-:Y:S01]  /*7490*/  FMUL.FTZ R62, R58, R59 ;  /* 0x0000003b3a3e7220 */ /* 0x000fe20000410000 */
[----:B------:R-:W-:-:S02]  /*74a0*/  HADD2.F32 R56, -RZ, R54.H1_H1 ;  /* 0x30000036ff387230 */ /* 0x000fc40000004100 */
[----:B------:R-:W-:Y:S01]  /*74b0*/  FMUL.FTZ R59, R57, R59 ;  /* 0x0000003b393b7220 */ /* 0x000fe20000410000 */
[----:B------:R-:W-:Y:S01]  /*74c0*/  HADD2.F32 R87, -RZ, R87.H0_H0 ;  /* 0x20000057ff577230 */ /* 0x000fe20000004100 */
[----:B------:R-:W-:Y:S01]  /*74d0*/  F2FP.F16.E4M3.UNPACK_B R61, R52 ;  /* 0x00000034ff3d723e */ /* 0x000fe200020006ff */
[--C-:B------:R-:W-:Y:S02]  /*74e0*/  HADD2.F32 R54, -RZ, R86.reuse.H1_H1 ;  /* 0x30000056ff367230 */ /* 0x100fe40000004100 */
[----:B------:R-:W-:Y:S02]  /*74f0*/  HADD2.F32 R86, -RZ, R86.H0_H0 ;  /* 0x20000056ff567230 */ /* 0x000fe40000004100 */
[-C--:B------:R-:W-:Y:S01]  /*7500*/  FMUL.FTZ R60, R56, R87.reuse ;  /* 0x00000057383c7220 */ /* 0x080fe20000410000 */
[----:B------:R-:W-:Y:S01]  /*7510*/  FMUL.FTZ R87, R55, R87 ;  /* 0x0000005737577220 */ /* 0x000fe20000410000 */
[-C--:B------:R-:W-:Y:S01]  /*7520*/  FFMA.FTZ R58, R58, R54.reuse, R59 ;  /* 0x000000363a3a7223 */ /* 0x080fe2000001003b */
[----:B------:R-:W-:Y:S01]  /*7530*/  FFMA.FTZ R57, R57, R54, -R62 ;  /* 0x0000003639397223 */ /* 0x000fe2000001083e */
[----:B------:R-:W-:Y:S01]  /*7540*/  F2FP.F16.E4M3.UNPACK_B R59, R51.H1 ;  /* 0x00000033ff3b723e */ /* 0x000fe200030006ff */
[-C--:B------:R-:W-:Y:S01]  /*7550*/  FFMA.FTZ R54, R55, R86.reuse, -R60 ;  /* 0x0000005637367223 */ /* 0x080fe2000001083c */
[----:B------:R-:W-:Y:S01]  /*7560*/  FFMA.FTZ R55, R56, R86, R87 ;  /* 0x0000005638377223 */ /* 0x000fe20000010057 */
[----:B------:R-:W-:Y:S01]  /*7570*/  F2FP.SATFINITE.E4M3.F32.PACK_AB_MERGE_C R56, R64, R63, RZ ;  /* 0x0000003f4038723e */ /* 0x000fe200048070ff */
[----:B------:R-:W-:Y:S01]  /*7580*/  HADD2.F32 R67, -RZ, R65.H1_H1 ;  /* 0x30000041ff437230 */ /* 0x000fe20000004100 */
[----:B------:R-:W-:Y:S01]  /*7590*/  F2FP.SATFINITE.E4M3.F32.PACK_AB_MERGE_C R57, R58, R57, RZ ;  /* 0x000000393a39723e */ /* 0x000fe200048070ff */
[--C-:B------:R-:W-:Y:S01]  /*75a0*/  HADD2.F32 R60, -RZ, R59.reuse.H0_H0 ;  /* 0x2000003bff3c7230 */ /* 0x100fe20000004100 */
[----:B------:R-:W-:Y:S01]  /*75b0*/  F2FP.F16.E4M3.UNPACK_B R62, R52.H1 ;  /* 0x00000034ff3e723e */ /* 0x000fe200030006ff */
[----:B------:R-:W-:Y:S01]  /*75c0*/  HADD2.F32 R59, -RZ, R59.H1_H1 ;  /* 0x3000003bff3b7230 */ /* 0x000fe20000004100 */
[----:B------:R-:W-:Y:S01]  /*75d0*/  F2FP.F16.E4M3.UNPACK_B R58, R50.H1 ;  /* 0x00000032ff3a723e */ /* 0x000fe200030006ff */
[----:B------:R-:W-:Y:S01]  /*75e0*/  HADD2.F32 R65, -RZ, R65.H0_H0 ;  /* 0x20000041ff417230 */ /* 0x000fe20000004100 */
[----:B------:R-:W-:Y:S01]  /*75f0*/  F2FP.F16.E4M3.UNPACK_B R64, R53 ;  /* 0x00000035ff40723e */ /* 0x000fe200020006ff */
[----:B------:R-:W-:-:S02]  /*7600*/  HADD2.F32 R63, -RZ, R62.H1_H1 ;  /* 0x3000003eff3f7230 */ /* 0x000fc40000004100 */
[-C--:B------:R-:W-:Y:S01]  /*7610*/  FMUL.FTZ R69, R59, R67.reuse ;  /* 0x000000433b457220 */ /* 0x080fe20000410000 */
[----:B------:R-:W-:Y:S02]  /*7620*/  HADD2.F32 R53, -RZ, R58.H1_H1 ;  /* 0x3000003aff357230 */ /* 0x000fe40000004100 */
[C---:B------:R-:W-:Y:S01]  /*7630*/  FMUL.FTZ R68, R60.reuse, R67 ;  /* 0x000000433c447220 */ /* 0x040fe20000410000 */
[----:B------:R-:W-:Y:S02]  /*7640*/  HADD2.F32 R66, -RZ, R64.H1_H1 ;  /* 0x30000040ff427230 */ /* 0x000fe40000004100 */
[----:B------:R-:W-:Y:S01]  /*7650*/  FFMA.FTZ R52, R60, R63, -R69 ;  /* 0x0000003f3c347223 */ /* 0x000fe20000010845 */
[----:B------:R-:W-:Y:S01]  /*7660*/  HADD2.F32 R58, -RZ, R58.H0_H0 ;  /* 0x2000003aff3a7230 */ /* 0x000fe20000004100 */
[----:B------:R-:W-:Y:S01]  /*7670*/  F2FP.F16.E4M3.UNPACK_B R51, R51 ;  /* 0x00000033ff33723e */ /* 0x000fe200020006ff */
[----:B------:R-:W-:Y:S02]  /*7680*/  HADD2.F32 R60, -RZ, R61.H1_H1 ;  /* 0x3000003dff3c7230 */ /* 0x000fe40000004100 */
[----:B------:R-:W-:Y:S01]  /*7690*/  FMUL.FTZ R67, R53, R66 ;  /* 0x0000004235437220 */ /* 0x000fe20000410000 */
[----:B------:R-:W-:Y:S01]  /*76a0*/  F2FP.F16.E4M3.UNPACK_B R50, R50 ;  /* 0x00000032ff32723e */ /* 0x000fe200020006ff */
[----:B------:R-:W-:Y:S01]  /*76b0*/  FMUL.FTZ R66, R58, R66 ;  /* 0x000000423a427220 */ /* 0x000fe20000410000 */
[----:B------:R-:W-:-:S02]  /*76c0*/  HADD2.F32 R64, -RZ, R64.H0_H0 ;  /* 0x20000040ff407230 */ /* 0x000fc40000004100 */
[-C--:B------:R-:W-:Y:S01]  /*76d0*/  FFMA.FTZ R67, R58, R60.reuse, -R67 ;  /* 0x0000003c3a437223 */ /* 0x080fe20000010843 */
[--C-:B------:R-:W-:Y:S02]  /*76e0*/  HADD2.F32 R58, -RZ, R51.reuse.H1_H1 ;  /* 0x30000033ff3a7230 */ /* 0x100fe40000004100 */
[----:B------:R-:W-:Y:S01]  /*76f0*/  FFMA.FTZ R66, R53, R60, R66 ;  /* 0x0000003c35427223 */ /* 0x000fe20000010042 */
[----:B------:R-:W-:Y:S02]  /*7700*/  HADD2.F32 R53, -RZ, R51.H0_H0 ;  /* 0x20000033ff357230 */ /* 0x000fe40000004100 */
[----:B------:R-:W-:Y:S01]  /*7710*/  FFMA.FTZ R63, R59, R63, R68 ;  /* 0x0000003f3b3f7223 */ /* 0x000fe20000010044 */
[--C-:B------:R-:W-:Y:S02]  /*7720*/  HADD2.F32 R51, -RZ, R50.reuse.H0_H0 ;  /* 0x20000032ff337230 */ /* 0x100fe40000004100 */
[----:B------:R-:W-:Y:S01]  /*7730*/  FMUL.FTZ R68, R58, R65 ;  /* 0x000000413a447220 */ /* 0x000fe20000410000 */
[----:B------:R-:W-:-:S02]  /*7740*/  HADD2.F32 R50, -RZ, R50.H1_H1 ;  /* 0x30000032ff327230 */ /* 0x000fc40000004100 */
[----:B------:R-:W-:Y:S01]  /*7750*/  FMUL.FTZ R65, R53, R65 ;  /* 0x0000004135417220 */ /* 0x000fe20000410000 */
[----:B------:R-:W-:Y:S02]  /*7760*/  HADD2.F32 R62, -RZ, R62.H0_H0 ;  /* 0x2000003eff3e7230 */ /* 0x000fe40000004100 */
[-C--:B------:R-:W-:Y:S01]  /*7770*/  FMUL.FTZ R59, R51, R64.reuse ;  /* 0x00000040333b7220 */ /* 0x080fe20000410000 */
[----:B------:R-:W-:Y:S02]  /*7780*/  HADD2.F32 R61, -RZ, R61.H0_H0 ;  /* 0x2000003dff3d7230 */ /* 0x000fe40000004100 */
[----:B------:R-:W-:Y:S01]  /*7790*/  FMUL.FTZ R60, R50, R64 ;  /* 0x00000040323c7220 */ /* 0x000fe20000410000 */
[----:B------:R-:W-:Y:S01]  /*77a0*/  F2FP.SATFINITE.E4M3.F32.PACK_AB_MERGE_C R66, R66, R67, RZ ;  /* 0x000000434242723e */ /* 0x000fe200048070ff */
[-C--:B------:R-:W-:Y:S01]  /*77b0*/  FFMA.FTZ R68, R53, R62.reuse, -R68 ;  /* 0x0000003e35447223 */ /* 0x080fe20000010844 */
[----:B------:R-:W-:Y:S01]  /*77c0*/  FFMA.FTZ R65, R58, R62, R65 ;  /* 0x0000003e3a417223 */ /* 0x000fe20000010041 */
[-C--:B------:R-:W-:Y:S01]  /*77d0*/  FFMA.FTZ R60, R51, R61.reuse, -R60 ;  /* 0x0000003d333c7223 */ /* 0x080fe2000001083c */
[----:B------:R-:W-:Y:S01]  /*77e0*/  FFMA.FTZ R59, R50, R61, R59 ;  /* 0x0000003d323b7223 */ /* 0x000fe2000001003b */
[----:B------:R-:W-:-:S02]  /*77f0*/  F2FP.SATFINITE.E4M3.F32.PACK_AB_MERGE_C R52, R63, R52, RZ ;  /* 0x000000343f34723e */ /* 0x000fc400048070ff */
[----:B------:R-:W-:Y:S02]  /*7800*/  F2FP.SATFINITE.E4M3.F32.PACK_AB_MERGE_C R49, R49, R48, R56 ;  /* 0x000000303131723e */ /* 0x000fe40004807038 */
[----:B------:R-:W-:Y:S02]  /*7810*/  F2FP.SATFINITE.E4M3.F32.PACK_AB_MERGE_C R48, R55, R54, R57 ;  /* 0x000000363730723e */ /* 0x000fe40004807039 */
[----:B------:R-:W-:Y:S02]  /*7820*/  F2FP.SATFINITE.E4M3.F32.PACK_AB_MERGE_C R50, R59, R60, R66 ;  /* 0x0000003c3b32723e */ /* 0x000fe40004807042 */
[----:B------:R-:W-:-:S07]  /*7830*/  F2FP.SATFINITE.E4M3.F32.PACK_AB_MERGE_C R51, R65, R68, R52 ;  /* 0x000000444133723e */ /* 0x000fce0004807034 */
.L_x_395:
[----:B------:R-:W-:Y:S05]  /*7840*/  BSYNC B1 ;  /* 0x0000000000017941 */ /* 0x000fea0003800000 */
.L_x_394:
[----:B------:R-:W-:Y:S02]  /*7850*/  ULDC.64 UR4, c[0x0][0x2e8] ;  /* 0x0000ba0000047ab9 */ /* 0x000fe40000000a00 */
[----:B------:R-:W-:-:S04]  /*7860*/  IADD3 R52, P2, P3, R43, UR4, R120 ;  /* 0x000000042b347c10 */ /* 0x000fc8000fb5e078 */
[----:B------:R-:W-:-:S05]  /*7870*/  IADD3.X R53, R105, UR5, R85, P2, P3 ;  /* 0x0000000569357c10 */ /* 0x000fca00097e6455 */
[----:B--2---:R4:W-:Y:S01]  /*7880*/  STG.E.128 desc[UR42][R52.64], R48 ;  /* 0x0000003034007986 */ /* 0x0049e2000c101d2a */
[----:B------:R-:W-:Y:S05]  /*7890*/  BRA `(.L_x_389) ;  /* 0x0000004c00847947 */ /* 0x000fea0003800000 */
.L_x_353:
[C---:B------:R-:W-:Y:S01]  /*78a0*/  ISETP.GE.AND P5, PT, R23.reuse, R116, PT ;  /* 0x000000741700720c */ /* 0x040fe20003fa6270 */
[C---:B------:R-:W-:Y:S01]  /*78b0*/  VIADD R52, R23.reuse, 0x60 ;  /* 0x0000006017347836 */ /* 0x040fe20000000000 */
[----:B------:R-:W-:Y:S01]  /*78c0*/  P2R R60, PR, RZ, 0x1 ;  /* 0x00000001ff3c7803 */ /* 0x000fe20000000000 */
[----:B------:R-:W-:Y:S01]  /*78d0*/  VIADD R61, R23, 0x20 ;  /* 0x00000020173d7836 */ /* 0x000fe20000000000 */
[----:B------:R-:W-:-:S13]  /*78e0*/  ISETP.GE.OR P5, PT, R16, R84, P5 ;  /* 0x000000541000720c */ /* 0x000fda0002fa6670 */
[----:B------:R-:W1:Y:S08]  /*78f0*/  @!P5 LDC.64 R56, c[0x0][0x3e8] ;  /* 0x0000fa00ff38db82 */ /* 0x000e700000000a00 */
[----:B0-----:R-:W0:Y:S01]  /*7900*/  @!P5 LDC.64 R58, c[0x0][0x400] ;  /* 0x00010000ff3adb82 */ /* 0x001e220000000a00 */
[----:B-1----:R-:W-:-:S04]  /*7910*/  @!P5 IADD3 R56, P2, P3, R96, R56, R48 ;  /* 0x000000386038d210 */ /* 0x002fc80007b5e030 */
[----:B------:R-:W-:Y:S02]  /*7920*/  @!P5 IADD3.X R57, R39, R57, R87, P2, P3 ;  /* 0x000000392739d210 */ /* 0x000fe400017e6457 */
[----:B------:R-:W-:-:S04]  /*7930*/  ISETP.GE.AND P2, PT, R52, R116, PT ;  /* 0x000000743400720c */ /* 0x000fc80003f46270 */
[----:B------:R-:W-:-:S13]  /*7940*/  ISETP.GE.OR P2, PT, R16, R84, P2 ;  /* 0x000000541000720c */ /* 0x000fda0001746670 */
[----:B------:R-:W1:Y:S01]  /*7950*/  @!P2 LDC.64 R52, c[0x0][0x3f8] ;  /* 0x0000fe00ff34ab82 */ /* 0x000e620000000a00 */
[----:B------:R-:W-:Y:S01]  /*7960*/  @!P2 IMAD.MOV.U32 R49, RZ, RZ, R87 ;  /* 0x000000ffff31a224 */ /* 0x000fe200078e0057 */
[----:B------:R-:W-:-:S06]  /*7970*/  @!P2 MOV R51, R86 ;  /* 0x000000560033a202 */ /* 0x000fcc0000000f00 */
[----:B------:R-:W2:Y:S08]  /*7980*/  @!P2 LDC.64 R80, c[0x0][0x3e8] ;  /* 0x0000fa00ff50ab82 */ /* 0x000eb00000000a00 */
[----:B------:R-:W3:Y:S01]  /*7990*/  @!P2 LDC.64 R82, c[0x0][0x400] ;  /* 0x00010000ff52ab82 */ /* 0x000ee20000000a00 */
[----:B-1----:R-:W-:-:S04]  /*79a0*/  @!P2 IMAD.WIDE.U32 R54, R52, 0x60, R48 ;  /* 0x000000603436a825 */ /* 0x002fc800078e0030 */
[----:B------:R-:W-:-:S04]  /*79b0*/  @!P2 IMAD R53, R53, 0x60, RZ ;  /* 0x000000603535a824 */ /* 0x000fc800078e02ff */
[----:B------:R-:W-:Y:S01]  /*79c0*/  @!P2 IMAD.IADD R52, R55, 0x1, R53 ;  /* 0x000000013734a824 */ /* 0x000fe200078e0235 */
[----:B--2---:R-:W-:-:S04]  /*79d0*/  @!P2 IADD3 R80, P3, P4, R96, R80, R54 ;  /* 0x000000506050a210 */ /* 0x004fc80007c7e036 */
[----:B------:R-:W-:Y:S02]  /*79e0*/  @!P2 IADD3.X R81, R39, R81, R52, P3, P4 ;  /* 0x000000512751a210 */ /* 0x000fe40001fe8434 */
[----:B------:R-:W1:Y:S02]  /*79f0*/  @!P2 LDC.64 R52, c[0x0][0x408] ;  /* 0x00010200ff34ab82 */ /* 0x000e640000000a00 */
[----:B-1----:R-:W-:-:S04]  /*7a00*/  @!P2 IMAD.WIDE.U32 R54, R52, 0x60, R50 ;  /* 0x000000603436a825 */ /* 0x002fc800078e0032 */
[----:B------:R-:W-:Y:S01]  /*7a10*/  @!P2 IMAD R53, R53, 0x60, RZ ;  /* 0x000000603535a824 */ /* 0x000fe200078e02ff */
[----:B---3--:R-:W-:-:S03]  /*7a20*/  @!P2 IADD3 R82, P3, P4, R92, R82, R54 ;  /* 0x000000525c52a210 */ /* 0x008fc60007c7e036 */
[----:B------:R-:W-:-:S05]  /*7a30*/  @!P2 IMAD.IADD R52, R55, 0x1, R53 ;  /* 0x000000013734a824 */ /* 0x000fca00078e0235 */
[----:B------:R-:W-:Y:S02]  /*7a40*/  @!P2 IADD3.X R83, R107, R83, R52, P3, P4 ;  /* 0x000000536b53a210 */ /* 0x000fe40001fe8434 */
[----:B0-----:R-:W-:-:S04]  /*7a50*/  @!P5 IADD3 R58, P3, P4, R92, R58, R50 ;  /* 0x0000003a5c3ad210 */ /* 0x001fc80007c7e032 */
[----:B------:R-:W-:Y:S02]  /*7a60*/  @!P5 IADD3.X R59, R107, R59, R86, P3, P4 ;  /* 0x0000003b6b3bd210 */ /* 0x000fe40001fe8456 */
[----:B------:R-:W-:Y:S01]  /*7a70*/  ISETP.GE.AND P4, PT, R61, R116, PT ;  /* 0x000000743d00720c */ /* 0x000fe20003f86270 */
[----:B------:R-:W-:-:S03]  /*7a80*/  VIADD R61, R23, 0x40 ;  /* 0x00000040173d7836 */ /* 0x000fc60000000000 */
[----:B------:R-:W-:-:S13]  /*7a90*/  ISETP.GE.OR P4, PT, R16, R84, P4 ;  /* 0x000000541000720c */ /* 0x000fda0002786670 */
[----:B------:R-:W-:Y:S01]  /*7aa0*/  @!P4 IADD3 R55, P3, P6, R96, R48, R14 ;  /* 0x000000306037c210 */ /* 0x000fe20007e7e00e */
[----:B------:R-:W0:Y:S03]  /*7ab0*/  @!P4 LDC.64 R64, c[0x0][0x3e8] ;  /* 0x0000fa00ff40cb82 */ /* 0x000e260000000a00 */
[----:B------:R-:W-:Y:S02]  /*7ac0*/  @!P4 IADD3.X R54, R39, R87, R21, P3, P6 ;  /* 0x000000572736c210 */ /* 0x000fe40001fec415 */
[----:B------:R-:W-:-:S03]  /*7ad0*/  ISETP.GE.AND P3, PT, R61, R116, PT ;  /* 0x000000743d00720c */ /* 0x000fc60003f66270 */
[----:B------:R-:W1:Y:S01]  /*7ae0*/  @!P4 LDC.64 R66, c[0x0][0x400] ;  /* 0x00010000ff42cb82 */ /* 0x000e620000000a00 */
[----:B------:R-:W-:-:S13]  /*7af0*/  ISETP.GE.OR P3, PT, R16, R84, P3 ;  /* 0x000000541000720c */ /* 0x000fda0001f66670 */
[----:B------:R-:W-:Y:S01]  /*7b00*/  @!P3 IADD3 R49, P0, P6, R96, R13, R48 ;  /* 0x0000000d6031b210 */ /* 0x000fe20007e1e030 */
[----:B------:R-:W2:Y:S03]  /*7b10*/  @!P3 LDC.64 R72, c[0x0][0x3e8] ;  /* 0x0000fa00ff48bb82 */ /* 0x000ea60000000a00 */
[----:B------:R-:W-:Y:S02]  /*7b20*/  @!P3 IADD3.X R48, R39, R20, R87, P0, P6 ;  /* 0x000000142730b210 */ /* 0x000fe400007ec457 */
[----:B------:R-:W-:-:S03]  /*7b30*/  @!P4 IADD3 R53, P0, P6, R92, R50, R8 ;  /* 0x000000325c35c210 */ /* 0x000fc60007e1e008 */
[----:B------:R-:W3:Y:S01]  /*7b40*/  @!P3 LDC.64 R74, c[0x0][0x400] ;  /* 0x00010000ff4abb82 */ /* 0x000ee20000000a00 */
[----:B------:R-:W-:Y:S02]  /*7b50*/  @!P4 IADD3.X R52, R107, R86, R11, P0, P6 ;  /* 0x000000566b34c210 */ /* 0x000fe400007ec40b */
[----:B------:R-:W-:-:S04]  /*7b60*/  @!P3 IADD3 R51, P0, P6, R92, R7, R50 ;  /* 0x000000075c33b210 */ /* 0x000fc80007e1e032 */
[----:B------:R-:W-:Y:S02]  /*7b70*/  @!P3 IADD3.X R86, R107, R10, R86, P0, P6 ;  /* 0x0000000a6b56b210 */ /* 0x000fe400007ec456 */
[----:B0-----:R-:W-:Y:S02]  /*7b80*/  @!P4 IADD3 R64, P6, R55, R64, RZ ;  /* 0x000000403740c210 */ /* 0x001fe40007fde0ff */
[----:B------:R-:W-:Y:S02]  /*7b90*/  CS2R R62, SRZ ;  /* 0x00000000003e7805 */ /* 0x000fe4000001ff00 */
[----:B------:R-:W-:Y:S01]  /*7ba0*/  ISETP.NE.AND P0, PT, R60, RZ, PT ;  /* 0x000000ff3c00720c */ /* 0x000fe20003f05270 */
[----:B------:R-:W-:Y:S01]  /*7bb0*/  @!P4 IMAD.X R65, R54, 0x1, R65, P6 ;  /* 0x000000013641c824 */ /* 0x000fe200030e0641 */
[----:B-1----:R-:W-:Y:S02]  /*7bc0*/  @!P4 IADD3 R66, P6, R53, R66, RZ ;  /* 0x000000423542c210 */ /* 0x002fe40007fde0ff */
[----:B------:R-:W-:-:S02]  /*7bd0*/  CS2R R54, SRZ ;  /* 0x0000000000367805 */ /* 0x000fc4000001ff00 */
[----:B------:R-:W-:Y:S02]  /*7be0*/  @!P4 IADD3.X R67, R52, R67, RZ, P6, !PT ;  /* 0x000000433443c210 */ /* 0x000fe400037fe4ff */
[----:B------:R-:W-:Y:S02]  /*7bf0*/  CS2R R52, SRZ ;  /* 0x0000000000347805 */ /* 0x000fe4000001ff00 */
[----:B--2---:R-:W-:-:S05]  /*7c00*/  @!P3 IADD3 R72, P6, R49, R72, RZ ;  /* 0x000000483148b210 */ /* 0x004fca0007fde0ff */
[----:B------:R-:W-:Y:S01]  /*7c10*/  @!P3 IMAD.X R73, R48, 0x1, R73, P6 ;  /* 0x000000013049b824 */ /* 0x000fe200030e0649 */
[----:B---3--:R-:W-:Y:S02]  /*7c20*/  @!P3 IADD3 R74, P6, R51, R74, RZ ;  /* 0x0000004a334ab210 */ /* 0x008fe40007fde0ff */
[----:B------:R-:W-:Y:S02]  /*7c30*/  CS2R R48, SRZ ;  /* 0x0000000000307805 */ /* 0x000fe4000001ff00 */
[----:B------:R-:W-:Y:S01]  /*7c40*/  CS2R R50, SRZ ;  /* 0x0000000000327805 */ /* 0x000fe2000001ff00 */
[----:B------:R0:W2:Y:S01]  /*7c50*/  @!P5 LDG.E.128 R52, desc[UR42][R58.64] ;  /* 0x0000002a3a34d981 */ /* 0x0000a2000c1e1d00 */
[----:B------:R-:W-:Y:S02]  /*7c60*/  CS2R R60, SRZ ;  /* 0x00000000003c7805 */ /* 0x000fe4000001ff00 */
[----:B------:R-:W-:Y:S02]  /*7c70*/  CS2R R68, SRZ ;  /* 0x0000000000447805 */ /* 0x000fe4000001ff00 */
[----:B------:R-:W-:Y:S01]  /*7c80*/  CS2R R70, SRZ ;  /* 0x0000000000467805 */ /* 0x000fe2000001ff00 */
[----:B------:R-:W-:Y:S01]  /*7c90*/  @!P3 IMAD.X R75, R86, 0x1, R75, P6 ;  /* 0x00000001564bb824 */ /* 0x000fe200030e064b */
[----:B------:R1:W3:Y:S04]  /*7ca0*/  @!P5 LDG.E.128 R48, desc[UR42][R56.64] ;  /* 0x0000002a3830d981 */ /* 0x0002e8000c1e1d00 */
[----:B------:R4:W5:Y:S01]  /*7cb0*/  @!P4 LDG.E.128 R60, desc[UR42][R66.64] ;  /* 0x0000002a423cc981 */ /* 0x000962000c1e1d00 */
[----:B0-----:R-:W-:-:S02]  /*7cc0*/  CS2R R58, SRZ ;  /* 0x00000000003a7805 */ /* 0x001fc4000001ff00 */
[----:B------:R-:W-:Y:S02]  /*7cd0*/  CS2R R76, SRZ ;  /* 0x00000000004c7805 */ /* 0x000fe4000001ff00 */
[----:B------:R-:W-:Y:S01]  /*7ce0*/  CS2R R78, SRZ ;  /* 0x00000000004e7805 */ /* 0x000fe2000001ff00 */
[----:B------:R0:W5:Y:S01]  /*7cf0*/  @!P3 LDG.E.128 R68, desc[UR42][R74.64] ;  /* 0x0000002a4a44b981 */ /* 0x000162000c1e1d00 */
[----:B-1----:R-:W-:-:S04]  /*7d00*/  CS2R R56, SRZ ;  /* 0x0000000000387805 */ /* 0x002fc8000001ff00 */
[----:B------:R-:W5:Y:S01]  /*7d10*/  @!P2 LDG.E.128 R76, desc[UR42][R82.64] ;  /* 0x0000002a524ca981 */ /* 0x000f62000c1e1d00 */
[----:B----4-:R-:W-:-:S03]  /*7d20*/  CS2R R66, SRZ ;  /* 0x0000000000427805 */ /* 0x010fc6000001ff00 */
[----:B------:R1:W4:Y:S01]  /*7d30*/  @!P4 LDG.E.128 R56, desc[UR42][R64.64] ;  /* 0x0000002a4038c981 */ /* 0x000322000c1e1d00 */
[----:B0-----:R-:W-:Y:S02]  /*7d40*/  CS2R R74, SRZ ;  /* 0x00000000004a7805 */ /* 0x001fe4000001ff00 */
[----:B-1----:R-:W-:-:S06]  /*7d50*/  CS2R R64, SRZ ;  /* 0x0000000000407805 */ /* 0x002fcc000001ff00 */
[----:B------:R0:W4:Y:S02]  /*7d60*/  @!P3 LDG.E.128 R64, desc[UR42][R72.64] ;  /* 0x0000002a4840b981 */ /* 0x000124000c1e1d00 */
[----:B0-----:R-:W-:-:S06]  /*7d70*/  CS2R R72, SRZ ;  /* 0x0000000000487805 */ /* 0x001fcc000001ff00 */
[----:B------:R-:W4:Y:S01]  /*7d80*/  @!P2 LDG.E.128 R72, desc[UR42][R80.64] ;  /* 0x0000002a5048a981 */ /* 0x000f22000c1e1d00 */
[----:B------:R-:W-:-:S06]  /*7d90*/  UISETP.NE.AND UP0, UPT, UR46, 0x3, UPT ;  /* 0x000000032e00788c */ /* 0x000fcc000bf05270 */
[----:B------:R-:W-:Y:S02]  /*7da0*/  PLOP3.LUT P5, PT, PT, PT, UP0, 0x80, 0x0 ;  /* 0x000000000000781c */ /* 0x000fe40003faf008 */
[----:B------:R-:W-:Y:S02]  /*7db0*/  ISETP.GE.AND P2, PT, R16, R84, PT ;  /* 0x000000541000720c */ /* 0x000fe40003f46270 */
[----:B--2---:R-:W-:Y:S01]  /*7dc0*/  MOV R145, R52 ;  /* 0x0000003400917202 */ /* 0x004fe20000000f00 */
[----:B------:R-:W-:Y:S02]  /*7dd0*/  IMAD.MOV.U32 R146, RZ, RZ, R54 ;  /* 0x000000ffff927224 */ /* 0x000fe400078e0036 */
[----:B---3--:R-:W-:Y:S02]  /*7de0*/  IMAD.MOV.U32 R144, RZ, RZ, R48 ;  /* 0x000000ffff907224 */ /* 0x008fe400078e0030 */
[----:B------:R-:W-:Y:S02]  /*7df0*/  IMAD.MOV.U32 R147, RZ, RZ, R50 ;  /* 0x000000ffff937224 */ /* 0x000fe400078e0032 */
[----:B-----5:R-:W-:Y:S01]  /*7e00*/  IMAD.MOV.U32 R142, RZ, RZ, R60 ;  /* 0x000000ffff8e7224 */ /* 0x020fe200078e003c */
[----:B------:R-:W-:Y:S01]  /*7e10*/  MOV R143, R62 ;  /* 0x0000003e008f7202 */ /* 0x000fe20000000f00 */
[----:B------:R-:W-:-:S02]  /*7e20*/  IMAD.MOV.U32 R138, RZ, RZ, R68 ;  /* 0x000000ffff8a7224 */ /* 0x000fc400078e0044 */
[----:B------:R-:W-:Y:S02]  /*7e30*/  IMAD.MOV.U32 R139, RZ, RZ, R70 ;  /* 0x000000ffff8b7224 */ /* 0x000fe400078e0046 */
[----:B------:R-:W-:Y:S02]  /*7e40*/  IMAD.MOV.U32 R132, RZ, RZ, R76 ;  /* 0x000000ffff847224 */ /* 0x000fe400078e004c */
[----:B------:R-:W-:Y:S02]  /*7e50*/  IMAD.MOV.U32 R133, RZ, RZ, R78 ;  /* 0x000000ffff857224 */ /* 0x000fe400078e004e */
[----:B----4-:R-:W-:Y:S02]  /*7e60*/  IMAD.MOV.U32 R140, RZ, RZ, R56 ;  /* 0x000000ffff8c7224 */ /* 0x010fe400078e0038 */
[----:B------:R-:W-:Y:S02]  /*7e70*/  IMAD.MOV.U32 R141, RZ, RZ, R58 ;  /* 0x000000ffff8d7224 */ /* 0x000fe400078e003a */
[----:B------:R-:W-:-:S02]  /*7e80*/  IMAD.MOV.U32 R136, RZ, RZ, R64 ;  /* 0x000000ffff887224 */ /* 0x000fc400078e0040 */
[----:B------:R-:W-:Y:S01]  /*7e90*/  IMAD.MOV.U32 R137, RZ, RZ, R66 ;  /* 0x000000ffff897224 */ /* 0x000fe200078e0042 */
[----:B------:R-:W-:Y:S01]  /*7ea0*/  MOV R130, R72 ;  /* 0x0000004800827202 */ /* 0x000fe20000000f00 */
[----:B------:R-:W-:Y:S01]  /*7eb0*/  IMAD.MOV.U32 R131, RZ, RZ, R74 ;  /* 0x000000ffff837224 */ /* 0x000fe200078e004a */
[----:B------:R-:W-:Y:S06]  /*7ec0*/  @!P5 BRA `(.L_x_396) ;  /* 0x000000000004d947 */ /* 0x000fec0003800000 */
[----:B------:R-:W-:Y:S01]  /*7ed0*/  BPT.TRAP 0x1 ;  /* 0x000000040000795c */ /* 0x000fe20000300000 */
.L_x_396:
[----:B------:R-:W-:Y:S01]  /*7ee0*/  LEA R112, R232, R22, 0x3 ;  /* 0x00000016e8707211 */ /* 0x000fe200078e18ff */
[----:B------:R-:W0:Y:S01]  /*7ef0*/  LDC R134, c[0x0][0x2f4] ;  /* 0x0000bd00ff867b82 */ /* 0x000e220000000800 */
[----:B------:R-:W-:Y:S01]  /*7f00*/  SHF.L.U32 R126, R234, 0x1f, RZ ;  /* 0x0000001fea7e7819 */ /* 0x000fe200000006ff */
[----:B------:R-:W-:Y:S01]  /*7f10*/  BSSY B1, `(.L_x_397) ;  /* 0x0000004000017945 */ /* 0x000fe20003800000 */
[----:B------:R-:W-:Y:S02]  /*7f20*/  IMAD.MOV.U32 R121, RZ, RZ, R85 ;  /* 0x000000ffff797224 */ /* 0x000fe400078e0055 */
[----:B------:R-:W1:Y:S02]  /*7f30*/  SYNCS.PHASECHK.TRANS64.TRYWAIT P3, [R112+URZ+0x38890], R126 ;  /* 0x0388907e700075a7 */ /* 0x000e64000806017f */
[----:B-1----:R-:W-:Y:S05]  /*7f40*/  @!P3 BRA `(.L_x_398) ;  /* 0x0000022000f4b947 */ /* 0x002fea0003800000 */
.L_x_672:
[----:B------:R-:W-:Y:S05]  /*7f50*/  BSYNC B1 ;  /* 0x0000000000017941 */ /* 0x000fea0003800000 */
.L_x_397:
[----:B------:R-:W2:Y:S01]  /*7f60*/  LDC.64 R122, c[0x0][0x300] ;  /* 0x0000c000ff7a7b82 */ /* 0x000ea20000000a00 */
[----:B------:R-:W-:Y:S01]  /*7f70*/  ISETP.GE.OR P3, PT, R23, R116, P0 ;  /* 0x000000741700720c */ /* 0x000fe20000766670 */
[----:B------:R-:W-:Y:S01]  /*7f80*/  BSSY B1, `(.L_x_399) ;  /* 0x0000107000017945 */ /* 0x000fe20003800000 */
[----:B0-----:R-:W-:-:S11]  /*7f90*/  IMAD.IADD R135, R134, 0x1, -R35 ;  /* 0x0000000186877824 */ /* 0x001fd600078e0a23 */
[----:B------:R-:W-:Y:S05]  /*7fa0*/  @P3 BRA `(.L_x_400) ;  /* 0x0000001000103947 */ /* 0x000fea0003800000 */
[----:B------:R-:W3:Y:S04]  /*7fb0*/  LDL R80, [R1+0x10] ;  /* 0x0000100001507983 */ /* 0x000ee80000100800 */
[----:B------:R-:W4:Y:S01]  /*7fc0*/  LDL R82, [R1+0x60] ;  /* 0x0000600001527983 */ /* 0x000f220000100800 */
[C---:B------:R-:W-:Y:S01]  /*7fd0*/  IMAD.SHL.U32 R83, R23.reuse, 0x80, RZ ;  /* 0x0000008017537824 */ /* 0x040fe200078e00ff */
[----:B------:R-:W-:Y:S01]  /*7fe0*/  BSSY B2, `(.L_x_401) ;  /* 0x00000ee000027945 */ /* 0x000fe20003800000 */
[----:B------:R-:W-:-:S03]  /*7ff0*/  IMAD.SHL.U32 R84, R23, 0x80, RZ ;  /* 0x0000008017547824 */ /* 0x000fc600078e00ff */
[----:B------:R-:W-:Y:S02]  /*8000*/  LOP3.LUT R83, R83, 0x380, RZ, 0xc0, !PT ;  /* 0x0000038053537812 */ /* 0x000fe400078ec0ff */
[----:B------:R-:W-:Y:S02]  /*8010*/  LOP3.LUT R84, R84, 0x380, RZ, 0xc0, !PT ;  /* 0x0000038054547812 */ /* 0x000fe400078ec0ff */
[----:B------:R-:W-:Y:S02]  /*8020*/  SHF.R.U32.HI R83, RZ, 0x3, R83 ;  /* 0x00000003ff537819 */ /* 0x000fe40000011653 */
[----:B---3--:R-:W-:-:S04]  /*8030*/  LOP3.LUT P4, RZ, R80, 0x2, RZ, 0xc0, !PT ;  /* 0x0000000250ff7812 */ /* 0x008fc8000788c0ff */
[----:B------:R-:W-:-:S04]  /*8040*/  SEL R80, R35, R135, !P4 ;  /* 0x0000008723507207 */ /* 0x000fc80006000000 */
[----:B------:R-:W-:-:S04]  /*8050*/  SHF.R.S32.HI R81, RZ, 0x1f, R80 ;  /* 0x0000001fff517819 */ /* 0x000fc80000011450 */
[----:B------:R-:W-:-:S04]  /*8060*/  LEA.HI R81, R81, R80, RZ, 0x5 ;  /* 0x0000005051517211 */ /* 0x000fc800078f28ff */
[----:B------:R-:W-:-:S04]  /*8070*/  LEA.HI.SX32 R148, R81, R108, 0x1b ;  /* 0x0000006c51947211 */ /* 0x000fc800078fdaff */
[----:B------:R-:W-:-:S04]  /*8080*/  SHF.R.S32.HI R80, RZ, 0x1f, R148 ;  /* 0x0000001fff507819 */ /* 0x000fc80000011494 */
[----:B------:R-:W-:Y:S01]  /*8090*/  LEA.HI R80, R80, R148, RZ, 0x3 ;  /* 0x0000009450507211 */ /* 0x000fe200078f18ff */
[----:B------:R-:W-:-:S03]  /*80a0*/  IMAD.SHL.U32 R148, R148, 0x10, RZ ;  /* 0x0000001094947824 */ /* 0x000fc600078e00ff */
[----:B------:R-:W-:Y:S02]  /*80b0*/  SHF.L.U32 R80, R80, 0xb, RZ ;  /* 0x0000000b50507819 */ /* 0x000fe400000006ff */
[----:B------:R-:W-:Y:S02]  /*80c0*/  LOP3.LUT R81, R84, 0x70, R148, 0xf8, !PT ;  /* 0x0000007054517812 */ /* 0x000fe400078ef894 */
[----:B------:R-:W-:Y:S02]  /*80d0*/  LOP3.LUT R80, R80, 0xffffc000, RZ, 0xc0, !PT ;  /* 0xffffc00050507812 */ /* 0x000fe400078ec0ff */
[----:B------:R-:W-:-:S04]  /*80e0*/  LOP3.LUT R81, R81, R83, RZ, 0x3c, !PT ;  /* 0x0000005351517212 */ /* 0x000fc800078e3cff */
[----:B----4-:R-:W-:-:S05]  /*80f0*/  IADD3 R80, R81, R80, R82 ;  /* 0x0000005051507210 */ /* 0x010fca0007ffe052 */
[C---:B------:R-:W-:Y:S02]  /*8100*/  IMAD R84, R232.reuse, 0x8000, R80 ;  /* 0x00008000e8547824 */ /* 0x040fe400078e0250 */
[----:B------:R-:W-:Y:S02]  /*8110*/  IMAD R80, R232, 0x8000, R31 ;  /* 0x00008000e8507824 */ /* 0x000fe400078e021f */
[C---:B------:R-:W-:Y:S02]  /*8120*/  IMAD.IADD R84, R22.reuse, 0x1, R84 ;  /* 0x0000000116547824 */ /* 0x040fe400078e0254 */
[----:B------:R-:W-:-:S04]  /*8130*/  IMAD.IADD R80, R22, 0x1, R80 ;  /* 0x0000000116507824 */ /* 0x000fc800078e0250 */
[----:B------:R-:W0:Y:S04]  /*8140*/  LDS.128 R84, [R84+0x28400] ;  /* 0x0284000054547984 */ /* 0x000e280000000c00 */
[----:B------:R-:W3:Y:S01]  /*8150*/  LDS.128 R80, [R80+0x28400] ;  /* 0x0284000050507984 */ /* 0x000ee20000000c00 */
[----:B------:R-:W-:Y:S05]  /*8160*/  @P2 BRA `(.L_x_402) ;  /* 0x0000000c00542947 */ /* 0x000fea0003800000 */
[----:B------:R-:W-:Y:S02]  /*8170*/  SHF.R.U32.HI R153, RZ, 0x8, R53 ;  /* 0x00000008ff997819 */ /* 0x000fe40000011635 */
[----:B------:R-:W-:Y:S02]  /*8180*/  SHF.R.U32.HI R50, RZ, 0x8, R49 ;  /* 0x00000008ff327819 */ /* 0x000fe40000011631 */
[----:B------:R-:W-:Y:S01]  /*8190*/  SHF.R.U32.HI R150, RZ, 0x8, R51 ;  /* 0x00000008ff967819 */ /* 0x000fe20000011633 */
[----:B------:R-:W-:Y:S01]  /*81a0*/  IMAD.SHL.U32 R153, R153, 0x100, RZ ;  /* 0x0000010099997824 */ /* 0x000fe200078e00ff */
[----:B------:R-:W-:Y:S02]  /*81b0*/  SHF.R.U32.HI R52, RZ, 0x10, R49 ;  /* 0x00000010ff347819 */ /* 0x000fe40000011631 */
[----:B------:R-:W-:Y:S02]  /*81c0*/  LOP3.LUT R151, R53, 0xff0000ff, RZ, 0xc0, !PT ;  /* 0xff0000ff35977812 */ /* 0x000fe400078ec0ff */
[----:B------:R-:W-:Y:S01]  /*81d0*/  LOP3.LUT R48, R49, 0xff0000ff, RZ, 0xc0, !PT ;  /* 0xff0000ff31307812 */ /* 0x000fe200078ec0ff */
[----:B------:R-:W-:Y:S01]  /*81e0*/  IMAD.U32 R52, R52, 0x10000, RZ ;  /* 0x0001000034347824 */ /* 0x000fe200078e00ff */
[----:B------:R-:W-:-:S02]  /*81f0*/  SHF.R.U32.HI R53, RZ, 0x10, R53 ;  /* 0x00000010ff357819 */ /* 0x000fc40000011635 */
[----:B------:R-:W-:Y:S02]  /*8200*/  LOP3.LUT R149, R51, 0xff0000ff, RZ, 0xc0, !PT ;  /* 0xff0000ff33957812 */ /* 0x000fe400078ec0ff */
[----:B------:R-:W-:Y:S01]  /*8210*/  SHF.R.U32.HI R49, RZ, 0x10, R51 ;  /* 0x00000010ff317819 */ /* 0x000fe20000011633 */
[----:B------:R-:W-:Y:S01]  /*8220*/  IMAD.U32 R53, R53, 0x10000, RZ ;  /* 0x0001000035357824 */ /* 0x000fe200078e00ff */
[----:B------:R-:W-:Y:S02]  /*8230*/  SHF.L.U32 R154, R50, 0x8, RZ ;  /* 0x00000008329a7819 */ /* 0x000fe400000006ff */
[--C-:B------:R-:W-:Y:S01]  /*8240*/  SHF.R.U32.HI R50, RZ, 0x8, R55.reuse ;  /* 0x00000008ff327819 */ /* 0x100fe20000011637 */
[----:B------:R-:W-:Y:S01]  /*8250*/  IMAD.U32 R49, R49, 0x10000, RZ ;  /* 0x0001000031317824 */ /* 0x000fe200078e00ff */
[----:B------:R-:W-:Y:S02]  /*8260*/  LOP3.LUT R51, R55, 0xff0000ff, RZ, 0xc0, !PT ;  /* 0xff0000ff37337812 */ /* 0x000fe400078ec0ff */
[----:B------:R-:W-:Y:S01]  /*8270*/  SHF.R.U32.HI R54, RZ, 0x10, R55 ;  /* 0x00000010ff367819 */ /* 0x000fe20000011637 */
[----:B------:R-:W-:Y:S01]  /*8280*/  IMAD.SHL.U32 R55, R150, 0x100, RZ ;  /* 0x0000010096377824 */ /* 0x000fe200078e00ff */
[----:B------:R-:W-:-:S02]  /*8290*/  LOP3.LUT R48, R48, 0xff00, R154, 0xf8, !PT ;  /* 0x0000ff0030307812 */ /* 0x000fc400078ef89a */
[----:B------:R-:W-:Y:S01]  /*82a0*/  LOP3.LUT R151, R151, 0xff00, R153, 0xf8, !PT ;  /* 0x0000ff0097977812 */ /* 0x000fe200078ef899 */
[----:B------:R-:W-:Y:S01]  /*82b0*/  IMAD.U32 R54, R54, 0x10000, RZ ;  /* 0x0001000036367824 */ /* 0x000fe200078e00ff */
[----:B------:R-:W-:Y:S02]  /*82c0*/  LOP3.LUT R55, R149, 0xff00, R55, 0xf8, !PT ;  /* 0x0000ff0095377812 */ /* 0x000fe400078ef837 */
[----:B------:R-:W-:Y:S02]  /*82d0*/  LOP3.LUT R149, R48, 0xff0000, R52, 0xf8, !PT ;  /* 0x00ff000030957812 */ /* 0x000fe400078ef834 */
[----:B------:R-:W-:Y:S02]  /*82e0*/  LOP3.LUT R48, R151, 0xff0000, R53, 0xf8, !PT ;  /* 0x00ff000097307812 */ /* 0x000fe400078ef835 */
[----:B0-----:R-:W-:Y:S02]  /*82f0*/  F2FP.F16.E4M3.UNPACK_B R150, R85 ;  /* 0x00000055ff96723e */ /* 0x001fe400020006ff */
[----:B------:R-:W-:-:S02]  /*8300*/  F2FP.F16.E4M3.UNPACK_B R153, R48 ;  /* 0x00000030ff99723e */ /* 0x000fc400020006ff */
[----:B---3--:R-:W-:Y:S01]  /*8310*/  F2FP.F16.E4M3.UNPACK_B R52, R81 ;  /* 0x00000051ff34723e */ /* 0x008fe200020006ff */
[----:B------:R-:W-:Y:S01]  /*8320*/  HADD2.F32 R53, -RZ, R150.H0_H0 ;  /* 0x20000096ff357230 */ /* 0x000fe20000004100 */
[----:B------:R-:W-:Y:S01]  /*8330*/  F2FP.F16.E4M3.UNPACK_B R154, R149 ;  /* 0x00000095ff9a723e */ /* 0x000fe200020006ff */
[--C-:B------:R-:W-:Y:S01]  /*8340*/  HADD2.F32 R156, -RZ, R153.reuse.H0_H0 ;  /* 0x20000099ff9c7230 */ /* 0x100fe20000004100 */
[----:B------:R-:W-:Y:S01]  /*8350*/  F2FP.F16.E4M3.UNPACK_B R85, R85.H1 ;  /* 0x00000055ff55723e */ /* 0x000fe200030006ff */
[----:B------:R-:W-:Y:S01]  /*8360*/  HADD2.F32 R151, -RZ, R52.H0_H0 ;  /* 0x20000034ff977230 */ /* 0x000fe20000004100 */
[----:B------:R-:W-:Y:S01]  /*8370*/  F2FP.F16.E4M3.UNPACK_B R149, R149.H1 ;  /* 0x00000095ff95723e */ /* 0x000fe200030006ff */
[----:B------:R-:W-:Y:S02]  /*8380*/  HADD2.F32 R155, -RZ, R154.H0_H0 ;  /* 0x2000009aff9b7230 */ /* 0x000fe40000004100 */
[----:B------:R-:W-:Y:S01]  /*8390*/  FMUL.FTZ R157, R53, R156 ;  /* 0x0000009c359d7220 */ /* 0x000fe20000410000 */
[----:B------:R-:W-:-:S02]  /*83a0*/  HADD2.F32 R153, -RZ, R153.H1_H1 ;  /* 0x30000099ff997230 */ /* 0x000fc40000004100 */
[C---:B------:R-:W-:Y:S01]  /*83b0*/  FMUL.FTZ R156, R151.reuse, R156 ;  /* 0x0000009c979c7220 */ /* 0x040fe20000410000 */
[----:B------:R-:W-:Y:S02]  /*83c0*/  HADD2.F32 R52, -RZ, R52.H1_H1 ;  /* 0x30000034ff347230 */ /* 0x000fe40000004100 */
[-C--:B------:R-:W-:Y:S01]  /*83d0*/  FFMA.FTZ R151, R151, R155.reuse, -R157 ;  /* 0x0000009b97977223 */ /* 0x080fe2000001089d */
[----:B------:R-:W-:Y:S02]  /*83e0*/  HADD2.F32 R154, -RZ, R154.H1_H1 ;  /* 0x3000009aff9a7230 */ /* 0x000fe40000004100 */
[----:B------:R-:W-:Y:S01]  /*83f0*/  FFMA.FTZ R53, R53, R155, R156 ;  /* 0x0000009b35357223 */ /* 0x000fe2000001009c */
[----:B------:R-:W-:Y:S01]  /*8400*/  HADD2.F32 R155, -RZ, R150.H1_H1 ;  /* 0x30000096ff9b7230 */ /* 0x000fe20000004100 */
[----:B------:R-:W-:-:S04]  /*8410*/  SHF.L.U32 R50, R50, 0x8, RZ ;  /* 0x0000000832327819 */ /* 0x000fc800000006ff */
[-C--:B------:R-:W-:Y:S01]  /*8420*/  FMUL.FTZ R150, R155, R153.reuse ;  /* 0x000000999b967220 */ /* 0x080fe20000410000 */
[C---:B------:R-:W-:Y:S01]  /*8430*/  FMUL.FTZ R153, R52.reuse, R153 ;  /* 0x0000009934997220 */ /* 0x040fe20000410000 */
[----:B------:R-:W-:Y:S01]  /*8440*/  LOP3.LUT R51, R51, 0xff00, R50, 0xf8, !PT ;  /* 0x0000ff0033337812 */ /* 0x000fe200078ef832 */
[----:B------:R-:W-:Y:S02]  /*8450*/  IMAD.MOV.U32 R50, RZ, RZ, R87 ;  /* 0x000000ffff327224 */ /* 0x000fe400078e0057 */
[-C--:B------:R-:W-:Y:S01]  /*8460*/  FFMA.FTZ R150, R52, R154.reuse, -R150 ;  /* 0x0000009a34967223 */ /* 0x080fe20000010896 */
[----:B------:R-:W-:Y:S01]  /*8470*/  FFMA.FTZ R52, R155, R154, R153 ;  /* 0x0000009a9b347223 */ /* 0x000fe20000010099 */
[----:B------:R-:W-:Y:S01]  /*8480*/  F2FP.F16.E4M3.UNPACK_B R153, R48.H1 ;  /* 0x00000030ff99723e */ /* 0x000fe200030006ff */
[----:B------:R-:W-:Y:S01]  /*8490*/  HADD2.F32 R48, -RZ, R85.H0_H0 ;  /* 0x20000055ff307230 */ /* 0x000fe20000004100 */
[----:B------:R-:W-:Y:S01]  /*84a0*/  F2FP.F16.E4M3.UNPACK_B R154, R81.H1 ;  /* 0x00000051ff9a723e */ /* 0x000fe200030006ff */
[----:B------:R-:W-:-:S02]  /*84b0*/  HADD2.F32 R155, -RZ, R149.H0_H0 ;  /* 0x20000095ff9b7230 */ /* 0x000fc40000004100 */
[----:B------:R-:W-:Y:S02]  /*84c0*/  HADD2.F32 R156, -RZ, R153.H0_H0 ;  /* 0x20000099ff9c7230 */ /* 0x000fe40000004100 */
[--C-:B------:R-:W-:Y:S02]  /*84d0*/  HADD2.F32 R81, -RZ, R154.reuse.H0_H0 ;  /* 0x2000009aff517230 */ /* 0x100fe40000004100 */
[----:B------:R-:W-:Y:S02]  /*84e0*/  HADD2.F32 R85, -RZ, R85.H1_H1 ;  /* 0x30000055ff557230 */ /* 0x000fe40000004100 */
[-C--:B------:R-:W-:Y:S01]  /*84f0*/  FMUL.FTZ R157, R48, R156.reuse ;  /* 0x0000009c309d7220 */ /* 0x080fe20000410000 */
[----:B------:R-:W-:Y:S02]  /*8500*/  HADD2.F32 R153, -RZ, R153.H1_H1 ;  /* 0x30000099ff997230 */ /* 0x000fe40000004100 */
[----:B------:R-:W-:Y:S01]  /*8510*/  FMUL.FTZ R156, R81, R156 ;  /* 0x0000009c519c7220 */ /* 0x000fe20000410000 */
[----:B------:R-:W-:-:S02]  /*8520*/  HADD2.F32 R154, -RZ, R154.H1_H1 ;  /* 0x3000009aff9a7230 */ /* 0x000fc40000004100 */
[-C--:B------:R-:W-:Y:S01]  /*8530*/  FFMA.FTZ R81, R81, R155.reuse, -R157 ;  /* 0x0000009b51517223 */ /* 0x080fe2000001089d */
[----:B------:R-:W-:Y:S02]  /*8540*/  HADD2.F32 R149, -RZ, R149.H1_H1 ;  /* 0x30000095ff957230 */ /* 0x000fe40000004100 */
[----:B------:R-:W-:Y:S01]  /*8550*/  FFMA.FTZ R48, R48, R155, R156 ;  /* 0x0000009b30307223 */ /* 0x000fe2000001009c */
[-C--:B------:R-:W-:Y:S01]  /*8560*/  FMUL.FTZ R155, R85, R153.reuse ;  /* 0x00000099559b7220 */ /* 0x080fe20000410000 */
[----:B------:R-:W-:-:S03]  /*8570*/  FMUL.FTZ R156, R154, R153 ;  /* 0x000000999a9c7220 */ /* 0x000fc60000410000 */
[-C--:B------:R-:W-:Y:S01]  /*8580*/  FFMA.FTZ R153, R154, R149.reuse, -R155 ;  /* 0x000000959a997223 */ /* 0x080fe2000001089b */
[----:B------:R-:W-:Y:S01]  /*8590*/  FFMA.FTZ R149, R85, R149, R156 ;  /* 0x0000009555957223 */ /* 0x000fe2000001009c */
[----:B------:R-:W-:Y:S02]  /*85a0*/  LOP3.LUT R85, R55, 0xff0000, R49, 0xf8, !PT ;  /* 0x00ff000037557812 */ /* 0x000fe400078ef831 */
[----:B------:R-:W-:Y:S02]  /*85b0*/  LOP3.LUT R49, R51, 0xff0000, R54, 0xf8, !PT ;  /* 0x00ff000033317812 */ /* 0x000fe400078ef836 */
[-C--:B------:R-:W-:Y:S02]  /*85c0*/  F2FP.F16.E4M3.UNPACK_B R51, R50.reuse ;  /* 0x00000032ff33723e */ /* 0x080fe400020006ff */
[----:B------:R-:W-:Y:S02]  /*85d0*/  F2FP.F16.E4M3.UNPACK_B R87, R49 ;  /* 0x00000031ff57723e */ /* 0x000fe400020006ff */
[----:B------:R-:W-:Y:S01]  /*85e0*/  F2FP.F16.E4M3.UNPACK_B R54, R83 ;  /* 0x00000053ff36723e */ /* 0x000fe200020006ff */
[----:B------:R-:W-:Y:S01]  /*85f0*/  HADD2.F32 R155, -RZ, R51.H0_H0 ;  /* 0x20000033ff9b7230 */ /* 0x000fe20000004100 */
[----:B------:R-:W-:Y:S01]  /*8600*/  F2FP.F16.E4M3.UNPACK_B R154, R85 ;  /* 0x00000055ff9a723e */ /* 0x000fe200020006ff */
[----:B------:R-:W-:Y:S01]  /*8610*/  HADD2.F32 R55, -RZ, R87.H0_H0 ;  /* 0x20000057ff377230 */ /* 0x000fe20000004100 */
[----:B------:R-:W-:Y:S01]  /*8620*/  F2FP.F16.E4M3.UNPACK_B R50, R50.H1 ;  /* 0x00000032ff32723e */ /* 0x000fe200030006ff */
[----:B------:R-:W-:Y:S01]  /*8630*/  HADD2.F32 R157, -RZ, R54.H0_H0 ;  /* 0x20000036ff9d7230 */ /* 0x000fe20000004100 */
[----:B------:R-:W-:Y:S01]  /*8640*/  F2FP.F16.E4M3.UNPACK_B R49, R49.H1 ;  /* 0x00000031ff31723e */ /* 0x000fe200030006ff */
[----:B------:R-:W-:-:S02]  /*8650*/  HADD2.F32 R156, -RZ, R154.H0_H0 ;  /* 0x2000009aff9c7230 */ /* 0x000fc40000004100 */
[-C--:B------:R-:W-:Y:S01]  /*8660*/  FMUL.FTZ R158, R155, R55.reuse ;  /* 0x000000379b9e7220 */ /* 0x080fe20000410000 */
[----:B------:R-:W-:Y:S02]  /*8670*/  HADD2.F32 R51, -RZ, R51.H1_H1 ;  /* 0x30000033ff337230 */ /* 0x000fe40000004100 */
[C---:B------:R-:W-:Y:S01]  /*8680*/  FMUL.FTZ R55, R157.reuse, R55 ;  /* 0x000000379d377220 */ /* 0x040fe20000410000 */
[----:B------:R-:W-:Y:S02]  /*8690*/  HADD2.F32 R87, -RZ, R87.H1_H1 ;  /* 0x30000057ff577230 */ /* 0x000fe40000004100 */
[-C--:B------:R-:W-:Y:S01]  /*86a0*/  FFMA.FTZ R158, R157, R156.reuse, -R158 ;  /* 0x0000009c9d9e7223 */ /* 0x080fe2000001089e */
[----:B------:R-:W-:Y:S02]  /*86b0*/  HADD2.F32 R154, -RZ, R154.H1_H1 ;  /* 0x3000009aff9a7230 */ /* 0x000fe40000004100 */
[----:B------:R-:W-:Y:S01]  /*86c0*/  FFMA.FTZ R155, R155, R156, R55 ;  /* 0x0000009c9b9b7223 */ /* 0x000fe20000010037 */
[----:B------:R-:W-:-:S02]  /*86d0*/  HADD2.F32 R55, -RZ, R54.H1_H1 ;  /* 0x30000036ff377230 */ /* 0x000fc40000004100 */
[----:B------:R-:W-:Y:S01]  /*86e0*/  FMUL.FTZ R54, R51, R87 ;  /* 0x0000005733367220 */ /* 0x000fe20000410000 */
[----:B------:R-:W-:Y:S01]  /*86f0*/  F2FP.F16.E4M3.UNPACK_B R85, R85.H1 ;  /* 0x00000055ff55723e */ /* 0x000fe200030006ff */
[----:B------:R-:W-:Y:S01]  /*8700*/  HADD2.F32 R156, -RZ, R49.H0_H0 ;  /* 0x20000031ff9c7230 */ /* 0x000fe20000004100 */
[----:B------:R-:W-:Y:S01]  /*8710*/  F2FP.SATFINITE.E4M3.F32.PACK_AB_MERGE_C R81, R153, R81, RZ ;  /* 0x000000519951723e */ /* 0x000fe200048070ff */
[CC--:B------:R-:W-:Y:S01]  /*8720*/  FFMA.FTZ R54, R55.reuse, R154.reuse, -R54 ;  /* 0x0000009a37367223 */ /* 0x0c0fe20000010836 */
[----:B------:R-:W-:Y:S01]  /*8730*/  FMUL.FTZ R55, R55, R87 ;  /* 0x0000005737377220 */ /* 0x000fe20000410000 */
[----:B------:R-:W-:Y:S01]  /*8740*/  HADD2.F32 R87, -RZ, R85.H0_H0 ;  /* 0x20000055ff577230 */ /* 0x000fe20000004100 */
[----:B------:R-:W-:Y:S01]  /*8750*/  F2FP.SATFINITE.E4M3.F32.PACK_AB_MERGE_C R150, R150, R151, R81 ;  /* 0x000000979696723e */ /* 0x000fe20004807051 */
[----:B------:R-:W-:Y:S02]  /*8760*/  HADD2.F32 R49, -RZ, R49.H1_H1 ;  /* 0x30000031ff317230 */ /* 0x000fe40000004100 */
[----:B------:R-:W-:Y:S01]  /*8770*/  FFMA.FTZ R51, R51, R154, R55 ;  /* 0x0000009a33337223 */ /* 0x000fe20000010037 */
[----:B------:R-:W-:Y:S01]  /*8780*/  F2FP.F16.E4M3.UNPACK_B R55, R83.H1 ;  /* 0x00000053ff37723e */ /* 0x000fe200030006ff */
[--C-:B------:R-:W-:Y:S01]  /*8790*/  HADD2.F32 R83, -RZ, R50.reuse.H0_H0 ;  /* 0x20000032ff537230 */ /* 0x100fe20000004100 */
[----:B------:R-:W-:Y:S01]  /*87a0*/  F2FP.F16.E4M3.UNPACK_B R81, R84.H1 ;  /* 0x00000054ff51723e */ /* 0x000fe200030006ff */
[----:B------:R-:W-:Y:S01]  /*87b0*/  HADD2.F32 R50, -RZ, R50.H1_H1 ;  /* 0x30000032ff327230 */ /* 0x000fe20000004100 */
[----:B------:R-:W-:Y:S01]  /*87c0*/  F2FP.SATFINITE.E4M3.F32.PACK_AB_MERGE_C R48, R149, R48, RZ ;  /* 0x000000309530723e */ /* 0x000fe200048070ff */
[----:B------:R-:W-:-:S02]  /*87d0*/  HADD2.F32 R154, -RZ, R55.H0_H0 ;  /* 0x20000037ff9a7230 */ /* 0x000fc40000004100 */
[----:B------:R-:W-:Y:S01]  /*87e0*/  FMUL.FTZ R157, R83, R156 ;  /* 0x0000009c539d7220 */ /* 0x000fe20000410000 */
[----:B------:R-:W-:Y:S01]  /*87f0*/  HADD2.F32 R55, -RZ, R55.H1_H1 ;  /* 0x30000037ff377230 */ /* 0x000fe20000004100 */
[----:B------:R-:W-:Y:S01]  /*8800*/  F2FP.F16.E4M3.UNPACK_B R84, R84 ;  /* 0x00000054ff54723e */ /* 0x000fe200020006ff */
[----:B------:R-:W-:Y:S02]  /*8810*/  HADD2.F32 R85, -RZ, R85.H1_H1 ;  /* 0x30000055ff557230 */ /* 0x000fe40000004100 */
[C---:B------:R-:W-:Y:S01]  /*8820*/  FFMA.FTZ R157, R154.reuse, R87, -R157 ;  /* 0x000000579a9d7223 */ /* 0x040fe2000001089d */
[----:B------:R-:W-:Y:S01]  /*8830*/  FMUL.FTZ R154, R154, R156 ;  /* 0x0000009c9a9a7220 */ /* 0x000fe20000410000 */
[----:B------:R-:W-:-:S03]  /*8840*/  F2FP.SATFINITE.E4M3.F32.PACK_AB_MERGE_C R48, R52, R53, R48 ;  /* 0x000000353430723e */ /* 0x000fc60004807030 */
[----:B------:R-:W-:Y:S01]  /*8850*/  FFMA.FTZ R154, R83, R87, R154 ;  /* 0x00000057539a7223 */ /* 0x000fe2000001009a */
[CC--:B------:R-:W-:Y:S01]  /*8860*/  FMUL.FTZ R83, R50.reuse, R49.reuse ;  /* 0x0000003132537220 */ /* 0x0c0fe20000410000 */
[C---:B------:R-:W-:Y:S01]  /*8870*/  FMUL.FTZ R49, R55.reuse, R49 ;  /* 0x0000003137317220 */ /* 0x040fe20000410000 */
[-C--:B------:R-:W-:Y:S02]  /*8880*/  F2FP.F16.E4M3.UNPACK_B R87, R144.reuse.H1 ;  /* 0x00000090ff57723e */ /* 0x080fe400030006ff */
[-C--:B------:R-:W-:Y:S01]  /*8890*/  FFMA.FTZ R83, R55, R85.reuse, -R83 ;  /* 0x0000005537537223 */ /* 0x080fe20000010853 */
[----:B------:R-:W-:Y:S01]  /*88a0*/  FFMA.FTZ R50, R50, R85, R49 ;  /* 0x0000005532327223 */ /* 0x000fe20000010031 */
[----:B------:R-:W-:Y:S01]  /*88b0*/  IMAD.MOV.U32 R49, RZ, RZ, R80 ;  /* 0x000000ffff317224 */ /* 0x000fe200078e0050 */
[-C--:B------:R-:W-:Y:S01]  /*88c0*/  F2FP.F16.E4M3.UNPACK_B R55, R145.reuse.H1 ;  /* 0x00000091ff37723e */ /* 0x080fe200030006ff */
[----:B------:R-:W-:Y:S01]  /*88d0*/  HADD2.F32 R85, -RZ, R81.H0_H0 ;  /* 0x20000051ff557230 */ /* 0x000fe20000004100 */
[----:B------:R-:W-:Y:S01]  /*88e0*/  F2FP.F16.E4M3.UNPACK_B R145, R145 ;  /* 0x00000091ff91723e */ /* 0x000fe200020006ff */
[----:B------:R-:W-:Y:S01]  /*88f0*/  HADD2.F32 R151, -RZ, R87.H0_H0 ;  /* 0x20000057ff977230 */ /* 0x000fe20000004100 */
[-C--:B------:R-:W-:Y:S01]  /*8900*/  F2FP.F16.E4M3.UNPACK_B R80, R49.reuse.H1 ;  /* 0x00000031ff50723e */ /* 0x080fe200030006ff */
[--C-:B------:R-:W-:Y:S01]  /*8910*/  HADD2.F32 R156, -RZ, R55.reuse.H0_H0 ;  /* 0x20000037ff9c7230 */ /* 0x100fe20000004100 */
[----:B------:R-:W-:Y:S01]  /*8920*/  F2FP.F16.E4M3.UNPACK_B R49, R49 ;  /* 0x00000031ff31723e */ /* 0x000fe200020006ff */
[----:B------:R-:W-:Y:S01]  /*8930*/  HADD2.F32 R55, -RZ, R55.H1_H1 ;  /* 0x30000037ff377230 */ /* 0x000fe20000004100 */
[----:B------:R-:W-:Y:S01]  /*8940*/  F2FP.F16.E4M3.UNPACK_B R144, R144 ;  /* 0x00000090ff90723e */ /* 0x000fe200020006ff */
[----:B------:R-:W-:-:S02]  /*8950*/  HADD2.F32 R149, -RZ, R80.H0_H0 ;  /* 0x20000050ff957230 */ /* 0x000fc40000004100 */
[-C--:B------:R-:W-:Y:S01]  /*8960*/  FMUL.FTZ R153, R85, R156.reuse ;  /* 0x0000009c55997220 */ /* 0x080fe20000410000 */
[----:B------:R-:W-:Y:S01]  /*8970*/  HADD2.F32 R81, -RZ, R81.H1_H1 ;  /* 0x30000051ff517230 */ /* 0x000fe20000004100 */
[----:B------:R-:W-:Y:S01]  /*8980*/  F2FP.SATFINITE.E4M3.F32.PACK_AB_MERGE_C R83, R83, R157, RZ ;  /* 0x0000009d5353723e */ /* 0x000fe200048070ff */
[----:B------:R-:W-:Y:S02]  /*8990*/  HADD2.F32 R80, -RZ, R80.H1_H1 ;  /* 0x30000050ff507230 */ /* 0x000fe40000004100 */
[C---:B------:R-:W-:Y:S01]  /*89a0*/  FMUL.FTZ R156, R149.reuse, R156 ;  /* 0x0000009c959c7220 */ /* 0x040fe20000410000 */
[----:B------:R-:W-:Y:S02]  /*89b0*/  HADD2.F32 R87, -RZ, R87.H1_H1 ;  /* 0x30000057ff577230 */ /* 0x000fe40000004100 */
[-C--:B------:R-:W-:Y:S01]  /*89c0*/  FFMA.FTZ R153, R149, R151.reuse, -R153 ;  /* 0x0000009795997223 */ /* 0x080fe20000010899 */
[----:B------:R-:W-:Y:S01]  /*89d0*/  F2FP.SATFINITE.E4M3.F32.PACK_AB_MERGE_C R50, R50, R154, RZ ;  /* 0x0000009a3232723e */ /* 0x000fe200048070ff */
[----:B------:R-:W-:Y:S01]  /*89e0*/  FFMA.FTZ R156, R85, R151, R156 ;  /* 0x00000097559c7223 */ /* 0x000fe2000001009c */
[-C--:B------:R-:W-:Y:S01]  /*89f0*/  FMUL.FTZ R85, R81, R55.reuse ;  /* 0x0000003751557220 */ /* 0x080fe20000410000 */
[C---:B------:R-:W-:Y:S01]  /*8a00*/  FMUL.FTZ R55, R80.reuse, R55 ;  /* 0x0000003750377220 */ /* 0x040fe20000410000 */
[----:B------:R-:W-:Y:S01]  /*8a10*/  HADD2.F32 R151, -RZ, R145.H0_H0 ;  /* 0x20000091ff977230 */ /* 0x000fe20000004100 */
[----:B------:R-:W-:Y:S01]  /*8a20*/  F2FP.SATFINITE.E4M3.F32.PACK_AB_MERGE_C R50, R51, R155, R50 ;  /* 0x0000009b3332723e */ /* 0x000fe20004807032 */
[-C--:B------:R-:W-:Y:S01]  /*8a30*/  FFMA.FTZ R80, R80, R87.reuse, -R85 ;  /* 0x0000005750507223 */ /* 0x080fe20000010855 */
[----:B------:R-:W-:Y:S01]  /*8a40*/  FFMA.FTZ R55, R81, R87, R55 ;  /* 0x0000005751377223 */ /* 0x000fe20000010037 */
[----:B------:R-:W-:Y:S01]  /*8a50*/  HADD2.F32 R81, -RZ, R84.H0_H0 ;  /* 0x20000054ff517230 */ /* 0x000fe20000004100 */
[----:B------:R-:W-:Y:S01]  /*8a60*/  F2FP.SATFINITE.E4M3.F32.PACK_AB_MERGE_C R83, R54, R158, R83 ;  /* 0x0000009e3653723e */ /* 0x000fe20004807053 */
[----:B------:R-:W-:Y:S01]  /*8a70*/  HADD2.F32 R87, -RZ, R49.H0_H0 ;  /* 0x20000031ff577230 */ /* 0x000fe20000004100 */
[----:B------:R-:W-:Y:S01]  /*8a80*/  F2FP.SATFINITE.E4M3.F32.PACK_AB_MERGE_C R80, R80, R153, RZ ;  /* 0x000000995050723e */ /* 0x000fe200048070ff */
        /* <DEDUP_REMOVED lines=9> */
[C---:B------:R-:W-:Y:S01]  /*8b20*/  FMUL.FTZ R81, R84.reuse, R145 ;  /* 0x0000009154517220 */ /* 0x040fe20000410000 */
[----:B------:R-:W-:Y:S01]  /*8b30*/  F2FP.F16.E4M3.UNPACK_B R87, R147.H1 ;  /* 0x00000093ff57723e */ /* 0x000fe200030006ff */
[C---:B------:R-:W-:Y:S01]  /*8b40*/  FMUL.FTZ R145, R49.reuse, R145 ;  /* 0x0000009131917220 */ /* 0x040fe20000410000 */
[----:B------:R-:W-:Y:S01]  /*8b50*/  F2FP.F16.E4M3.UNPACK_B R147, R147 ;  /* 0x00000093ff93723e */ /* 0x000fe200020006ff */
[----:B------:R-:W-:Y:S01]  /*8b60*/  FFMA.FTZ R81, R49, R144, -R81 ;  /* 0x0000009031517223 */ /* 0x000fe20000010851 */
[----:B------:R-:W-:Y:S01]  /*8b70*/  F2FP.SATFINITE.E4M3.F32.PACK_AB_MERGE_C R55, R55, R156, RZ ;  /* 0x0000009c3737723e */ /* 0x000fe200048070ff */
[----:B------:R-:W-:Y:S01]  /*8b80*/  FFMA.FTZ R49, R84, R144, R145 ;  /* 0x0000009054317223 */ /* 0x000fe20000010091 */
[----:B------:R-:W-:Y:S01]  /*8b90*/  F2FP.F16.E4M3.UNPACK_B R84, R86.H1 ;  /* 0x00000056ff54723e */ /* 0x000fe200030006ff */
[--C-:B------:R-:W-:Y:S01]  /*8ba0*/  HADD2.F32 R145, -RZ, R87.reuse.H0_H0 ;  /* 0x20000057ff917230 */ /* 0x100fe20000004100 */
[----:B------:R-:W-:Y:S01]  /*8bb0*/  F2FP.SATFINITE.E4M3.F32.PACK_AB_MERGE_C R149, R81, R149, R80 ;  /* 0x000000955195723e */ /* 0x000fe20004807050 */
[----:B------:R-:W-:Y:S01]  /*8bc0*/  HADD2.F32 R87, -RZ, R87.H1_H1 ;  /* 0x30000057ff577230 */ /* 0x000fe20000004100 */
[----:B------:R-:W-:Y:S01]  /*8bd0*/  F2FP.F16.E4M3.UNPACK_B R80, R146.H1 ;  /* 0x00000092ff50723e */ /* 0x000fe200030006ff */
[--C-:B------:R-:W-:Y:S01]  /*8be0*/  HADD2.F32 R85, -RZ, R84.reuse.H0_H0 ;  /* 0x20000054ff557230 */ /* 0x100fe20000004100 */
[----:B------:R-:W-:Y:S01]  /*8bf0*/  F2FP.F16.E4M3.UNPACK_B R81, R82.H1 ;  /* 0x00000052ff51723e */ /* 0x000fe200030006ff */
[----:B------:R-:W-:Y:S01]  /*8c00*/  HADD2.F32 R84, -RZ, R84.H1_H1 ;  /* 0x30000054ff547230 */ /* 0x000fe20000004100 */
[----:B------:R-:W-:Y:S01]  /*8c10*/  F2FP.F16.E4M3.UNPACK_B R146, R146 ;  /* 0x00000092ff92723e */ /* 0x000fe200020006ff */
[--C-:B------:R-:W-:Y:S01]  /*8c20*/  HADD2.F32 R157, -RZ, R80.reuse.H0_H0 ;  /* 0x20000050ff9d7230 */ /* 0x100fe20000004100 */
[----:B------:R-:W-:Y:S01]  /*8c30*/  F2FP.F16.E4M3.UNPACK_B R86, R86 ;  /* 0x00000056ff56723e */ /* 0x000fe200020006ff */
[----:B------:R-:W-:Y:S01]  /*8c40*/  HADD2.F32 R144, -RZ, R81.H0_H0 ;  /* 0x20000051ff907230 */ /* 0x000fe20000004100 */
[----:B------:R-:W-:Y:S01]  /*8c50*/  F2FP.F16.E4M3.UNPACK_B R82, R82 ;  /* 0x00000052ff52723e */ /* 0x000fe200020006ff */
[----:B------:R-:W-:-:S02]  /*8c60*/  HADD2.F32 R80, -RZ, R80.H1_H1 ;  /* 0x30000050ff507230 */ /* 0x000fc40000004100 */
[-C--:B------:R-:W-:Y:S01]  /*8c70*/  FMUL.FTZ R153, R85, R157.reuse ;  /* 0x0000009d55997220 */ /* 0x080fe20000410000 */
[----:B------:R-:W-:Y:S02]  /*8c80*/  HADD2.F32 R81, -RZ, R81.H1_H1 ;  /* 0x30000051ff517230 */ /* 0x000fe40000004100 */
[C---:B------:R-:W-:Y:S01]  /*8c90*/  FMUL.FTZ R157, R144.reuse, R157 ;  /* 0x0000009d909d7220 */ /* 0x040fe20000410000 */
[----:B------:R-:W-:Y:S01]  /*8ca0*/  F2FP.SATFINITE.E4M3.F32.PACK_AB_MERGE_C R49, R49, R151, R55 ;  /* 0x000000973131723e */ /* 0x000fe20004807037 */
[-C--:B------:R-:W-:Y:S02]  /*8cb0*/  FFMA.FTZ R153, R144, R145.reuse, -R153 ;  /* 0x0000009190997223 */ /* 0x080fe40000010899 */
[----:B------:R-:W-:Y:S01]  /*8cc0*/  FFMA.FTZ R157, R85, R145, R157 ;  /* 0x00000091559d7223 */ /* 0x000fe2000001009d */
[-C--:B------:R-:W-:Y:S01]  /*8cd0*/  FMUL.FTZ R85, R84, R80.reuse ;  /* 0x0000005054557220 */ /* 0x080fe20000410000 */
[----:B------:R-:W-:Y:S01]  /*8ce0*/  FMUL.FTZ R80, R81, R80 ;  /* 0x0000005051507220 */ /* 0x000fe20000410000 */
[----:B------:R-:W-:-:S02]  /*8cf0*/  HADD2.F32 R145, -RZ, R146.H0_H0 ;  /* 0x20000092ff917230 */ /* 0x000fc40000004100 */
[-C--:B------:R-:W-:Y:S01]  /*8d00*/  FFMA.FTZ R81, R81, R87.reuse, -R85 ;  /* 0x0000005751517223 */ /* 0x080fe20000010855 */
[----:B------:R-:W-:Y:S01]  /*8d10*/  FFMA.FTZ R80, R84, R87, R80 ;  /* 0x0000005754507223 */ /* 0x000fe20000010050 */
[----:B------:R-:W-:Y:S02]  /*8d20*/  HADD2.F32 R84, -RZ, R86.H0_H0 ;  /* 0x20000056ff547230 */ /* 0x000fe40000004100 */
[----:B------:R-:W-:Y:S01]  /*8d30*/  HADD2.F32 R87, -RZ, R82.H0_H0 ;  /* 0x20000052ff577230 */ /* 0x000fe20000004100 */
[----:B------:R-:W-:Y:S01]  /*8d40*/  F2FP.SATFINITE.E4M3.F32.PACK_AB_MERGE_C R81, R81, R153, RZ ;  /* 0x000000995151723e */ /* 0x000fe200048070ff */
[----:B------:R-:W-:Y:S02]  /*8d50*/  HADD2.F32 R85, -RZ, R147.H0_H0 ;  /* 0x20000093ff557230 */ /* 0x000fe40000004100 */
[-C--:B------:R-:W-:Y:S01]  /*8d60*/  FMUL.FTZ R144, R84, R145.reuse ;  /* 0x0000009154907220 */ /* 0x080fe20000410000 */
[----:B------:R-:W-:Y:S02]  /*8d70*/  HADD2.F32 R146, -RZ, R146.H1_H1 ;  /* 0x30000092ff927230 */ /* 0x000fe40000004100 */
[----:B------:R-:W-:Y:S01]  /*8d80*/  FMUL.FTZ R145, R87, R145 ;  /* 0x0000009157917220 */ /* 0x000fe20000410000 */
[----:B------:R-:W-:-:S02]  /*8d90*/  HADD2.F32 R86, -RZ, R86.H1_H1 ;  /* 0x30000056ff567230 */ /* 0x000fc40000004100 */
[-C--:B------:R-:W-:Y:S01]  /*8da0*/  FFMA.FTZ R144, R87, R85.reuse, -R144 ;  /* 0x0000005557907223 */ /* 0x080fe20000010890 */
[----:B------:R-:W-:Y:S02]  /*8db0*/  HADD2.F32 R82, -RZ, R82.H1_H1 ;  /* 0x30000052ff527230 */ /* 0x000fe40000004100 */
[----:B------:R-:W-:Y:S01]  /*8dc0*/  FFMA.FTZ R145, R84, R85, R145 ;  /* 0x0000005554917223 */ /* 0x000fe20000010091 */
[----:B------:R-:W-:Y:S02]  /*8dd0*/  HADD2.F32 R147, -RZ, R147.H1_H1 ;  /* 0x30000093ff937230 */ /* 0x000fe40000004100 */
[-C--:B------:R-:W-:Y:S01]  /*8de0*/  FMUL.FTZ R84, R86, R146.reuse ;  /* 0x0000009256547220 */ /* 0x080fe20000410000 */
[----:B------:R-:W-:Y:S01]  /*8df0*/  F2FP.SATFINITE.E4M3.F32.PACK_AB_MERGE_C R80, R80, R157, RZ ;  /* 0x0000009d5050723e */ /* 0x000fe200048070ff */
[C---:B------:R-:W-:Y:S01]  /*8e00*/  FMUL.FTZ R146, R82.reuse, R146 ;  /* 0x0000009252927220 */ /* 0x040fe20000410000 */
[----:B------:R-:W-:Y:S02]  /*8e10*/  IMAD.MOV.U32 R85, RZ, RZ, R48 ;  /* 0x000000ffff557224 */ /* 0x000fe400078e0030 */
[----:B------:R-:W-:Y:S01]  /*8e20*/  FFMA.FTZ R84, R82, R147, -R84 ;  /* 0x0000009352547223 */ /* 0x000fe20000010854 */
[----:B------:R-:W-:-:S02]  /*8e30*/  IMAD.MOV.U32 R87, RZ, RZ, R50 ;  /* 0x000000ffff577224 */ /* 0x000fc400078e0032 */
[----:B------:R-:W-:Y:S02]  /*8e40*/  FFMA.FTZ R146, R86, R147, R146 ;  /* 0x0000009356927223 */ /* 0x000fe40000010092 */
[----:B------:R-:W-:Y:S01]  /*8e50*/  F2FP.SATFINITE.E4M3.F32.PACK_AB_MERGE_C R144, R84, R144, R81 ;  /* 0x000000905490723e */ /* 0x000fe20004807051 */
[----:B------:R-:W-:Y:S02]  /*8e60*/  IMAD.MOV.U32 R81, RZ, RZ, R150 ;  /* 0x000000ffff517224 */ /* 0x000fe400078e0096 */
[----:B------:R-:W-:Y:S01]  /*8e70*/  F2FP.SATFINITE.E4M3.F32.PACK_AB_MERGE_C R145, R146, R145, R80 ;  /* 0x000000919291723e */ /* 0x000fe20004807050 */
[----:B------:R-:W-:Y:S01]  /*8e80*/  IMAD.MOV.U32 R84, RZ, RZ, R49 ;  /* 0x000000ffff547224 */ /* 0x000fe200078e0031 */
[----:B------:R-:W-:Y:S01]  /*8e90*/  MOV R80, R149 ;  /* 0x0000009500507202 */ /* 0x000fe20000000f00 */
[----:B------:R-:W-:Y:S01]  /*8ea0*/  IMAD.MOV.U32 R82, RZ, RZ, R144 ;  /* 0x000000ffff527224 */ /* 0x000fe200078e0090 */
[----:B------:R-:W-:-:S07]  /*8eb0*/  MOV R86, R145 ;  /* 0x0000009100567202 */ /* 0x000fce0000000f00 */
.L_x_402:
[----:B------:R-:W-:Y:S05]  /*8ec0*/  BSYNC B2 ;  /* 0x0000000000027941 */ /* 0x000fea0003800000 */
.L_x_401:
[----:B------:R-:W-:Y:S01]  /*8ed0*/  SHF.R.S32.HI R48, RZ, 0x1f, R23 ;  /* 0x0000001fff307819 */ /* 0x000fe20000011417 */
[----:B------:R-:W-:Y:S01]  /*8ee0*/  ULDC.64 UR4, c[0x0][0x2e8] ;  /* 0x0000ba0000047ab9 */ /* 0x000fe20000000a00 */
[----:B------:R-:W-:-:S03]  /*8ef0*/  ISETP.GE.AND P3, PT, R148, R134, PT ;  /* 0x000000869400720c */ /* 0x000fc60003f66270 */
[-C--:B--2---:R-:W-:Y:S02]  /*8f00*/  IMAD R50, R48, R122.reuse, RZ ;  /* 0x0000007a30327224 */ /* 0x084fe400078e02ff */
[----:B------:R-:W-:-:S04]  /*8f10*/  IMAD.WIDE.U32 R48, R23, R122, R120 ;  /* 0x0000007a17307225 */ /* 0x000fc800078e0078 */
[----:B------:R-:W-:-:S04]  /*8f20*/  IMAD R50, R23, R123, R50 ;  /* 0x0000007b17327224 */ /* 0x000fc800078e0232 */
[----:B------:R-:W-:Y:S01]  /*8f30*/  IMAD.IADD R49, R50, 0x1, R49 ;  /* 0x0000000132317824 */ /* 0x000fe200078e0231 */
[--C-:B------:R-:W-:Y:S02]  /*8f40*/  @!P3 SHF.R.S32.HI R51, RZ, 0x1f, R148.reuse ;  /* 0x0000001fff33b819 */ /* 0x100fe40000011494 */
[----:B------:R-:W-:-:S04]  /*8f50*/  @!P3 IADD3 R50, P4, P6, R102, R48, R148 ;  /* 0x000000306632b210 */ /* 0x000fc80007e9e094 */
[----:B------:R-:W-:Y:S02]  /*8f60*/  @!P3 IADD3.X R51, R42, R49, R51, P4, P6 ;  /* 0x000000312a33b210 */ /* 0x000fe400027ec433 */
[----:B------:R-:W-:-:S04]  /*8f70*/  IADD3 R48, P4, P6, R102, R48, R41 ;  /* 0x0000003066307210 */ /* 0x000fc80007e9e029 */
[----:B------:R-:W-:Y:S02]  /*8f80*/  IADD3.X R49, R42, R49, R109, P4, P6 ;  /* 0x000000312a317210 */ /* 0x000fe400027ec46d */
[----:B------:R-:W-:-:S04]  /*8f90*/  IADD3 R48, P4, R48, UR4, RZ ;  /* 0x0000000430307c10 */ /* 0x000fc8000ff9e0ff */
[----:B------:R-:W-:Y:S02]  /*8fa0*/  IADD3.X R49, R49, UR5, RZ, P4, !PT ;  /* 0x0000000531317c10 */ /* 0x000fe4000a7fe4ff */
[----:B------:R-:W-:-:S03]  /*8fb0*/  @!P3 IADD3 R50, P4, R50, UR4, RZ ;  /* 0x000000043232bc10 */ /* 0x000fc6000ff9e0ff */
[----:B---3--:R3:W-:Y:S01]  /*8fc0*/  STG.E.128 desc[UR42][R48.64], R80 ;  /* 0x0000005030007986 */ /* 0x0087e2000c101d2a */
[----:B------:R-:W-:-:S05]  /*8fd0*/  @!P3 IADD3.X R51, R51, UR5, RZ, P4, !PT ;  /* 0x000000053333bc10 */ /* 0x000fca000a7fe4ff */
[----:B0-----:R3:W-:Y:S04]  /*8fe0*/  @!P3 STG.E.128 desc[UR42][R50.64], R84 ;  /* 0x000000543200b986 */ /* 0x0017e8000c101d2a */
.L_x_400:
[----:B------:R-:W-:Y:S05]  /*8ff0*/  BSYNC B1 ;  /* 0x0000000000017941 */ /* 0x000fea0003800000 */
.L_x_399:
[----:B------:R-:W-:Y:S01]  /*9000*/  VIADD R146, R23, 0x20 ;  /* 0x0000002017927836 */ /* 0x000fe20000000000 */
[----:B------:R-:W-:Y:S04]  /*9010*/  BSSY B1, `(.L_x_403) ;  /* 0x0000108000017945 */ /* 0x000fe80003800000 */
[----:B------:R-:W-:-:S13]  /*9020*/  ISETP.GE.OR P3, PT, R146, R116, P0 ;  /* 0x000000749200720c */ /* 0x000fda0000766670 */
[----:B------:R-:W-:Y:S05]  /*9030*/  @P3 BRA `(.L_x_404) ;  /* 0x0000001000143947 */ /* 0x000fea0003800000 */
[----:B---3--:R-:W3:Y:S04]  /*9040*/  LDL R48, [R1+0x10] ;  /* 0x0000100001307983 */ /* 0x008ee80000100800 */
[----:B------:R-:W4:Y:S01]  /*9050*/  LDL R50, [R1+0x5c] ;  /* 0x00005c0001327983 */ /* 0x000f220000100800 */
[C---:B------:R-:W-:Y:S01]  /*9060*/  VIADD R51, R23.reuse, 0x20 ;  /* 0x0000002017337836 */ /* 0x040fe20000000000 */
[----:B------:R-:W-:Y:S01]  /*9070*/  BSSY B2, `(.L_x_405) ;  /* 0x00000f0000027945 */ /* 0x000fe20003800000 */
[----:B------:R-:W-:-:S03]  /*9080*/  VIADD R52, R23, 0x20 ;  /* 0x0000002017347836 */ /* 0x000fc60000000000 */
[----:B------:R-:W-:Y:S01]  /*9090*/  SHF.L.U32 R51, R51, 0x7, RZ ;  /* 0x0000000733337819 */ /* 0x000fe200000006ff */
        /* <DEDUP_REMOVED lines=11> */
[----:B------:R-:W-:-:S04]  /*9150*/  IMAD.SHL.U32 R80, R80, 0x10, RZ ;  /* 0x0000001050507824 */ /* 0x000fc800078e00ff */
[----:B------:R-:W-:Y:S01]  /*9160*/  IMAD.SHL.U32 R48, R48, 0x800, RZ ;  /* 0x0000080030307824 */ /* 0x000fe200078e00ff */
[----:B------:R-:W-:-:S04]  /*9170*/  LOP3.LUT R49, R52, 0x70, R80, 0xf8, !PT ;  /* 0x0000007034317812 */ /* 0x000fc800078ef850 */
[----:B------:R-:W-:Y:S02]  /*9180*/  LOP3.LUT R49, R49, R51, RZ, 0x3c, !PT ;  /* 0x0000003331317212 */ /* 0x000fe400078e3cff */
[----:B------:R-:W-:-:S04]  /*9190*/  LOP3.LUT R48, R48, 0xffffc000, RZ, 0xc0, !PT ;  /* 0xffffc00030307812 */ /* 0x000fc800078ec0ff */
[----:B----4-:R-:W-:-:S04]  /*91a0*/  IADD3 R48, R49, R48, R50 ;  /* 0x0000003031307210 */ /* 0x010fc80007ffe032 */
[C---:B------:R-:W-:Y:S01]  /*91b0*/  LEA R52, R232.reuse, R48, 0xf ;  /* 0x00000030e8347211 */ /* 0x040fe200078e78ff */
[----:B------:R-:W-:-:S04]  /*91c0*/  IMAD R48, R232, 0x8000, R30 ;  /* 0x00008000e8307824 */ /* 0x000fc800078e021e */
        /* <DEDUP_REMOVED lines=10> */
[----:B------:R-:W-:Y:S01]  /*9270*/  LOP3.LUT R84, R59, 0xff0000ff, RZ, 0xc0, !PT ;  /* 0xff0000ff3b547812 */ /* 0x000fe200078ec0ff */
[----:B------:R-:W-:Y:S01]  /*9280*/  IMAD.U32 R81, R81, 0x10000, RZ ;  /* 0x0001000051517824 */ /* 0x000fe200078e00ff */
[----:B------:R-:W-:Y:S01]  /*9290*/  SHF.L.U32 R60, R60, 0x8, RZ ;  /* 0x000000083c3c7819 */ /* 0x000fe200000006ff */
[----:B------:R-:W-:Y:S01]  /*92a0*/  IMAD.SHL.U32 R62, R62, 0x100, RZ ;  /* 0x000001003e3e7824 */ /* 0x000fe200078e00ff */
[----:B------:R-:W-:-:S02]  /*92b0*/  LOP3.LUT R83, R61, 0xff0000ff, RZ, 0xc0, !PT ;  /* 0xff0000ff3d537812 */ /* 0x000fc400078ec0ff */
[----:B------:R-:W-:Y:S02]  /*92c0*/  SHF.R.U32.HI R58, RZ, 0x10, R57 ;  /* 0x00000010ff3a7819 */ /* 0x000fe40000011639 */
[----:B------:R-:W-:Y:S02]  /*92d0*/  LOP3.LUT R84, R84, 0xff00, R60, 0xf8, !PT ;  /* 0x0000ff0054547812 */ /* 0x000fe400078ef83c */
[----:B------:R-:W-:Y:S01]  /*92e0*/  LOP3.LUT R60, R83, 0xff00, R82, 0xf8, !PT ;  /* 0x0000ff00533c7812 */ /* 0x000fe200078ef852 */
[----:B------:R-:W-:Y:S01]  /*92f0*/  IMAD.U32 R58, R58, 0x10000, RZ ;  /* 0x000100003a3a7824 */ /* 0x000fe200078e00ff */
[----:B------:R-:W-:Y:S02]  /*9300*/  LOP3.LUT R57, R57, 0xff0000ff, RZ, 0xc0, !PT ;  /* 0xff0000ff39397812 */ /* 0x000fe400078ec0ff */
[----:B------:R-:W-:Y:S02]  /*9310*/  LOP3.LUT R60, R60, 0xff0000, R81, 0xf8, !PT ;  /* 0x00ff00003c3c7812 */ /* 0x000fe400078ef851 */
[----:B------:R-:W-:-:S02]  /*9320*/  LOP3.LUT R62, R57, 0xff00, R62, 0xf8, !PT ;  /* 0x0000ff00393e7812 */ /* 0x000fc400078ef83e */
[----:B---3--:R-:W-:Y:S02]  /*9330*/  F2FP.F16.E4M3.UNPACK_B R81, R53 ;  /* 0x00000035ff51723e */ /* 0x008fe400020006ff */
[----:B------:R-:W-:Y:S02]  /*9340*/  F2FP.F16.E4M3.UNPACK_B R83, R60 ;  /* 0x0000003cff53723e */ /* 0x000fe400020006ff */
[----:B------:R-:W-:Y:S01]  /*9350*/  LOP3.LUT R62, R62, 0xff0000, R58, 0xf8, !PT ;  /* 0x00ff00003e3e7812 */ /* 0x000fe200078ef83a */
[----:B------:R-:W-:Y:S01]  /*9360*/  HADD2.F32 R58, -RZ, R81.H0_H0 ;  /* 0x20000051ff3a7230 */ /* 0x000fe20000004100 */
[----:B0-----:R-:W-:Y:S01]  /*9370*/  F2FP.F16.E4M3.UNPACK_B R57, R49 ;  /* 0x00000031ff39723e */ /* 0x001fe200020006ff */
[--C-:B------:R-:W-:Y:S01]  /*9380*/  HADD2.F32 R87, -RZ, R83.reuse.H0_H0 ;  /* 0x20000053ff577230 */ /* 0x100fe20000004100 */
[----:B------:R-:W-:Y:S01]  /*9390*/  F2FP.F16.E4M3.UNPACK_B R85, R62 ;  /* 0x0000003eff55723e */ /* 0x000fe200020006ff */
[----:B------:R-:W-:Y:S01]  /*93a0*/  HADD2.F32 R83, -RZ, R83.H1_H1 ;  /* 0x30000053ff537230 */ /* 0x000fe20000004100 */
[----:B------:R-:W-:Y:S01]  /*93b0*/  F2FP.F16.E4M3.UNPACK_B R53, R53.H1 ;  /* 0x00000035ff35723e */ /* 0x000fe200030006ff */
[----:B------:R-:W-:-:S02]  /*93c0*/  HADD2.F32 R82, -RZ, R57.H0_H0 ;  /* 0x20000039ff527230 */ /* 0x000fc40000004100 */
[-C--:B------:R-:W-:Y:S01]  /*93d0*/  FMUL.FTZ R144, R58, R87.reuse ;  /* 0x000000573a907220 */ /* 0x080fe20000410000 */
[----:B------:R-:W-:Y:S01]  /*93e0*/  HADD2.F32 R86, -RZ, R85.H0_H0 ;  /* 0x20000055ff567230 */ /* 0x000fe20000004100 */
[----:B------:R-:W-:Y:S01]  /*93f0*/  F2FP.F16.E4M3.UNPACK_B R62, R62.H1 ;  /* 0x0000003eff3e723e */ /* 0x000fe200030006ff */
[----:B------:R-:W-:Y:S02]  /*9400*/  HADD2.F32 R57, -RZ, R57.H1_H1 ;  /* 0x30000039ff397230 */ /* 0x000fe40000004100 */
[C---:B------:R-:W-:Y:S01]  /*9410*/  FMUL.FTZ R87, R82.reuse, R87 ;  /* 0x0000005752577220 */ /* 0x040fe20000410000 */
[----:B------:R-:W-:Y:S02]  /*9420*/  HADD2.F32 R85, -RZ, R85.H1_H1 ;  /* 0x30000055ff557230 */ /* 0x000fe40000004100 */
[-C--:B------:R-:W-:Y:S01]  /*9430*/  FFMA.FTZ R82, R82, R86.reuse, -R144 ;  /* 0x0000005652527223 */ /* 0x080fe20000010890 */
[----:B------:R-:W-:Y:S01]  /*9440*/  SHF.R.U32.HI R61, RZ, 0x8, R63 ;  /* 0x00000008ff3d7819 */ /* 0x000fe2000001163f */
[----:B------:R-:W-:Y:S01]  /*9450*/  FFMA.FTZ R58, R58, R86, R87 ;  /* 0x000000563a3a7223 */ /* 0x000fe20000010057 */
[----:B------:R-:W-:Y:S01]  /*9460*/  HADD2.F32 R86, -RZ, R81.H1_H1 ;  /* 0x30000051ff567230 */ /* 0x000fe20000004100 */
[----:B------:R-:W-:-:S02]  /*9470*/  SHF.R.U32.HI R56, RZ, 0x10, R59 ;  /* 0x00000010ff387819 */ /* 0x000fc4000001163b */
[----:B------:R-:W-:Y:S02]  /*9480*/  SHF.R.U32.HI R59, RZ, 0x10, R63 ;  /* 0x00000010ff3b7819 */ /* 0x000fe4000001163f */
[CC--:B------:R-:W-:Y:S01]  /*9490*/  FMUL.FTZ R81, R86.reuse, R83.reuse ;  /* 0x0000005356517220 */ /* 0x0c0fe20000410000 */
[----:B------:R-:W-:Y:S01]  /*94a0*/  FMUL.FTZ R83, R57, R83 ;  /* 0x0000005339537220 */ /* 0x000fe20000410000 */
[----:B------:R-:W-:Y:S01]  /*94b0*/  LOP3.LUT R63, R63, 0xff0000ff, RZ, 0xc0, !PT ;  /* 0xff0000ff3f3f7812 */ /* 0x000fe200078ec0ff */
[----:B------:R-:W-:Y:S02]  /*94c0*/  IMAD.U32 R59, R59, 0x10000, RZ ;  /* 0x000100003b3b7824 */ /* 0x000fe400078e00ff */
[-C--:B------:R-:W-:Y:S01]  /*94d0*/  FFMA.FTZ R81, R57, R85.reuse, -R81 ;  /* 0x0000005539517223 */ /* 0x080fe20000010851 */
[----:B------:R-:W-:Y:S01]  /*94e0*/  FFMA.FTZ R57, R86, R85, R83 ;  /* 0x0000005556397223 */ /* 0x000fe20000010053 */
[----:B------:R-:W-:Y:S01]  /*94f0*/  F2FP.F16.E4M3.UNPACK_B R83, R60.H1 ;  /* 0x0000003cff53723e */ /* 0x000fe200030006ff */
[----:B------:R-:W-:Y:S01]  /*9500*/  HADD2.F32 R86, -RZ, R62.H0_H0 ;  /* 0x2000003eff567230 */ /* 0x000fe20000004100 */
[----:B------:R-:W-:Y:S01]  /*9510*/  F2FP.F16.E4M3.UNPACK_B R85, R49.H1 ;  /* 0x00000031ff55723e */ /* 0x000fe200030006ff */
[----:B------:R-:W-:Y:S01]  /*9520*/  HADD2.F32 R49, -RZ, R53.H0_H0 ;  /* 0x20000035ff317230 */ /* 0x000fe20000004100 */
[----:B------:R-:W-:Y:S01]  /*9530*/  SHF.L.U32 R56, R56, 0x10, RZ ;  /* 0x0000001038387819 */ /* 0x000fe200000006ff */
[----:B------:R-:W-:-:S02]  /*9540*/  HADD2.F32 R87, -RZ, R83.H0_H0 ;  /* 0x20000053ff577230 */ /* 0x000fc40000004100 */
[----:B------:R-:W-:Y:S02]  /*9550*/  HADD2.F32 R60, -RZ, R85.H0_H0 ;  /* 0x20000055ff3c7230 */ /* 0x000fe40000004100 */
[----:B------:R-:W-:Y:S02]  /*9560*/  HADD2.F32 R53, -RZ, R53.H1_H1 ;  /* 0x30000035ff357230 */ /* 0x000fe40000004100 */
[-C--:B------:R-:W-:Y:S01]  /*9570*/  FMUL.FTZ R144, R49, R87.reuse ;  /* 0x0000005731907220 */ /* 0x080fe20000410000 */
[----:B------:R-:W-:Y:S02]  /*9580*/  HADD2.F32 R83, -RZ, R83.H1_H1 ;  /* 0x30000053ff537230 */ /* 0x000fe40000004100 */
[C---:B------:R-:W-:Y:S01]  /*9590*/  FMUL.FTZ R87, R60.reuse, R87 ;  /* 0x000000573c577220 */ /* 0x040fe20000410000 */
[----:B------:R-:W-:Y:S02]  /*95a0*/  HADD2.F32 R85, -RZ, R85.H1_H1 ;  /* 0x30000055ff557230 */ /* 0x000fe40000004100 */
[----:B------:R-:W-:Y:S01]  /*95b0*/  FFMA.FTZ R60, R60, R86, -R144 ;  /* 0x000000563c3c7223 */ /* 0x000fe20000010890 */
[----:B------:R-:W-:-:S02]  /*95c0*/  HADD2.F32 R62, -RZ, R62.H1_H1 ;  /* 0x3000003eff3e7230 */ /* 0x000fc40000004100 */
[----:B------:R-:W-:Y:S01]  /*95d0*/  FFMA.FTZ R49, R49, R86, R87 ;  /* 0x0000005631317223 */ /* 0x000fe20000010057 */
[-C--:B------:R-:W-:Y:S01]  /*95e0*/  FMUL.FTZ R86, R53, R83.reuse ;  /* 0x0000005335567220 */ /* 0x080fe20000410000 */
[----:B------:R-:W-:-:S03]  /*95f0*/  FMUL.FTZ R87, R85, R83 ;  /* 0x0000005355577220 */ /* 0x000fc60000410000 */
[-C--:B------:R-:W-:Y:S01]  /*9600*/  FFMA.FTZ R83, R85, R62.reuse, -R86 ;  /* 0x0000003e55537223 */ /* 0x080fe20000010856 */
[----:B------:R-:W-:Y:S01]  /*9610*/  FFMA.FTZ R62, R53, R62, R87 ;  /* 0x0000003e353e7223 */ /* 0x000fe20000010057 */
[----:B------:R-:W-:Y:S01]  /*9620*/  IMAD.SHL.U32 R53, R61, 0x100, RZ ;  /* 0x000001003d357824 */ /* 0x000fe200078e00ff */
[----:B------:R-:W-:Y:S02]  /*9630*/  LOP3.LUT R61, R84, 0xff0000, R56, 0xf8, !PT ;  /* 0x00ff0000543d7812 */ /* 0x000fe400078ef838 */
[----:B------:R-:W-:Y:S02]  /*9640*/  F2FP.F16.E4M3.UNPACK_B R56, R55 ;  /* 0x00000037ff38723e */ /* 0x000fe400020006ff */
[----:B------:R-:W-:Y:S01]  /*9650*/  LOP3.LUT R53, R63, 0xff00, R53, 0xf8, !PT ;  /* 0x0000ff003f357812 */ /* 0x000fe200078ef835 */
[----:B------:R-:W-:Y:S01]  /*9660*/  IMAD.MOV.U32 R63, RZ, RZ, R51 ;  /* 0x000000ffff3f7224 */ /* 0x000fe200078e0033 */
[----:B------:R-:W-:Y:S01]  /*9670*/  F2FP.F16.E4M3.UNPACK_B R85, R61 ;  /* 0x0000003dff55723e */ /* 0x000fe200020006ff */
[----:B------:R-:W-:Y:S01]  /*9680*/  HADD2.F32 R86, -RZ, R56.H0_H0 ;  /* 0x20000038ff567230 */ /* 0x000fe20000004100 */
[----:B------:R-:W-:-:S02]  /*9690*/  LOP3.LUT R53, R53, 0xff0000, R59, 0xf8, !PT ;  /* 0x00ff000035357812 */ /* 0x000fc400078ef83b */
[----:B------:R-:W-:Y:S01]  /*96a0*/  F2FP.F16.E4M3.UNPACK_B R51, R63 ;  /* 0x0000003fff33723e */ /* 0x000fe200020006ff */
[--C-:B------:R-:W-:Y:S01]  /*96b0*/  HADD2.F32 R87, -RZ, R85.reuse.H0_H0 ;  /* 0x20000055ff577230 */ /* 0x100fe20000004100 */
[----:B------:R-:W-:Y:S01]  /*96c0*/  F2FP.F16.E4M3.UNPACK_B R84, R53 ;  /* 0x00000035ff54723e */ /* 0x000fe200020006ff */
[----:B------:R-:W-:Y:S01]  /*96d0*/  HADD2.F32 R85, -RZ, R85.H1_H1 ;  /* 0x30000055ff557230 */ /* 0x000fe20000004100 */
[----:B------:R-:W-:Y:S01]  /*96e0*/  F2FP.F16.E4M3.UNPACK_B R55, R55.H1 ;  /* 0x00000037ff37723e */ /* 0x000fe200030006ff */
[--C-:B------:R-:W-:Y:S01]  /*96f0*/  HADD2.F32 R144, -RZ, R51.reuse.H0_H0 ;  /* 0x20000033ff907230 */ /* 0x100fe20000004100 */
[----:B------:R-:W-:Y:S01]  /*9700*/  F2FP.F16.E4M3.UNPACK_B R53, R53.H1 ;  /* 0x00000035ff35723e */ /* 0x000fe200030006ff */
[--C-:B------:R-:W-:Y:S01]  /*9710*/  HADD2.F32 R59, -RZ, R84.reuse.H0_H0 ;  /* 0x20000054ff3b7230 */ /* 0x100fe20000004100 */
[----:B------:R-:W-:Y:S01]  /*9720*/  F2FP.F16.E4M3.UNPACK_B R61, R61.H1 ;  /* 0x0000003dff3d723e */ /* 0x000fe200030006ff */
[----:B------:R-:W-:Y:S01]  /*9730*/  HADD2.F32 R84, -RZ, R84.H1_H1 ;  /* 0x30000054ff547230 */ /* 0x000fe20000004100 */
[----:B------:R-:W-:Y:S01]  /*9740*/  F2FP.SATFINITE.E4M3.F32.PACK_AB_MERGE_C R60, R83, R60, RZ ;  /* 0x0000003c533c723e */ /* 0x000fe200048070ff */
[----:B------:R-:W-:-:S02]  /*9750*/  HADD2.F32 R51, -RZ, R51.H1_H1 ;  /* 0x30000033ff337230 */ /* 0x000fc40000004100 */
[-C--:B------:R-:W-:Y:S01]  /*9760*/  FMUL.FTZ R145, R86, R59.reuse ;  /* 0x0000003b56917220 */ /* 0x080fe20000410000 */
[C---:B------:R-:W-:Y:S01]  /*9770*/  FMUL.FTZ R59, R144.reuse, R59 ;  /* 0x0000003b903b7220 */ /* 0x040fe20000410000 */
[----:B------:R-:W-:Y:S02]  /*9780*/  F2FP.SATFINITE.E4M3.F32.PACK_AB_MERGE_C R81, R81, R82, R60 ;  /* 0x000000525151723e */ /* 0x000fe4000480703c */
[-C--:B------:R-:W-:Y:S01]  /*9790*/  FFMA.FTZ R145, R144, R87.reuse, -R145 ;  /* 0x0000005790917223 */ /* 0x080fe20000010891 */
[----:B------:R-:W-:Y:S01]  /*97a0*/  FFMA.FTZ R86, R86, R87, R59 ;  /* 0x0000005756567223 */ /* 0x000fe2000001003b */
[----:B------:R-:W-:Y:S01]  /*97b0*/  HADD2.F32 R59, -RZ, R56.H1_H1 ;  /* 0x30000038ff3b7230 */ /* 0x000fe20000004100 */
[----:B------:R-:W-:Y:S01]  /*97c0*/  F2FP.F16.E4M3.UNPACK_B R60, R52.H1 ;  /* 0x00000034ff3c723e */ /* 0x000fe200030006ff */
[--C-:B------:R-:W-:Y:S01]  /*97d0*/  HADD2.F32 R87, -RZ, R53.reuse.H0_H0 ;  /* 0x20000035ff577230 */ /* 0x100fe20000004100 */
[----:B------:R-:W-:Y:S01]  /*97e0*/  F2FP.SATFINITE.E4M3.F32.PACK_AB_MERGE_C R49, R62, R49, RZ ;  /* 0x000000313e31723e */ /* 0x000fe200048070ff */
[----:B------:R-:W-:-:S02]  /*97f0*/  HADD2.F32 R53, -RZ, R53.H1_H1 ;  /* 0x30000035ff357230 */ /* 0x000fc40000004100 */
[----:B------:R-:W-:Y:S01]  /*9800*/  FMUL.FTZ R56, R59, R84 ;  /* 0x000000543b387220 */ /* 0x000fe20000410000 */
[----:B------:R-:W-:Y:S02]  /*9810*/  F2FP.F16.E4M3.UNPACK_B R62, R140.H1 ;  /* 0x0000008cff3e723e */ /* 0x000fe400030006ff */
[----:B------:R-:W-:Y:S01]  /*9820*/  F2FP.F16.E4M3.UNPACK_B R52, R52 ;  /* 0x00000034ff34723e */ /* 0x000fe200020006ff */
[CC--:B------:R-:W-:Y:S01]  /*9830*/  FFMA.FTZ R56, R51.reuse, R85.reuse, -R56 ;  /* 0x0000005533387223 */ /* 0x0c0fe20000010838 */
[----:B------:R-:W-:Y:S01]  /*9840*/  FMUL.FTZ R51, R51, R84 ;  /* 0x0000005433337220 */ /* 0x000fe20000410000 */
[--C-:B------:R-:W-:Y:S01]  /*9850*/  HADD2.F32 R84, -RZ, R61.reuse.H0_H0 ;  /* 0x2000003dff547230 */ /* 0x100fe20000004100 */
[----:B------:R-:W-:Y:S01]  /*9860*/  F2FP.F16.E4M3.UNPACK_B R140, R140 ;  /* 0x0000008cff8c723e */ /* 0x000fe200020006ff */
[----:B------:R-:W-:Y:S02]  /*9870*/  HADD2.F32 R61, -RZ, R61.H1_H1 ;  /* 0x3000003dff3d7230 */ /* 0x000fe40000004100 */
[----:B------:R-:W-:Y:S01]  /*9880*/  FFMA.FTZ R51, R59, R85, R51 ;  /* 0x000000553b337223 */ /* 0x000fe20000010033 */
[----:B------:R-:W-:Y:S01]  /*9890*/  F2FP.F16.E4M3.UNPACK_B R59, R63.H1 ;  /* 0x0000003fff3b723e */ /* 0x000fe200030006ff */
[--C-:B------:R-:W-:Y:S01]  /*98a0*/  HADD2.F32 R63, -RZ, R55.reuse.H0_H0 ;  /* 0x20000037ff3f7230 */ /* 0x100fe20000004100 */
[----:B------:R-:W-:Y:S01]  /*98b0*/  F2FP.SATFINITE.E4M3.F32.PACK_AB_MERGE_C R57, R57, R58, R49 ;  /* 0x0000003a3939723e */ /* 0x000fe20004807031 */
[----:B------:R-:W-:Y:S01]  /*98c0*/  HADD2.F32 R55, -RZ, R55.H1_H1 ;  /* 0x30000037ff377230 */ /* 0x000fe20000004100 */
[----:B------:R-:W-:Y:S01]  /*98d0*/  MOV R49, R81 ;  /* 0x0000005100317202 */ /* 0x000fe20000000f00 */
[----:B------:R-:W-:-:S02]  /*98e0*/  HADD2.F32 R85, -RZ, R59.H0_H0 ;  /* 0x2000003bff557230 */ /* 0x000fc40000004100 */
[-C--:B------:R-:W-:Y:S01]  /*98f0*/  FMUL.FTZ R144, R63, R87.reuse ;  /* 0x000000573f907220 */ /* 0x080fe20000410000 */
[----:B------:R-:W-:Y:S02]  /*9900*/  HADD2.F32 R59, -RZ, R59.H1_H1 ;  /* 0x3000003bff3b7230 */ /* 0x000fe40000004100 */
[--C-:B------:R-:W-:Y:S02]  /*9910*/  HADD2.F32 R83, -RZ, R62.reuse.H0_H0 ;  /* 0x2000003eff537230 */ /* 0x100fe40000004100 */
[C---:B------:R-:W-:Y:S01]  /*9920*/  FFMA.FTZ R144, R85.reuse, R84, -R144 ;  /* 0x0000005455907223 */ /* 0x040fe20000010890 */
[----:B------:R-:W-:Y:S01]  /*9930*/  FMUL.FTZ R85, R85, R87 ;  /* 0x0000005755557220 */ /* 0x000fe20000410000 */
[----:B------:R-:W-:-:S03]  /*9940*/  HADD2.F32 R62, -RZ, R62.H1_H1 ;  /* 0x3000003eff3e7230 */ /* 0x000fc60000004100 */
[----:B------:R-:W-:Y:S01]  /*9950*/  FFMA.FTZ R85, R63, R84, R85 ;  /* 0x000000543f557223 */ /* 0x000fe20000010055 */
[-C--:B------:R-:W-:Y:S01]  /*9960*/  FMUL.FTZ R63, R55, R53.reuse ;  /* 0x00000035373f7220 */ /* 0x080fe20000410000 */
[----:B------:R-:W-:-:S03]  /*9970*/  FMUL.FTZ R53, R59, R53 ;  /* 0x000000353b357220 */ /* 0x000fc60000410000 */
[-C--:B------:R-:W-:Y:S01]  /*9980*/  FFMA.FTZ R63, R59, R61.reuse, -R63 ;  /* 0x0000003d3b3f7223 */ /* 0x080fe2000001083f */
[----:B------:R-:W-:Y:S01]  /*9990*/  FFMA.FTZ R55, R55, R61, R53 ;  /* 0x0000003d37377223 */ /* 0x000fe20000010035 */
[----:B------:R-:W-:Y:S01]  /*99a0*/  F2FP.F16.E4M3.UNPACK_B R53, R142.H1 ;  /* 0x0000008eff35723e */ /* 0x000fe200030006ff */
[--C-:B------:R-:W-:Y:S01]  /*99b0*/  HADD2.F32 R61, -RZ, R60.reuse.H0_H0 ;  /* 0x2000003cff3d7230 */ /* 0x100fe20000004100 */
[----:B------:R-:W-:Y:S01]  /*99c0*/  F2FP.F16.E4M3.UNPACK_B R59, R48.H1 ;  /* 0x00000030ff3b723e */ /* 0x000fe200030006ff */
[----:B------:R-:W-:Y:S01]  /*99d0*/  HADD2.F32 R60, -RZ, R60.H1_H1 ;  /* 0x3000003cff3c7230 */ /* 0x000fe20000004100 */
[----:B------:R-:W-:Y:S01]  /*99e0*/  F2FP.F16.E4M3.UNPACK_B R142, R142 ;  /* 0x0000008eff8e723e */ /* 0x000fe200020006ff */
[----:B------:R-:W-:Y:S01]  /*99f0*/  HADD2.F32 R87, -RZ, R53.H0_H0 ;  /* 0x20000035ff577230 */ /* 0x000fe20000004100 */
[----:B------:R-:W-:Y:S01]  /*9a00*/  F2FP.F16.E4M3.UNPACK_B R48, R48 ;  /* 0x00000030ff30723e */ /* 0x000fe200020006ff */
[----:B------:R-:W-:Y:S01]  /*9a10*/  HADD2.F32 R82, -RZ, R59.H0_H0 ;  /* 0x2000003bff527230 */ /* 0x000fe20000004100 */
[----:B------:R-:W-:Y:S01]  /*9a20*/  F2FP.SATFINITE.E4M3.F32.PACK_AB_MERGE_C R63, R63, R144, RZ ;  /* 0x000000903f3f723e */ /* 0x000fe200048070ff */
[----:B------:R-:W-:-:S02]  /*9a30*/  HADD2.F32 R53, -RZ, R53.H1_H1 ;  /* 0x30000035ff357230 */ /* 0x000fc40000004100 */
[-C--:B------:R-:W-:Y:S01]  /*9a40*/  FMUL.FTZ R84, R61, R87.reuse ;  /* 0x000000573d547220 */ /* 0x080fe20000410000 */
[----:B------:R-:W-:Y:S02]  /*9a50*/  HADD2.F32 R59, -RZ, R59.H1_H1 ;  /* 0x3000003bff3b7230 */ /* 0x000fe40000004100 */
[C---:B------:R-:W-:Y:S01]  /*9a60*/  FMUL.FTZ R87, R82.reuse, R87 ;  /* 0x0000005752577220 */ /* 0x040fe20000410000 */
[----:B------:R-:W-:Y:S01]  /*9a70*/  F2FP.SATFINITE.E4M3.F32.PACK_AB_MERGE_C R55, R55, R85, RZ ;  /* 0x000000553737723e */ /* 0x000fe200048070ff */
[----:B------:R-:W-:Y:S01]  /*9a80*/  FFMA.FTZ R84, R82, R83, -R84 ;  /* 0x0000005352547223 */ /* 0x000fe20000010854 */
[----:B------:R-:W-:Y:S01]  /*9a90*/  F2FP.SATFINITE.E4M3.F32.PACK_AB_MERGE_C R56, R56, R145, R63 ;  /* 0x000000913838723e */ /* 0x000fe2000480703f */
[----:B------:R-:W-:Y:S01]  /*9aa0*/  FFMA.FTZ R87, R61, R83, R87 ;  /* 0x000000533d577223 */ /* 0x000fe20000010057 */
[CC--:B------:R-:W-:Y:S01]  /*9ab0*/  FMUL.FTZ R61, R60.reuse, R53.reuse ;  /* 0x000000353c3d7220 */ /* 0x0c0fe20000410000 */
[----:B------:R-:W-:Y:S01]  /*9ac0*/  FMUL.FTZ R53, R59, R53 ;  /* 0x000000353b357220 */ /* 0x000fe20000410000 */
[----:B------:R-:W-:Y:S01]  /*9ad0*/  HADD2.F32 R83, -RZ, R142.H0_H0 ;  /* 0x2000008eff537230 */ /* 0x000fe20000004100 */
[----:B------:R-:W-:Y:S01]  /*9ae0*/  F2FP.SATFINITE.E4M3.F32.PACK_AB_MERGE_C R55, R51, R86, R55 ;  /* 0x000000563337723e */ /* 0x000fe20004807037 */
[-C--:B------:R-:W-:Y:S01]  /*9af0*/  FFMA.FTZ R59, R59, R62.reuse, -R61 ;  /* 0x0000003e3b3b7223 */ /* 0x080fe2000001083d */
[----:B------:R-:W-:Y:S01]  /*9b00*/  FFMA.FTZ R53, R60, R62, R53 ;  /* 0x0000003e3c357223 */ /* 0x000fe20000010035 */
[----:B------:R-:W-:-:S02]  /*9b10*/  HADD2.F32 R60, -RZ, R52.H0_H0 ;  /* 0x20000034ff3c7230 */ /* 0x000fc40000004100 */
[----:B------:R-:W-:Y:S01]  /*9b20*/  HADD2.F32 R62, -RZ, R48.H0_H0 ;  /* 0x20000030ff3e7230 */ /* 0x000fe20000004100 */
[----:B------:R-:W-:Y:S01]  /*9b30*/  F2FP.SATFINITE.E4M3.F32.PACK_AB_MERGE_C R59, R59, R84, RZ ;  /* 0x000000543b3b723e */ /* 0x000fe200048070ff */
[----:B------:R-:W-:Y:S02]  /*9b40*/  HADD2.F32 R61, -RZ, R140.H0_H0 ;  /* 0x2000008cff3d7230 */ /* 0x000fe40000004100 */
[-C--:B------:R-:W-:Y:S01]  /*9b50*/  FMUL.FTZ R82, R60, R83.reuse ;  /* 0x000000533c527220 */ /* 0x080fe20000410000 */
[----:B------:R-:W-:Y:S02]  /*9b60*/  HADD2.F32 R142, -RZ, R142.H1_H1 ;  /* 0x3000008eff8e7230 */ /* 0x000fe40000004100 */
[C---:B------:R-:W-:Y:S01]  /*9b70*/  FMUL.FTZ R83, R62.reuse, R83 ;  /* 0x000000533e537220 */ /* 0x040fe20000410000 */
[----:B------:R-:W-:Y:S02]  /*9b80*/  HADD2.F32 R52, -RZ, R52.H1_H1 ;  /* 0x30000034ff347230 */ /* 0x000fe40000004100 */
[----:B------:R-:W-:Y:S01]  /*9b90*/  FFMA.FTZ R82, R62, R61, -R82 ;  /* 0x0000003d3e527223 */ /* 0x000fe20000010852 */
[----:B------:R-:W-:-:S02]  /*9ba0*/  HADD2.F32 R48, -RZ, R48.H1_H1 ;  /* 0x30000030ff307230 */ /* 0x000fc40000004100 */
[----:B------:R-:W-:Y:S01]  /*9bb0*/  FFMA.FTZ R83, R60, R61, R83 ;  /* 0x0000003d3c537223 */ /* 0x000fe20000010053 */
[----:B------:R-:W-:Y:S02]  /*9bc0*/  HADD2.F32 R140, -RZ, R140.H1_H1 ;  /* 0x3000008cff8c7230 */ /* 0x000fe40000004100 */
[-C--:B------:R-:W-:Y:S01]  /*9bd0*/  FMUL.FTZ R60, R52, R142.reuse ;  /* 0x0000008e343c7220 */ /* 0x080fe20000410000 */
[-C--:B------:R-:W-:Y:S01]  /*9be0*/  F2FP.F16.E4M3.UNPACK_B R62, R141.reuse.H1 ;  /* 0x0000008dff3e723e */ /* 0x080fe200030006ff */
[C---:B------:R-:W-:Y:S01]  /*9bf0*/  FMUL.FTZ R142, R48.reuse, R142 ;  /* 0x0000008e308e7220 */ /* 0x040fe20000410000 */
[----:B------:R-:W-:Y:S01]  /*9c00*/  F2FP.F16.E4M3.UNPACK_B R141, R141 ;  /* 0x0000008dff8d723e */ /* 0x000fe200020006ff */
[-C--:B------:R-:W-:Y:S01]  /*9c10*/  FFMA.FTZ R60, R48, R140.reuse, -R60 ;  /* 0x0000008c303c7223 */ /* 0x080fe2000001083c */
[----:B------:R-:W-:Y:S01]  /*9c20*/  F2FP.SATFINITE.E4M3.F32.PACK_AB_MERGE_C R53, R53, R87, RZ ;  /* 0x000000573535723e */ /* 0x000fe200048070ff */
[----:B------:R-:W-:Y:S01]  /*9c30*/  FFMA.FTZ R48, R52, R140, R142 ;  /* 0x0000008c34307223 */ /* 0x000fe2000001008e */
[----:B------:R-:W-:Y:S01]  /*9c40*/  IMAD.MOV.U32 R52, RZ, RZ, R50 ;  /* 0x000000ffff347224 */ /* 0x000fe200078e0032 */
[-C--:B------:R-:W-:Y:S01]  /*9c50*/  F2FP.F16.E4M3.UNPACK_B R50, R143.reuse.H1 ;  /* 0x0000008fff32723e */ /* 0x080fe200030006ff */
        /* <DEDUP_REMOVED lines=13> */
[CC--:B------:R-:W-:Y:S01]  /*9d30*/  FMUL.FTZ R142, R61.reuse, R144.reuse ;  /* 0x000000903d8e7220 */ /* 0x0c0fe20000410000 */
[----:B------:R-:W-:Y:S02]  /*9d40*/  HADD2.F32 R59, -RZ, R59.H1_H1 ;  /* 0x3000003bff3b7230 */ /* 0x000fe40000004100 */
[----:B------:R-:W-:Y:S01]  /*9d50*/  FMUL.FTZ R144, R84, R144 ;  /* 0x0000009054907220 */ /* 0x000fe20000410000 */
[----:B------:R-:W-:Y:S01]  /*9d60*/  F2FP.SATFINITE.E4M3.F32.PACK_AB_MERGE_C R53, R48, R83, R53 ;  /* 0x000000533035723e */ /* 0x000fe20004807035 */
[-C--:B------:R-:W-:Y:S01]  /*9d70*/  FFMA.FTZ R142, R84, R140.reuse, -R142 ;  /* 0x0000008c548e7223 */ /* 0x080fe2000001088e */
[----:B------:R-:W-:Y:S02]  /*9d80*/  IMAD.MOV.U32 R48, RZ, RZ, R82 ;  /* 0x000000ffff307224 */ /* 0x000fe400078e0052 */
        /* <DEDUP_REMOVED lines=24> */
[----:B------:R-:W-:Y:S01]  /*9f10*/  FFMA.FTZ R143, R54, R141, R143 ;  /* 0x0000008d368f7223 */ /* 0x000fe2000001008f */
[----:B------:R-:W-:Y:S01]  /*9f20*/  IMAD.MOV.U32 R53, RZ, RZ, R57 ;  /* 0x000000ffff357224 */ /* 0x000fe200078e0039 */
[----:B------:R-:W-:-:S03]  /*9f30*/  F2FP.SATFINITE.E4M3.F32.PACK_AB_MERGE_C R59, R60, R84, R59 ;  /* 0x000000543c3b723e */ /* 0x000fc6000480703b */
[----:B------:R-:W-:Y:S02]  /*9f40*/  F2FP.SATFINITE.E4M3.F32.PACK_AB_MERGE_C R140, R143, R140, R50 ;  /* 0x0000008c8f8c723e */ /* 0x000fe40004807032 */
[----:B------:R-:W-:Y:S02]  /*9f50*/  IMAD.MOV.U32 R50, RZ, RZ, R59 ;  /* 0x000000ffff327224 */ /* 0x000fe400078e003b */
[----:B------:R-:W-:-:S07]  /*9f60*/  MOV R54, R140 ;  /* 0x0000008c00367202 */ /* 0x000fce0000000f00 */
.L_x_406:
[----:B------:R-:W-:Y:S05]  /*9f70*/  BSYNC B2 ;  /* 0x0000000000027941 */ /* 0x000fea0003800000 */
.L_x_405:
[----:B------:R-:W-:Y:S01]  /*9f80*/  ISETP.GE.AND P3, PT, R80, R134, PT ;  /* 0x000000865000720c */ /* 0x000fe20003f66270 */
[----:B--2---:R-:W-:Y:S01]  /*9f90*/  IMAD R56, R117, R122, RZ ;  /* 0x0000007a75387224 */ /* 0x004fe200078e02ff */
[----:B------:R-:W-:-:S03]  /*9fa0*/  ULDC.64 UR4, c[0x0][0x2e8] ;  /* 0x0000ba0000047ab9 */ /* 0x000fc60000000a00 */
[C---:B------:R-:W-:Y:S02]  /*9fb0*/  IMAD R59, R146.reuse, R123, R56 ;  /* 0x0000007b923b7224 */ /* 0x040fe400078e0238 */
[----:B------:R-:W-:-:S04]  /*9fc0*/  IMAD.WIDE.U32 R56, R146, R122, R120 ;  /* 0x0000007a92387225 */ /* 0x000fc800078e0078 */
[----:B------:R-:W-:Y:S02]  /*9fd0*/  IMAD.IADD R57, R57, 0x1, R59 ;  /* 0x0000000139397824 */ /* 0x000fe400078e023b */
        /* <DEDUP_REMOVED lines=8> */
[----:B0-----:R0:W-:Y:S01]  /*a060*/  STG.E.128 desc[UR42][R56.64], R48 ;  /* 0x0000003038007986 */ /* 0x0011e2000c101d2a */
[----:B------:R-:W-:-:S05]  /*a070*/  @!P3 IADD3.X R59, R59, UR5, RZ, P4, !PT ;  /* 0x000000053b3bbc10 */ /* 0x000fca000a7fe4ff */
[----:B---3--:R0:W-:Y:S04]  /*a080*/  @!P3 STG.E.128 desc[UR42][R58.64], R52 ;  /* 0x000000343a00b986 */ /* 0x0081e8000c101d2a */
.L_x_404:
[----:B------:R-:W-:Y:S05]  /*a090*/  BSYNC B1 ;  /* 0x0000000000017941 */ /* 0x000fea0003800000 */
.L_x_403:
[----:B---3--:R-:W-:Y:S01]  /*a0a0*/  VIADD R84, R23, 0x40 ;  /* 0x0000004017547836 */ /* 0x008fe20000000000 */
[----:B------:R-:W-:Y:S04]  /*a0b0*/  BSSY B1, `(.L_x_407) ;  /* 0x0000104000017945 */ /* 0x000fe80003800000 */
[----:B------:R-:W-:-:S13]  /*a0c0*/  ISETP.GE.OR P3, PT, R84, R116, P0 ;  /* 0x000000745400720c */ /* 0x000fda0000766670 */
[----:B------:R-:W-:Y:S05]  /*a0d0*/  @P3 BRA `(.L_x_408) ;  /* 0x0000001000043947 */ /* 0x000fea0003800000 */
[----:B0-----:R-:W3:Y:S04]  /*a0e0*/  LDL R48, [R1+0x10] ;  /* 0x0000100001307983 */ /* 0x001ee80000100800 */
[----:B------:R-:W4:Y:S01]  /*a0f0*/  LDL R50, [R1+0x58] ;  /* 0x0000580001327983 */ /* 0x000f220000100800 */
[C---:B------:R-:W-:Y:S01]  /*a100*/  IADD3 R52, R23.reuse, 0x40, RZ ;  /* 0x0000004017347810 */ /* 0x040fe20007ffe0ff */
[----:B------:R-:W-:Y:S01]  /*a110*/  VIADD R51, R23, 0x40 ;  /* 0x0000004017337836 */ /* 0x000fe20000000000 */
[----:B------:R-:W-:Y:S03]  /*a120*/  BSSY B2, `(.L_x_409) ;  /* 0x00000eb000027945 */ /* 0x000fe60003800000 */
[----:B------:R-:W-:-:S02]  /*a130*/  IMAD.SHL.U32 R51, R51, 0x80, RZ ;  /* 0x0000008033337824 */ /* 0x000fc400078e00ff */
        /* <DEDUP_REMOVED lines=9> */
[----:B------:R-:W-:Y:S01]  /*a1d0*/  SHF.R.S32.HI R48, RZ, 0x1f, R49 ;  /* 0x0000001fff307819 */ /* 0x000fe20000011431 */
[----:B------:R-:W-:-:S03]  /*a1e0*/  IMAD.SHL.U32 R58, R49, 0x10, RZ ;  /* 0x00000010313a7824 */ /* 0x000fc600078e00ff */
[----:B------:R-:W-:-:S05]  /*a1f0*/  LEA.HI R48, R48, R49, RZ, 0x3 ;  /* 0x0000003130307211 */ /* 0x000fca00078f18ff */
[----:B------:R-:W-:Y:S01]  /*a200*/  IMAD.SHL.U32 R49, R48, 0x800, RZ ;  /* 0x0000080030317824 */ /* 0x000fe200078e00ff */
[----:B------:R-:W-:-:S04]  /*a210*/  LOP3.LUT R48, R52, 0x70, R58, 0xf8, !PT ;  /* 0x0000007034307812 */ /* 0x000fc800078ef83a */
[----:B------:R-:W-:Y:S02]  /*a220*/  LOP3.LUT R48, R48, R51, RZ, 0x3c, !PT ;  /* 0x0000003330307212 */ /* 0x000fe400078e3cff */
[----:B------:R-:W-:-:S04]  /*a230*/  LOP3.LUT R49, R49, 0xffffc000, RZ, 0xc0, !PT ;  /* 0xffffc00031317812 */ /* 0x000fc800078ec0ff */
[----:B----4-:R-:W-:-:S05]  /*a240*/  IADD3 R49, R48, R49, R50 ;  /* 0x0000003130317210 */ /* 0x010fca0007ffe032 */
[C---:B------:R-:W-:Y:S01]  /*a250*/  IMAD R51, R232.reuse, 0x8000, R49 ;  /* 0x00008000e8337824 */ /* 0x040fe200078e0231 */
[----:B------:R-:W-:-:S03]  /*a260*/  LEA R49, R232, R28, 0xf ;  /* 0x0000001ce8317211 */ /* 0x000fc600078e78ff */
[C---:B------:R-:W-:Y:S02]  /*a270*/  IMAD.IADD R52, R22.reuse, 0x1, R51 ;  /* 0x0000000116347824 */ /* 0x040fe400078e0233 */
[----:B------:R-:W-:-:S04]  /*a280*/  IMAD.IADD R49, R22, 0x1, R49 ;  /* 0x0000000116317824 */ /* 0x000fc800078e0231 */
[----:B------:R-:W0:Y:S04]  /*a290*/  LDS.128 R52, [R52+0x28400] ;  /* 0x0284000034347984 */ /* 0x000e280000000c00 */
[----:B------:R-:W3:Y:S01]  /*a2a0*/  LDS.128 R48, [R49+0x28400] ;  /* 0x0284000031307984 */ /* 0x000ee20000000c00 */
[----:B------:R-:W-:Y:S05]  /*a2b0*/  @P2 BRA `(.L_x_410) ;  /* 0x0000000c00442947 */ /* 0x000fea0003800000 */
[----:B------:R-:W-:Y:S02]  /*a2c0*/  SHF.R.U32.HI R61, RZ, 0x8, R67 ;  /* 0x00000008ff3d7819 */ /* 0x000fe40000011643 */
[--C-:B------:R-:W-:Y:S02]  /*a2d0*/  SHF.R.U32.HI R60, RZ, 0x8, R65.reuse ;  /* 0x00000008ff3c7819 */ /* 0x100fe40000011641 */
[----:B------:R-:W-:Y:S01]  /*a2e0*/  LOP3.LUT R57, R65, 0xff0000ff, RZ, 0xc0, !PT ;  /* 0xff0000ff41397812 */ /* 0x000fe200078ec0ff */
[----:B------:R-:W-:Y:S01]  /*a2f0*/  IMAD.SHL.U32 R61, R61, 0x100, RZ ;  /* 0x000001003d3d7824 */ /* 0x000fe200078e00ff */
[----:B------:R-:W-:Y:S02]  /*a300*/  SHF.R.U32.HI R59, RZ, 0x10, R65 ;  /* 0x00000010ff3b7819 */ /* 0x000fe40000011641 */
[--C-:B------:R-:W-:Y:S02]  /*a310*/  SHF.R.U32.HI R65, RZ, 0x8, R69.reuse ;  /* 0x00000008ff417819 */ /* 0x100fe40000011645 */
[----:B------:R-:W-:-:S02]  /*a320*/  SHF.R.U32.HI R66, RZ, 0x10, R69 ;  /* 0x00000010ff427819 */ /* 0x000fc40000011645 */
[----:B------:R-:W-:Y:S02]  /*a330*/  LOP3.LUT R68, R67, 0xff0000ff, RZ, 0xc0, !PT ;  /* 0xff0000ff43447812 */ /* 0x000fe400078ec0ff */
[----:B------:R-:W-:Y:S01]  /*a340*/  LOP3.LUT R63, R69, 0xff0000ff, RZ, 0xc0, !PT ;  /* 0xff0000ff453f7812 */ /* 0x000fe200078ec0ff */
[----:B------:R-:W-:Y:S01]  /*a350*/  IMAD.U32 R66, R66, 0x10000, RZ ;  /* 0x0001000042427824 */ /* 0x000fe200078e00ff */
[----:B------:R-:W-:Y:S02]  /*a360*/  SHF.L.U32 R70, R65, 0x8, RZ ;  /* 0x0000000841467819 */ /* 0x000fe400000006ff */
[----:B------:R-:W-:Y:S01]  /*a370*/  SHF.R.U32.HI R56, RZ, 0x10, R67 ;  /* 0x00000010ff387819 */ /* 0x000fe20000011643 */
[----:B------:R-:W-:Y:S01]  /*a380*/  IMAD.SHL.U32 R67, R60, 0x100, RZ ;  /* 0x000001003c437824 */ /* 0x000fe200078e00ff */
[----:B------:R-:W-:Y:S02]  /*a390*/  LOP3.LUT R68, R68, 0xff00, R61, 0xf8, !PT ;  /* 0x0000ff0044447812 */ /* 0x000fe400078ef83d */
[----:B------:R-:W-:Y:S01]  /*a3a0*/  LOP3.LUT R61, R63, 0xff00, R70, 0xf8, !PT ;  /* 0x0000ff003f3d7812 */ /* 0x000fe200078ef846 */
[----:B------:R-:W-:Y:S01]  /*a3b0*/  IMAD.U32 R70, R59, 0x10000, RZ ;  /* 0x000100003b467824 */ /* 0x000fe200078e00ff */
[----:B------:R-:W-:Y:S01]  /*a3c0*/  LOP3.LUT R57, R57, 0xff00, R67, 0xf8, !PT ;  /* 0x0000ff0039397812 */ /* 0x000fe200078ef843 */
[----:B------:R-:W-:Y:S01]  /*a3d0*/  IMAD.U32 R56, R56, 0x10000, RZ ;  /* 0x0001000038387824 */ /* 0x000fe200078e00ff */
[----:B------:R-:W-:-:S02]  /*a3e0*/  LOP3.LUT R61, R61, 0xff0000, R66, 0xf8, !PT ;  /* 0x00ff00003d3d7812 */ /* 0x000fc400078ef842 */
[----:B------:R-:W-:Y:S02]  /*a3f0*/  LOP3.LUT R63, R57, 0xff0000, R70, 0xf8, !PT ;  /* 0x00ff0000393f7812 */ /* 0x000fe400078ef846 */
[----:B0-----:R-:W-:Y:S02]  /*a400*/  F2FP.F16.E4M3.UNPACK_B R65, R53 ;  /* 0x00000035ff41723e */ /* 0x001fe400020006ff */
[----:B------:R-:W-:Y:S02]  /*a410*/  F2FP.F16.E4M3.UNPACK_B R67, R61 ;  /* 0x0000003dff43723e */ /* 0x000fe400020006ff */
[----:B---3--:R-:W-:Y:S01]  /*a420*/  F2FP.F16.E4M3.UNPACK_B R57, R49 ;  /* 0x00000031ff39723e */ /* 0x008fe200020006ff */
[----:B------:R-:W-:Y:S01]  /*a430*/  HADD2.F32 R59, -RZ, R65.H0_H0 ;  /* 0x20000041ff3b7230 */ /* 0x000fe20000004100 */
[--C-:B------:R-:W-:Y:S02]  /*a440*/  SHF.R.U32.HI R60, RZ, 0x8, R71.reuse ;  /* 0x00000008ff3c7819 */ /* 0x100fe40000011647 */
[----:B------:R-:W-:Y:S01]  /*a450*/  LOP3.LUT R62, R71, 0xff0000ff, RZ, 0xc0, !PT ;  /* 0xff0000ff473e7812 */ /* 0x000fe200078ec0ff */
[----:B------:R-:W-:Y:S01]  /*a460*/  HADD2.F32 R66, -RZ, R57.H0_H0 ;  /* 0x20000039ff427230 */ /* 0x000fe20000004100 */
[----:B------:R-:W-:Y:S01]  /*a470*/  SHF.R.U32.HI R64, RZ, 0x10, R71 ;  /* 0x00000010ff407819 */ /* 0x000fe20000011647 */
[--C-:B------:R-:W-:Y:S01]  /*a480*/  HADD2.F32 R71, -RZ, R67.reuse.H0_H0 ;  /* 0x20000043ff477230 */ /* 0x100fe20000004100 */
[----:B------:R-:W-:Y:S01]  /*a490*/  F2FP.F16.E4M3.UNPACK_B R69, R63 ;  /* 0x0000003fff45723e */ /* 0x000fe200020006ff */
[----:B------:R-:W-:Y:S01]  /*a4a0*/  HADD2.F32 R67, -RZ, R67.H1_H1 ;  /* 0x30000043ff437230 */ /* 0x000fe20000004100 */
[----:B------:R-:W-:Y:S01]  /*a4b0*/  F2FP.F16.E4M3.UNPACK_B R53, R53.H1 ;  /* 0x00000035ff35723e */ /* 0x000fe200030006ff */
[----:B------:R-:W-:-:S02]  /*a4c0*/  HADD2.F32 R57, -RZ, R57.H1_H1 ;  /* 0x30000039ff397230 */ /* 0x000fc40000004100 */
[CC--:B------:R-:W-:Y:S01]  /*a4d0*/  FMUL.FTZ R80, R59.reuse, R71.reuse ;  /* 0x000000473b507220 */ /* 0x0c0fe20000410000 */
[--C-:B------:R-:W-:Y:S02]  /*a4e0*/  HADD2.F32 R70, -RZ, R69.reuse.H0_H0 ;  /* 0x20000045ff467230 */ /* 0x100fe40000004100 */
[C---:B------:R-:W-:Y:S01]  /*a4f0*/  FMUL.FTZ R71, R66.reuse, R71 ;  /* 0x0000004742477220 */ /* 0x040fe20000410000 */
[----:B------:R-:W-:Y:S01]  /*a500*/  HADD2.F32 R69, -RZ, R69.H1_H1 ;  /* 0x30000045ff457230 */ /* 0x000fe20000004100 */
[----:B------:R-:W-:Y:S01]  /*a510*/  F2FP.F16.E4M3.UNPACK_B R63, R63.H1 ;  /* 0x0000003fff3f723e */ /* 0x000fe200030006ff */
[-C--:B------:R-:W-:Y:S01]  /*a520*/  FFMA.FTZ R66, R66, R70.reuse, -R80 ;  /* 0x0000004642427223 */ /* 0x080fe20000010850 */
[----:B------:R-:W-:Y:S01]  /*a530*/  FFMA.FTZ R59, R59, R70, R71 ;  /* 0x000000463b3b7223 */ /* 0x000fe20000010047 */
[----:B------:R-:W-:Y:S01]  /*a540*/  HADD2.F32 R70, -RZ, R65.H1_H1 ;  /* 0x30000041ff467230 */ /* 0x000fe20000004100 */
[----:B------:R-:W-:-:S04]  /*a550*/  SHF.L.U32 R64, R64, 0x10, RZ ;  /* 0x0000001040407819 */ /* 0x000fc800000006ff */
[-C--:B------:R-:W-:Y:S01]  /*a560*/  FMUL.FTZ R65, R70, R67.reuse ;  /* 0x0000004346417220 */ /* 0x080fe20000410000 */
[----:B------:R-:W-:-:S03]  /*a570*/  FMUL.FTZ R67, R57, R67 ;  /* 0x0000004339437220 */ /* 0x000fc60000410000 */
[-C--:B------:R-:W-:Y:S01]  /*a580*/  FFMA.FTZ R65, R57, R69.reuse, -R65 ;  /* 0x0000004539417223 */ /* 0x080fe20000010841 */
[----:B------:R-:W-:Y:S01]  /*a590*/  FFMA.FTZ R57, R70, R69, R67 ;  /* 0x0000004546397223 */ /* 0x000fe20000010043 */
[----:B------:R-:W-:Y:S01]  /*a5a0*/  F2FP.F16.E4M3.UNPACK_B R67, R61.H1 ;  /* 0x0000003dff43723e */ /* 0x000fe200030006ff */
[----:B------:R-:W-:Y:S01]  /*a5b0*/  HADD2.F32 R70, -RZ, R63.H0_H0 ;  /* 0x2000003fff467230 */ /* 0x000fe20000004100 */
[----:B------:R-:W-:Y:S01]  /*a5c0*/  F2FP.F16.E4M3.UNPACK_B R69, R49.H1 ;  /* 0x00000031ff45723e */ /* 0x000fe200030006ff */
[----:B------:R-:W-:Y:S02]  /*a5d0*/  HADD2.F32 R49, -RZ, R53.H0_H0 ;  /* 0x20000035ff317230 */ /* 0x000fe40000004100 */
[----:B------:R-:W-:Y:S02]  /*a5e0*/  HADD2.F32 R71, -RZ, R67.H0_H0 ;  /* 0x20000043ff477230 */ /* 0x000fe40000004100 */
[----:B------:R-:W-:Y:S02]  /*a5f0*/  HADD2.F32 R61, -RZ, R69.H0_H0 ;  /* 0x20000045ff3d7230 */ /* 0x000fe40000004100 */
[----:B------:R-:W-:-:S02]  /*a600*/  HADD2.F32 R53, -RZ, R53.H1_H1 ;  /* 0x30000035ff357230 */ /* 0x000fc40000004100 */
[-C--:B------:R-:W-:Y:S01]  /*a610*/  FMUL.FTZ R80, R49, R71.reuse ;  /* 0x0000004731507220 */ /* 0x080fe20000410000 */
[----:B------:R-:W-:Y:S02]  /*a620*/  HADD2.F32 R67, -RZ, R67.H1_H1 ;  /* 0x30000043ff437230 */ /* 0x000fe40000004100 */
[C---:B------:R-:W-:Y:S01]  /*a630*/  FMUL.FTZ R71, R61.reuse, R71 ;  /* 0x000000473d477220 */ /* 0x040fe20000410000 */
[----:B------:R-:W-:Y:S02]  /*a640*/  HADD2.F32 R69, -RZ, R69.H1_H1 ;  /* 0x30000045ff457230 */ /* 0x000fe40000004100 */
[-C--:B------:R-:W-:Y:S01]  /*a650*/  FFMA.FTZ R61, R61, R70.reuse, -R80 ;  /* 0x000000463d3d7223 */ /* 0x080fe20000010850 */
[----:B------:R-:W-:Y:S02]  /*a660*/  HADD2.F32 R63, -RZ, R63.H1_H1 ;  /* 0x3000003fff3f7230 */ /* 0x000fe40000004100 */
[----:B------:R-:W-:Y:S01]  /*a670*/  FFMA.FTZ R49, R49, R70, R71 ;  /* 0x0000004631317223 */ /* 0x000fe20000010047 */
[-C--:B------:R-:W-:Y:S01]  /*a680*/  FMUL.FTZ R70, R53, R67.reuse ;  /* 0x0000004335467220 */ /* 0x080fe20000410000 */
[----:B------:R-:W-:-:S03]  /*a690*/  FMUL.FTZ R71, R69, R67 ;  /* 0x0000004345477220 */ /* 0x000fc60000410000 */
[-C--:B------:R-:W-:Y:S01]  /*a6a0*/  FFMA.FTZ R67, R69, R63.reuse, -R70 ;  /* 0x0000003f45437223 */ /* 0x080fe20000010846 */
[----:B------:R-:W-:Y:S01]  /*a6b0*/  FFMA.FTZ R63, R53, R63, R71 ;  /* 0x0000003f353f7223 */ /* 0x000fe20000010047 */
[----:B------:R-:W-:-:S03]  /*a6c0*/  IMAD.SHL.U32 R53, R60, 0x100, RZ ;  /* 0x000001003c357824 */ /* 0x000fc600078e00ff */
[----:B------:R-:W-:Y:S02]  /*a6d0*/  F2FP.SATFINITE.E4M3.F32.PACK_AB_MERGE_C R61, R67, R61, RZ ;  /* 0x0000003d433d723e */ /* 0x000fe400048070ff */
[----:B------:R-:W-:Y:S02]  /*a6e0*/  LOP3.LUT R53, R62, 0xff00, R53, 0xf8, !PT ;  /* 0x0000ff003e357812 */ /* 0x000fe400078ef835 */
[----:B------:R-:W-:Y:S02]  /*a6f0*/  LOP3.LUT R62, R68, 0xff0000, R56, 0xf8, !PT ;  /* 0x00ff0000443e7812 */ /* 0x000fe400078ef838 */
[----:B------:R-:W-:Y:S01]  /*a700*/  LOP3.LUT R53, R53, 0xff0000, R64, 0xf8, !PT ;  /* 0x00ff000035357812 */ /* 0x000fe200078ef840 */
[----:B------:R-:W-:Y:S01]  /*a710*/  IMAD.MOV.U32 R64, RZ, RZ, R51 ;  /* 0x000000ffff407224 */ /* 0x000fe200078e0033 */
[----:B------:R-:W-:Y:S02]  /*a720*/  F2FP.F16.E4M3.UNPACK_B R56, R55 ;  /* 0x00000037ff38723e */ /* 0x000fe400020006ff */
[----:B------:R-:W-:-:S02]  /*a730*/  F2FP.F16.E4M3.UNPACK_B R68, R53 ;  /* 0x00000035ff44723e */ /* 0x000fc400020006ff */
[----:B------:R-:W-:Y:S01]  /*a740*/  F2FP.F16.E4M3.UNPACK_B R51, R64 ;  /* 0x00000040ff33723e */ /* 0x000fe200020006ff */
        /* <DEDUP_REMOVED lines=15> */
[----:B------:R-:W-:Y:S01]  /*a840*/  F2FP.F16.E4M3.UNPACK_B R62, R62.H1 ;  /* 0x0000003eff3e723e */ /* 0x000fe200030006ff */
[--C-:B------:R-:W-:Y:S01]  /*a850*/  HADD2.F32 R71, -RZ, R53.reuse.H0_H0 ;  /* 0x20000035ff477230 */ /* 0x100fe20000004100 */
[----:B------:R-:W-:Y:S01]  /*a860*/  F2FP.SATFINITE.E4M3.F32.PACK_AB_MERGE_C R65, R65, R66, R61 ;  /* 0x000000424141723e */ /* 0x000fe2000480703d */
[----:B------:R-:W-:-:S02]  /*a870*/  HADD2.F32 R53, -RZ, R53.H1_H1 ;  /* 0x30000035ff357230 */ /* 0x000fc40000004100 */
[C---:B------:R-:W-:Y:S01]  /*a880*/  FMUL.FTZ R56, R60.reuse, R68 ;  /* 0x000000443c387220 */ /* 0x040fe20000410000 */
[----:B------:R-:W-:Y:S02]  /*a890*/  F2FP.F16.E4M3.UNPACK_B R61, R52.H1 ;  /* 0x00000034ff3d723e */ /* 0x000fe400030006ff */
[----:B------:R-:W-:Y:S01]  /*a8a0*/  F2FP.SATFINITE.E4M3.F32.PACK_AB_MERGE_C R49, R63, R49, RZ ;  /* 0x000000313f31723e */ /* 0x000fe200048070ff */
[CC--:B------:R-:W-:Y:S01]  /*a8b0*/  FFMA.FTZ R56, R51.reuse, R69.reuse, -R56 ;  /* 0x0000004533387223 */ /* 0x0c0fe20000010838 */
[----:B------:R-:W-:Y:S01]  /*a8c0*/  FMUL.FTZ R51, R51, R68 ;  /* 0x0000004433337220 */ /* 0x000fe20000410000 */
[--C-:B------:R-:W-:Y:S01]  /*a8d0*/  HADD2.F32 R68, -RZ, R62.reuse.H0_H0 ;  /* 0x2000003eff447230 */ /* 0x100fe20000004100 */
[----:B------:R-:W-:Y:S01]  /*a8e0*/  F2FP.F16.E4M3.UNPACK_B R63, R136.H1 ;  /* 0x00000088ff3f723e */ /* 0x000fe200030006ff */
[----:B------:R-:W-:Y:S02]  /*a8f0*/  HADD2.F32 R62, -RZ, R62.H1_H1 ;  /* 0x3000003eff3e7230 */ /* 0x000fe40000004100 */
[----:B------:R-:W-:Y:S01]  /*a900*/  FFMA.FTZ R51, R60, R69, R51 ;  /* 0x000000453c337223 */ /* 0x000fe20000010033 */
[----:B------:R-:W-:Y:S01]  /*a910*/  F2FP.F16.E4M3.UNPACK_B R60, R64.H1 ;  /* 0x00000040ff3c723e */ /* 0x000fe200030006ff */
[--C-:B------:R-:W-:Y:S01]  /*a920*/  HADD2.F32 R64, -RZ, R55.reuse.H0_H0 ;  /* 0x20000037ff407230 */ /* 0x100fe20000004100 */
[----:B------:R-:W-:Y:S01]  /*a930*/  F2FP.F16.E4M3.UNPACK_B R52, R52 ;  /* 0x00000034ff34723e */ /* 0x000fe200020006ff */
[----:B------:R-:W-:Y:S01]  /*a940*/  HADD2.F32 R55, -RZ, R55.H1_H1 ;  /* 0x30000037ff377230 */ /* 0x000fe20000004100 */
[----:B------:R-:W-:Y:S01]  /*a950*/  F2FP.F16.E4M3.UNPACK_B R136, R136 ;  /* 0x00000088ff88723e */ /* 0x000fe200020006ff */
        /* <DEDUP_REMOVED lines=36> */
[----:B------:R-:W-:Y:S01]  /*aba0*/  MOV R51, R81 ;  /* 0x0000005100337202 */ /* 0x000fe20000000f00 */
        /* <DEDUP_REMOVED lines=36> */
[----:B------:R-:W-:-:S03]  /*adf0*/  FFMA.FTZ R82, R68, R80, -R82 ;  /* 0x0000005044527223 */ /* 0x000fc60000010852 */
[----:B------:R-:W-:Y:S01]  /*ae00*/  FFMA.FTZ R83, R62, R80, R83 ;  /* 0x000000503e537223 */ /* 0x000fe20000010053 */
[CC--:B------:R-:W-:Y:S01]  /*ae10*/  FMUL.FTZ R62, R61.reuse, R50.reuse ;  /* 0x000000323d3e7220 */ /* 0x0c0fe20000410000 */
[C---:B------:R-:W-:Y:S01]  /*ae20*/  FMUL.FTZ R50, R60.reuse, R50 ;  /* 0x000000323c327220 */ /* 0x040fe20000410000 */
[----:B------:R-:W-:Y:S02]  /*ae30*/  HADD2.F32 R80, -RZ, R139.H0_H0 ;  /* 0x2000008bff507230 */ /* 0x000fe40000004100 */
[-C--:B------:R-:W-:Y:S01]  /*ae40*/  FFMA.FTZ R60, R60, R63.reuse, -R62 ;  /* 0x0000003f3c3c7223 */ /* 0x080fe2000001083e */
[----:B------:R-:W-:Y:S01]  /*ae50*/  FFMA.FTZ R50, R61, R63, R50 ;  /* 0x0000003f3d327223 */ /* 0x000fe20000010032 */
[----:B------:R-:W-:Y:S02]  /*ae60*/  HADD2.F32 R61, -RZ, R54.H0_H0 ;  /* 0x20000036ff3d7230 */ /* 0x000fe40000004100 */
        /* <DEDUP_REMOVED lines=12> */
[----:B------:R-:W-:-:S03]  /*af30*/  FMUL.FTZ R139, R52, R139 ;  /* 0x0000008b348b7220 */ /* 0x000fc60000410000 */
[----:B------:R-:W-:Y:S01]  /*af40*/  FFMA.FTZ R61, R52, R137, -R61 ;  /* 0x00000089343d7223 */ /* 0x000fe2000001083d */
[----:B------:R-:W-:Y:S01]  /*af50*/  F2FP.SATFINITE.E4M3.F32.PACK_AB_MERGE_C R52, R48, R67, R53 ;  /* 0x000000433034723e */ /* 0x000fe20004807035 */
[----:B------:R-:W-:Y:S01]  /*af60*/  FFMA.FTZ R139, R54, R137, R139 ;  /* 0x00000089368b7223 */ /* 0x000fe2000001008b */
[----:B------:R-:W-:Y:S01]  /*af70*/  F2FP.SATFINITE.E4M3.F32.PACK_AB_MERGE_C R54, R50, R83, RZ ;  /* 0x000000533236723e */ /* 0x000fe200048070ff */
[----:B------:R-:W-:Y:S01]  /*af80*/  IMAD.MOV.U32 R48, RZ, RZ, R66 ;  /* 0x000000ffff307224 */ /* 0x000fe200078e0042 */
[----:B------:R-:W-:Y:S01]  /*af90*/  F2FP.SATFINITE.E4M3.F32.PACK_AB_MERGE_C R53, R57, R59, R49 ;  /* 0x0000003b3935723e */ /* 0x000fe20004807031 */
[----:B------:R-:W-:Y:S01]  /*afa0*/  IMAD.MOV.U32 R49, RZ, RZ, R65 ;  /* 0x000000ffff317224 */ /* 0x000fe200078e0041 */
[----:B------:R-:W-:Y:S02]  /*afb0*/  F2FP.SATFINITE.E4M3.F32.PACK_AB_MERGE_C R50, R61, R68, R60 ;  /* 0x000000443d32723e */ /* 0x000fe4000480703c */
[----:B------:R-:W-:-:S07]  /*afc0*/  F2FP.SATFINITE.E4M3.F32.PACK_AB_MERGE_C R54, R139, R80, R54 ;  /* 0x000000508b36723e */ /* 0x000fce0004807036 */
.L_x_410:
[----:B------:R-:W-:Y:S05]  /*afd0*/  BSYNC B2 ;  /* 0x0000000000027941 */ /* 0x000fea0003800000 */
.L_x_409:
        /* <DEDUP_REMOVED lines=17> */
.L_x_408:
[----:B------:R-:W-:Y:S05]  /*b0f0*/  BSYNC B1 ;  /* 0x0000000000017941 */ /* 0x000fea0003800000 */
.L_x_407:
[----:B0--3--:R-:W-:Y:S02]  /*b100*/  VIADD R49, R23, 0x60 ;  /* 0x0000006017317836 */ /* 0x009fe40000000000 */
[-C--:B--2---:R-:W-:Y:S02]  /*b110*/  IMAD R48, R114, R122.reuse, RZ ;  /* 0x0000007a72307224 */ /* 0x084fe400078e02ff */
[C---:B------:R-:W-:Y:S01]  /*b120*/  IMAD.WIDE.U32 R120, R49.reuse, R122, R120 ;  /* 0x0000007a31787225 */ /* 0x040fe200078e0078 */
[----:B------:R-:W-:-:S03]  /*b130*/  ISETP.GE.OR P3, PT, R49, R116, P0 ;  /* 0x000000743100720c */ /* 0x000fc60000766670 */
[----:B------:R-:W-:-:S10]  /*b140*/  IMAD R61, R49, R123, R48 ;  /* 0x0000007b313d7224 */ /* 0x000fd400078e0230 */
[----:B------:R-:W-:Y:S05]  /*b150*/  @P3 BRA `(.L_x_389) ;  /* 0x0000001400543947 */ /* 0x000fea0003800000 */
[----:B------:R-:W2:Y:S01]  /*b160*/  LDL R50, [R1+0x10] ;  /* 0x0000100001327983 */ /* 0x000ea20000100800 */
[----:B------:R-:W0:Y:S03]  /*b170*/  LDC.64 R56, c[0x0][0x2e8] ;  /* 0x0000ba00ff387b82 */ /* 0x000e260000000a00 */
[----:B------:R-:W3:Y:S01]  /*b180*/  LDL R49, [R1+0x54] ;  /* 0x0000540001317983 */ /* 0x000ee20000100800 */
[----:B------:R-:W-:Y:S01]  /*b190*/  IMAD.IADD R61, R121, 0x1, R61 ;  /* 0x00000001793d7824 */ /* 0x000fe200078e023d */
[----:B------:R-:W-:Y:S01]  /*b1a0*/  IADD3 R59, P3, P4, R102, R120, R41 ;  /* 0x00000078663b7210 */ /* 0x000fe20007c7e029 */
[----:B------:R-:W-:Y:S01]  /*b1b0*/  VIADD R51, R23, 0x60 ;  /* 0x0000006017337836 */ /* 0x000fe20000000000 */
[----:B------:R-:W-:Y:S02]  /*b1c0*/  BSSY B1, `(.L_x_411) ;  /* 0x00000f0000017945 */ /* 0x000fe40003800000 */
[----:B------:R-:W-:Y:S01]  /*b1d0*/  IADD3.X R48, R42, R61, R109, P3, P4 ;  /* 0x0000003d2a307210 */ /* 0x000fe20001fe846d */
[----:B------:R-:W-:-:S05]  /*b1e0*/  IMAD.SHL.U32 R51, R51, 0x80, RZ ;  /* 0x0000008033337824 */ /* 0x000fca00078e00ff */
[----:B------:R-:W-:Y:S02]  /*b1f0*/  LOP3.LUT R51, R51, 0x380, RZ, 0xc0, !PT ;  /* 0x0000038033337812 */ /* 0x000fe400078ec0ff */
[----:B0-----:R-:W-:-:S05]  /*b200*/  IADD3 R58, P3, R59, R56, RZ ;  /* 0x000000383b3a7210 */ /* 0x001fca0007f7e0ff */
[----:B------:R-:W-:Y:S01]  /*b210*/  IMAD.X R59, R48, 0x1, R57, P3 ;  /* 0x00000001303b7824 */ /* 0x000fe200018e0639 */
[----:B--2---:R-:W-:Y:S01]  /*b220*/  LOP3.LUT P6, RZ, R50, 0x2, RZ, 0xc0, !PT ;  /* 0x0000000232ff7812 */ /* 0x004fe200078cc0ff */
[----:B------:R-:W-:-:S03]  /*b230*/  VIADD R50, R23, 0x60 ;  /* 0x0000006017327836 */ /* 0x000fc60000000000 */
[----:B------:R-:W-:Y:S01]  /*b240*/  SEL R135, R35, R135, !P6 ;  /* 0x0000008723877207 */ /* 0x000fe20007000000 */
[----:B------:R-:W-:-:S03]  /*b250*/  IMAD.SHL.U32 R50, R50, 0x80, RZ ;  /* 0x0000008032327824 */ /* 0x000fc600078e00ff */
[----:B------:R-:W-:Y:S02]  /*b260*/  SHF.R.S32.HI R48, RZ, 0x1f, R135 ;  /* 0x0000001fff307819 */ /* 0x000fe40000011487 */
[----:B------:R-:W-:Y:S02]  /*b270*/  LOP3.LUT R50, R50, 0x380, RZ, 0xc0, !PT ;  /* 0x0000038032327812 */ /* 0x000fe400078ec0ff */
[----:B------:R-:W-:Y:S02]  /*b280*/  LEA.HI R135, R48, R135, RZ, 0x5 ;  /* 0x0000008730877211 */ /* 0x000fe400078f28ff */
[----:B------:R-:W-:Y:S02]  /*b290*/  SHF.R.U32.HI R50, RZ, 0x3, R50 ;  /* 0x00000003ff327819 */ /* 0x000fe40000011632 */
[----:B------:R-:W-:-:S04]  /*b2a0*/  LEA.HI.SX32 R135, R135, R108, 0x1b ;  /* 0x0000006c87877211 */ /* 0x000fc800078fdaff */
[----:B------:R-:W-:Y:S02]  /*b2b0*/  SHF.R.S32.HI R48, RZ, 0x1f, R135 ;  /* 0x0000001fff307819 */ /* 0x000fe40000011487 */
[----:B------:R-:W-:Y:S02]  /*b2c0*/  SHF.L.U32 R63, R135, 0x4, RZ ;  /* 0x00000004873f7819 */ /* 0x000fe400000006ff */
[----:B------:R-:W-:Y:S02]  /*b2d0*/  LEA.HI R135, R48, R135, RZ, 0x3 ;  /* 0x0000008730877211 */ /* 0x000fe400078f18ff */
[----:B------:R-:W-:Y:S02]  /*b2e0*/  LOP3.LUT R48, R51, 0x70, R63, 0xf8, !PT ;  /* 0x0000007033307812 */ /* 0x000fe400078ef83f */
[----:B------:R-:W-:Y:S02]  /*b2f0*/  SHF.L.U32 R135, R135, 0xb, RZ ;  /* 0x0000000b87877819 */ /* 0x000fe400000006ff */
[----:B------:R-:W-:-:S02]  /*b300*/  LOP3.LUT R48, R48, R50, RZ, 0x3c, !PT ;  /* 0x0000003230307212 */ /* 0x000fc400078e3cff */
[----:B------:R-:W-:-:S04]  /*b310*/  LOP3.LUT R51, R135, 0xffffc000, RZ, 0xc0, !PT ;  /* 0xffffc00087337812 */ /* 0x000fc800078ec0ff */
[----:B---3--:R-:W-:Y:S01]  /*b320*/  IADD3 R51, R48, R51, R49 ;  /* 0x0000003330337210 */ /* 0x008fe20007ffe031 */
[----:B------:R-:W-:-:S04]  /*b330*/  IMAD R49, R232, 0x8000, R27 ;  /* 0x00008000e8317824 */ /* 0x000fc800078e021b */
[----:B------:R-:W-:Y:S02]  /*b340*/  IMAD R51, R232, 0x8000, R51 ;  /* 0x00008000e8337824 */ /* 0x000fe400078e0233 */
[C---:B------:R-:W-:Y:S02]  /*b350*/  IMAD.IADD R49, R22.reuse, 0x1, R49 ;  /* 0x0000000116317824 */ /* 0x040fe400078e0231 */
[----:B------:R-:W-:-:S04]  /*b360*/  IMAD.IADD R52, R22, 0x1, R51 ;  /* 0x0000000116347824 */ /* 0x000fc800078e0233 */
[----:B------:R-:W0:Y:S04]  /*b370*/  LDS.128 R48, [R49+0x28400] ;  /* 0x0284000031307984 */ /* 0x000e280000000c00 */
[----:B------:R-:W2:Y:S01]  /*b380*/  LDS.128 R52, [R52+0x28400] ;  /* 0x0284000034347984 */ /* 0x000ea20000000c00 */
[----:B------:R-:W-:Y:S05]  /*b390*/  @P2 BRA `(.L_x_412) ;  /* 0x0000000c00482947 */ /* 0x000fea0003800000 */
[--C-:B------:R-:W-:Y:S02]  /*b3a0*/  SHF.R.U32.HI R62, RZ, 0x8, R77.reuse ;  /* 0x00000008ff3e7819 */ /* 0x100fe4000001164d */
[----:B------:R-:W-:Y:S02]  /*b3b0*/  SHF.R.U32.HI R66, RZ, 0x10, R77 ;  /* 0x00000010ff427819 */ /* 0x000fe4000001164d */
[----:B------:R-:W-:Y:S01]  /*b3c0*/  LOP3.LUT R67, R77, 0xff0000ff, RZ, 0xc0, !PT ;  /* 0xff0000ff4d437812 */ /* 0x000fe200078ec0ff */
[----:B------:R-:W-:Y:S01]  /*b3d0*/  IMAD.SHL.U32 R62, R62, 0x100, RZ ;  /* 0x000001003e3e7824 */ /* 0x000fe200078e00ff */
[--C-:B------:R-:W-:Y:S01]  /*b3e0*/  SHF.R.U32.HI R60, RZ, 0x8, R73.reuse ;  /* 0x00000008ff3c7819 */ /* 0x100fe20000011649 */
[----:B------:R-:W-:Y:S01]  /*b3f0*/  IMAD.U32 R66, R66, 0x10000, RZ ;  /* 0x0001000042427824 */ /* 0x000fe200078e00ff */
[----:B------:R-:W-:Y:S02]  /*b400*/  SHF.R.U32.HI R64, RZ, 0x10, R73 ;  /* 0x00000010ff407819 */ /* 0x000fe40000011649 */
[----:B------:R-:W-:-:S02]  /*b410*/  LOP3.LUT R67, R67, 0xff00, R62, 0xf8, !PT ;  /* 0x0000ff0043437812 */ /* 0x000fc400078ef83e */
[----:B------:R-:W-:Y:S01]  /*b420*/  LOP3.LUT R65, R73, 0xff0000ff, RZ, 0xc0, !PT ;  /* 0xff0000ff49417812 */ /* 0x000fe200078ec0ff */
[----:B------:R-:W-:Y:S01]  /*b430*/  IMAD.U32 R64, R64, 0x10000, RZ ;  /* 0x0001000040407824 */ /* 0x000fe200078e00ff */
[----:B------:R-:W-:Y:S02]  /*b440*/  SHF.L.U32 R60, R60, 0x8, RZ ;  /* 0x000000083c3c7819 */ /* 0x000fe400000006ff */
[----:B------:R-:W-:Y:S01]  /*b450*/  LOP3.LUT R66, R67, 0xff0000, R66, 0xf8, !PT ;  /* 0x00ff000043427812 */ /* 0x000fe200078ef842 */
[----:B--2---:R-:W-:Y:S01]  /*b460*/  IMAD.MOV.U32 R67, RZ, RZ, R53 ;  /* 0x000000ffff437224 */ /* 0x004fe200078e0035 */
[----:B------:R-:W-:Y:S02]  /*b470*/  LOP3.LUT R65, R65, 0xff00, R60, 0xf8, !PT ;  /* 0x0000ff0041417812 */ /* 0x000fe400078ef83c */
[----:B------:R-:W-:Y:S02]  /*b480*/  F2FP.F16.E4M3.UNPACK_B R70, R66 ;  /* 0x00000042ff46723e */ /* 0x000fe400020006ff */
[----:B------:R-:W-:-:S02]  /*b490*/  F2FP.F16.E4M3.UNPACK_B R68, R67 ;  /* 0x00000043ff44723e */ /* 0x000fc400020006ff */
[----:B------:R-:W-:Y:S01]  /*b4a0*/  LOP3.LUT R64, R65, 0xff0000, R64, 0xf8, !PT ;  /* 0x00ff000041407812 */ /* 0x000fe200078ef840 */
[----:B------:R-:W-:Y:S01]  /*b4b0*/  HADD2.F32 R71, -RZ, R70.H0_H0 ;  /* 0x20000046ff477230 */ /* 0x000fe20000004100 */
[----:B0-----:R-:W-:Y:S01]  /*b4c0*/  F2FP.F16.E4M3.UNPACK_B R62, R49 ;  /* 0x00000031ff3e723e */ /* 0x001fe200020006ff */
[--C-:B------:R-:W-:Y:S01]  /*b4d0*/  HADD2.F32 R60, -RZ, R68.reuse.H0_H0 ;  /* 0x20000044ff3c7230 */ /* 0x100fe20000004100 */
[-C--:B------:R-:W-:Y:S01]  /*b4e0*/  F2FP.F16.E4M3.UNPACK_B R53, R64.reuse ;  /* 0x00000040ff35723e */ /* 0x080fe200020006ff */
[----:B------:R-:W-:Y:S01]  /*b4f0*/  HADD2.F32 R68, -RZ, R68.H1_H1 ;  /* 0x30000044ff447230 */ /* 0x000fe20000004100 */
[----:B------:R-:W-:Y:S01]  /*b500*/  F2FP.F16.E4M3.UNPACK_B R67, R67.H1 ;  /* 0x00000043ff43723e */ /* 0x000fe200030006ff */
[--C-:B------:R-:W-:Y:S02]  /*b510*/  HADD2.F32 R65, -RZ, R62.reuse.H0_H0 ;  /* 0x2000003eff417230 */ /* 0x100fe40000004100 */
[----:B------:R-:W-:Y:S01]  /*b520*/  FMUL.FTZ R72, R60, R71 ;  /* 0x000000473c487220 */ /* 0x000fe20000410000 */
[----:B------:R-:W-:Y:S01]  /*b530*/  HADD2.F32 R69, -RZ, R53.H0_H0 ;  /* 0x20000035ff457230 */ /* 0x000fe20000004100 */
[----:B------:R-:W-:Y:S01]  /*b540*/  F2FP.F16.E4M3.UNPACK_B R64, R64.H1 ;  /* 0x00000040ff40723e */ /* 0x000fe200030006ff */
[----:B------:R-:W-:-:S02]  /*b550*/  HADD2.F32 R62, -RZ, R62.H1_H1 ;  /* 0x3000003eff3e7230 */ /* 0x000fc40000004100 */
[C---:B------:R-:W-:Y:S01]  /*b560*/  FMUL.FTZ R71, R65.reuse, R71 ;  /* 0x0000004741477220 */ /* 0x040fe20000410000 */
[----:B------:R-:W-:Y:S02]  /*b570*/  HADD2.F32 R53, -RZ, R53.H1_H1 ;  /* 0x30000035ff357230 */ /* 0x000fe40000004100 */
[----:B------:R-:W-:Y:S01]  /*b580*/  FFMA.FTZ R65, R65, R69, -R72 ;  /* 0x0000004541417223 */ /* 0x000fe20000010848 */
[----:B------:R-:W-:Y:S01]  /*b590*/  F2FP.F16.E4M3.UNPACK_B R73, R51 ;  /* 0x00000033ff49723e */ /* 0x000fe200020006ff */
[----:B------:R-:W-:Y:S01]  /*b5a0*/  FFMA.FTZ R60, R60, R69, R71 ;  /* 0x000000453c3c7223 */ /* 0x000fe20000010047 */
[----:B------:R-:W-:Y:S02]  /*b5b0*/  HADD2.F32 R69, -RZ, R70.H1_H1 ;  /* 0x30000046ff457230 */ /* 0x000fe40000004100 */
[--C-:B------:R-:W-:Y:S02]  /*b5c0*/  HADD2.F32 R70, -RZ, R64.reuse.H0_H0 ;  /* 0x20000040ff467230 */ /* 0x100fe40000004100 */
[----:B------:R-:W-:-:S02]  /*b5d0*/  HADD2.F32 R64, -RZ, R64.H1_H1 ;  /* 0x30000040ff407230 */ /* 0x000fc40000004100 */
[-C--:B------:R-:W-:Y:S01]  /*b5e0*/  FMUL.FTZ R71, R68, R69.reuse ;  /* 0x0000004544477220 */ /* 0x080fe20000410000 */
[----:B------:R-:W-:-:S03]  /*b5f0*/  FMUL.FTZ R69, R62, R69 ;  /* 0x000000453e457220 */ /* 0x000fc60000410000 */
[-C--:B------:R-:W-:Y:S01]  /*b600*/  FFMA.FTZ R62, R62, R53.reuse, -R71 ;  /* 0x000000353e3e7223 */ /* 0x080fe20000010847 */
[----:B------:R-:W-:Y:S01]  /*b610*/  FFMA.FTZ R53, R68, R53, R69 ;  /* 0x0000003544357223 */ /* 0x000fe20000010045 */
[----:B------:R-:W-:Y:S02]  /*b620*/  F2FP.F16.E4M3.UNPACK_B R68, R66.H1 ;  /* 0x00000042ff44723e */ /* 0x000fe400030006ff */
[----:B------:R-:W-:Y:S01]  /*b630*/  F2FP.F16.E4M3.UNPACK_B R66, R49.H1 ;  /* 0x00000031ff42723e */ /* 0x000fe200030006ff */
[--C-:B------:R-:W-:Y:S02]  /*b640*/  HADD2.F32 R49, -RZ, R67.reuse.H0_H0 ;  /* 0x20000043ff317230 */ /* 0x100fe40000004100 */
[----:B------:R-:W-:Y:S02]  /*b650*/  HADD2.F32 R72, -RZ, R68.H0_H0 ;  /* 0x20000044ff487230 */ /* 0x000fe40000004100 */
[----:B------:R-:W-:Y:S02]  /*b660*/  HADD2.F32 R71, -RZ, R66.H0_H0 ;  /* 0x20000042ff477230 */ /* 0x000fe40000004100 */
[----:B------:R-:W-:-:S02]  /*b670*/  HADD2.F32 R67, -RZ, R67.H1_H1 ;  /* 0x30000043ff437230 */ /* 0x000fc40000004100 */
[-C--:B------:R-:W-:Y:S01]  /*b680*/  FMUL.FTZ R74, R49, R72.reuse ;  /* 0x00000048314a7220 */ /* 0x080fe20000410000 */
[----:B------:R-:W-:Y:S02]  /*b690*/  HADD2.F32 R68, -RZ, R68.H1_H1 ;  /* 0x30000044ff447230 */ /* 0x000fe40000004100 */
[C---:B------:R-:W-:Y:S01]  /*b6a0*/  FMUL.FTZ R72, R71.reuse, R72 ;  /* 0x0000004847487220 */ /* 0x040fe20000410000 */
[----:B------:R-:W-:Y:S02]  /*b6b0*/  HADD2.F32 R66, -RZ, R66.H1_H1 ;  /* 0x30000042ff427230 */ /* 0x000fe40000004100 */
[----:B------:R-:W-:Y:S01]  /*b6c0*/  FFMA.FTZ R71, R71, R70, -R74 ;  /* 0x0000004647477223 */ /* 0x000fe2000001084a */
[----:B------:R-:W-:Y:S01]  /*b6d0*/  FMUL.FTZ R69, R67, R68 ;  /* 0x0000004443457220 */ /* 0x000fe20000410000 */
[----:B------:R-:W-:Y:S01]  /*b6e0*/  FFMA.FTZ R49, R49, R70, R72 ;  /* 0x0000004631317223 */ /* 0x000fe20000010048 */
[C---:B------:R-:W-:Y:S01]  /*b6f0*/  FMUL.FTZ R68, R66.reuse, R68 ;  /* 0x0000004442447220 */ /* 0x040fe20000410000 */
[----:B------:R-:W-:Y:S01]  /*b700*/  SHF.R.U32.HI R72, RZ, 0x10, R79 ;  /* 0x00000010ff487819 */ /* 0x000fe2000001164f */
[-C--:B------:R-:W-:Y:S01]  /*b710*/  FFMA.FTZ R74, R66, R64.reuse, -R69 ;  /* 0x00000040424a7223 */ /* 0x080fe20000010845 */
[----:B------:R-:W-:Y:S01]  /*b720*/  LOP3.LUT R69, R79, 0xff0000ff, RZ, 0xc0, !PT ;  /* 0xff0000ff4f457812 */ /* 0x000fe200078ec0ff */
[----:B------:R-:W-:Y:S01]  /*b730*/  FFMA.FTZ R64, R67, R64, R68 ;  /* 0x0000004043407223 */ /* 0x000fe20000010044 */
[----:B------:R-:W-:Y:S01]  /*b740*/  SHF.R.U32.HI R68, RZ, 0x8, R79 ;  /* 0x00000008ff447819 */ /* 0x000fe2000001164f */
[----:B------:R-:W-:Y:S01]  /*b750*/  IMAD.U32 R72, R72, 0x10000, RZ ;  /* 0x0001000048487824 */ /* 0x000fe200078e00ff */
[----:B------:R-:W-:-:S02]  /*b760*/  SHF.R.U32.HI R66, RZ, 0x8, R75 ;  /* 0x00000008ff427819 */ /* 0x000fc4000001164b */
[----:B------:R-:W-:Y:S01]  /*b770*/  SHF.R.U32.HI R70, RZ, 0x10, R75 ;  /* 0x00000010ff467819 */ /* 0x000fe2000001164b */
[----:B------:R-:W-:Y:S01]  /*b780*/  IMAD.SHL.U32 R68, R68, 0x100, RZ ;  /* 0x0000010044447824 */ /* 0x000fe200078e00ff */
[----:B------:R-:W-:Y:S02]  /*b790*/  LOP3.LUT R67, R75, 0xff0000ff, RZ, 0xc0, !PT ;  /* 0xff0000ff4b437812 */ /* 0x000fe400078ec0ff */
[----:B------:R-:W-:Y:S01]  /*b7a0*/  SHF.L.U32 R66, R66, 0x8, RZ ;  /* 0x0000000842427819 */ /* 0x000fe200000006ff */
[----:B------:R-:W-:Y:S01]  /*b7b0*/  IMAD.U32 R70, R70, 0x10000, RZ ;  /* 0x0001000046467824 */ /* 0x000fe200078e00ff */
[----:B------:R-:W-:Y:S02]  /*b7c0*/  LOP3.LUT R69, R69, 0xff00, R68, 0xf8, !PT ;  /* 0x0000ff0045457812 */ /* 0x000fe400078ef844 */
[----:B------:R-:W-:Y:S02]  /*b7d0*/  LOP3.LUT R67, R67, 0xff00, R66, 0xf8, !PT ;  /* 0x0000ff0043437812 */ /* 0x000fe400078ef842 */
[----:B------:R-:W-:Y:S01]  /*b7e0*/  LOP3.LUT R72, R69, 0xff0000, R72, 0xf8, !PT ;  /* 0x00ff000045487812 */ /* 0x000fe200078ef848 */
[--C-:B------:R-:W-:Y:S01]  /*b7f0*/  HADD2.F32 R69, -RZ, R73.reuse.H0_H0 ;  /* 0x20000049ff457230 */ /* 0x100fe20000004100 */
[----:B------:R-:W-:Y:S01]  /*b800*/  F2FP.F16.E4M3.UNPACK_B R75, R55 ;  /* 0x00000037ff4b723e */ /* 0x000fe200020006ff */
[----:B------:R-:W-:Y:S01]  /*b810*/  HADD2.F32 R73, -RZ, R73.H1_H1 ;  /* 0x30000049ff497230 */ /* 0x000fe20000004100 */
[----:B------:R-:W-:-:S02]  /*b820*/  F2FP.F16.E4M3.UNPACK_B R68, R72 ;  /* 0x00000048ff44723e */ /* 0x000fc400020006ff */
[----:B------:R-:W-:Y:S01]  /*b830*/  LOP3.LUT R70, R67, 0xff0000, R70, 0xf8, !PT ;  /* 0x00ff000043467812 */ /* 0x000fe200078ef846 */
[--C-:B------:R-:W-:Y:S01]  /*b840*/  HADD2.F32 R67, -RZ, R75.reuse.H0_H0 ;  /* 0x2000004bff437230 */ /* 0x100fe20000004100 */
[----:B------:R-:W-:Y:S01]  /*b850*/  F2FP.F16.E4M3.UNPACK_B R72, R72.H1 ;  /* 0x00000048ff48723e */ /* 0x000fe200030006ff */
[--C-:B------:R-:W-:Y:S01]  /*b860*/  HADD2.F32 R78, -RZ, R68.reuse.H0_H0 ;  /* 0x20000044ff4e7230 */ /* 0x100fe20000004100 */
[-C--:B------:R-:W-:Y:S01]  /*b870*/  F2FP.F16.E4M3.UNPACK_B R66, R70.reuse ;  /* 0x00000046ff42723e */ /* 0x080fe200020006ff */
[----:B------:R-:W-:Y:S01]  /*b880*/  HADD2.F32 R75, -RZ, R75.H1_H1 ;  /* 0x3000004bff4b7230 */ /* 0x000fe20000004100 */
[----:B------:R-:W-:Y:S01]  /*b890*/  F2FP.F16.E4M3.UNPACK_B R70, R70.H1 ;  /* 0x00000046ff46723e */ /* 0x000fe200030006ff */
[----:B------:R-:W-:Y:S02]  /*b8a0*/  HADD2.F32 R68, -RZ, R68.H1_H1 ;  /* 0x30000044ff447230 */ /* 0x000fe40000004100 */
[----:B------:R-:W-:Y:S01]  /*b8b0*/  FMUL.FTZ R80, R67, R78 ;  /* 0x0000004e43507220 */ /* 0x000fe20000410000 */
[----:B------:R-:W-:-:S02]  /*b8c0*/  HADD2.F32 R76, -RZ, R66.H0_H0 ;  /* 0x20000042ff4c7230 */ /* 0x000fc40000004100 */
[C---:B------:R-:W-:Y:S01]  /*b8d0*/  FMUL.FTZ R78, R69.reuse, R78 ;  /* 0x0000004e454e7220 */ /* 0x040fe20000410000 */
[----:B------:R-:W-:Y:S01]  /*b8e0*/  HADD2.F32 R66, -RZ, R66.H1_H1 ;  /* 0x30000042ff427230 */ /* 0x000fe20000004100 */
[----:B------:R-:W-:Y:S01]  /*b8f0*/  F2FP.SATFINITE.E4M3.F32.PACK_AB_MERGE_C R64, R64, R49, RZ ;  /* 0x000000314040723e */ /* 0x000fe200048070ff */
[-C--:B------:R-:W-:Y:S01]  /*b900*/  FFMA.FTZ R69, R69, R76.reuse, -R80 ;  /* 0x0000004c45457223 */ /* 0x080fe20000010850 */
[----:B------:R-:W-:Y:S01]  /*b910*/  FFMA.FTZ R67, R67, R76, R78 ;  /* 0x0000004c43437223 */ /* 0x000fe2000001004e */
[-C--:B------:R-:W-:Y:S01]  /*b920*/  FMUL.FTZ R76, R75, R68.reuse ;  /* 0x000000444b4c7220 */ /* 0x080fe20000410000 */
[----:B------:R-:W-:Y:S01]  /*b930*/  FMUL.FTZ R78, R73, R68 ;  /* 0x00000044494e7220 */ /* 0x000fe20000410000 */
[----:B------:R-:W-:Y:S02]  /*b940*/  F2FP.SATFINITE.E4M3.F32.PACK_AB_MERGE_C R53, R53, R60, R64 ;  /* 0x0000003c3535723e */ /* 0x000fe40004807040 */
[-C--:B------:R-:W-:Y:S01]  /*b950*/  FFMA.FTZ R68, R73, R66.reuse, -R76 ;  /* 0x0000004249447223 */ /* 0x080fe2000001084c */
[----:B------:R-:W-:Y:S01]  /*b960*/  FFMA.FTZ R66, R75, R66, R78 ;  /* 0x000000424b427223 */ /* 0x000fe2000001004e */
[----:B------:R-:W-:Y:S01]  /*b970*/  F2FP.F16.E4M3.UNPACK_B R73, R55.H1 ;  /* 0x00000037ff49723e */ /* 0x000fe200030006ff */
[----:B------:R-:W-:Y:S01]  /*b980*/  HADD2.F32 R78, -RZ, R72.H0_H0 ;  /* 0x20000048ff4e7230 */ /* 0x000fe20000004100 */
[----:B------:R-:W-:Y:S01]  /*b990*/  F2FP.F16.E4M3.UNPACK_B R75, R51.H1 ;  /* 0x00000033ff4b723e */ /* 0x000fe200030006ff */
[----:B------:R-:W-:-:S02]  /*b9a0*/  HADD2.F32 R76, -RZ, R70.H0_H0 ;  /* 0x20000046ff4c7230 */ /* 0x000fc40000004100 */
[----:B------:R-:W-:Y:S02]  /*b9b0*/  HADD2.F32 R51, -RZ, R73.H0_H0 ;  /* 0x20000049ff337230 */ /* 0x000fe40000004100 */
[----:B------:R-:W-:Y:S02]  /*b9c0*/  HADD2.F32 R55, -RZ, R75.H0_H0 ;  /* 0x2000004bff377230 */ /* 0x000fe40000004100 */
        /* <DEDUP_REMOVED lines=10> */
[----:B------:R-:W-:Y:S01]  /*ba70*/  FFMA.FTZ R72, R75, R70, -R76 ;  /* 0x000000464b487223 */ /* 0x000fe2000001084c */
[----:B------:R-:W-:Y:S01]  /*ba80*/  IMAD.MOV.U32 R75, RZ, RZ, R52 ;  /* 0x000000ffff4b7224 */ /* 0x000fe200078e0034 */
[----:B------:R-:W-:Y:S01]  /*ba90*/  MOV R76, R48 ;  /* 0x00000030004c7202 */ /* 0x000fe20000000f00 */
[----:B------:R-:W-:Y:S01]  /*baa0*/  FFMA.FTZ R70, R73, R70, R78 ;  /* 0x0000004649467223 */ /* 0x000fe2000001004e */
[----:B------:R-:W-:Y:S02]  /*bab0*/  F2FP.SATFINITE.E4M3.F32.PACK_AB_MERGE_C R48, R74, R71, RZ ;  /* 0x000000474a30723e */ /* 0x000fe400048070ff */
[----:B------:R-:W-:Y:S02]  /*bac0*/  F2FP.F16.E4M3.UNPACK_B R52, R132.H1 ;  /* 0x00000084ff34723e */ /* 0x000fe400030006ff */
[-C--:B------:R-:W-:Y:S02]  /*bad0*/  F2FP.F16.E4M3.UNPACK_B R74, R75.reuse.H1 ;  /* 0x0000004bff4a723e */ /* 0x080fe400030006ff */
[----:B------:R-:W-:Y:S01]  /*bae0*/  F2FP.F16.E4M3.UNPACK_B R77, R76.H1 ;  /* 0x0000004cff4d723e */ /* 0x000fe200030006ff */
[--C-:B------:R-:W-:Y:S01]  /*baf0*/  HADD2.F32 R82, -RZ, R52.reuse.H0_H0 ;  /* 0x20000034ff527230 */ /* 0x100fe20000004100 */
[----:B------:R-:W-:Y:S01]  /*bb00*/  F2FP.F16.E4M3.UNPACK_B R78, R130.H1 ;  /* 0x00000082ff4e723e */ /* 0x000fe200030006ff */
[----:B------:R-:W-:Y:S01]  /*bb10*/  HADD2.F32 R79, -RZ, R52.H1_H1 ;  /* 0x30000034ff4f7230 */ /* 0x000fe20000004100 */
[----:B------:R-:W-:Y:S01]  /*bb20*/  F2FP.F16.E4M3.UNPACK_B R132, R132 ;  /* 0x00000084ff84723e */ /* 0x000fe200020006ff */
[--C-:B------:R-:W-:Y:S01]  /*bb30*/  HADD2.F32 R71, -RZ, R74.reuse.H0_H0 ;  /* 0x2000004aff477230 */ /* 0x100fe20000004100 */
[----:B------:R-:W-:Y:S01]  /*bb40*/  F2FP.F16.E4M3.UNPACK_B R75, R75 ;  /* 0x0000004bff4b723e */ /* 0x000fe200020006ff */
[----:B------:R-:W-:Y:S01]  /*bb50*/  HADD2.F32 R52, -RZ, R74.H1_H1 ;  /* 0x3000004aff347230 */ /* 0x000fe20000004100 */
[----:B------:R-:W-:Y:S01]  /*bb60*/  F2FP.F16.E4M3.UNPACK_B R76, R76 ;  /* 0x0000004cff4c723e */ /* 0x000fe200020006ff */
[----:B------:R-:W-:-:S02]  /*bb70*/  HADD2.F32 R73, -RZ, R77.H0_H0 ;  /* 0x2000004dff497230 */ /* 0x000fc40000004100 */
[-C--:B------:R-:W-:Y:S01]  /*bb80*/  FMUL.FTZ R84, R71, R82.reuse ;  /* 0x0000005247547220 */ /* 0x080fe20000410000 */
[----:B------:R-:W-:Y:S02]  /*bb90*/  HADD2.F32 R74, -RZ, R77.H1_H1 ;  /* 0x3000004dff4a7230 */ /* 0x000fe40000004100 */
[-C--:B------:R-:W-:Y:S01]  /*bba0*/  FMUL.FTZ R81, R52, R79.reuse ;  /* 0x0000004f34517220 */ /* 0x080fe20000410000 */
[--C-:B------:R-:W-:Y:S02]  /*bbb0*/  HADD2.F32 R77, -RZ, R78.reuse.H1_H1 ;  /* 0x3000004eff4d7230 */ /* 0x100fe40000004100 */
[----:B------:R-:W-:Y:S01]  /*bbc0*/  FMUL.FTZ R82, R73, R82 ;  /* 0x0000005249527220 */ /* 0x000fe20000410000 */
[----:B------:R-:W-:Y:S02]  /*bbd0*/  HADD2.F32 R80, -RZ, R78.H0_H0 ;  /* 0x2000004eff507230 */ /* 0x000fe40000004100 */
[C---:B------:R-:W-:Y:S01]  /*bbe0*/  FMUL.FTZ R79, R74.reuse, R79 ;  /* 0x0000004f4a4f7220 */ /* 0x040fe20000410000 */
[----:B------:R-:W-:Y:S01]  /*bbf0*/  F2FP.F16.E4M3.UNPACK_B R130, R130 ;  /* 0x00000082ff82723e */ /* 0x000fe200020006ff */
[----:B------:R-:W-:Y:S01]  /*bc00*/  FFMA.FTZ R74, R74, R77, -R81 ;  /* 0x0000004d4a4a7223 */ /* 0x000fe20000010851 */
[----:B------:R-:W-:-:S02]  /*bc10*/  HADD2.F32 R81, -RZ, R132.H0_H0 ;  /* 0x20000084ff517230 */ /* 0x000fc40000004100 */
[-C--:B------:R-:W-:Y:S01]  /*bc20*/  FFMA.FTZ R73, R73, R80.reuse, -R84 ;  /* 0x0000005049497223 */ /* 0x080fe20000010854 */
[----:B------:R-:W-:Y:S01]  /*bc30*/  FFMA.FTZ R71, R71, R80, R82 ;  /* 0x0000005047477223 */ /* 0x000fe20000010052 */
[----:B------:R-:W-:Y:S02]  /*bc40*/  HADD2.F32 R78, -RZ, R75.H0_H0 ;  /* 0x2000004bff4e7230 */ /* 0x000fe40000004100 */
[----:B------:R-:W-:Y:S01]  /*bc50*/  FFMA.FTZ R52, R52, R77, R79 ;  /* 0x0000004d34347223 */ /* 0x000fe2000001004f */
[----:B------:R-:W-:Y:S01]  /*bc60*/  HADD2.F32 R80, -RZ, R76.H0_H0 ;  /* 0x2000004cff507230 */ /* 0x000fe20000004100 */
[----:B------:R-:W-:Y:S01]  /*bc70*/  F2FP.SATFINITE.E4M3.F32.PACK_AB_MERGE_C R74, R74, R73, RZ ;  /* 0x000000494a4a723e */ /* 0x000fe200048070ff */
        /* <DEDUP_REMOVED lines=8> */
[----:B------:R-:W-:Y:S02]  /*bd00*/  HADD2.F32 R79, -RZ, R76.H1_H1 ;  /* 0x3000004cff4f7230 */ /* 0x000fe40000004100 */
[----:B------:R-:W-:Y:S01]  /*bd10*/  FMUL.FTZ R76, R75, R132 ;  /* 0x000000844b4c7220 */ /* 0x000fe20000410000 */
[----:B------:R-:W-:-:S02]  /*bd20*/  F2FP.F16.E4M3.UNPACK_B R81, R133.H1 ;  /* 0x00000085ff51723e */ /* 0x000fc400030006ff */
[----:B------:R-:W-:Y:S01]  /*bd30*/  F2FP.F16.E4M3.UNPACK_B R133, R133 ;  /* 0x00000085ff85723e */ /* 0x000fe200020006ff */
[C---:B------:R-:W-:Y:S01]  /*bd40*/  FFMA.FTZ R76, R79.reuse, R130, -R76 ;  /* 0x000000824f4c7223 */ /* 0x040fe2000001084c */
[----:B------:R-:W-:Y:S01]  /*bd50*/  FMUL.FTZ R132, R79, R132 ;  /* 0x000000844f847220 */ /* 0x000fe20000410000 */
[--C-:B------:R-:W-:Y:S01]  /*bd60*/  HADD2.F32 R85, -RZ, R81.reuse.H0_H0 ;  /* 0x20000051ff557230 */ /* 0x100fe20000004100 */
[----:B------:R-:W-:Y:S01]  /*bd70*/  F2FP.SATFINITE.E4M3.F32.PACK_AB_MERGE_C R55, R72, R55, RZ ;  /* 0x000000374837723e */ /* 0x000fe200048070ff */
[----:B------:R-:W-:Y:S01]  /*bd80*/  HADD2.F32 R81, -RZ, R81.H1_H1 ;  /* 0x30000051ff517230 */ /* 0x000fe20000004100 */
[----:B------:R-:W-:Y:S01]  /*bd90*/  F2FP.SATFINITE.E4M3.F32.PACK_AB_MERGE_C R77, R76, R77, R74 ;  /* 0x0000004d4c4d723e */ /* 0x000fe2000480704a */
[----:B------:R-:W-:Y:S02]  /*bda0*/  IMAD.MOV.U32 R74, RZ, RZ, R54 ;  /* 0x000000ffff4a7224 */ /* 0x000fe400078e0036 */
[----:B------:R-:W-:Y:S01]  /*bdb0*/  FFMA.FTZ R73, R75, R130, R132 ;  /* 0x000000824b497223 */ /* 0x000fe20000010084 */
[----:B------:R-:W-:Y:S01]  /*bdc0*/  IMAD.MOV.U32 R76, RZ, RZ, R50 ;  /* 0x000000ffff4c7224 */ /* 0x000fe200078e0032 */
[----:B------:R-:W-:-:S02]  /*bdd0*/  F2FP.F16.E4M3.UNPACK_B R75, R131.H1 ;  /* 0x00000083ff4b723e */ /* 0x000fc400030006ff */
[----:B------:R-:W-:Y:S02]  /*bde0*/  F2FP.F16.E4M3.UNPACK_B R80, R74.H1 ;  /* 0x0000004aff50723e */ /* 0x000fe400030006ff */
[----:B------:R-:W-:Y:S01]  /*bdf0*/  F2FP.F16.E4M3.UNPACK_B R79, R76.H1 ;  /* 0x0000004cff4f723e */ /* 0x000fe200030006ff */
[----:B------:R-:W-:Y:S01]  /*be00*/  HADD2.F32 R83, -RZ, R75.H0_H0 ;  /* 0x2000004bff537230 */ /* 0x000fe20000004100 */
[----:B------:R-:W-:Y:S01]  /*be10*/  F2FP.F16.E4M3.UNPACK_B R74, R74 ;  /* 0x0000004aff4a723e */ /* 0x000fe200020006ff */
[--C-:B------:R-:W-:Y:S01]  /*be20*/  HADD2.F32 R54, -RZ, R80.reuse.H0_H0 ;  /* 0x20000050ff367230 */ /* 0x100fe20000004100 */
[----:B------:R-:W-:Y:S01]  /*be30*/  F2FP.F16.E4M3.UNPACK_B R76, R76 ;  /* 0x0000004cff4c723e */ /* 0x000fe200020006ff */
[--C-:B------:R-:W-:Y:S01]  /*be40*/  HADD2.F32 R50, -RZ, R79.reuse.H0_H0 ;  /* 0x2000004fff327230 */ /* 0x100fe20000004100 */
[----:B------:R-:W-:Y:S01]  /*be50*/  F2FP.F16.E4M3.UNPACK_B R131, R131 ;  /* 0x00000083ff83723e */ /* 0x000fe200020006ff */
[----:B------:R-:W-:Y:S02]  /*be60*/  HADD2.F32 R80, -RZ, R80.H1_H1 ;  /* 0x30000050ff507230 */ /* 0x000fe40000004100 */
[----:B------:R-:W-:Y:S01]  /*be70*/  FMUL.FTZ R87, R54, R85 ;  /* 0x0000005536577220 */ /* 0x000fe20000410000 */
[----:B------:R-:W-:-:S02]  /*be80*/  HADD2.F32 R79, -RZ, R79.H1_H1 ;  /* 0x3000004fff4f7230 */ /* 0x000fc40000004100 */
[----:B------:R-:W-:Y:S01]  /*be90*/  FMUL.FTZ R85, R50, R85 ;  /* 0x0000005532557220 */ /* 0x000fe20000410000 */
[----:B------:R-:W-:Y:S02]  /*bea0*/  HADD2.F32 R75, -RZ, R75.H1_H1 ;  /* 0x3000004bff4b7230 */ /* 0x000fe40000004100 */
[----:B------:R-:W-:Y:S01]  /*beb0*/  FMUL.FTZ R82, R80, R81 ;  /* 0x0000005150527220 */ /* 0x000fe20000410000 */
[----:B------:R-:W-:Y:S01]  /*bec0*/  FFMA.FTZ R50, R50, R83, -R87 ;  /* 0x0000005332327223 */ /* 0x000fe20000010857 */
[C---:B------:R-:W-:Y:S01]  /*bed0*/  FMUL.FTZ R81, R79.reuse, R81 ;  /* 0x000000514f517220 */ /* 0x040fe20000410000 */
[----:B------:R-:W-:Y:S01]  /*bee0*/  FFMA.FTZ R54, R54, R83, R85 ;  /* 0x0000005336367223 */ /* 0x000fe20000010055 */
[-C--:B------:R-:W-:Y:S01]  /*bef0*/  FFMA.FTZ R79, R79, R75.reuse, -R82 ;  /* 0x0000004b4f4f7223 */ /* 0x080fe20000010852 */
[----:B------:R-:W-:Y:S02]  /*bf00*/  HADD2.F32 R83, -RZ, R76.H0_H0 ;  /* 0x2000004cff537230 */ /* 0x000fe40000004100 */
[----:B------:R-:W-:Y:S01]  /*bf10*/  FFMA.FTZ R75, R80, R75, R81 ;  /* 0x0000004b504b7223 */ /* 0x000fe20000010051 */
[----:B------:R-:W-:Y:S01]  /*bf20*/  HADD2.F32 R80, -RZ, R133.H0_H0 ;  /* 0x20000085ff507230 */ /* 0x000fe20000004100 */
[----:B------:R-:W-:Y:S01]  /*bf30*/  F2FP.SATFINITE.E4M3.F32.PACK_AB_MERGE_C R52, R52, R71, RZ ;  /* 0x000000473434723e */ /* 0x000fe200048070ff */
[----:B------:R-:W-:Y:S01]  /*bf40*/  HADD2.F32 R81, -RZ, R74.H0_H0 ;  /* 0x2000004aff517230 */ /* 0x000fe20000004100 */
[----:B------:R-:W-:Y:S01]  /*bf50*/  F2FP.SATFINITE.E4M3.F32.PACK_AB_MERGE_C R50, R79, R50, RZ ;  /* 0x000000324f32723e */ /* 0x000fe200048070ff */
[----:B------:R-:W-:-:S02]  /*bf60*/  HADD2.F32 R82, -RZ, R131.H0_H0 ;  /* 0x20000083ff527230 */ /* 0x000fc40000004100 */
[-C--:B------:R-:W-:Y:S01]  /*bf70*/  FMUL.FTZ R86, R83, R80.reuse ;  /* 0x0000005053567220 */ /* 0x080fe20000410000 */
[----:B------:R-:W-:Y:S02]  /*bf80*/  HADD2.F32 R133, -RZ, R133.H1_H1 ;  /* 0x30000085ff857230 */ /* 0x000fe40000004100 */
[C---:B------:R-:W-:Y:S01]  /*bf90*/  FMUL.FTZ R84, R81.reuse, R80 ;  /* 0x0000005051547220 */ /* 0x040fe20000410000 */
[----:B------:R-:W-:Y:S02]  /*bfa0*/  HADD2.F32 R74, -RZ, R74.H1_H1 ;  /* 0x3000004aff4a7230 */ /* 0x000fe40000004100 */
[-C--:B------:R-:W-:Y:S01]  /*bfb0*/  FFMA.FTZ R81, R81, R82.reuse, R86 ;  /* 0x0000005251517223 */ /* 0x080fe20000010056 */
[----:B------:R-:W-:Y:S02]  /*bfc0*/  HADD2.F32 R76, -RZ, R76.H1_H1 ;  /* 0x3000004cff4c7230 */ /* 0x000fe40000004100 */
[----:B------:R-:W-:Y:S01]  /*bfd0*/  FFMA.FTZ R80, R83, R82, -R84 ;  /* 0x0000005253507223 */ /* 0x000fe20000010854 */
[----:B------:R-:W-:-:S02]  /*bfe0*/  HADD2.F32 R131, -RZ, R131.H1_H1 ;  /* 0x30000083ff837230 */ /* 0x000fc40000004100 */
[-C--:B------:R-:W-:Y:S01]  /*bff0*/  FMUL.FTZ R83, R74, R133.reuse ;  /* 0x000000854a537220 */ /* 0x080fe20000410000 */
[----:B------:R-:W-:Y:S01]  /*c000*/  F2FP.SATFINITE.E4M3.F32.PACK_AB_MERGE_C R54, R75, R54, RZ ;  /* 0x000000364b36723e */ /* 0x000fe200048070ff */
[----:B------:R-:W-:Y:S01]  /*c010*/  FMUL.FTZ R133, R76, R133 ;  /* 0x000000854c857220 */ /* 0x000fe20000410000 */
[----:B------:R-:W-:Y:S01]  /*c020*/  F2FP.SATFINITE.E4M3.F32.PACK_AB_MERGE_C R70, R70, R51, RZ ;  /* 0x000000334646723e */ /* 0x000fe200048070ff */
[----:B------:R-:W-:Y:S01]  /*c030*/  FFMA.FTZ R83, R76, R131, -R83 ;  /* 0x000000834c537223 */ /* 0x000fe20000010853 */
[----:B------:R-:W-:Y:S01]  /*c040*/  F2FP.SATFINITE.E4M3.F32.PACK_AB_MERGE_C R49, R62, R65, R48 ;  /* 0x000000413e31723e */ /* 0x000fe20004807030 */
[----:B------:R-:W-:Y:S01]  /*c050*/  FFMA.FTZ R74, R74, R131, R133 ;  /* 0x000000834a4a7223 */ /* 0x000fe20000010085 */
[----:B------:R-:W-:Y:S01]  /*c060*/  F2FP.SATFINITE.E4M3.F32.PACK_AB_MERGE_C R51, R68, R69, R55 ;  /* 0x000000454433723e */ /* 0x000fe20004807037 */
[----:B------:R-:W-:Y:S01]  /*c070*/  IMAD.MOV.U32 R48, RZ, RZ, R77 ;  /* 0x000000ffff307224 */ /* 0x000fe200078e004d */
[----:B------:R-:W-:Y:S02]  /*c080*/  F2FP.SATFINITE.E4M3.F32.PACK_AB_MERGE_C R52, R73, R78, R52 ;  /* 0x0000004e4934723e */ /* 0x000fe40004807034 */
[----:B------:R-:W-:-:S02]  /*c090*/  F2FP.SATFINITE.E4M3.F32.PACK_AB_MERGE_C R50, R83, R80, R50 ;  /* 0x000000505332723e */ /* 0x000fc40004807032 */
[----:B------:R-:W-:Y:S02]  /*c0a0*/  F2FP.SATFINITE.E4M3.F32.PACK_AB_MERGE_C R54, R74, R81, R54 ;  /* 0x000000514a36723e */ /* 0x000fe40004807036 */
[----:B------:R-:W-:-:S07]  /*c0b0*/  F2FP.SATFINITE.E4M3.F32.PACK_AB_MERGE_C R55, R66, R67, R70 ;  /* 0x000000434237723e */ /* 0x000fce0004807046 */
.L_x_412:
[----:B------:R-:W-:Y:S05]  /*c0c0*/  BSYNC B1 ;  /* 0x0000000000017941 */ /* 0x000fea0003800000 */
.L_x_411:
[----:B0-----:R0:W-:Y:S01]  /*c0d0*/  STG.E.128 desc[UR42][R58.64], R48 ;  /* 0x000000303a007986 */ /* 0x0011e2000c101d2a */
[----:B------:R-:W-:-:S13]  /*c0e0*/  ISETP.GE.AND P2, PT, R63, R134, PT ;  /* 0x000000863f00720c */ /* 0x000fda0003f46270 */
[----:B------:R-:W-:Y:S05]  /*c0f0*/  @P2 BRA `(.L_x_389) ;  /* 0x00000004006c2947 */ /* 0x000fea0003800000 */
[--C-:B0-----:R-:W-:Y:S02]  /*c100*/  SHF.R.S32.HI R48, RZ, 0x1f, R63.reuse ;  /* 0x0000001fff307819 */ /* 0x101fe4000001143f */
[----:B------:R-:W-:-:S04]  /*c110*/  IADD3 R63, P2, P3, R102, R120, R63 ;  /* 0x00000078663f7210 */ /* 0x000fc80007b5e03f */
[----:B------:R-:W-:Y:S02]  /*c120*/  IADD3.X R48, R42, R61, R48, P2, P3 ;  /* 0x0000003d2a307210 */ /* 0x000fe400017e6430 */
[----:B------:R-:W-:-:S05]  /*c130*/  IADD3 R56, P2, R63, R56, RZ ;  /* 0x000000383f387210 */ /* 0x000fca0007f5e0ff */
[----:B------:R-:W-:-:S05]  /*c140*/  IMAD.X R57, R48, 0x1, R57, P2 ;  /* 0x0000000130397824 */ /* 0x000fca00010e0639 */
[----:B--2---:R0:W-:Y:S01]  /*c150*/  STG.E.128 desc[UR42][R56.64], R52 ;  /* 0x0000003438007986 */ /* 0x0041e2000c101d2a */
[----:B------:R-:W-:Y:S05]  /*c160*/  BRA `(.L_x_389) ;  /* 0x0000000400507947 */ /* 0x000fea0003800000 */
.L_x_352:
[----:B------:R-:W-:-:S06]  /*c170*/  UISETP.NE.AND UP0, UPT, UR46, 0x3, UPT ;  /* 0x000000032e00788c */ /* 0x000fcc000bf05270 */
[----:B------:R-:W-:-:S13]  /*c180*/  PLOP3.LUT P5, PT, PT, PT, UP0, 0x80, 0x0 ;  /* 0x000000000000781c */ /* 0x000fda0003faf008 */
[----:B------:R-:W-:Y:S05]  /*c190*/  @!P5 BRA `(.L_x_413) ;  /* 0x000000000004d947 */ /* 0x000fea0003800000 */
[----:B------:R-:W-:Y:S01]  /*c1a0*/  BPT.TRAP 0x1 ;  /* 0x000000040000795c */ /* 0x000fe20000300000 */
.L_x_413:
[----:B------:R-:W-:Y:S01]  /*c1b0*/  LEA R112, R232, R22, 0x3 ;  /* 0x00000016e8707211 */ /* 0x000fe200078e18ff */
[-C--:B------:R-:W-:Y:S01]  /*c1c0*/  IMAD R49, R0, R26.reuse, RZ ;  /* 0x0000001a00317224 */ /* 0x080fe200078e02ff */
[----:B------:R-:W-:Y:S01]  /*c1d0*/  SHF.L.U32 R126, R234, 0x1f, RZ ;  /* 0x0000001fea7e7819 */ /* 0x000fe200000006ff */
[----:B------:R-:W-:Y:S01]  /*c1e0*/  IMAD R116, R26, -0x80, R2 ;  /* 0xffffff801a747824 */ /* 0x000fe200078e0202 */
[----:B------:R-:W-:Y:S01]  /*c1f0*/  SHF.R.S32.HI R48, RZ, 0x1f, R26 ;  /* 0x0000001fff307819 */ /* 0x000fe2000001141a */
[----:B------:R-:W-:Y:S01]  /*c200*/  IMAD.WIDE.U32 R56, R125, R26, RZ ;  /* 0x0000001a7d387225 */ /* 0x000fe200078e00ff */
[----:B------:R-:W1:Y:S01]  /*c210*/  SYNCS.PHASECHK.TRANS64.TRYWAIT P2, [R112+URZ+0x38890], R126 ;  /* 0x0388907e700075a7 */ /* 0x000e62000804017f */
[----:B------:R-:W-:Y:S01]  /*c220*/  BSSY B1, `(.L_x_414) ;  /* 0x0000005000017945 */ /* 0x000fe20003800000 */
[----:B------:R-:W-:Y:S01]  /*c230*/  VIMNMX R116, R116, 0x80, PT ;  /* 0x0000008074747848 */ /* 0x000fe20003fe0100 */
[----:B------:R-:W-:-:S04]  /*c240*/  IMAD R49, R48, R125, R49 ;  /* 0x0000007d30317224 */ /* 0x000fc800078e0231 */
[----:B------:R-:W-:Y:S01]  /*c250*/  IMAD.IADD R62, R49, 0x1, R57 ;  /* 0x00000001313e7824 */ /* 0x000fe200078e0239 */
[----:B-1----:R-:W-:Y:S06]  /*c260*/  @!P2 BRA `(.L_x_415) ;  /* 0x000001e00040a947 */ /* 0x002fec0003800000 */
.L_x_673:
[----:B------:R-:W-:Y:S05]  /*c270*/  BSYNC B1 ;  /* 0x0000000000017941 */ /* 0x000fea0003800000 */
.L_x_414:
[----:B------:R-:W-:Y:S01]  /*c280*/  ISETP.GE.AND P2, PT, R23, R116, PT ;  /* 0x000000741700720c */ /* 0x000fe20003f46270 */
[----:B------:R-:W-:-:S12]  /*c290*/  BSSY B1, `(.L_x_416) ;  /* 0x000000c000017945 */ /* 0x000fd80003800000 */
[----:B------:R-:W-:Y:S05]  /*c2a0*/  @P2 BRA `(.L_x_417) ;  /* 0x0000000000282947 */ /* 0x000fea0003800000 */
[----:B------:R-:W2:Y:S01]  /*c2b0*/  @!P0 LDS.128 R48, [R113+0x28400] ;  /* 0x0284000071308984 */ /* 0x000ea20000000c00 */
[----:B0-----:R-:W0:Y:S03]  /*c2c0*/  @!P0 LDC.64 R58, c[0x0][0x2e8] ;  /* 0x0000ba00ff3a8b82 */ /* 0x001e260000000a00 */
[----:B------:R-:W3:Y:S05]  /*c2d0*/  @!P1 LDS.128 R52, [R113+0x2c400] ;  /* 0x02c4000071349984 */ /* 0x000eea0000000c00 */
[----:B------:R-:W4:Y:S01]  /*c2e0*/  @!P1 LDC.64 R60, c[0x0][0x2e8] ;  /* 0x0000ba00ff3c9b82 */ /* 0x000f220000000a00 */
[----:B0-----:R-:W-:-:S04]  /*c2f0*/  @!P0 IADD3 R58, P2, P3, R56, R58, R40 ;  /* 0x0000003a383a8210 */ /* 0x001fc80007b5e028 */
[----:B------:R-:W-:Y:S02]  /*c300*/  @!P0 IADD3.X R59, R62, R59, R45, P2, P3 ;  /* 0x0000003b3e3b8210 */ /* 0x000fe400017e642d */
[----:B----4-:R-:W-:-:S04]  /*c310*/  @!P1 IADD3 R60, P2, P3, R44, R60, R56 ;  /* 0x0000003c2c3c9210 */ /* 0x010fc80007b5e038 */
[----:B------:R-:W-:Y:S01]  /*c320*/  @!P1 IADD3.X R61, R110, R61, R62, P2, P3 ;  /* 0x0000003d6e3d9210 */ /* 0x000fe200017e643e */
[----:B--2---:R2:W-:Y:S04]  /*c330*/  @!P0 STG.E.128 desc[UR42][R58.64], R48 ;  /* 0x000000303a008986 */ /* 0x0045e8000c101d2a */
[----:B---3--:R2:W-:Y:S04]  /*c340*/  @!P1 STG.E.128 desc[UR42][R60.64], R52 ;  /* 0x000000343c009986 */ /* 0x0085e8000c101d2a */
.L_x_417:
[----:B------:R-:W-:Y:S05]  /*c350*/  BSYNC B1 ;  /* 0x0000000000017941 */ /* 0x000fea0003800000 */
.L_x_416:
[----:B--2---:R-:W-:Y:S01]  /*c360*/  VIADD R48, R23, 0x20 ;  /* 0x0000002017307836 */ /* 0x004fe20000000000 */
[----:B------:R-:W-:Y:S04]  /*c370*/  BSSY B1, `(.L_x_418) ;  /* 0x000000f000017945 */ /* 0x000fe80003800000 */
[----:B------:R-:W-:-:S13]  /*c380*/  ISETP.GE.AND P2, PT, R48, R116, PT ;  /* 0x000000743000720c */ /* 0x000fda0003f46270 */
[----:B------:R-:W-:Y:S05]  /*c390*/  @P2 BRA `(.L_x_419) ;  /* 0x0000000000302947 */ /* 0x000fea0003800000 */
[----:B0-----:R-:W0:Y:S01]  /*c3a0*/  @!P0 LDC.64 R58, c[0x0][0x2e8] ;  /* 0x0000ba00ff3a8b82 */ /* 0x001e220000000a00 */
[----:B------:R-:W-:Y:S01]  /*c3b0*/  IADD3 R49, P2, R90, R56, RZ ;  /* 0x000000385a317210 */ /* 0x000fe20007f5e0ff */
[----:B------:R-:W-:Y:S04]  /*c3c0*/  @!P1 LDS.128 R52, [R113+0x2d400] ;  /* 0x02d4000071349984 */ /* 0x000fe80000000c00 */
[----:B------:R-:W-:Y:S02]  /*c3d0*/  IMAD.X R48, R62, 0x1, R91, P2 ;  /* 0x000000013e307824 */ /* 0x000fe400010e065b */
[----:B------:R-:W2:Y:S01]  /*c3e0*/  @!P1 LDC.64 R60, c[0x0][0x2e8] ;  /* 0x0000ba00ff3c9b82 */ /* 0x000ea20000000a00 */
[----:B0-----:R-:W-:-:S04]  /*c3f0*/  @!P0 IADD3 R58, P2, P3, R49, R58, R40 ;  /* 0x0000003a313a8210 */ /* 0x001fc80007b5e028 */
[----:B------:R-:W-:Y:S02]  /*c400*/  @!P0 IADD3.X R59, R48, R59, R45, P2, P3 ;  /* 0x0000003b303b8210 */ /* 0x000fe400017e642d */
[----:B--2---:R-:W-:-:S04]  /*c410*/  @!P1 IADD3 R60, P2, P3, R44, R60, R49 ;  /* 0x0000003c2c3c9210 */ /* 0x004fc80007b5e031 */
[----:B------:R-:W-:Y:S02]  /*c420*/  @!P1 IADD3.X R61, R110, R61, R48, P2, P3 ;  /* 0x0000003d6e3d9210 */ /* 0x000fe400017e6430 */
[----:B------:R-:W0:Y:S04]  /*c430*/  @!P0 LDS.128 R48, [R113+0x29400] ;  /* 0x0294000071308984 */ /* 0x000e280000000c00 */
[----:B0-----:R2:W-:Y:S04]  /*c440*/  @!P0 STG.E.128 desc[UR42][R58.64], R48 ;  /* 0x000000303a008986 */ /* 0x0015e8000c101d2a */
[----:B------:R2:W-:Y:S02]  /*c450*/  @!P1 STG.E.128 desc[UR42][R60.64], R52 ;  /* 0x000000343c009986 */ /* 0x0005e4000c101d2a */
.L_x_419:
[----:B------:R-:W-:Y:S05]  /*c460*/  BSYNC B1 ;  /* 0x0000000000017941 */ /* 0x000fea0003800000 */
.L_x_418:
[----:B--2---:R-:W-:Y:S01]  /*c470*/  VIADD R48, R23, 0x40 ;  /* 0x0000004017307836 */ /* 0x004fe20000000000 */
[----:B------:R-:W-:Y:S04]  /*c480*/  BSSY B1, `(.L_x_420) ;  /* 0x000000f000017945 */ /* 0x000fe80003800000 */
[----:B------:R-:W-:-:S13]  /*c490*/  ISETP.GE.AND P2, PT, R48, R116, PT ;  /* 0x000000743000720c */ /* 0x000fda0003f46270 */
[----:B------:R-:W-:Y:S05]  /*c4a0*/  @P2 BRA `(.L_x_421) ;  /* 0x0000000000302947 */ /* 0x000fea0003800000 */
[----:B0-----:R-:W0:Y:S01]  /*c4b0*/  @!P0 LDC.64 R58, c[0x0][0x2e8] ;  /* 0x0000ba00ff3a8b82 */ /* 0x001e220000000a00 */
[----:B------:R-:W-:Y:S01]  /*c4c0*/  LEA R49, P2, R104, R56, 0x6 ;  /* 0x0000003868317211 */ /* 0x000fe200078430ff */
[----:B------:R-:W-:Y:S03]  /*c4d0*/  @!P1 LDS.128 R52, [R113+0x2e400] ;  /* 0x02e4000071349984 */ /* 0x000fe60000000c00 */
[----:B------:R-:W-:-:S03]  /*c4e0*/  IADD3.X R48, R62, R32, RZ, P2, !PT ;  /* 0x000000203e307210 */ /* 0x000fc600017fe4ff */
        /* <DEDUP_REMOVED lines=8> */
.L_x_421:
[----:B------:R-:W-:Y:S05]  /*c570*/  BSYNC B1 ;  /* 0x0000000000017941 */ /* 0x000fea0003800000 */
.L_x_420:
[----:B--2---:R-:W-:-:S05]  /*c580*/  VIADD R48, R23, 0x60 ;  /* 0x0000006017307836 */ /* 0x004fca0000000000 */
[----:B------:R-:W-:-:S13]  /*c590*/  ISETP.GE.AND P2, PT, R48, R116, PT ;  /* 0x000000743000720c */ /* 0x000fda0003f46270 */
[----:B------:R-:W-:Y:S05]  /*c5a0*/  @P2 BRA `(.L_x_389) ;  /* 0x0000000000402947 */ /* 0x000fea0003800000 */
[----:B------:R-:W2:Y:S01]  /*c5b0*/  LDC.64 R50, c[0x0][0x300] ;  /* 0x0000c000ff327b82 */ /* 0x000ea20000000a00 */
[----:B0-----:R-:W-:Y:S01]  /*c5c0*/  IMAD.MOV.U32 R58, RZ, RZ, R56 ;  /* 0x000000ffff3a7224 */ /* 0x001fe200078e0038 */
[----:B------:R-:W-:Y:S01]  /*c5d0*/  @!P1 LDS.128 R52, [R113+0x2f400] ;  /* 0x02f4000071349984 */ /* 0x000fe20000000c00 */
[----:B------:R-:W-:-:S05]  /*c5e0*/  IMAD.MOV.U32 R59, RZ, RZ, R62 ;  /* 0x000000ffff3b7224 */ /* 0x000fca00078e003e */
[----:B------:R-:W0:Y:S01]  /*c5f0*/  @!P0 LDC.64 R48, c[0x0][0x2e8] ;  /* 0x0000ba00ff308b82 */ /* 0x000e220000000a00 */
[----:B--2---:R-:W-:-:S04]  /*c600*/  IMAD.WIDE.U32 R58, R50, 0x60, R58 ;  /* 0x00000060323a7825 */ /* 0x004fc800078e003a */
[----:B------:R-:W-:-:S04]  /*c610*/  IMAD R51, R51, 0x60, RZ ;  /* 0x0000006033337824 */ /* 0x000fc800078e02ff */
[----:B------:R-:W-:Y:S01]  /*c620*/  IMAD.IADD R50, R59, 0x1, R51 ;  /* 0x000000013b327824 */ /* 0x000fe200078e0233 */
[----:B0-----:R-:W-:-:S04]  /*c630*/  @!P0 IADD3 R56, P2, P3, R58, R48, R40 ;  /* 0x000000303a388210 */ /* 0x001fc80007b5e028 */
[----:B------:R-:W-:Y:S02]  /*c640*/  @!P0 IADD3.X R57, R50, R49, R45, P2, P3 ;  /* 0x0000003132398210 */ /* 0x000fe400017e642d */
[----:B------:R-:W0:Y:S02]  /*c650*/  @!P1 LDC.64 R48, c[0x0][0x2e8] ;  /* 0x0000ba00ff309b82 */ /* 0x000e240000000a00 */
[----:B0-----:R-:W-:-:S04]  /*c660*/  @!P1 IADD3 R58, P2, P3, R44, R48, R58 ;  /* 0x000000302c3a9210 */ /* 0x001fc80007b5e03a */
[----:B------:R-:W-:Y:S02]  /*c670*/  @!P1 IADD3.X R59, R110, R49, R50, P2, P3 ;  /* 0x000000316e3b9210 */ /* 0x000fe400017e6432 */
[----:B------:R-:W0:Y:S04]  /*c680*/  @!P0 LDS.128 R48, [R113+0x2b400] ;  /* 0x02b4000071308984 */ /* 0x000e280000000c00 */
[----:B0-----:R2:W-:Y:S04]  /*c690*/  @!P0 STG.E.128 desc[UR42][R56.64], R48 ;  /* 0x0000003038008986 */ /* 0x0015e8000c101d2a */
[----:B------:R2:W-:Y:S02]  /*c6a0*/  @!P1 STG.E.128 desc[UR42][R58.64], R52 ;  /* 0x000000343a009986 */ /* 0x0005e4000c101d2a */
.L_x_389:
[----:B------:R-:W-:Y:S05]  /*c6b0*/  BSYNC B0 ;  /* 0x0000000000007941 */ /* 0x000fea0003800000 */
.L_x_351:
[----:B0-234-:R-:W0:Y:S01]  /*c6c0*/  S2R R48, SR_TID.X ;  /* 0x0000000000307919 */ /* 0x01de220000002100 */
[----:B------:R-:W-:Y:S01]  /*c6d0*/  @!PT LDS RZ, [RZ] ;  /* 0x00000000fffff984 */ /* 0x000fe20000000800 */
[----:B------:R-:W-:Y:S01]  /*c6e0*/  @!PT LDS RZ, [RZ] ;  /* 0x00000000fffff984 */ /* 0x000fe20000000800 */
[----:B------:R-:W-:Y:S01]  /*c6f0*/  @!PT LDS RZ, [RZ] ;  /* 0x00000000fffff984 */ /* 0x000fe20000000800 */
[----:B------:R-:W-:Y:S01]  /*c700*/  @!PT LDS RZ, [RZ] ;  /* 0x00000000fffff984 */ /* 0x000fe20000000800 */
[----:B------:R2:W-:Y:S06]  /*c710*/  MEMBAR.ALL.CTA ;  /* 0x0000000000007992 */ /* 0x0005ec0000008000 */
[----:B--2---:R-:W2:Y:S01]  /*c720*/  FENCE.VIEW.ASYNC.S ;  /* 0x00000000000073c6 */ /* 0x004ea20000000000 */
[----:B------:R-:W-:Y:S05]  /*c730*/  WARPSYNC.ALL ;  /* 0x0000000000007948 */ /* 0x000fea0003800000 */
[----:B------:R-:W-:Y:S01]  /*c740*/  BSSY B0, `(.L_x_422) ;  /* 0x0000009000007945 */ /* 0x000fe20003800000 */
[----:B0-----:R-:W-:Y:S01]  /*c750*/  LOP3.LUT R48, R48, 0x7f, RZ, 0xc0, !PT ;  /* 0x0000007f30307812 */ /* 0x001fe200078ec0ff */
[----:B--2---:R0:W-:Y:S03]  /*c760*/  BAR.SYNC.DEFER_BLOCKING R124, 0x80 ;  /* 0x0002007c0000751d */ /* 0x0041e60000010000 */
[----:B------:R-:W-:-:S13]  /*c770*/  ISETP.NE.AND P2, PT, R48, RZ, PT ;  /* 0x000000ff3000720c */ /* 0x000fda0003f45270 */
[----:B------:R-:W-:-:S04]  /*c780*/  @!P2 IADD3 R48, R112, 0x388a0, RZ ;  /* 0x000388a07030a810 */ /* 0x000fc80007ffe0ff */
[----:B------:R-:W-:-:S04]  /*c790*/  @!P2 PRMT R48, RZ, 0x654, R48 ;  /* 0x00000654ff30a816 */ /* 0x000fc80000000030 */
[----:B------:R0:W-:Y:S01]  /*c7a0*/  @!P2 SYNCS.ARRIVE.TRANS64.RED.A1T0 RZ, [R48+URZ], RZ ;  /* 0x000000ff30ffa9a7 */ /* 0x0001e2000810043f */
[----:B------:R-:W-:Y:S05]  /*c7b0*/  @!P5 BRA `(.L_x_423) ;  /* 0x000000000004d947 */ /* 0x000fea0003800000 */
[----:B------:R-:W-:Y:S01]  /*c7c0*/  BPT.TRAP 0x1 ;  /* 0x000000040000795c */ /* 0x000fe20000300000 */
.L_x_423:
[----:B------:R-:W-:Y:S05]  /*c7d0*/  BSYNC B0 ;  /* 0x0000000000007941 */ /* 0x000fea0003800000 */
.L_x_422:
[----:B------:R-:W2:Y:S01]  /*c7e0*/  SYNCS.PHASECHK.TRANS64.TRYWAIT P3, [R112+URZ+0x388b0], R126 ;  /* 0x0388b07e700075a7 */ /* 0x000ea2000806017f */
[----:B------:R-:W-:Y:S01]  /*c7f0*/  ULDC UR38, c[0x0][0x2f4] ;  /* 0x0000bd0000267ab9 */ /* 0x000fe20000000800 */
[----:B------:R-:W-:Y:S01]  /*c800*/  ULDC.64 UR44, c[0x0][0x328] ;  /* 0x0000ca00002c7ab9 */ /* 0x000fe20000000a00 */
[----:B------:R-:W-:Y:S01]  /*c810*/  ULDC.64 UR40, c[0x0][0x318] ;  /* 0x0000c60000287ab9 */ /* 0x000fe20000000a00 */
[----:B------:R-:W-:Y:S01]  /*c820*/  BSSY B0, `(.L_x_424) ;  /* 0x0000003000007945 */ /* 0x000fe20003800000 */
[----:B------:R-:W-:-:S03]  /*c830*/  IMAD.WIDE R52, R26, 0x80, R88 ;  /* 0x000000801a347825 */ /* 0x000fc600078e0258 */
[----:B--2---:R-:W-:Y:S05]  /*c840*/  @!P3 BRA `(.L_x_425) ;  /* 0x000001d800dcb947 */ /* 0x004fea0003800000 */
.L_x_674:
[----:B------:R-:W-:Y:S05]  /*c850*/  BSYNC B0 ;  /* 0x0000000000007941 */ /* 0x000fea0003800000 */
.L_x_424:
[----:B------:R-:W-:Y:S01]  /*c860*/  ISETP.GE.AND P3, PT, R23, R116, PT ;  /* 0x000000741700720c */ /* 0x000fe20003f66270 */
[----:B------:R-:W-:-:S12]  /*c870*/  BSSY B0, `(.L_x_426) ;  /* 0x000000f000007945 */ /* 0x000fd80003800000 */
[----:B------:R-:W-:Y:S05]  /*c880*/  @P3 BRA `(.L_x_427) ;  /* 0x0000000000343947 */ /* 0x000fea0003800000 */
[----:B0-----:R-:W-:Y:S02]  /*c890*/  IMAD.MOV.U32 R48, RZ, RZ, R100 ;  /* 0x000000ffff307224 */ /* 0x001fe400078e0064 */
[----:B------:R-:W-:Y:S02]  /*c8a0*/  IMAD.MOV.U32 R49, RZ, RZ, R111 ;  /* 0x000000ffff317224 */ /* 0x000fe400078e006f */
[----:B------:R-:W-:Y:S02]  /*c8b0*/  IMAD R51, R53, UR44, RZ ;  /* 0x0000002c35337c24 */ /* 0x000fe4000f8e02ff */
[----:B------:R-:W-:-:S04]  /*c8c0*/  IMAD.WIDE.U32 R48, R52, UR44, R48 ;  /* 0x0000002c34307c25 */ /* 0x000fc8000f8e0030 */
[----:B------:R-:W-:Y:S01]  /*c8d0*/  IMAD R51, R52, UR45, R51 ;  /* 0x0000002d34337c24 */ /* 0x000fe2000f8e0233 */
[----:B------:R-:W-:-:S04]  /*c8e0*/  IADD3 R54, P3, R48, UR40, RZ ;  /* 0x0000002830367c10 */ /* 0x000fc8000ff7e0ff */
[----:B------:R-:W-:Y:S02]  /*c8f0*/  IADD3.X R55, R49, UR41, R51, P3, !PT ;  /* 0x0000002931377c10 */ /* 0x000fe40009ffe433 */
[----:B------:R-:W-:-:S13]  /*c900*/  ISETP.GE.AND P3, PT, R16, UR38, PT ;  /* 0x0000002610007c0c */ /* 0x000fda000bf66270 */
[----:B------:R-:W0:Y:S04]  /*c910*/  @!P3 LDS.128 R48, [R113+0x10400] ;  /* 0x010400007130b984 */ /* 0x000e280000000c00 */
[----:B0-----:R-:W-:Y:S01]  /*c920*/  @!P3 STG.E.128 desc[UR42][R54.64], R48 ;  /* 0x000000303600b986 */ /* 0x001fe2000c101d2a */
[----:B------:R-:W-:-:S13]  /*c930*/  ISETP.GE.AND P3, PT, R5, UR38, PT ;  /* 0x0000002605007c0c */ /* 0x000fda000bf66270 */
[----:B------:R-:W0:Y:S04]  /*c940*/  @!P3 LDS.128 R48, [R113+0x14400] ;  /* 0x014400007130b984 */ /* 0x000e280000000c00 */
[----:B0-----:R3:W-:Y:S02]  /*c950*/  @!P3 STG.E.128 desc[UR42][R54.64+0x80], R48 ;  /* 0x000080303600b986 */ /* 0x0017e4000c101d2a */
.L_x_427:
[----:B------:R-:W-:Y:S05]  /*c960*/  BSYNC B0 ;  /* 0x0000000000007941 */ /* 0x000fea0003800000 */
.L_x_426:
[----:B0--3--:R-:W-:Y:S01]  /*c970*/  VIADD R48, R23, 0x20 ;  /* 0x0000002017307836 */ /* 0x009fe20000000000 */
[----:B------:R-:W-:Y:S04]  /*c980*/  BSSY B0, `(.L_x_428) ;  /* 0x0000012000007945 */ /* 0x000fe80003800000 */
[----:B------:R-:W-:-:S13]  /*c990*/  ISETP.GE.AND P3, PT, R48, R116, PT ;  /* 0x000000743000720c */ /* 0x000fda0003f66270 */
[----:B------:R-:W-:Y:S05]  /*c9a0*/  @P3 BRA `(.L_x_429) ;  /* 0x00000000003c3947 */ /* 0x000fea0003800000 */
[----:B------:R-:W-:Y:S01]  /*c9b0*/  IADD3 R51, P3, R52, 0x20, RZ ;  /* 0x0000002034337810 */ /* 0x000fe20007f7e0ff */
[----:B------:R-:W-:Y:S01]  /*c9c0*/  IMAD.MOV.U32 R49, RZ, RZ, R111 ;  /* 0x000000ffff317224 */ /* 0x000fe200078e006f */
[----:B------:R-:W-:-:S03]  /*c9d0*/  MOV R48, R100 ;  /* 0x0000006400307202 */ /* 0x000fc60000000f00 */
[----:B------:R-:W-:Y:S02]  /*c9e0*/  IMAD.X R50, RZ, RZ, R53, P3 ;  /* 0x000000ffff327224 */ /* 0x000fe400018e0635 */
[----:B------:R-:W-:-:S04]  /*c9f0*/  IMAD.WIDE.U32 R48, R51, UR44, R48 ;  /* 0x0000002c33307c25 */ /* 0x000fc8000f8e0030 */
[----:B------:R-:W-:Y:S01]  /*ca00*/  IMAD R50, R50, UR44, RZ ;  /* 0x0000002c32327c24 */ /* 0x000fe2000f8e02ff */
[----:B------:R-:W-:-:S03]  /*ca10*/  IADD3 R54, P3, R48, UR40, RZ ;  /* 0x0000002830367c10 */ /* 0x000fc6000ff7e0ff */
[----:B------:R-:W-:-:S05]  /*ca20*/  IMAD R51, R51, UR45, R50 ;  /* 0x0000002d33337c24 */ /* 0x000fca000f8e0232 */
[----:B------:R-:W-:Y:S02]  /*ca30*/  IADD3.X R55, R49, UR41, R51, P3, !PT ;  /* 0x0000002931377c10 */ /* 0x000fe40009ffe433 */
[----:B------:R-:W-:-:S13]  /*ca40*/  ISETP.GE.AND P3, PT, R16, UR38, PT ;  /* 0x0000002610007c0c */ /* 0x000fda000bf66270 */
[----:B------:R-:W0:Y:S04]  /*ca50*/  @!P3 LDS.128 R48, [R113+0x11400] ;  /* 0x011400007130b984 */ /* 0x000e280000000c00 */
[----:B0-----:R-:W-:Y:S01]  /*ca60*/  @!P3 STG.E.128 desc[UR42][R54.64], R48 ;  /* 0x000000303600b986 */ /* 0x001fe2000c101d2a */
[----:B------:R-:W-:-:S13]  /*ca70*/  ISETP.GE.AND P3, PT, R5, UR38, PT ;  /* 0x0000002605007c0c */ /* 0x000fda000bf66270 */
[----:B------:R-:W0:Y:S04]  /*ca80*/  @!P3 LDS.128 R48, [R113+0x15400] ;  /* 0x015400007130b984 */ /* 0x000e280000000c00 */
[----:B0-----:R0:W-:Y:S02]  /*ca90*/  @!P3 STG.E.128 desc[UR42][R54.64+0x80], R48 ;  /* 0x000080303600b986 */ /* 0x0011e4000c101d2a */
.L_x_429:
[----:B------:R-:W-:Y:S05]  /*caa0*/  BSYNC B0 ;  /* 0x0000000000007941 */ /* 0x000fea0003800000 */
.L_x_428:
[----:B0-----:R-:W-:Y:S01]  /*cab0*/  VIADD R48, R23, 0x40 ;  /* 0x0000004017307836 */ /* 0x001fe20000000000 */
        /* <DEDUP_REMOVED lines=18> */
.L_x_431:
[----:B------:R-:W-:Y:S05]  /*cbe0*/  BSYNC B0 ;  /* 0x0000000000007941 */ /* 0x000fea0003800000 */
.L_x_430:
[----:B0-----:R-:W-:Y:S01]  /*cbf0*/  VIADD R48, R23, 0x60 ;  /* 0x0000006017307836 */ /* 0x001fe20000000000 */
[----:B------:R-:W-:Y:S04]  /*cc00*/  BSSY B0, `(.L_x_432) ;  /* 0x0000012000007945 */ /* 0x000fe80003800000 */
[----:B------:R-:W-:-:S13]  /*cc10*/  ISETP.GE.AND P3, PT, R48, R116, PT ;  /* 0x000000743000720c */ /* 0x000fda0003f66270 */
[----:B------:R-:W-:Y:S05]  /*cc20*/  @P3 BRA `(.L_x_433) ;  /* 0x00000000003c3947 */ /* 0x000fea0003800000 */
[----:B------:R-:W-:Y:S01]  /*cc30*/  IADD3 R51, P3, R52, 0x60, RZ ;  /* 0x0000006034337810 */ /* 0x000fe20007f7e0ff */
[----:B------:R-:W-:Y:S02]  /*cc40*/  IMAD.MOV.U32 R48, RZ, RZ, R100 ;  /* 0x000000ffff307224 */ /* 0x000fe400078e0064 */
[----:B------:R-:W-:Y:S02]  /*cc50*/  IMAD.MOV.U32 R49, RZ, RZ, R111 ;  /* 0x000000ffff317224 */ /* 0x000fe400078e006f */
[----:B------:R-:W-:Y:S02]  /*cc60*/  IMAD.X R52, RZ, RZ, R53, P3 ;  /* 0x000000ffff347224 */ /* 0x000fe400018e0635 */
[----:B------:R-:W-:-:S04]  /*cc70*/  IMAD.WIDE.U32 R48, R51, UR44, R48 ;  /* 0x0000002c33307c25 */ /* 0x000fc8000f8e0030 */
[----:B------:R-:W-:-:S04]  /*cc80*/  IMAD R52, R52, UR44, RZ ;  /* 0x0000002c34347c24 */ /* 0x000fc8000f8e02ff */
        /* <DEDUP_REMOVED lines=9> */
.L_x_433:
[----:B------:R-:W-:Y:S05]  /*cd20*/  BSYNC B0 ;  /* 0x0000000000007941 */ /* 0x000fea0003800000 */
.L_x_432:
[----:B0-----:R-:W3:Y:S01]  /*cd30*/  LDL R48, [R1+0x10] ;  /* 0x0000100001307983 */ /* 0x001ee20000100800 */
[----:B-12---:R-:W-:Y:S01]  /*cd40*/  @!P2 IADD3 R112, R112, 0x388c0, RZ ;  /* 0x000388c07070a810 */ /* 0x006fe20007ffe0ff */
[----:B------:R-:W-:Y:S01]  /*cd50*/  VIADD R232, R232, 0x1 ;  /* 0x00000001e8e87836 */ /* 0x000fe20000000000 */
[----:B------:R-:W-:Y:S01]  /*cd60*/  @!PT LDS RZ, [RZ] ;  /* 0x00000000fffff984 */ /* 0x000fe20000000800 */
[----:B------:R-:W-:Y:S01]  /*cd70*/  @!PT LDS RZ, [RZ] ;  /* 0x00000000fffff984 */ /* 0x000fe20000000800 */
[----:B------:R-:W-:Y:S01]  /*cd80*/  @!PT LDS RZ, [RZ] ;  /* 0x00000000fffff984 */ /* 0x000fe20000000800 */
[----:B------:R-:W-:Y:S01]  /*cd90*/  @!PT LDS RZ, [RZ] ;  /* 0x00000000fffff984 */ /* 0x000fe20000000800 */
[----:B------:R0:W-:Y:S06]  /*cda0*/  MEMBAR.ALL.CTA ;  /* 0x0000000000007992 */ /* 0x0001ec0000008000 */
[----:B0-----:R-:W0:Y:S01]  /*cdb0*/  FENCE.VIEW.ASYNC.S ;  /* 0x00000000000073c6 */ /* 0x001e220000000000 */
[----:B------:R-:W-:Y:S01]  /*cdc0*/  @!P2 PRMT R112, RZ, 0x654, R112 ;  /* 0x00000654ff70a816 */ /* 0x000fe20000000070 */
[----:B0-----:R0:W-:Y:S06]  /*cdd0*/  BAR.SYNC.DEFER_BLOCKING R124, 0x80 ;  /* 0x0002007c0000751d */ /* 0x0011ec0000010000 */
[----:B------:R0:W-:Y:S01]  /*cde0*/  @!P2 SYNCS.ARRIVE.TRANS64.RED.A1T0 RZ, [R112+URZ], RZ ;  /* 0x000000ff70ffa9a7 */ /* 0x0001e2000810043f */
[----:B------:R-:W-:-:S04]  /*cdf0*/  ISETP.NE.AND P2, PT, R232, 0x2, PT ;  /* 0x00000002e800780c */ /* 0x000fc80003f45270 */
[----:B------:R-:W-:Y:S02]  /*ce00*/  SEL R49, RZ, 0x1, P2 ;  /* 0x00000001ff317807 */ /* 0x000fe40001000000 */
[----:B------:R-:W-:Y:S02]  /*ce10*/  SEL R232, R232, RZ, P2 ;  /* 0x000000ffe8e87207 */ /* 0x000fe40001000000 */
[----:B------:R-:W-:Y:S02]  /*ce20*/  LOP3.LUT R234, R234, R49, RZ, 0x3c, !PT ;  /* 0x00000031eaea7212 */ /* 0x000fe400078e3cff */
[----:B---3--:R-:W-:-:S13]  /*ce30*/  LOP3.LUT P3, RZ, R48, 0x4, RZ, 0xc0, !PT ;  /* 0x0000000430ff7812 */ /* 0x008fda000786c0ff */
[----:B0-----:R-:W-:Y:S05]  /*ce40*/  @P3 BRA `(.L_x_434) ;  /* 0xffffff6000d83947 */ /* 0x001fea000383ffff */
[----:B------:R-:W0:Y:S01]  /*ce50*/  S2R R48, SR_TID.X ;  /* 0x0000000000307919 */ /* 0x000e220000002100 */
[----:B------:R-:W-:Y:S02]  /*ce60*/  PLOP3.LUT P0, PT, PT, PT, PT, 0x8, 0x0 ;  /* 0x000000000000781c */ /* 0x000fe40003f0e170 */
[----:B0-----:R-:W-:-:S04]  /*ce70*/  SHF.R.U32.HI R48, RZ, 0x7, R48 ;  /* 0x00000007ff307819 */ /* 0x001fc80000011630 */
[----:B------:R-:W-:-:S13]  /*ce80*/  ISETP.NE.AND P3, PT, R48, 0x1, PT ;  /* 0x000000013000780c */ /* 0x000fda0003f65270 */
[----:B------:R-:W-:Y:S06]  /*ce90*/  @!P3 BAR.ARV 0x9, 0x100 ;  /* 0x024400000000bb1d */ /* 0x000fec0000002000 */
.L_x_346:
[----:B------:R-:W-:Y:S05]  /*cea0*/  @P0 BRA `(.L_x_435) ;  /* 0x00000000000c0947 */ /* 0x000fea0003800000 */
[----:B------:R-:W1:Y:S01]  /*ceb0*/  FENCE.VIEW.ASYNC.G ;  /* 0x00000000000073c6 */ /* 0x000e620000000100 */
[----:B------:R-:W-:Y:S05]  /*cec0*/  WARPSYNC.ALL ;  /* 0x0000000000007948 */ /* 0x000fea0003800000 */
[----:B-1----:R-:W-:Y:S06]  /*ced0*/  BAR.ARV 0xc, 0x180 ;  /* 0x0306000000007b1d */ /* 0x002fec0000002000 */
.L_x_435:
[----:B------:R-:W2:Y:S01]  /*cee0*/  LDL R0, [R1+0x10] ;  /* 0x0000100001007983 */ /* 0x000ea20000100800 */
[----:B------:R-:W-:Y:S01]  /*cef0*/  ULDC.64 UR4, c[0x0][0x990] ;  /* 0x0002640000047ab9 */ /* 0x000fe20000000a00 */
[----:B------:R-:W-:Y:S02]  /*cf00*/  ULDC.64 UR6, c[0x0][0x998] ;  /* 0x0002660000067ab9 */ /* 0x000fe40000000a00 */
[----:B------:R-:W3:Y:S04]  /*cf10*/  LDL R10, [R1+0x7c] ;  /* 0x00007c00010a7983 */ /* 0x000ee80000100800 */
[----:B------:R-:W4:Y:S04]  /*cf20*/  LDL R14, [R1+0x6c] ;  /* 0x00006c00010e7983 */ /* 0x000f280000100800 */
[----:B0-----:R-:W4:Y:S01]  /*cf30*/  LDL R12, [R1+0x50] ;  /* 0x00005000010c7983 */ /* 0x001f220000100800 */
[----:B------:R-:W-:-:S02]  /*cf40*/  ISETP.NE.U32.AND P0, PT, RZ, UR4, PT ;  /* 0x00000004ff007c0c */ /* 0x000fc4000bf05070 */
[----:B------:R-:W-:Y:S02]  /*cf50*/  ISETP.NE.U32.AND P1, PT, RZ, UR6, PT ;  /* 0x00000006ff007c0c */ /* 0x000fe4000bf25070 */
[----:B------:R-:W-:Y:S02]  /*cf60*/  ISETP.NE.AND.EX P0, PT, RZ, UR5, PT, P0 ;  /* 0x00000005ff007c0c */ /* 0x000fe4000bf05300 */
[----:B------:R-:W-:-:S11]  /*cf70*/  ISETP.NE.AND.EX P1, PT, RZ, UR7, PT, P1 ;  /* 0x00000007ff007c0c */ /* 0x000fd6000bf25310 */
[----:B------:R-:W3:Y:S08]  /*cf80*/  @P0 LDC.64 R6, c[0x0][0x9a8] ;  /* 0x00026a00ff060b82 */ /* 0x000ef00000000a00 */
[----:B------:R-:W0:Y:S08]  /*cf90*/  @P1 LDC.64 R8, c[0x0][0x9b8] ;  /* 0x00026e00ff081b82 */ /* 0x000e300000000a00 */
[----:B------:R-:W1:Y:S08]  /*cfa0*/  @P0 LDC.64 R4, c[0x0][0x9b0] ;  /* 0x00026c00ff040b82 */ /* 0x000e700000000a00 */
[----:B------:R-:W1:Y:S01]  /*cfb0*/  @P1 LDC.64 R2, c[0x0][0x9c0] ;  /* 0x00027000ff021b82 */ /* 0x000e620000000a00 */
[----:B--2---:R-:W-:Y:S01]  /*cfc0*/  LOP3.LUT P4, RZ, R0, 0x8, RZ, 0xc0, !PT ;  /* 0x0000000800ff7812 */ /* 0x004fe2000788c0ff */
[----:B---3--:R-:W-:-:S02]  /*cfd0*/  @P0 IMAD R0, R10, R6, RZ ;  /* 0x000000060a000224 */ /* 0x008fc400078e02ff */
[----:B0-----:R-:W-:Y:S02]  /*cfe0*/  @P1 IMAD R10, R10, R8, RZ ;  /* 0x000000080a0a1224 */ /* 0x001fe400078e02ff */
[C---:B----4-:R-:W-:Y:S01]  /*cff0*/  @P0 IMAD R11, R14.reuse, R7, R0 ;  /* 0x000000070e0b0224 */ /* 0x050fe200078e0200 */
[----:B------:R-:W-:Y:S01]  /*d000*/  MOV R0, 0x3f800000 ;  /* 0x3f80000000007802 */ /* 0x000fe20000000f00 */
[----:B------:R-:W-:-:S04]  /*d010*/  @P0 IMAD.WIDE.U32 R6, R14, R6, RZ ;  /* 0x000000060e060225 */ /* 0x000fc800078e00ff */
[C---:B------:R-:W-:Y:S02]  /*d020*/  @P1 IMAD R13, R14.reuse, R9, R10 ;  /* 0x000000090e0d1224 */ /* 0x040fe400078e020a */
[----:B------:R-:W-:-:S04]  /*d030*/  @P1 IMAD.WIDE.U32 R8, R14, R8, RZ ;  /* 0x000000080e081225 */ /* 0x000fc800078e00ff */
[----:B------:R-:W-:Y:S02]  /*d040*/  @P0 IMAD.IADD R7, R7, 0x1, R11 ;  /* 0x0000000107070824 */ /* 0x000fe400078e020b */
[----:B------:R-:W-:Y:S02]  /*d050*/  @P1 IMAD.IADD R9, R9, 0x1, R13 ;  /* 0x0000000109091824 */ /* 0x000fe400078e020d */
[----:B-1----:R-:W-:-:S04]  /*d060*/  @P0 IMAD.WIDE.U32 R6, R12, R4, R6 ;  /* 0x000000040c060225 */ /* 0x002fc800078e0006 */
[----:B------:R-:W-:Y:S01]  /*d070*/  @P1 IMAD.WIDE.U32 R8, R12, R2, R8 ;  /* 0x000000020c081225 */ /* 0x000fe200078e0008 */
[----:B------:R-:W-:Y:S01]  /*d080*/  @P0 LEA R2, P2, R6, UR4, 0x2 ;  /* 0x0000000406020c11 */ /* 0x000fe2000f8410ff */
[----:B------:R-:W-:Y:S02]  /*d090*/  ULDC UR4, c[0x0][0x988] ;  /* 0x0002620000047ab9 */ /* 0x000fe40000000800 */
[----:B------:R-:W-:Y:S01]  /*d0a0*/  @P0 IMAD R7, R12, R5, R7 ;  /* 0x000000050c070224 */ /* 0x000fe200078e0207 */
[----:B------:R-:W-:Y:S01]  /*d0b0*/  @P1 LEA R4, P3, R8, UR6, 0x2 ;  /* 0x0000000608041c11 */ /* 0x000fe2000f8610ff */
[----:B------:R-:W-:-:S03]  /*d0c0*/  @P1 IMAD R5, R12, R3, R9 ;  /* 0x000000030c051224 */ /* 0x000fc600078e0209 */
[----:B------:R-:W-:Y:S01]  /*d0d0*/  @P0 LEA.HI.X R3, R6, UR5, R7, 0x2, P2 ;  /* 0x0000000506030c11 */ /* 0x000fe200090f1407 */
[----:B------:R-:W-:Y:S01]  /*d0e0*/  IMAD.MOV.U32 R7, RZ, RZ, 0x3f800000 ;  /* 0x3f800000ff077424 */ /* 0x000fe200078e00ff */
[----:B------:R-:W-:-:S05]  /*d0f0*/  @P1 LEA.HI.X R5, R8, UR7, R5, 0x2, P3 ;  /* 0x0000000708051c11 */ /* 0x000fca00098f1405 */
[----:B------:R-:W2:Y:S04]  /*d100*/  @P0 LDG.E R7, desc[UR42][R2.64] ;  /* 0x0000002a02070981 */ /* 0x000ea8000c1e1900 */
[----:B------:R-:W2:Y:S01]  /*d110*/  @P1 LDG.E R0, desc[UR42][R4.64] ;  /* 0x0000002a04001981 */ /* 0x000ea2000c1e1900 */
[----:B------:R-:W-:Y:S01]  /*d120*/  BSSY B0, `(.L_x_436) ;  /* 0x0000023000007945 */ /* 0x000fe20003800000 */
[----:B--2---:R-:W-:Y:S01]  /*d130*/  FMUL.FTZ R0, R7, R0 ;  /* 0x0000000007007220 */ /* 0x004fe20000410000 */
[----:B------:R-:W-:-:S03]  /*d140*/  IMAD.MOV.U32 R7, RZ, RZ, RZ ;  /* 0x000000ffff077224 */ /* 0x000fc600078e00ff */
[----:B------:R-:W-:Y:S01]  /*d150*/  FMUL.FTZ R2, R0, UR4 ;  /* 0x0000000400027c20 */ /* 0x000fe20008410000 */
[----:B------:R-:W-:Y:S06]  /*d160*/  @!P4 BRA `(.L_x_437) ;  /* 0x000000000078c947 */ /* 0x000fec0003800000 */
[----:B------:R-:W2:Y:S01]  /*d170*/  LDL R12, [R1+0x70] ;  /* 0x00007000010c7983 */ /* 0x000ea20000100800 */
[----:B------:R-:W-:Y:S01]  /*d180*/  ULDC UR4, c[0x0][0x9f0] ;  /* 0x00027c0000047ab9 */ /* 0x000fe20000000800 */
[----:B--2---:R-:W-:-:S04]  /*d190*/  ISETP.NE.AND P0, PT, R12, RZ, PT ;  /* 0x000000ff0c00720c */ /* 0x004fc80003f05270 */
[----:B------:R-:W-:-:S04]  /*d1a0*/  SEL R9, R12, UR4, P0 ;  /* 0x000000040c097c07 */ /* 0x000fc80008000000 */
        /* <DEDUP_REMOVED lines=11> */
[----:B0-----:R-:W-:Y:S01]  /*d260*/  MOV R4, RZ ;  /* 0x000000ff00047202 */ /* 0x001fe20000000f00 */
[----:B-1----:R-:W-:-:S04]  /*d270*/  IMAD.MOV R7, RZ, RZ, -R5 ;  /* 0x000000ffff077224 */ /* 0x002fc800078e0a05 */
[----:B------:R-:W-:-:S04]  /*d280*/  IMAD R7, R7, R6, RZ ;  /* 0x0000000607077224 */ /* 0x000fc800078e02ff */
[----:B------:R-:W-:-:S06]  /*d290*/  IMAD.HI.U32 R5, R5, R7, R4 ;  /* 0x0000000705057227 */ /* 0x000fcc00078e0004 */
        /* <DEDUP_REMOVED lines=8> */
[----:B------:R-:W-:Y:S01]  /*d320*/  @!P2 IMAD.MOV R5, RZ, RZ, -R5 ;  /* 0x000000ffff05a224 */ /* 0x000fe200078e0a05 */
[----:B------:R-:W-:-:S04]  /*d330*/  @!P1 LOP3.LUT R5, RZ, R9, RZ, 0x33, !PT ;  /* 0x00000009ff059212 */ /* 0x000fc800078e33ff */
[----:B------:R-:W-:-:S07]  /*d340*/  MOV R7, R5 ;  /* 0x0000000500077202 */ /* 0x000fce0000000f00 */
.L_x_437:
[----:B------:R-:W-:Y:S05]  /*d350*/  BSYNC B0 ;  /* 0x0000000000007941 */ /* 0x000fea0003800000 */
.L_x_436:
[----:B------:R-:W2:Y:S01]  /*d360*/  LDL R0, [R1+0x8c] ;  /* 0x00008c0001007983 */ /* 0x000ea20000100800 */
[----:B------:R-:W-:Y:S01]  /*d370*/  PLOP3.LUT P0, PT, PT, PT, PT, 0x80, 0x0 ;  /* 0x000000000000781c */ /* 0x000fe20003f0f070 */
[----:B------:R-:W-:Y:S01]  /*d380*/  IMAD.MOV.U32 R3, RZ, RZ, RZ ;  /* 0x000000ffff037224 */ /* 0x000fe200078e00ff */
[----:B------:R-:W-:Y:S01]  /*d390*/  CS2R R170, SRZ ;  /* 0x0000000000aa7805 */ /* 0x000fe2000001ff00 */
[----:B------:R-:W-:Y:S01]  /*d3a0*/  IMAD.MOV.U32 R172, RZ, RZ, RZ ;  /* 0x000000ffffac7224 */ /* 0x000fe200078e00ff */
        /* <DEDUP_REMOVED lines=14> */
[----:B------:R-:W-:Y:S01]  /*d490*/  MOV R20, RZ ;  /* 0x000000ff00147202 */ /* 0x000fe20000000f00 */
[----:B------:R-:W-:Y:S01]  /*d4a0*/  IMAD.MOV.U32 R25, RZ, RZ, RZ ;  /* 0x000000ffff197224 */ /* 0x000fe200078e00ff */
        /* <DEDUP_REMOVED lines=9> */
[----:B------:R-:W-:Y:S01]  /*d540*/  CS2R R166, SRZ ;  /* 0x0000000000a67805 */ /* 0x000fe2000001ff00 */
[----:B------:R-:W-:Y:S01]  /*d550*/  IMAD.MOV.U32 R153, RZ, RZ, RZ ;  /* 0x000000ffff997224 */ /* 0x000fe200078e00ff */
        /* <DEDUP_REMOVED lines=34> */
[----:B------:R-:W-:-:S02]  /*d780*/  CS2R R142, SRZ ;  /* 0x00000000008e7805 */ /* 0x000fc4000001ff00 */
[----:B------:R-:W-:Y:S02]  /*d790*/  CS2R R138, SRZ ;  /* 0x00000000008a7805 */ /* 0x000fe4000001ff00 */
[----:B------:R-:W-:Y:S01]  /*d7a0*/  CS2R R150, SRZ ;  /* 0x0000000000967805 */ /* 0x000fe2000001ff00 */
[----:B--2---:R-:W-:Y:S02]  /*d7b0*/  IMAD R4, R0, R7, RZ ;  /* 0x0000000700047224 */ /* 0x004fe400078e02ff */
[----:B------:R-:W-:-:S03]  /*d7c0*/  IMAD.MOV.U32 R0, RZ, RZ, RZ ;  /* 0x000000ffff007224 */ /* 0x000fc600078e00ff */
[----:B------:R0:W-:Y:S01]  /*d7d0*/  STL [R1+0x14], R4 ;  /* 0x0000140401007387 */ /* 0x0001e20000100800 */
[----:B------:R-:W-:Y:S02]  /*d7e0*/  VIADDMNMX R118, R4, R7, R118, PT ;  /* 0x0000000704767246 */ /* 0x000fe40003800176 */
[----:B------:R-:W-:Y:S02]  /*d7f0*/  CS2R R6, SRZ ;  /* 0x0000000000067805 */ /* 0x000fe4000001ff00 */
[----:B------:R-:W-:-:S13]  /*d800*/  ISETP.GT.AND P1, PT, R118, R4, PT ;  /* 0x000000047600720c */ /* 0x000fda0003f24270 */
[----:B0-----:R-:W-:Y:S05]  /*d810*/  @!P1 BRA `(.L_x_438) ;  /* 0x000000d800709947 */ /* 0x001fea0003800000 */
[----:B------:R-:W0:Y:S01]  /*d820*/  S2R R4, SR_TID.X ;  /* 0x0000000000047919 */ /* 0x000e220000002100 */
[----:B------:R-:W-:Y:S01]  /*d830*/  UMOV UR4, 0xffffffff ;  /* 0xffffffff00047882 */ /* 0x000fe20000000000 */
[----:B------:R-:W-:Y:S01]  /*d840*/  IADD3 R0, R22, 0x20400, RZ ;  /* 0x0002040016007810 */ /* 0x000fe20007ffe0ff */
[----:B0-----:R-:W-:-:S05]  /*d850*/  VIADD R33, R4, 0xffffff80 ;  /* 0xffffff8004217836 */ /* 0x001fca0000000000 */
[----:B------:R-:W-:-:S04]  /*d860*/  SHF.R.S32.HI R32, RZ, 0x1f, R33 ;  /* 0x0000001fff207819 */ /* 0x000fc80000011421 */
[----:B------:R-:W-:-:S04]  /*d870*/  LEA.HI R13, R32, R33, RZ, 0x7 ;  /* 0x00000021200d7211 */ /* 0x000fc800078f38ff */
[----:B------:R-:W-:Y:S01]  /*d880*/  SHF.R.S32.HI R13, RZ, 0x7, R13 ;  /* 0x00000007ff0d7819 */ /* 0x000fe2000001140d */
[----:B------:R-:W-:Y:S06]  /*d890*/  BRA.DIV UR4, `(.L_x_439) ;  /* 0x000001ca04dc7947 */ /* 0x000fec000b800000 */
[----:B------:R-:W0:Y:S04]  /*d8a0*/  SHFL.IDX PT, R3, R13, RZ, 0x1f ;  /* 0x00001fff0d037589 */ /* 0x000e2800000e0000 */
[----:B0-----:R0:W-:Y:S02]  /*d8b0*/  STL [R1+0x30], R3 ;  /* 0x0000300301007387 */ /* 0x0011e40000100800 */
.L_x_677:
[----:B------:R-:W0:Y:S01]  /*d8c0*/  LDL R4, [R1+0x30] ;  /* 0x0000300001047983 */ /* 0x000e220000100800 */
[----:B------:R-:W-:Y:S01]  /*d8d0*/  LOP3.LUT P0, RZ, R0, 0x3ff, RZ, 0xc0, !PT ;  /* 0x000003ff00ff7812 */ /* 0x000fe2000780c0ff */
[----:B------:R-:W-:Y:S03]  /*d8e0*/  BSSY B6, `(.L_x_440) ;  /* 0x0000019000067945 */ /* 0x000fe60003800000 */
[----:B------:R-:W-:Y:S02]  /*d8f0*/  P2R R26, PR, RZ, 0x1 ;  /* 0x00000001ff1a7803 */ /* 0x000fe40000000000 */
[----:B0-----:R-:W-:-:S04]  /*d900*/  LEA.HI R3, R4, R4, RZ, 0x1 ;  /* 0x0000000404037211 */ /* 0x001fc800078f08ff */
[----:B------:R-:W-:-:S05]  /*d910*/  LOP3.LUT R3, R3, 0x1e, RZ, 0xc0, !PT ;  /* 0x0000001e03037812 */ /* 0x000fca00078ec0ff */
[----:B------:R-:W-:-:S04]  /*d920*/  IMAD.IADD R3, R4, 0x1, -R3 ;  /* 0x0000000104037824 */ /* 0x000fc800078e0a03 */
[----:B------:R-:W-:-:S05]  /*d930*/  IMAD R3, R3, 0x2000, R0 ;  /* 0x0000200003037824 */ /* 0x000fca00078e0200 */
[----:B------:R-:W-:-:S04]  /*d940*/  SHF.R.U32.HI R3, RZ, 0x4, R3 ;  /* 0x00000004ff037819 */ /* 0x000fc80000011603 */
[----:B------:R-:W-:Y:S01]  /*d950*/  LOP3.LUT R25, R3, 0x3fff, RZ, 0xc0, !PT ;  /* 0x00003fff03197812 */ /* 0x000fe200078ec0ff */
[----:B------:R-:W-:Y:S06]  /*d960*/  @!P0 BRA `(.L_x_441) ;  /* 0x0000000000408947 */ /* 0x000fec0003800000 */
[----:B-1----:R-:W-:Y:S01]  /*d970*/  MOV R14, 0x0 ;  /* 0x00000000000e7802 */ /* 0x002fe20000000f00 */
[----:B------:R-:W-:Y:S01]  /*d980*/  ULDC.64 UR4, c[0x4][0xc0] ;  /* 0x0100300000047ab9 */ /* 0x000fe20000000a00 */
[----:B------:R-:W-:Y:S01]  /*d990*/  ULDC.64 UR6, c[0x4][0xc8] ;  /* 0x0100320000067ab9 */ /* 0x000fe20000000a00 */
[----:B------:R-:W-:Y:S01]  /*d9a0*/  IMAD.U32 R4, RZ, RZ, UR4 ;  /* 0x00000004ff047e24 */ /* 0x000fe2000f8e00ff */
[----:B------:R-:W-:Y:S01]  /*d9b0*/  MOV R6, UR6 ;  /* 0x0000000600067c02 */ /* 0x000fe20008000f00 */
[----:B------:R-:W-:Y:S01]  /*d9c0*/  IMAD.U32 R5, RZ, RZ, UR5 ;  /* 0x00000005ff057e24 */ /* 0x000fe2000f8e00ff */
[----:B------:R-:W0:Y:S01]  /*d9d0*/  LDC.64 R14, c[0x4][R14] ;  /* 0x010000000e0e7b82 */ /* 0x000e220000000a00 */
[----:B------:R-:W-:Y:S01]  /*d9e0*/  ULDC.64 UR4, c[0x4][0x30] ;  /* 0x01000c0000047ab9 */ /* 0x000fe20000000a00 */
[----:B------:R-:W-:Y:S01]  /*d9f0*/  IMAD.U32 R7, RZ, RZ, UR7 ;  /* 0x00000007ff077e24 */ /* 0x000fe2000f8e00ff */
[----:B------:R-:W-:Y:S01]  /*da00*/  MOV R12, 0x1 ;  /* 0x00000001000c7802 */ /* 0x000fe20000000f00 */
[----:B------:R-:W-:-:S02]  /*da10*/  IMAD.U32 R10, RZ, RZ, UR4 ;  /* 0x00000004ff0a7e24 */ /* 0x000fc4000f8e00ff */
[----:B------:R-:W-:Y:S02]  /*da20*/  IMAD.U32 R11, RZ, RZ, UR5 ;  /* 0x00000005ff0b7e24 */ /* 0x000fe4000f8e00ff */
[----:B------:R-:W-:Y:S02]  /*da30*/  IMAD.MOV.U32 R8, RZ, RZ, 0x70 ;  /* 0x00000070ff087424 */ /* 0x000fe400078e00ff */
[----:B------:R-:W-:-:S07]  /*da40*/  IMAD.MOV.U32 R13, RZ, RZ, RZ ;  /* 0x000000ffff0d7224 */ /* 0x000fce00078e00ff */
[----:B------:R-:W-:-:S07]  /*da50*/  LEPC R20, `(.L_x_441) ;  /* 0x000000001014794e */ /* 0x000fce0000000000 */
[----:B0----5:R-:W-:Y:S05]  /*da60*/  CALL.ABS.NOINC R14 ;  /* 0x000000000e007343 */ /* 0x021fea0003c00000 */
.L_x_441:
[----:B------:R-:W-:Y:S05]  /*da70*/  BSYNC B6 ;  /* 0x0000000000067941 */ /* 0x000fea0003800000 */
.L_x_440:
[----:B------:R-:W-:Y:S02]  /*da80*/  ULDC UR4, c[0x0][0x3f4] ;  /* 0x0000fd0000047ab9 */ /* 0x000fe40000000800 */
[----:B------:R-:W-:-:S13]  /*da90*/  ISETP.LT.AND P0, PT, RZ, UR4, PT ;  /* 0x00000004ff007c0c */ /* 0x000fda000bf01270 */
[----:B------:R-:W-:Y:S05]  /*daa0*/  @P0 BRA `(.L_x_442) ;  /* 0x0000000000400947 */ /* 0x000fea0003800000 */
[----:B------:R-:W-:-:S04]  /*dab0*/  ULEA.HI UR4, UR39, UR39, URZ, 0x1 ;  /* 0x0000002727047291 */ /* 0x000fc8000f8f083f */
[----:B------:R-:W-:-:S04]  /*dac0*/  ULOP3.LUT UR4, UR4, 0xfffffffe, URZ, 0xc0, !UPT ;  /* 0xfffffffe04047892 */ /* 0x000fc8000f8ec03f */
[----:B------:R-:W-:-:S06]  /*dad0*/  UIADD3 UR4, UR39, -UR4, URZ ;  /* 0x8000000427047290 */ /* 0x000fcc000fffe03f */
[----:B------:R-:W-:-:S05]  /*dae0*/  IMAD.U32 R3, RZ, RZ, UR4 ;  /* 0x00000004ff037e24 */ /* 0x000fca000f8e00ff */
[----:B------:R-:W-:-:S04]  /*daf0*/  SHF.L.U32 R3, R3, 0x1f, RZ ;  /* 0x0000001f03037819 */ /* 0x000fc800000006ff */
[----:B------:R0:W2:Y:S03]  /*db00*/  SYNCS.PHASECHK.TRANS64.TRYWAIT P0, [R22+URZ+0x38800], R3 ;  /* 0x03880003160075a7 */ /* 0x0000a6000800017f */
[----:B--2---:R-:W-:Y:S05]  /*db10*/  @!P0 NANOSLEEP.SYNCS 0x989680 ;  /* 0x009896800000895d */ /* 0x004fea0003900000 */
[----:B------:R-:W2:Y:S01]  /*db20*/  @!P0 SYNCS.PHASECHK.TRANS64 P0, [R22+URZ+0x38800], R3 ;  /* 0x03880003160085a7 */ /* 0x000ea2000800007f */
[----:B------:R-:W-:Y:S04]  /*db30*/  BSSY B0, `(.L_x_443) ;  /* 0x0000006000007945 */ /* 0x000fe80003800000 */
[----:B--2---:R-:W-:Y:S05]  /*db40*/  @P0 BRA `(.L_x_444) ;  /* 0x0000000000100947 */ /* 0x004fea0003800000 */
.L_x_445:
[----:B--2---:R2:W3:Y:S02]  /*db50*/  SYNCS.PHASECHK.TRANS64.TRYWAIT P0, [R22+URZ+0x38800], R3 ;  /* 0x03880003160075a7 */ /* 0x0044e4000800017f */
[----:B---3--:R-:W-:Y:S05]  /*db60*/  @!P0 NANOSLEEP.SYNCS 0x989680 ;  /* 0x009896800000895d */ /* 0x008fea0003900000 */
[----:B------:R-:W3:Y:S02]  /*db70*/  @!P0 SYNCS.PHASECHK.TRANS64 P0, [R22+URZ+0x38800], R3 ;  /* 0x03880003160085a7 */ /* 0x000ee4000800007f */
[----:B---3--:R-:W-:Y:S05]  /*db80*/  @!P0 BRA `(.L_x_445) ;  /* 0xfffffffc00f08947 */ /* 0x008fea000383ffff */
.L_x_444:
[----:B------:R-:W-:Y:S05]  /*db90*/  BSYNC B0 ;  /* 0x0000000000007941 */ /* 0x000fea0003800000 */
.L_x_443:
[----:B------:R-:W-:Y:S05]  /*dba0*/  BRA `(.L_x_446) ;  /* 0x0000007000b07947 */ /* 0x000fea0003800000 */
.L_x_442:
[----:B------:R-:W-:Y:S01]  /*dbb0*/  ISETP.NE.AND P0, PT, R26, RZ, PT ;  /* 0x000000ff1a00720c */ /* 0x000fe20003f05270 */
[----:B------:R-:W0:Y:S01]  /*dbc0*/  LDC.64 R30, c[0x0][0x400] ;  /* 0x00010000ff1e7b82 */ /* 0x000e220000000a00 */
[----:B-----5:R-:W-:Y:S01]  /*dbd0*/  SHF.R.S32.HI R0, RZ, 0x1f, R24 ;  /* 0x0000001fff007819 */ /* 0x020fe20000011418 */
[----:B------:R-:W-:Y:S01]  /*dbe0*/  ULDC.64 UR4, c[0x0][0x3f8] ;  /* 0x0000fe0000047ab9 */ /* 0x000fe20000000a00 */
[----:B------:R-:W-:Y:S01]  /*dbf0*/  ULDC.64 UR6, c[0x0][0x408] ;  /* 0x0001020000067ab9 */ /* 0x000fe20000000a00 */
[----:B------:R-:W-:Y:S02]  /*dc00*/  BSSY B6, `(.L_x_447) ;  /* 0x000001b000067945 */ /* 0x000fe40003800000 */
[C---:B------:R-:W-:Y:S02]  /*dc10*/  IMAD R3, R0.reuse, UR4, RZ ;  /* 0x0000000400037c24 */ /* 0x040fe4000f8e02ff */
[----:B------:R-:W2:Y:S01]  /*dc20*/  LDC.64 R26, c[0x0][0x3e8] ;  /* 0x0000fa00ff1a7b82 */ /* 0x000ea20000000a00 */
[----:B------:R-:W-:-:S02]  /*dc30*/  IMAD R5, R0, UR6, RZ ;  /* 0x0000000600057c24 */ /* 0x000fc4000f8e02ff */
[C---:B------:R-:W-:Y:S02]  /*dc40*/  IMAD R3, R24.reuse, UR5, R3 ;  /* 0x0000000518037c24 */ /* 0x040fe4000f8e0203 */
[C---:B------:R-:W-:Y:S02]  /*dc50*/  IMAD R5, R24.reuse, UR7, R5 ;  /* 0x0000000718057c24 */ /* 0x040fe4000f8e0205 */
[----:B0-----:R-:W-:-:S04]  /*dc60*/  IMAD.WIDE.U32 R30, R24, UR6, R30 ;  /* 0x00000006181e7c25 */ /* 0x001fc8000f8e001e */
[----:B------:R-:W-:Y:S02]  /*dc70*/  IMAD.IADD R28, R5, 0x1, R31 ;  /* 0x00000001051c7824 */ /* 0x000fe400078e021f */
[----:B--2---:R-:W-:-:S04]  /*dc80*/  IMAD.WIDE.U32 R26, R24, UR4, R26 ;  /* 0x00000004181a7c25 */ /* 0x004fc8000f8e001a */
[----:B------:R-:W-:Y:S01]  /*dc90*/  IMAD.IADD R24, R3, 0x1, R27 ;  /* 0x0000000103187824 */ /* 0x000fe200078e021b */
[----:B------:R-:W-:Y:S06]  /*dca0*/  @!P0 BRA `(.L_x_448) ;  /* 0x0000000000408947 */ /* 0x000fec0003800000 */
[----:B-1----:R-:W-:Y:S01]  /*dcb0*/  MOV R14, 0x0 ;  /* 0x00000000000e7802 */ /* 0x002fe20000000f00 */
[----:B------:R-:W-:Y:S01]  /*dcc0*/  ULDC.64 UR4, c[0x4][0xc0] ;  /* 0x0100300000047ab9 */ /* 0x000fe20000000a00 */
[----:B------:R-:W-:Y:S01]  /*dcd0*/  ULDC.64 UR6, c[0x4][0xc8] ;  /* 0x0100320000067ab9 */ /* 0x000fe20000000a00 */
[----:B------:R-:W-:Y:S01]  /*dce0*/  MOV R4, UR4 ;  /* 0x0000000400047c02 */ /* 0x000fe20008000f00 */
        /* <DEDUP_REMOVED lines=11> */
[----:B0-----:R-:W-:Y:S05]  /*dda0*/  CALL.ABS.NOINC R14 ;  /* 0x000000000e007343 */ /* 0x001fea0003c00000 */
.L_x_448:
[----:B------:R-:W-:Y:S05]  /*ddb0*/  BSYNC B6 ;  /* 0x0000000000067941 */ /* 0x000fea0003800000 */
.L_x_447:
[----:B------:R-:W-:Y:S01]  /*ddc0*/  ULDC.U8 UR4, c[0x0][0x410] ;  /* 0x0001040000047ab9 */ /* 0x000fe20000000000 */
[----:B------:R-:W-:Y:S01]  /*ddd0*/  BSSY B0, `(.L_x_449) ;  /* 0x0000701000007945 */ /* 0x000fe20003800000 */
[----:B------:R-:W-:Y:S01]  /*dde0*/  ISETP.NE.AND P0, PT, RZ, UR4, PT ;  /* 0x00000004ff007c0c */ /* 0x000fe2000bf05270 */
[----:B------:R-:W-:-:S12]  /*ddf0*/  IMAD R0, R29, 0x80, R23 ;  /* 0x000000801d007824 */ /* 0x000fd800078e0217 */
[----:B------:R-:W-:Y:S05]  /*de00*/  @!P0 BRA `(.L_x_450) ;  /* 0x00000034009c8947 */ /* 0x000fea0003800000 */
[----:B------:R-:W-:-:S03]  /*de10*/  UMOV UR4, 0xffffffff ;  /* 0xffffffff00047882 */ /* 0x000fc60000000000 */
[----:B------:R-:W-:Y:S05]  /*de20*/  BRA.DIV UR4, `(.L_x_451) ;  /* 0x000001c604a07947 */ /* 0x000fea000b800000 */
[----:B------:R-:W0:Y:S04]  /*de30*/  SHFL.IDX PT, R26, R26, RZ, 0x181f ;  /* 0x00181fff1a1a7589 */ /* 0x000e2800000e0000 */
[----:B------:R2:W3:Y:S04]  /*de40*/  SHFL.IDX PT, R20, R30, RZ, 0x181f ;  /* 0x00181fff1e147589 */ /* 0x0004e800000e0000 */
[----:B------:R2:W4:Y:S04]  /*de50*/  SHFL.IDX PT, R3, R24, RZ, 0x181f ;  /* 0x00181fff18037589 */ /* 0x00052800000e0000 */
[----:B------:R2:W0:Y:S02]  /*de60*/  SHFL.IDX PT, R27, R28, RZ, 0x181f ;  /* 0x00181fff1c1b7589 */ /* 0x00042400000e0000 */
.L_x_683:
[----:B------:R-:W-:Y:S01]  /*de70*/  ULDC UR4, c[0x0][0x448] ;  /* 0x0001120000047ab9 */ /* 0x000fe20000000800 */
[----:B------:R-:W-:Y:S01]  /*de80*/  BSSY B1, `(.L_x_452) ;  /* 0x000001a000017945 */ /* 0x000fe20003800000 */
[----:B------:R-:W-:Y:S01]  /*de90*/  IMAD R119, R119, UR4, RZ ;  /* 0x0000000477777c24 */ /* 0x000fe2000f8e02ff */
[----:B------:R-:W-:Y:S02]  /*dea0*/  CS2R R4, SRZ ;  /* 0x0000000000047805 */ /* 0x000fe4000001ff00 */
[----:B------:R-:W-:Y:S02]  /*deb0*/  CS2R R6, SRZ ;  /* 0x0000000000067805 */ /* 0x000fe4000001ff00 */
[----:B------:R-:W-:Y:S02]  /*dec0*/  CS2R R8, SRZ ;  /* 0x0000000000087805 */ /* 0x000fe4000001ff00 */
[----:B------:R-:W-:Y:S02]  /*ded0*/  CS2R R10, SRZ ;  /* 0x00000000000a7805 */ /* 0x000fe4000001ff00 */
[----:B------:R-:W-:-:S13]  /*dee0*/  ISETP.GE.AND P0, PT, R0, R119, PT ;  /* 0x000000770000720c */ /* 0x000fda0003f06270 */
[----:B------:R-:W-:Y:S05]  /*def0*/  @P0 BRA `(.L_x_453) ;  /* 0x0000000000480947 */ /* 0x000fea0003800000 */
[----:B------:R-:W-:Y:S01]  /*df00*/  ULDC UR4, c[0x0][0x3f4] ;  /* 0x0000fd0000047ab9 */ /* 0x000fe20000000800 */
[----:B------:R-:W-:Y:S02]  /*df10*/  SHF.R.S32.HI R0, RZ, 0x1f, R233 ;  /* 0x0000001fff007819 */ /* 0x000fe400000114e9 */
[----:B------:R-:W-:Y:S02]  /*df20*/  ISETP.GE.AND P4, PT, R18, UR4, PT ;  /* 0x0000000412007c0c */ /* 0x000fe4000bf86270 */
[----:B------:R-:W-:Y:S02]  /*df30*/  ISETP.GE.AND P5, PT, R233, UR4, PT ;  /* 0x00000004e9007c0c */ /* 0x000fe4000bfa6270 */
[----:B------:R-:W-:-:S09]  /*df40*/  CS2R R8, SRZ ;  /* 0x0000000000087805 */ /* 0x000fd2000001ff00 */
[C---:B0-----:R-:W-:Y:S02]  /*df50*/  @!P4 IADD3 R4, P0, R18.reuse, R26, RZ ;  /* 0x0000001a1204c210 */ /* 0x041fe40007f1e0ff */
[----:B-1-3--:R-:W-:Y:S02]  /*df60*/  @!P4 IADD3 R14, P1, R18, R20, RZ ;  /* 0x00000014120ec210 */ /* 0x00afe40007f3e0ff */
[----:B----4-:R-:W-:Y:S02]  /*df70*/  @!P4 IADD3.X R5, R3, R19, RZ, P0, !PT ;  /* 0x000000130305c210 */ /* 0x010fe400007fe4ff */
[----:B------:R-:W-:Y:S01]  /*df80*/  @!P5 IADD3 R12, P2, R233, R26, RZ ;  /* 0x0000001ae90cd210 */ /* 0x000fe20007f5e0ff */
[----:B------:R-:W-:Y:S01]  /*df90*/  @!P4 IMAD.X R15, R27, 0x1, R19, P1 ;  /* 0x000000011b0fc824 */ /* 0x000fe200008e0613 */
[----:B------:R-:W-:Y:S01]  /*dfa0*/  @!P5 IADD3 R20, P3, R233, R20, RZ ;  /* 0x00000014e914d210 */ /* 0x000fe20007f7e0ff */
[----:B------:R0:W5:Y:S02]  /*dfb0*/  @!P4 LD.E.64 R6, desc[UR42][R4.64] ;  /* 0x0000002a0406c980 */ /* 0x000164000c101b00 */
[----:B------:R-:W-:-:S02]  /*dfc0*/  @!P5 IMAD.X R13, R3, 0x1, R0, P2 ;  /* 0x00000001030dd824 */ /* 0x000fc400010e0600 */
[----:B------:R-:W-:Y:S01]  /*dfd0*/  @!P5 IMAD.X R21, R27, 0x1, R0, P3 ;  /* 0x000000011b15d824 */ /* 0x000fe200018e0600 */
[----:B------:R1:W5:Y:S04]  /*dfe0*/  @!P4 LD.E.64 R10, desc[UR42][R14.64] ;  /* 0x0000002a0e0ac980 */ /* 0x000368000c101b00 */
[----:B------:R1:W5:Y:S01]  /*dff0*/  @!P5 LD.E.64 R8, desc[UR42][R20.64] ;  /* 0x0000002a1408d980 */ /* 0x000362000c101b00 */
[----:B0-----:R-:W-:-:S06]  /*e000*/  CS2R R4, SRZ ;  /* 0x0000000000047805 */ /* 0x001fcc000001ff00 */
[----:B------:R1:W5:Y:S02]  /*e010*/  @!P5 LD.E.64 R4, desc[UR42][R12.64] ;  /* 0x0000002a0c04d980 */ /* 0x000364000c101b00 */
.L_x_453:
[----:B------:R-:W-:Y:S05]  /*e020*/  BSYNC B1 ;  /* 0x0000000000017941 */ /* 0x000fea0003800000 */
.L_x_452:
[----:B------:R-:W-:Y:S01]  /*e030*/  ULEA.HI UR4, UR39, UR39, URZ, 0x1 ;  /* 0x0000002727047291 */ /* 0x000fe2000f8f083f */
[----:B-----5:R-:W-:Y:S01]  /*e040*/  SHF.R.U32.HI R0, RZ, 0x8, R6 ;  /* 0x00000008ff007819 */ /* 0x020fe20000011606 */
[----:B0-----:R-:W-:Y:S01]  /*e050*/  IMAD R26, R29, -0x80, R119 ;  /* 0xffffff801d1a7824 */ /* 0x001fe200078e0277 */
[----:B-1----:R-:W-:Y:S01]  /*e060*/  SHF.R.U32.HI R15, RZ, 0x8, R7 ;  /* 0x00000008ff0f7819 */ /* 0x002fe20000011607 */
[----:B------:R-:W-:Y:S01]  /*e070*/  ULOP3.LUT UR4, UR4, 0xfffffffe, URZ, 0xc0, !UPT ;  /* 0xfffffffe04047892 */ /* 0x000fe2000f8ec03f */
[----:B----4-:R-:W-:Y:S01]  /*e080*/  LOP3.LUT R3, R6, 0xff, RZ, 0xc0, !PT ;  /* 0x000000ff06037812 */ /* 0x010fe200078ec0ff */
[----:B------:R-:W-:Y:S01]  /*e090*/  BSSY B1, `(.L_x_454) ;  /* 0x000003b000017945 */ /* 0x000fe20003800000 */
[----:B------:R-:W-:Y:S01]  /*e0a0*/  LOP3.LUT R0, R0, 0xff, RZ, 0xc0, !PT ;  /* 0x000000ff00007812 */ /* 0x000fe200078ec0ff */
[----:B------:R-:W-:Y:S01]  /*e0b0*/  UIADD3 UR4, UR39, -UR4, URZ ;  /* 0x8000000427047290 */ /* 0x000fe2000fffe03f */
[----:B------:R-:W-:Y:S02]  /*e0c0*/  LOP3.LUT R12, R7, 0xff, RZ, 0xc0, !PT ;  /* 0x000000ff070c7812 */ /* 0x000fe400078ec0ff */
[----:B------:R-:W-:-:S02]  /*e0d0*/  LOP3.LUT R15, R15, 0xff, RZ, 0xc0, !PT ;  /* 0x000000ff0f0f7812 */ /* 0x000fc400078ec0ff */
[----:B------:R-:W-:Y:S01]  /*e0e0*/  PRMT R13, R0, 0x7604, R3 ;  /* 0x00007604000d7816 */ /* 0x000fe20000000003 */
[----:B------:R-:W-:Y:S01]  /*e0f0*/  IMAD.U32 R35, RZ, RZ, UR4 ;  /* 0x00000004ff237e24 */ /* 0x000fe2000f8e00ff */
[----:B------:R-:W-:Y:S02]  /*e100*/  SHF.R.U32.HI R0, RZ, 0x8, R4 ;  /* 0x00000008ff007819 */ /* 0x000fe40000011604 */
[----:B------:R-:W-:Y:S02]  /*e110*/  PRMT R12, R15, 0x7604, R12 ;  /* 0x000076040f0c7816 */ /* 0x000fe4000000000c */
[----:B------:R-:W-:Y:S02]  /*e120*/  SHF.L.U32 R35, R35, 0x1f, RZ ;  /* 0x0000001f23237819 */ /* 0x000fe400000006ff */
[----:B------:R-:W-:Y:S02]  /*e130*/  SHF.R.U32.HI R21, RZ, 0x8, R5 ;  /* 0x00000008ff157819 */ /* 0x000fe40000011605 */
[----:B------:R-:W0:Y:S01]  /*e140*/  SYNCS.PHASECHK.TRANS64.TRYWAIT P0, [R22+URZ+0x38800], R35 ;  /* 0x03880023160075a7 */ /* 0x000e22000800017f */
[----:B------:R-:W-:-:S02]  /*e150*/  SHF.R.U32.HI R3, RZ, 0x8, R10 ;  /* 0x00000008ff037819 */ /* 0x000fc4000001160a */
[----:B------:R-:W-:Y:S02]  /*e160*/  LOP3.LUT R14, R4, 0xff, RZ, 0xc0, !PT ;  /* 0x000000ff040e7812 */ /* 0x000fe400078ec0ff */
[----:B------:R-:W-:Y:S02]  /*e170*/  LOP3.LUT R15, R0, 0xff, RZ, 0xc0, !PT ;  /* 0x000000ff000f7812 */ /* 0x000fe400078ec0ff */
[----:B---3--:R-:W-:Y:S02]  /*e180*/  LOP3.LUT R20, R5, 0xff, RZ, 0xc0, !PT ;  /* 0x000000ff05147812 */ /* 0x008fe400078ec0ff */
[----:B--2---:R-:W-:Y:S02]  /*e190*/  LOP3.LUT R24, R10, 0xff, RZ, 0xc0, !PT ;  /* 0x000000ff0a187812 */ /* 0x004fe400078ec0ff */
[----:B------:R-:W-:Y:S02]  /*e1a0*/  LOP3.LUT R21, R21, 0xff, RZ, 0xc0, !PT ;  /* 0x000000ff15157812 */ /* 0x000fe400078ec0ff */
[----:B------:R-:W-:-:S02]  /*e1b0*/  LOP3.LUT R3, R3, 0xff, RZ, 0xc0, !PT ;  /* 0x000000ff03037812 */ /* 0x000fc400078ec0ff */
[----:B------:R-:W-:Y:S02]  /*e1c0*/  PRMT R15, R15, 0x7604, R14 ;  /* 0x000076040f0f7816 */ /* 0x000fe4000000000e */
[----:B------:R-:W-:Y:S02]  /*e1d0*/  SHF.R.U32.HI R0, RZ, 0x8, R8 ;  /* 0x00000008ff007819 */ /* 0x000fe40000011608 */
[----:B------:R-:W-:Y:S02]  /*e1e0*/  SHF.R.U32.HI R29, RZ, 0x8, R9 ;  /* 0x00000008ff1d7819 */ /* 0x000fe40000011609 */
[----:B------:R-:W-:Y:S02]  /*e1f0*/  SHF.R.U32.HI R14, RZ, 0x8, R11 ;  /* 0x00000008ff0e7819 */ /* 0x000fe4000001160b */
[----:B------:R-:W-:Y:S02]  /*e200*/  PRMT R20, R21, 0x7604, R20 ;  /* 0x0000760415147816 */ /* 0x000fe40000000014 */
[----:B------:R-:W-:-:S02]  /*e210*/  PRMT R27, R3, 0x7604, R24 ;  /* 0x00007604031b7816 */ /* 0x000fc40000000018 */
[----:B------:R-:W-:Y:S02]  /*e220*/  LOP3.LUT R21, R8, 0xff, RZ, 0xc0, !PT ;  /* 0x000000ff08157812 */ /* 0x000fe400078ec0ff */
[----:B------:R-:W-:Y:S02]  /*e230*/  LOP3.LUT R24, R9, 0xff, RZ, 0xc0, !PT ;  /* 0x000000ff09187812 */ /* 0x000fe400078ec0ff */
[----:B------:R-:W-:Y:S02]  /*e240*/  LOP3.LUT R0, R0, 0xff, RZ, 0xc0, !PT ;  /* 0x000000ff00007812 */ /* 0x000fe400078ec0ff */
[----:B------:R-:W-:Y:S02]  /*e250*/  LOP3.LUT R29, R29, 0xff, RZ, 0xc0, !PT ;  /* 0x000000ff1d1d7812 */ /* 0x000fe400078ec0ff */
[----:B------:R-:W-:Y:S02]  /*e260*/  LOP3.LUT R3, R11, 0xff, RZ, 0xc0, !PT ;  /* 0x000000ff0b037812 */ /* 0x000fe400078ec0ff */
[----:B------:R-:W-:-:S02]  /*e270*/  LOP3.LUT R14, R14, 0xff, RZ, 0xc0, !PT ;  /* 0x000000ff0e0e7812 */ /* 0x000fc400078ec0ff */
[----:B------:R-:W-:Y:S02]  /*e280*/  PRMT R31, R0, 0x7604, R21 ;  /* 0x00007604001f7816 */ /* 0x000fe40000000015 */
[----:B------:R-:W-:Y:S02]  /*e290*/  PRMT R24, R29, 0x7604, R24 ;  /* 0x000076041d187816 */ /* 0x000fe40000000018 */
[----:B------:R-:W-:Y:S02]  /*e2a0*/  PRMT R14, R14, 0x7604, R3 ;  /* 0x000076040e0e7816 */ /* 0x000fe40000000003 */
[----:B------:R-:W-:Y:S02]  /*e2b0*/  SHF.R.U32.HI R21, RZ, 0x10, R5 ;  /* 0x00000010ff157819 */ /* 0x000fe40000011605 */
[----:B------:R-:W-:Y:S02]  /*e2c0*/  SHF.R.U32.HI R29, RZ, 0x10, R11 ;  /* 0x00000010ff1d7819 */ /* 0x000fe4000001160b */
[----:B------:R-:W-:Y:S01]  /*e2d0*/  SHF.R.U32.HI R3, RZ, 0x10, R7 ;  /* 0x00000010ff037819 */ /* 0x000fe20000011607 */
[----:B------:R-:W-:Y:S01]  /*e2e0*/  IMAD.U32 R21, R21, 0x10000, RZ ;  /* 0x0001000015157824 */ /* 0x000fe200078e00ff */
[----:B------:R-:W-:Y:S01]  /*e2f0*/  SHF.R.U32.HI R33, RZ, 0x10, R9 ;  /* 0x00000010ff217819 */ /* 0x000fe20000011609 */
[----:B------:R-:W-:Y:S01]  /*e300*/  IMAD.U32 R29, R29, 0x10000, RZ ;  /* 0x000100001d1d7824 */ /* 0x000fe200078e00ff */
[----:B------:R-:W-:-:S02]  /*e310*/  SHF.L.U32 R3, R3, 0x10, RZ ;  /* 0x0000001003037819 */ /* 0x000fc400000006ff */
[----:B------:R-:W-:Y:S01]  /*e320*/  LOP3.LUT R21, R20, 0xff0000, R21, 0xf8, !PT ;  /* 0x00ff000014157812 */ /* 0x000fe200078ef815 */
[----:B------:R-:W-:Y:S01]  /*e330*/  IMAD.U32 R33, R33, 0x10000, RZ ;  /* 0x0001000021217824 */ /* 0x000fe200078e00ff */
[----:B------:R-:W-:Y:S02]  /*e340*/  LOP3.LUT R3, R12, 0xff0000, R3, 0xf8, !PT ;  /* 0x00ff00000c037812 */ /* 0x000fe400078ef803 */
[----:B------:R-:W-:Y:S02]  /*e350*/  VIMNMX R0, R26, 0x80, PT ;  /* 0x000000801a007848 */ /* 0x000fe40003fe0100 */
[----:B------:R-:W-:Y:S02]  /*e360*/  LOP3.LUT R29, R14, 0xff0000, R29, 0xf8, !PT ;  /* 0x00ff00000e1d7812 */ /* 0x000fe400078ef81d */
[----:B------:R-:W-:Y:S02]  /*e370*/  LOP3.LUT R13, R13, 0xff0000, R6, 0xf8, !PT ;  /* 0x00ff00000d0d7812 */ /* 0x000fe400078ef806 */
[----:B------:R-:W-:-:S02]  /*e380*/  LOP3.LUT R15, R15, 0xff0000, R4, 0xf8, !PT ;  /* 0x00ff00000f0f7812 */ /* 0x000fc400078ef804 */
[----:B------:R-:W-:Y:S02]  /*e390*/  LOP3.LUT R27, R27, 0xff0000, R10, 0xf8, !PT ;  /* 0x00ff00001b1b7812 */ /* 0x000fe400078ef80a */
[----:B------:R-:W-:Y:S02]  /*e3a0*/  LOP3.LUT R14, R3, 0xff000000, R7, 0xf8, !PT ;  /* 0xff000000030e7812 */ /* 0x000fe400078ef807 */
[----:B------:R-:W-:Y:S02]  /*e3b0*/  LOP3.LUT R33, R24, 0xff0000, R33, 0xf8, !PT ;  /* 0x00ff000018217812 */ /* 0x000fe400078ef821 */
[----:B------:R-:W-:Y:S02]  /*e3c0*/  ISETP.GE.AND P1, PT, R23, R0, PT ;  /* 0x000000001700720c */ /* 0x000fe40003f26270 */
[----:B------:R-:W-:Y:S02]  /*e3d0*/  LOP3.LUT R13, R13, 0xff000000, R6, 0xf8, !PT ;  /* 0xff0000000d0d7812 */ /* 0x000fe400078ef806 */
[----:B------:R-:W-:-:S02]  /*e3e0*/  LOP3.LUT R3, R15, 0xff000000, R4, 0xf8, !PT ;  /* 0xff0000000f037812 */ /* 0x000fc400078ef804 */
[----:B------:R-:W-:Y:S02]  /*e3f0*/  LOP3.LUT R12, R21, 0xff000000, R5, 0xf8, !PT ;  /* 0xff000000150c7812 */ /* 0x000fe400078ef805 */
[----:B------:R-:W-:Y:S02]  /*e400*/  LOP3.LUT R10, R27, 0xff000000, R10, 0xf8, !PT ;  /* 0xff0000001b0a7812 */ /* 0x000fe400078ef80a */
[----:B------:R-:W-:Y:S02]  /*e410*/  LOP3.LUT R11, R29, 0xff000000, R11, 0xf8, !PT ;  /* 0xff0000001d0b7812 */ /* 0x000fe400078ef80b */
[----:B------:R-:W-:Y:S01]  /*e420*/  LOP3.LUT R31, R31, 0xff0000, R8, 0xf8, !PT ;  /* 0x00ff00001f1f7812 */ /* 0x000fe200078ef808 */
[----:B0-----:R-:W-:Y:S06]  /*e430*/  @!P0 BRA `(.L_x_455) ;  /* 0x000001c000908947 */ /* 0x001fec0003800000 */
.L_x_684:
[----:B------:R-:W-:Y:S05]  /*e440*/  BSYNC B1 ;  /* 0x0000000000017941 */ /* 0x000fea0003800000 */
.L_x_454:
[----:B------:R-:W-:Y:S01]  /*e450*/  BSSY B1, `(.L_x_456) ;  /* 0x00000c0000017945 */ /* 0x000fe20003800000 */
[----:B------:R-:W-:Y:S02]  /*e460*/  LOP3.LUT R8, R31, 0xff000000, R8, 0xf8, !PT ;  /* 0xff0000001f087812 */ /* 0x000fe400078ef808 */
[----:B------:R-:W-:Y:S01]  /*e470*/  LOP3.LUT R9, R33, 0xff000000, R9, 0xf8, !PT ;  /* 0xff00000021097812 */ /* 0x000fe200078ef809 */
[----:B------:R-:W-:Y:S06]  /*e480*/  @P1 BRA `(.L_x_457) ;  /* 0x0000000800f01947 */ /* 0x000fec0003800000 */
[----:B------:R1:W5:Y:S01]  /*e490*/  LDL R42, [R1+0x64] ;  /* 0x00006400012a7983 */ /* 0x0003620000100800 */
[----:B------:R-:W2:Y:S01]  /*e4a0*/  LDC R4, c[0x0][0x3f4] ;  /* 0x0000fd00ff047b82 */ /* 0x000ea20000000800 */
[----:B------:R-:W-:Y:S01]  /*e4b0*/  BSSY B2, `(.L_x_458) ;  /* 0x000005e000027945 */ /* 0x000fe20003800000 */
[-C--:B--2---:R-:W-:Y:S02]  /*e4c0*/  ISETP.GE.AND P0, PT, R18, R4.reuse, PT ;  /* 0x000000041200720c */ /* 0x084fe40003f06270 */
[----:B------:R-:W-:-:S11]  /*e4d0*/  ISETP.GE.AND P1, PT, R233, R4, PT ;  /* 0x00000004e900720c */ /* 0x000fd60003f26270 */
[----:B-1----:R-:W-:Y:S05]  /*e4e0*/  @P0 BRA `(.L_x_459) ;  /* 0x0000000400680947 */ /* 0x002fea0003800000 */
[----:B-----5:R-:W1:Y:S01]  /*e4f0*/  LDS.128 R4, [R42+0x20400] ;  /* 0x020400002a047984 */ /* 0x020e620000000c00 */
[----:B------:R-:W-:Y:S02]  /*e500*/  F2FP.F16.E4M3.UNPACK_B R29, R10 ;  /* 0x0000000aff1d723e */ /* 0x000fe400020006ff */
[----:B------:R-:W-:-:S03]  /*e510*/  F2FP.F16.E4M3.UNPACK_B R27, R13 ;  /* 0x0000000dff1b723e */ /* 0x000fc600020006ff */
[----:B------:R-:W-:Y:S02]  /*e520*/  HADD2.F32 R30, -RZ, R29.H1_H1 ;  /* 0x3000001dff1e7230 */ /* 0x000fe40000004100 */
[----:B------:R-:W-:Y:S02]  /*e530*/  HADD2.F32 R28, -RZ, R27.H1_H1 ;  /* 0x3000001bff1c7230 */ /* 0x000fe40000004100 */
[----:B------:R-:W-:Y:S02]  /*e540*/  HADD2.F32 R29, -RZ, R29.H0_H0 ;  /* 0x2000001dff1d7230 */ /* 0x000fe40000004100 */
[----:B------:R-:W-:Y:S01]  /*e550*/  HADD2.F32 R27, -RZ, R27.H0_H0 ;  /* 0x2000001bff1b7230 */ /* 0x000fe20000004100 */
[-C--:B-1----:R-:W-:Y:S02]  /*e560*/  F2FP.F16.E4M3.UNPACK_B R15, R4.reuse.H1 ;  /* 0x00000004ff0f723e */ /* 0x082fe400030006ff */
[-C--:B------:R-:W-:Y:S02]  /*e570*/  F2FP.F16.E4M3.UNPACK_B R21, R5.reuse ;  /* 0x00000005ff15723e */ /* 0x080fe400020006ff */
[----:B------:R-:W-:Y:S01]  /*e580*/  F2FP.F16.E4M3.UNPACK_B R24, R5.H1 ;  /* 0x00000005ff18723e */ /* 0x000fe200030006ff */
[--C-:B------:R-:W-:Y:S01]  /*e590*/  HADD2.F32 R20, -RZ, R15.reuse.H0_H0 ;  /* 0x2000000fff147230 */ /* 0x100fe20000004100 */
[----:B------:R-:W-:Y:S01]  /*e5a0*/  F2FP.F16.E4M3.UNPACK_B R4, R4 ;  /* 0x00000004ff04723e */ /* 0x000fe200020006ff */
[----:B------:R-:W-:Y:S01]  /*e5b0*/  HADD2.F32 R15, -RZ, R15.H1_H1 ;  /* 0x3000000fff0f7230 */ /* 0x000fe20000004100 */
[----:B------:R-:W-:-:S02]  /*e5c0*/  F2FP.F16.E4M3.UNPACK_B R26, R6 ;  /* 0x00000006ff1a723e */ /* 0x000fc400020006ff */
[----:B------:R-:W-:Y:S02]  /*e5d0*/  F2FP.F16.E4M3.UNPACK_B R6, R6.H1 ;  /* 0x00000006ff06723e */ /* 0x000fe400030006ff */
[C---:B------:R-:W-:Y:S01]  /*e5e0*/  FMUL.FTZ R5, R15.reuse, R30 ;  /* 0x0000001e0f057220 */ /* 0x040fe20000410000 */
[-C--:B------:R-:W-:Y:S01]  /*e5f0*/  FMUL.FTZ R31, R15, R28.reuse ;  /* 0x0000001c0f1f7220 */ /* 0x080fe20000410000 */
[----:B------:R-:W-:Y:S02]  /*e600*/  F2FP.F16.E4M3.UNPACK_B R15, R7 ;  /* 0x00000007ff0f723e */ /* 0x000fe400020006ff */
[C---:B------:R-:W-:Y:S01]  /*e610*/  FFMA.FTZ R33, R20.reuse, R28, -R5 ;  /* 0x0000001c14217223 */ /* 0x040fe20000010805 */
[--C-:B------:R-:W-:Y:S01]  /*e620*/  HADD2.F32 R5, -RZ, R4.reuse.H1_H1 ;  /* 0x30000004ff057230 */ /* 0x100fe20000004100 */
[----:B------:R-:W-:Y:S01]  /*e630*/  F2FP.F16.E4M3.UNPACK_B R28, R10.H1 ;  /* 0x0000000aff1c723e */ /* 0x000fe200030006ff */
[----:B------:R-:W-:Y:S01]  /*e640*/  FFMA.FTZ R34, R20, R30, R31 ;  /* 0x0000001e14227223 */ /* 0x000fe2000001001f */
[----:B------:R-:W-:Y:S01]  /*e650*/  HADD2.F32 R4, -RZ, R4.H0_H0 ;  /* 0x20000004ff047230 */ /* 0x000fe20000004100 */
[----:B------:R-:W-:Y:S01]  /*e660*/  F2FP.F16.E4M3.UNPACK_B R20, R13.H1 ;  /* 0x0000000dff14723e */ /* 0x000fe200030006ff */
[C---:B------:R-:W-:Y:S01]  /*e670*/  FMUL.FTZ R31, R5.reuse, R29 ;  /* 0x0000001d051f7220 */ /* 0x040fe20000410000 */
[----:B------:R-:W-:Y:S01]  /*e680*/  FMUL.FTZ R32, R5, R27 ;  /* 0x0000001b05207220 */ /* 0x000fe20000410000 */
[----:B------:R-:W-:Y:S01]  /*e690*/  HADD2.F32 R30, -RZ, R28.H1_H1 ;  /* 0x3000001cff1e7230 */ /* 0x000fe20000004100 */
[----:B------:R-:W-:Y:S01]  /*e6a0*/  F2FP.F16.E4M3.UNPACK_B R7, R7.H1 ;  /* 0x00000007ff07723e */ /* 0x000fe200030006ff */
[----:B------:R-:W-:-:S02]  /*e6b0*/  HADD2.F32 R5, -RZ, R24.H1_H1 ;  /* 0x30000018ff057230 */ /* 0x000fc40000004100 */
[C---:B------:R-:W-:Y:S01]  /*e6c0*/  FFMA.FTZ R31, R4.reuse, R27, -R31 ;  /* 0x0000001b041f7223 */ /* 0x040fe2000001081f */
[----:B------:R-:W-:Y:S01]  /*e6d0*/  FFMA.FTZ R32, R4, R29, R32 ;  /* 0x0000001d04207223 */ /* 0x000fe20000010020 */
[----:B------:R-:W-:Y:S02]  /*e6e0*/  HADD2.F32 R27, -RZ, R20.H1_H1 ;  /* 0x30000014ff1b7230 */ /* 0x000fe40000004100 */
[----:B------:R-:W-:Y:S02]  /*e6f0*/  HADD2.F32 R24, -RZ, R24.H0_H0 ;  /* 0x20000018ff187230 */ /* 0x000fe40000004100 */
[C---:B------:R-:W-:Y:S01]  /*e700*/  FMUL.FTZ R29, R5.reuse, R30 ;  /* 0x0000001e051d7220 */ /* 0x040fe20000410000 */
[----:B------:R-:W-:Y:S02]  /*e710*/  HADD2.F32 R28, -RZ, R28.H0_H0 ;  /* 0x2000001cff1c7230 */ /* 0x000fe40000004100 */
[----:B------:R-:W-:Y:S01]  /*e720*/  FMUL.FTZ R5, R5, R27 ;  /* 0x0000001b05057220 */ /* 0x000fe20000410000 */
[----:B------:R-:W-:-:S02]  /*e730*/  HADD2.F32 R4, -RZ, R21.H1_H1 ;  /* 0x30000015ff047230 */ /* 0x000fc40000004100 */
[C---:B------:R-:W-:Y:S01]  /*e740*/  FFMA.FTZ R37, R24.reuse, R27, -R29 ;  /* 0x0000001b18257223 */ /* 0x040fe2000001081d */
[----:B------:R-:W-:Y:S01]  /*e750*/  F2FP.F16.E4M3.UNPACK_B R27, R11 ;  /* 0x0000000bff1b723e */ /* 0x000fe200020006ff */
[----:B------:R-:W-:Y:S02]  /*e760*/  HADD2.F32 R20, -RZ, R20.H0_H0 ;  /* 0x20000014ff147230 */ /* 0x000fe40000004100 */
[----:B------:R-:W-:Y:S01]  /*e770*/  FFMA.FTZ R30, R24, R30, R5 ;  /* 0x0000001e181e7223 */ /* 0x000fe20000010005 */
[----:B------:R-:W-:Y:S02]  /*e780*/  HADD2.F32 R21, -RZ, R21.H0_H0 ;  /* 0x20000015ff157230 */ /* 0x000fe40000004100 */
[C---:B------:R-:W-:Y:S01]  /*e790*/  FMUL.FTZ R36, R4.reuse, R28 ;  /* 0x0000001c04247220 */ /* 0x040fe20000410000 */
[----:B------:R-:W-:Y:S01]  /*e7a0*/  F2FP.F16.E4M3.UNPACK_B R24, R14 ;  /* 0x0000000eff18723e */ /* 0x000fe200020006ff */
[----:B------:R-:W-:Y:S02]  /*e7b0*/  HADD2.F32 R29, -RZ, R27.H1_H1 ;  /* 0x3000001bff1d7230 */ /* 0x000fe40000004100 */
[----:B0-----:R-:W-:Y:S01]  /*e7c0*/  FMUL.FTZ R35, R4, R20 ;  /* 0x0000001404237220 */ /* 0x001fe20000410000 */
[----:B------:R-:W-:-:S02]  /*e7d0*/  HADD2.F32 R5, -RZ, R6.H1_H1 ;  /* 0x30000006ff057230 */ /* 0x000fc40000004100 */
[C---:B------:R-:W-:Y:S01]  /*e7e0*/  FFMA.FTZ R36, R21.reuse, R20, -R36 ;  /* 0x0000001415247223 */ /* 0x040fe20000010824 */
[----:B------:R-:W-:Y:S02]  /*e7f0*/  HADD2.F32 R20, -RZ, R24.H1_H1 ;  /* 0x30000018ff147230 */ /* 0x000fe40000004100 */
[----:B------:R-:W-:Y:S01]  /*e800*/  FFMA.FTZ R35, R21, R28, R35 ;  /* 0x0000001c15237223 */ /* 0x000fe20000010023 */
[----:B------:R-:W-:Y:S02]  /*e810*/  HADD2.F32 R6, -RZ, R6.H0_H0 ;  /* 0x20000006ff067230 */ /* 0x000fe40000004100 */
[C---:B------:R-:W-:Y:S01]  /*e820*/  FMUL.FTZ R39, R5.reuse, R29 ;  /* 0x0000001d05277220 */ /* 0x040fe20000410000 */
[----:B------:R-:W-:Y:S02]  /*e830*/  HADD2.F32 R27, -RZ, R27.H0_H0 ;  /* 0x2000001bff1b7230 */ /* 0x000fe40000004100 */
[----:B------:R-:W-:Y:S01]  /*e840*/  FMUL.FTZ R41, R5, R20 ;  /* 0x0000001405297220 */ /* 0x000fe20000410000 */
[----:B------:R-:W-:-:S02]  /*e850*/  HADD2.F32 R4, -RZ, R26.H1_H1 ;  /* 0x3000001aff047230 */ /* 0x000fc40000004100 */
[----:B------:R-:W-:Y:S01]  /*e860*/  FFMA.FTZ R28, R6, R20, -R39 ;  /* 0x00000014061c7223 */ /* 0x000fe20000010827 */
[----:B------:R-:W-:Y:S01]  /*e870*/  HADD2.F32 R21, -RZ, R24.H0_H0 ;  /* 0x20000018ff157230 */ /* 0x000fe20000004100 */
[----:B------:R-:W-:Y:S01]  /*e880*/  F2FP.F16.E4M3.UNPACK_B R5, R14.H1 ;  /* 0x0000000eff05723e */ /* 0x000fe200030006ff */
[----:B------:R-:W-:Y:S02]  /*e890*/  HADD2.F32 R26, -RZ, R26.H0_H0 ;  /* 0x2000001aff1a7230 */ /* 0x000fe40000004100 */
[----:B------:R-:W-:Y:S01]  /*e8a0*/  FMUL.FTZ R39, R4, R27 ;  /* 0x0000001b04277220 */ /* 0x000fe20000410000 */
[----:B------:R-:W-:Y:S01]  /*e8b0*/  FFMA.FTZ R41, R6, R29, R41 ;  /* 0x0000001d06297223 */ /* 0x000fe20000010029 */
[----:B------:R-:W-:Y:S01]  /*e8c0*/  FMUL.FTZ R20, R4, R21 ;  /* 0x0000001504147220 */ /* 0x000fe20000410000 */
[----:B------:R-:W-:Y:S01]  /*e8d0*/  F2FP.F16.E4M3.UNPACK_B R4, R11.H1 ;  /* 0x0000000bff04723e */ /* 0x000fe200030006ff */
[----:B------:R-:W-:Y:S01]  /*e8e0*/  FFMA.FTZ R39, R26, R21, -R39 ;  /* 0x000000151a277223 */ /* 0x000fe20000010827 */
[----:B------:R-:W-:-:S02]  /*e8f0*/  HADD2.F32 R6, -RZ, R5.H0_H0 ;  /* 0x20000005ff067230 */ /* 0x000fc40000004100 */
[----:B------:R-:W-:Y:S01]  /*e900*/  FFMA.FTZ R26, R26, R27, R20 ;  /* 0x0000001b1a1a7223 */ /* 0x000fe20000010014 */
[----:B------:R-:W-:Y:S01]  /*e910*/  HADD2.F32 R20, -RZ, R5.H1_H1 ;  /* 0x30000005ff147230 */ /* 0x000fe20000004100 */
[----:B------:R-:W-:Y:S01]  /*e920*/  F2FP.SATFINITE.E4M3.F32.PACK_AB_MERGE_C R30, R30, R37, RZ ;  /* 0x000000251e1e723e */ /* 0x000fe200048070ff */
[--C-:B------:R-:W-:Y:S02]  /*e930*/  HADD2.F32 R24, -RZ, R4.reuse.H1_H1 ;  /* 0x30000004ff187230 */ /* 0x100fe40000004100 */
[----:B------:R-:W-:Y:S02]  /*e940*/  HADD2.F32 R5, -RZ, R7.H1_H1 ;  /* 0x30000007ff057230 */ /* 0x000fe40000004100 */
[----:B------:R-:W-:Y:S02]  /*e950*/  HADD2.F32 R21, -RZ, R4.H0_H0 ;  /* 0x20000004ff157230 */ /* 0x000fe40000004100 */
[----:B------:R-:W-:Y:S02]  /*e960*/  HADD2.F32 R4, -RZ, R15.H1_H1 ;  /* 0x3000000fff047230 */ /* 0x000fe40000004100 */
[----:B------:R-:W-:Y:S01]  /*e970*/  FMUL.FTZ R40, R5, R24 ;  /* 0x0000001805287220 */ /* 0x000fe20000410000 */
[----:B------:R-:W-:-:S02]  /*e980*/  HADD2.F32 R7, -RZ, R7.H0_H0 ;  /* 0x20000007ff077230 */ /* 0x000fc40000004100 */
[----:B------:R-:W-:Y:S01]  /*e990*/  FMUL.FTZ R5, R5, R20 ;  /* 0x0000001405057220 */ /* 0x000fe20000410000 */
[----:B------:R-:W-:Y:S02]  /*e9a0*/  HADD2.F32 R15, -RZ, R15.H0_H0 ;  /* 0x2000000fff0f7230 */ /* 0x000fe40000004100 */
[CC--:B------:R-:W-:Y:S01]  /*e9b0*/  FMUL.FTZ R38, R4.reuse, R21.reuse ;  /* 0x0000001504267220 */ /* 0x0c0fe20000410000 */
[----:B------:R-:W-:Y:S01]  /*e9c0*/  FMUL.FTZ R4, R4, R6 ;  /* 0x0000000604047220 */ /* 0x000fe20000410000 */
[C---:B------:R-:W-:Y:S01]  /*e9d0*/  FFMA.FTZ R40, R7.reuse, R20, -R40 ;  /* 0x0000001407287223 */ /* 0x040fe20000010828 */
[----:B------:R-:W-:Y:S01]  /*e9e0*/  FFMA.FTZ R5, R7, R24, R5 ;  /* 0x0000001807057223 */ /* 0x000fe20000010005 */
[C---:B------:R-:W-:Y:S01]  /*e9f0*/  FFMA.FTZ R7, R15.reuse, R6, -R38 ;  /* 0x000000060f077223 */ /* 0x040fe20000010826 */
[----:B------:R-:W-:Y:S01]  /*ea00*/  FFMA.FTZ R20, R15, R21, R4 ;  /* 0x000000150f147223 */ /* 0x000fe20000010004 */
[----:B------:R-:W-:Y:S02]  /*ea10*/  F2FP.SATFINITE.E4M3.F32.PACK_AB_MERGE_C R4, R34, R33, RZ ;  /* 0x000000212204723e */ /* 0x000fe400048070ff */
[----:B------:R-:W-:-:S02]  /*ea20*/  F2FP.SATFINITE.E4M3.F32.PACK_AB_MERGE_C R6, R41, R28, RZ ;  /* 0x0000001c2906723e */ /* 0x000fc400048070ff */
[----:B------:R-:W-:Y:S02]  /*ea30*/  F2FP.SATFINITE.E4M3.F32.PACK_AB_MERGE_C R40, R5, R40, RZ ;  /* 0x000000280528723e */ /* 0x000fe400048070ff */
[----:B------:R-:W-:Y:S02]  /*ea40*/  F2FP.SATFINITE.E4M3.F32.PACK_AB_MERGE_C R4, R32, R31, R4 ;  /* 0x0000001f2004723e */ /* 0x000fe40004807004 */
[----:B------:R-:W-:Y:S02]  /*ea50*/  F2FP.SATFINITE.E4M3.F32.PACK_AB_MERGE_C R5, R35, R36, R30 ;  /* 0x000000242305723e */ /* 0x000fe4000480701e */
[----:B------:R-:W-:Y:S02]  /*ea60*/  F2FP.SATFINITE.E4M3.F32.PACK_AB_MERGE_C R6, R26, R39, R6 ;  /* 0x000000271a06723e */ /* 0x000fe40004807006 */
[----:B------:R-:W-:-:S05]  /*ea70*/  F2FP.SATFINITE.E4M3.F32.PACK_AB_MERGE_C R7, R20, R7, R40 ;  /* 0x000000071407723e */ /* 0x000fca0004807028 */
[----:B------:R1:W-:Y:S02]  /*ea80*/  STS.128 [R42+0x20400], R4 ;  /* 0x020400042a007388 */ /* 0x0003e40000000c00 */
.L_x_459:
[----:B------:R-:W-:Y:S05]  /*ea90*/  BSYNC B2 ;  /* 0x0000000000027941 */ /* 0x000fea0003800000 */
.L_x_458:
[----:B------:R-:W-:Y:S05]  /*eaa0*/  @P1 BRA `(.L_x_457) ;  /* 0x0000000400681947 */ /* 0x000fea0003800000 */
[----:B-1---5:R-:W1:Y:S01]  /*eab0*/  LDS.128 R4, [R42+0x24400] ;  /* 0x024400002a047984 */ /* 0x022e620000000c00 */
        /* <DEDUP_REMOVED lines=89> */
.L_x_457:
[----:B------:R-:W-:Y:S05]  /*f050*/  BSYNC B1 ;  /* 0x0000000000017941 */ /* 0x000fea0003800000 */
.L_x_456:
[----:B-12---:R-:W-:Y:S01]  /*f060*/  VIADD R4, R23, 0x20 ;  /* 0x0000002017047836 */ /* 0x006fe20000000000 */
[----:B------:R-:W-:Y:S04]  /*f070*/  BSSY B1, `(.L_x_460) ;  /* 0x00000bf000017945 */ /* 0x000fe80003800000 */
[----:B------:R-:W-:-:S13]  /*f080*/  ISETP.GE.AND P0, PT, R4, R0, PT ;  /* 0x000000000400720c */ /* 0x000fda0003f06270 */
[----:B------:R-:W-:Y:S05]  /*f090*/  @P0 BRA `(.L_x_461) ;  /* 0x0000000800f00947 */ /* 0x000fea0003800000 */
[----:B-----5:R1:W5:Y:S01]  /*f0a0*/  LDL R42, [R1+0x64] ;  /* 0x00006400012a7983 */ /* 0x0203620000100800 */
[----:B------:R-:W2:Y:S01]  /*f0b0*/  LDC R4, c[0x0][0x3f4] ;  /* 0x0000fd00ff047b82 */ /* 0x000ea20000000800 */
[----:B------:R-:W-:Y:S01]  /*f0c0*/  BSSY B2, `(.L_x_462) ;  /* 0x000005e000027945 */ /* 0x000fe20003800000 */
[-C--:B--2---:R-:W-:Y:S02]  /*f0d0*/  ISETP.GE.AND P0, PT, R18, R4.reuse, PT ;  /* 0x000000041200720c */ /* 0x084fe40003f06270 */
[----:B------:R-:W-:-:S11]  /*f0e0*/  ISETP.GE.AND P1, PT, R233, R4, PT ;  /* 0x00000004e900720c */ /* 0x000fd60003f26270 */
[----:B-1----:R-:W-:Y:S05]  /*f0f0*/  @P0 BRA `(.L_x_463) ;  /* 0x0000000400680947 */ /* 0x002fea0003800000 */
[----:B-----5:R-:W1:Y:S01]  /*f100*/  LDS.128 R4, [R42+0x21400] ;  /* 0x021400002a047984 */ /* 0x020e620000000c00 */
[----:B------:R-:W-:Y:S02]  /*f110*/  F2FP.F16.E4M3.UNPACK_B R29, R13 ;  /* 0x0000000dff1d723e */ /* 0x000fe400020006ff */
[-C--:B------:R-:W-:Y:S02]  /*f120*/  F2FP.F16.E4M3.UNPACK_B R30, R10.reuse ;  /* 0x0000000aff1e723e */ /* 0x080fe400020006ff */
[----:B------:R-:W-:Y:S01]  /*f130*/  F2FP.F16.E4M3.UNPACK_B R33, R10.H1 ;  /* 0x0000000aff21723e */ /* 0x000fe200030006ff */
[----:B------:R-:W-:Y:S01]  /*f140*/  HADD2.F32 R28, -RZ, R29.H1_H1 ;  /* 0x3000001dff1c7230 */ /* 0x000fe20000004100 */
[----:B------:R-:W-:Y:S01]  /*f150*/  F2FP.F16.E4M3.UNPACK_B R37, R11 ;  /* 0x0000000bff25723e */ /* 0x000fe200020006ff */
[----:B------:R-:W-:Y:S02]  /*f160*/  HADD2.F32 R32, -RZ, R30.H1_H1 ;  /* 0x3000001eff207230 */ /* 0x000fe40000004100 */
[----:B------:R-:W-:-:S02]  /*f170*/  HADD2.F32 R34, -RZ, R33.H1_H1 ;  /* 0x30000021ff227230 */ /* 0x000fc40000004100 */
[----:B0-----:R-:W-:Y:S02]  /*f180*/  HADD2.F32 R35, -RZ, R33.H0_H0 ;  /* 0x20000021ff237230 */ /* 0x001fe40000004100 */
[--C-:B------:R-:W-:Y:S02]  /*f190*/  HADD2.F32 R40, -RZ, R37.reuse.H1_H1 ;  /* 0x30000025ff287230 */ /* 0x100fe40000004100 */
        /* <DEDUP_REMOVED lines=9> */
[-C--:B------:R-:W-:Y:S01]  /*f230*/  FMUL.FTZ R5, R32, R15.reuse ;  /* 0x0000000f20057220 */ /* 0x080fe20000410000 */
[C---:B------:R-:W-:Y:S01]  /*f240*/  FMUL.FTZ R27, R28.reuse, R15 ;  /* 0x0000000f1c1b7220 */ /* 0x040fe20000410000 */
[----:B------:R-:W-:Y:S02]  /*f250*/  F2FP.F16.E4M3.UNPACK_B R15, R7 ;  /* 0x00000007ff0f723e */ /* 0x000fe400020006ff */
[-C--:B------:R-:W-:Y:S01]  /*f260*/  FFMA.FTZ R28, R28, R20.reuse, -R5 ;  /* 0x000000141c1c7223 */ /* 0x080fe20000010805 */
[----:B------:R-:W-:Y:S01]  /*f270*/  FFMA.FTZ R31, R32, R20, R27 ;  /* 0x00000014201f7223 */ /* 0x000fe2000001001b */
[----:B------:R-:W-:Y:S01]  /*f280*/  HADD2.F32 R32, -RZ, R30.H0_H0 ;  /* 0x2000001eff207230 */ /* 0x000fe20000004100 */
[----:B------:R-:W-:Y:S01]  /*f290*/  F2FP.F16.E4M3.UNPACK_B R30, R13.H1 ;  /* 0x0000000dff1e723e */ /* 0x000fe200030006ff */
[----:B------:R-:W-:Y:S01]  /*f2a0*/  HADD2.F32 R5, -RZ, R4.H1_H1 ;  /* 0x30000004ff057230 */ /* 0x000fe20000004100 */
[----:B------:R-:W-:Y:S01]  /*f2b0*/  F2FP.F16.E4M3.UNPACK_B R7, R7.H1 ;  /* 0x00000007ff07723e */ /* 0x000fe200030006ff */
[----:B------:R-:W-:-:S02]  /*f2c0*/  HADD2.F32 R20, -RZ, R29.H0_H0 ;  /* 0x2000001dff147230 */ /* 0x000fc40000004100 */
[----:B------:R-:W-:Y:S02]  /*f2d0*/  HADD2.F32 R4, -RZ, R4.H0_H0 ;  /* 0x20000004ff047230 */ /* 0x000fe40000004100 */
[-C--:B------:R-:W-:Y:S01]  /*f2e0*/  FMUL.FTZ R27, R32, R5.reuse ;  /* 0x00000005201b7220 */ /* 0x080fe20000410000 */
[----:B------:R-:W-:Y:S02]  /*f2f0*/  HADD2.F32 R33, -RZ, R30.H0_H0 ;  /* 0x2000001eff217230 */ /* 0x000fe40000004100 */
[C---:B------:R-:W-:Y:S01]  /*f300*/  FMUL.FTZ R29, R20.reuse, R5 ;  /* 0x00000005141d7220 */ /* 0x040fe20000410000 */
[--C-:B------:R-:W-:Y:S02]  /*f310*/  HADD2.F32 R5, -RZ, R24.reuse.H1_H1 ;  /* 0x30000018ff057230 */ /* 0x100fe40000004100 */
[-C--:B------:R-:W-:Y:S01]  /*f320*/  FFMA.FTZ R27, R20, R4.reuse, -R27 ;  /* 0x00000004141b7223 */ /* 0x080fe2000001081b */
[----:B------:R-:W-:Y:S02]  /*f330*/  HADD2.F32 R24, -RZ, R24.H0_H0 ;  /* 0x20000018ff187230 */ /* 0x000fe40000004100 */
[----:B------:R-:W-:Y:S01]  /*f340*/  FFMA.FTZ R20, R32, R4, R29 ;  /* 0x0000000420147223 */ /* 0x000fe2000001001d */
[----:B------:R-:W-:-:S02]  /*f350*/  HADD2.F32 R32, -RZ, R30.H1_H1 ;  /* 0x3000001eff207230 */ /* 0x000fc40000004100 */
[-C--:B------:R-:W-:Y:S01]  /*f360*/  FMUL.FTZ R29, R34, R5.reuse ;  /* 0x00000005221d7220 */ /* 0x080fe20000410000 */
[--C-:B------:R-:W-:Y:S02]  /*f370*/  HADD2.F32 R4, -RZ, R21.reuse.H1_H1 ;  /* 0x30000015ff047230 */ /* 0x100fe40000004100 */
[----:B------:R-:W-:Y:S02]  /*f380*/  HADD2.F32 R21, -RZ, R21.H0_H0 ;  /* 0x20000015ff157230 */ /* 0x000fe40000004100 */
[C---:B------:R-:W-:Y:S01]  /*f390*/  FMUL.FTZ R5, R32.reuse, R5 ;  /* 0x0000000520057220 */ /* 0x040fe20000410000 */
[----:B------:R-:W-:Y:S01]  /*f3a0*/  FFMA.FTZ R29, R32, R24, -R29 ;  /* 0x00000018201d7223 */ /* 0x000fe2000001081d */
[----:B------:R-:W-:Y:S01]  /*f3b0*/  FMUL.FTZ R30, R35, R4 ;  /* 0x00000004231e7220 */ /* 0x000fe20000410000 */
[----:B------:R-:W-:Y:S01]  /*f3c0*/  F2FP.F16.E4M3.UNPACK_B R32, R14 ;  /* 0x0000000eff20723e */ /* 0x000fe200020006ff */
[----:B------:R-:W-:Y:S01]  /*f3d0*/  FFMA.FTZ R24, R34, R24, R5 ;  /* 0x0000001822187223 */ /* 0x000fe20000010005 */
[----:B------:R-:W-:Y:S01]  /*f3e0*/  FMUL.FTZ R4, R33, R4 ;  /* 0x0000000421047220 */ /* 0x000fe20000410000 */
[----:B------:R-:W-:-:S02]  /*f3f0*/  HADD2.F32 R5, -RZ, R6.H1_H1 ;  /* 0x30000006ff057230 */ /* 0x000fc40000004100 */
[-C--:B------:R-:W-:Y:S01]  /*f400*/  FFMA.FTZ R30, R33, R21.reuse, -R30 ;  /* 0x00000015211e7223 */ /* 0x080fe2000001081e */
[----:B------:R-:W-:Y:S02]  /*f410*/  HADD2.F32 R34, -RZ, R32.H1_H1 ;  /* 0x30000020ff227230 */ /* 0x000fe40000004100 */
[----:B------:R-:W-:Y:S01]  /*f420*/  FFMA.FTZ R21, R35, R21, R4 ;  /* 0x0000001523157223 */ /* 0x000fe20000010004 */
[----:B------:R-:W-:Y:S02]  /*f430*/  HADD2.F32 R6, -RZ, R6.H0_H0 ;  /* 0x20000006ff067230 */ /* 0x000fe40000004100 */
[-C--:B------:R-:W-:Y:S01]  /*f440*/  FMUL.FTZ R33, R40, R5.reuse ;  /* 0x0000000528217220 */ /* 0x080fe20000410000 */
[----:B------:R-:W-:Y:S02]  /*f450*/  HADD2.F32 R36, -RZ, R32.H0_H0 ;  /* 0x20000020ff247230 */ /* 0x000fe40000004100 */
[----:B------:R-:W-:Y:S01]  /*f460*/  FMUL.FTZ R35, R34, R5 ;  /* 0x0000000522237220 */ /* 0x000fe20000410000 */
[----:B------:R-:W-:-:S02]  /*f470*/  HADD2.F32 R4, -RZ, R26.H1_H1 ;  /* 0x3000001aff047230 */ /* 0x000fc40000004100 */
[----:B------:R-:W-:Y:S01]  /*f480*/  FFMA.FTZ R32, R34, R6, -R33 ;  /* 0x0000000622207223 */ /* 0x000fe20000010821 */
[----:B------:R-:W-:Y:S01]  /*f490*/  HADD2.F32 R26, -RZ, R26.H0_H0 ;  /* 0x2000001aff1a7230 */ /* 0x000fe20000004100 */
[----:B------:R-:W-:Y:S01]  /*f4a0*/  F2FP.F16.E4M3.UNPACK_B R34, R14.H1 ;  /* 0x0000000eff22723e */ /* 0x000fe200030006ff */
[----:B------:R-:W-:Y:S01]  /*f4b0*/  FFMA.FTZ R35, R40, R6, R35 ;  /* 0x0000000628237223 */ /* 0x000fe20000010023 */
[-C--:B------:R-:W-:Y:S01]  /*f4c0*/  FMUL.FTZ R5, R38, R4.reuse ;  /* 0x0000000426057220 */ /* 0x080fe20000410000 */
[C---:B------:R-:W-:Y:S01]  /*f4d0*/  FMUL.FTZ R33, R36.reuse, R4 ;  /* 0x0000000424217220 */ /* 0x040fe20000410000 */
[----:B------:R-:W-:Y:S01]  /*f4e0*/  F2FP.F16.E4M3.UNPACK_B R4, R11.H1 ;  /* 0x0000000bff04723e */ /* 0x000fe200030006ff */
[----:B------:R-:W-:Y:S02]  /*f4f0*/  HADD2.F32 R39, -RZ, R34.H1_H1 ;  /* 0x30000022ff277230 */ /* 0x000fe40000004100 */
[----:B------:R-:W-:Y:S01]  /*f500*/  FFMA.FTZ R6, R36, R26, -R5 ;  /* 0x0000001a24067223 */ /* 0x000fe20000010805 */
[----:B------:R-:W-:-:S02]  /*f510*/  HADD2.F32 R5, -RZ, R7.H1_H1 ;  /* 0x30000007ff057230 */ /* 0x000fc40000004100 */
[----:B------:R-:W-:Y:S01]  /*f520*/  FFMA.FTZ R33, R38, R26, R33 ;  /* 0x0000001a26217223 */ /* 0x000fe20000010021 */
[--C-:B------:R-:W-:Y:S01]  /*f530*/  HADD2.F32 R43, -RZ, R4.reuse.H1_H1 ;  /* 0x30000004ff2b7230 */ /* 0x100fe20000004100 */
[----:B------:R-:W-:Y:S01]  /*f540*/  F2FP.SATFINITE.E4M3.F32.PACK_AB_MERGE_C R24, R24, R29, RZ ;  /* 0x0000001d1818723e */ /* 0x000fe200048070ff */
[----:B------:R-:W-:Y:S02]  /*f550*/  HADD2.F32 R41, -RZ, R4.H0_H0 ;  /* 0x20000004ff297230 */ /* 0x000fe40000004100 */
[-C--:B------:R-:W-:Y:S01]  /*f560*/  FMUL.FTZ R36, R39, R5.reuse ;  /* 0x0000000527247220 */ /* 0x080fe20000410000 */
[----:B------:R-:W-:Y:S01]  /*f570*/  HADD2.F32 R4, -RZ, R15.H1_H1 ;  /* 0x3000000fff047230 */ /* 0x000fe20000004100 */
[----:B------:R-:W-:Y:S01]  /*f580*/  F2FP.SATFINITE.E4M3.F32.PACK_AB_MERGE_C R32, R35, R32, RZ ;  /* 0x000000202320723e */ /* 0x000fe200048070ff */
[----:B------:R-:W-:Y:S02]  /*f590*/  HADD2.F32 R37, -RZ, R34.H0_H0 ;  /* 0x20000022ff257230 */ /* 0x000fe40000004100 */
[----:B------:R-:W-:Y:S01]  /*f5a0*/  FMUL.FTZ R34, R43, R5 ;  /* 0x000000052b227220 */ /* 0x000fe20000410000 */
[----:B------:R-:W-:-:S02]  /*f5b0*/  HADD2.F32 R7, -RZ, R7.H0_H0 ;  /* 0x20000007ff077230 */ /* 0x000fc40000004100 */
[-C--:B------:R-:W-:Y:S01]  /*f5c0*/  FMUL.FTZ R26, R41, R4.reuse ;  /* 0x00000004291a7220 */ /* 0x080fe20000410000 */
[----:B------:R-:W-:Y:S02]  /*f5d0*/  HADD2.F32 R15, -RZ, R15.H0_H0 ;  /* 0x2000000fff0f7230 */ /* 0x000fe40000004100 */
[----:B------:R-:W-:Y:S01]  /*f5e0*/  FMUL.FTZ R4, R37, R4 ;  /* 0x0000000425047220 */ /* 0x000fe20000410000 */
[----:B------:R-:W-:Y:S01]  /*f5f0*/  F2FP.SATFINITE.E4M3.F32.PACK_AB_MERGE_C R6, R33, R6, R32 ;  /* 0x000000062106723e */ /* 0x000fe20004807020 */
[-C--:B------:R-:W-:Y:S01]  /*f600*/  FFMA.FTZ R34, R39, R7.reuse, -R34 ;  /* 0x0000000727227223 */ /* 0x080fe20000010822 */
[----:B------:R-:W-:Y:S01]  /*f610*/  FFMA.FTZ R5, R43, R7, R36 ;  /* 0x000000072b057223 */ /* 0x000fe20000010024 */
[-C--:B------:R-:W-:Y:S01]  /*f620*/  FFMA.FTZ R7, R37, R15.reuse, -R26 ;  /* 0x0000000f25077223 */ /* 0x080fe2000001081a */
[----:B------:R-:W-:Y:S01]  /*f630*/  FFMA.FTZ R26, R41, R15, R4 ;  /* 0x0000000f291a7223 */ /* 0x000fe20000010004 */
[----:B------:R-:W-:Y:S02]  /*f640*/  F2FP.SATFINITE.E4M3.F32.PACK_AB_MERGE_C R4, R31, R28, RZ ;  /* 0x0000001c1f04723e */ /* 0x000fe400048070ff */
[----:B------:R-:W-:-:S02]  /*f650*/  F2FP.SATFINITE.E4M3.F32.PACK_AB_MERGE_C R34, R5, R34, RZ ;  /* 0x000000220522723e */ /* 0x000fc400048070ff */
[----:B------:R-:W-:Y:S02]  /*f660*/  F2FP.SATFINITE.E4M3.F32.PACK_AB_MERGE_C R4, R20, R27, R4 ;  /* 0x0000001b1404723e */ /* 0x000fe40004807004 */
[----:B------:R-:W-:Y:S02]  /*f670*/  F2FP.SATFINITE.E4M3.F32.PACK_AB_MERGE_C R5, R21, R30, R24 ;  /* 0x0000001e1505723e */ /* 0x000fe40004807018 */
[----:B------:R-:W-:-:S05]  /*f680*/  F2FP.SATFINITE.E4M3.F32.PACK_AB_MERGE_C R7, R26, R7, R34 ;  /* 0x000000071a07723e */ /* 0x000fca0004807022 */
[----:B------:R1:W-:Y:S02]  /*f690*/  STS.128 [R42+0x21400], R4 ;  /* 0x021400042a007388 */ /* 0x0003e40000000c00 */
.L_x_463:
[----:B------:R-:W-:Y:S05]  /*f6a0*/  BSYNC B2 ;  /* 0x0000000000027941 */ /* 0x000fea0003800000 */
.L_x_462:
[----:B------:R-:W-:Y:S05]  /*f6b0*/  @P1 BRA `(.L_x_461) ;  /* 0x0000000400681947 */ /* 0x000fea0003800000 */
[----:B-1---5:R-:W1:Y:S01]  /*f6c0*/  LDS.128 R4, [R42+0x25400] ;  /* 0x025400002a047984 */ /* 0x022e620000000c00 */
        /* <DEDUP_REMOVED lines=89> */
.L_x_461:
[----:B------:R-:W-:Y:S05]  /*fc60*/  BSYNC B1 ;  /* 0x0000000000017941 */ /* 0x000fea0003800000 */
.L_x_460:
[----:B-12---:R-:W-:Y:S01]  /*fc70*/  IADD3 R4, R23, 0x40, RZ ;  /* 0x0000004017047810 */ /* 0x006fe20007ffe0ff */
[----:B------:R-:W-:Y:S03]  /*fc80*/  BSSY B1, `(.L_x_464) ;  /* 0x00000bf000017945 */ /* 0x000fe60003800000 */
        /* <DEDUP_REMOVED lines=98> */
.L_x_467:
[----:B------:R-:W-:Y:S05]  /*102b0*/  BSYNC B2 ;  /* 0x0000000000027941 */ /* 0x000fea0003800000 */
.L_x_466:
        /* <DEDUP_REMOVED lines=91> */
.L_x_465:
[----:B------:R-:W-:Y:S05]  /*10870*/  BSYNC B1 ;  /* 0x0000000000017941 */ /* 0x000fea0003800000 */
.L_x_464:
[----:B-12---:R-:W-:-:S05]  /*10880*/  VIADD R4, R23, 0x60 ;  /* 0x0000006017047836 */ /* 0x006fca0000000000 */
[----:B------:R-:W-:-:S13]  /*10890*/  ISETP.GE.AND P0, PT, R4, R0, PT ;  /* 0x000000000400720c */ /* 0x000fda0003f06270 */
[----:B------:R-:W-:Y:S05]  /*108a0*/  @P0 BRA `(.L_x_468) ;  /* 0x00000044004c0947 */ /* 0x000fea0003800000 */
        /* <DEDUP_REMOVED lines=8> */
[----:B------:R-:W-:Y:S02]  /*10930*/  F2FP.F16.E4M3.UNPACK_B R29, R13 ;  /* 0x0000000dff1d723e */ /* 0x000fe400020006ff */
[----:B------:R-:W-:Y:S01]  /*10940*/  F2FP.F16.E4M3.UNPACK_B R34, R11 ;  /* 0x0000000bff22723e */ /* 0x000fe200020006ff */
[--C-:B------:R-:W-:Y:S02]  /*10950*/  HADD2.F32 R31, -RZ, R30.reuse.H1_H1 ;  /* 0x3000001eff1f7230 */ /* 0x100fe40000004100 */
[----:B------:R-:W-:Y:S02]  /*10960*/  HADD2.F32 R27, -RZ, R29.H1_H1 ;  /* 0x3000001dff1b7230 */ /* 0x000fe40000004100 */
[----:B------:R-:W-:-:S02]  /*10970*/  HADD2.F32 R32, -RZ, R30.H0_H0 ;  /* 0x2000001eff207230 */ /* 0x000fc40000004100 */
[----:B------:R-:W-:Y:S01]  /*10980*/  HADD2.F32 R30, -RZ, R29.H0_H0 ;  /* 0x2000001dff1e7230 */ /* 0x000fe20000004100 */
[----:B------:R-:W-:Y:S01]  /*10990*/  F2FP.F16.E4M3.UNPACK_B R29, R13.H1 ;  /* 0x0000000dff1d723e */ /* 0x000fe200030006ff */
[--C-:B------:R-:W-:Y:S02]  /*109a0*/  HADD2.F32 R36, -RZ, R34.reuse.H1_H1 ;  /* 0x30000022ff247230 */ /* 0x100fe40000004100 */
[----:B0-----:R-:W-:Y:S01]  /*109b0*/  HADD2.F32 R35, -RZ, R34.H0_H0 ;  /* 0x20000022ff237230 */ /* 0x001fe20000004100 */
[----:B-1----:R-:W-:Y:S02]  /*109c0*/  F2FP.F16.E4M3.UNPACK_B R0, R4.H1 ;  /* 0x00000004ff00723e */ /* 0x002fe400030006ff */
        /* <DEDUP_REMOVED lines=12> */
[--C-:B------:R-:W-:Y:S01]  /*10a90*/  HADD2.F32 R0, -RZ, R4.reuse.H1_H1 ;  /* 0x30000004ff007230 */ /* 0x100fe20000004100 */
[----:B------:R-:W-:Y:S01]  /*10aa0*/  F2FP.F16.E4M3.UNPACK_B R31, R10.H1 ;  /* 0x0000000aff1f723e */ /* 0x000fe200030006ff */
[----:B------:R-:W-:Y:S01]  /*10ab0*/  HADD2.F32 R4, -RZ, R4.H0_H0 ;  /* 0x20000004ff047230 */ /* 0x000fe20000004100 */
[----:B------:R-:W-:Y:S01]  /*10ac0*/  F2FP.F16.E4M3.UNPACK_B R7, R7.H1 ;  /* 0x00000007ff07723e */ /* 0x000fe200030006ff */
[----:B------:R-:W-:-:S02]  /*10ad0*/  HADD2.F32 R6, -RZ, R5.H1_H1 ;  /* 0x30000005ff067230 */ /* 0x000fc40000004100 */
[-C--:B------:R-:W-:Y:S01]  /*10ae0*/  FMUL.FTZ R15, R30, R0.reuse ;  /* 0x000000001e0f7220 */ /* 0x080fe20000410000 */
[C---:B------:R-:W-:Y:S01]  /*10af0*/  FMUL.FTZ R13, R32.reuse, R0 ;  /* 0x00000000200d7220 */ /* 0x040fe20000410000 */
[----:B------:R-:W-:Y:S02]  /*10b00*/  HADD2.F32 R33, -RZ, R31.H1_H1 ;  /* 0x3000001fff217230 */ /* 0x000fe40000004100 */
[-C--:B------:R-:W-:Y:S01]  /*10b10*/  FFMA.FTZ R10, R32, R4.reuse, R15 ;  /* 0x00000004200a7223 */ /* 0x080fe2000001000f */
[----:B------:R-:W-:Y:S02]  /*10b20*/  HADD2.F32 R15, -RZ, R29.H1_H1 ;  /* 0x3000001dff0f7230 */ /* 0x000fe40000004100 */
[----:B------:R-:W-:Y:S01]  /*10b30*/  FFMA.FTZ R13, R30, R4, -R13 ;  /* 0x000000041e0d7223 */ /* 0x000fe2000001080d */
[----:B------:R-:W-:Y:S02]  /*10b40*/  HADD2.F32 R5, -RZ, R5.H0_H0 ;  /* 0x20000005ff057230 */ /* 0x000fe40000004100 */
[----:B------:R-:W-:Y:S01]  /*10b50*/  FMUL.FTZ R4, R33, R6 ;  /* 0x0000000621047220 */ /* 0x000fe20000410000 */
[----:B------:R-:W-:-:S02]  /*10b60*/  HADD2.F32 R32, -RZ, R31.H0_H0 ;  /* 0x2000001fff207230 */ /* 0x000fc40000004100 */
[C---:B------:R-:W-:Y:S01]  /*10b70*/  FMUL.FTZ R30, R15.reuse, R6 ;  /* 0x000000060f1e7220 */ /* 0x040fe20000410000 */
[--C-:B------:R-:W-:Y:S02]  /*10b80*/  HADD2.F32 R0, -RZ, R20.reuse.H1_H1 ;  /* 0x30000014ff007230 */ /* 0x100fe40000004100 */
[-C--:B------:R-:W-:Y:S01]  /*10b90*/  FFMA.FTZ R6, R15, R5.reuse, -R4 ;  /* 0x000000050f067223 */ /* 0x080fe20000010804 */
[----:B------:R-:W-:Y:S02]  /*10ba0*/  HADD2.F32 R4, -RZ, R29.H0_H0 ;  /* 0x2000001dff047230 */ /* 0x000fe40000004100 */
[----:B------:R-:W-:Y:S01]  /*10bb0*/  FFMA.FTZ R31, R33, R5, R30 ;  /* 0x00000005211f7223 */ /* 0x000fe2000001001e */
[----:B------:R-:W-:Y:S02]  /*10bc0*/  HADD2.F32 R20, -RZ, R20.H0_H0 ;  /* 0x20000014ff147230 */ /* 0x000fe40000004100 */
[----:B------:R-:W-:Y:S01]  /*10bd0*/  FMUL.FTZ R15, R32, R0 ;  /* 0x00000000200f7220 */ /* 0x000fe20000410000 */
[----:B------:R-:W-:Y:S01]  /*10be0*/  F2FP.F16.E4M3.UNPACK_B R30, R14 ;  /* 0x0000000eff1e723e */ /* 0x000fe200020006ff */
[----:B------:R-:W-:Y:S01]  /*10bf0*/  FMUL.FTZ R29, R4, R0 ;  /* 0x00000000041d7220 */ /* 0x000fe20000410000 */
[----:B------:R-:W-:-:S02]  /*10c00*/  HADD2.F32 R0, -RZ, R21.H1_H1 ;  /* 0x30000015ff007230 */ /* 0x000fc40000004100 */
[-C--:B------:R-:W-:Y:S01]  /*10c10*/  FFMA.FTZ R5, R4, R20.reuse, -R15 ;  /* 0x0000001404057223 */ /* 0x080fe2000001080f */
[----:B------:R-:W-:Y:S02]  /*10c20*/  HADD2.F32 R4, -RZ, R24.H1_H1 ;  /* 0x30000018ff047230 */ /* 0x000fe40000004100 */
[----:B------:R-:W-:Y:S01]  /*10c30*/  FFMA.FTZ R20, R32, R20, R29 ;  /* 0x0000001420147223 */ /* 0x000fe2000001001d */
[----:B------:R-:W-:Y:S01]  /*10c40*/  HADD2.F32 R32, -RZ, R30.H1_H1 ;  /* 0x3000001eff207230 */ /* 0x000fe20000004100 */
[----:B------:R-:W-:Y:S01]  /*10c50*/  F2FP.SATFINITE.E4M3.F32.PACK_AB_MERGE_C R6, R31, R6, RZ ;  /* 0x000000061f06723e */ /* 0x000fe200048070ff */
[----:B------:R-:W-:Y:S02]  /*10c60*/  HADD2.F32 R24, -RZ, R24.H0_H0 ;  /* 0x20000018ff187230 */ /* 0x000fe40000004100 */
[-C--:B------:R-:W-:Y:S01]  /*10c70*/  FMUL.FTZ R15, R36, R4.reuse ;  /* 0x00000004240f7220 */ /* 0x080fe20000410000 */
[----:B------:R-:W-:Y:S02]  /*10c80*/  HADD2.F32 R33, -RZ, R30.H0_H0 ;  /* 0x2000001eff217230 */ /* 0x000fe40000004100 */
[----:B------:R-:W-:Y:S01]  /*10c90*/  FMUL.FTZ R29, R32, R4 ;  /* 0x00000004201d7220 */ /* 0x000fe20000410000 */
[----:B------:R-:W-:-:S02]  /*10ca0*/  HADD2.F32 R21, -RZ, R21.H0_H0 ;  /* 0x20000015ff157230 */ /* 0x000fc40000004100 */
[----:B------:R-:W-:Y:S01]  /*10cb0*/  FFMA.FTZ R15, R32, R24, -R15 ;  /* 0x00000018200f7223 */ /* 0x000fe2000001080f */
[----:B------:R-:W-:Y:S01]  /*10cc0*/  FMUL.FTZ R4, R35, R0 ;  /* 0x0000000023047220 */ /* 0x000fe20000410000 */
[----:B------:R-:W-:Y:S01]  /*10cd0*/  FFMA.FTZ R24, R36, R24, R29 ;  /* 0x0000001824187223 */ /* 0x000fe2000001001d */
[C---:B------:R-:W-:Y:S01]  /*10ce0*/  FMUL.FTZ R0, R33.reuse, R0 ;  /* 0x0000000021007220 */ /* 0x040fe20000410000 */
[----:B------:R-:W-:Y:S01]  /*10cf0*/  F2FP.F16.E4M3.UNPACK_B R29, R11.H1 ;  /* 0x0000000bff1d723e */ /* 0x000fe200030006ff */
[-C--:B------:R-:W-:Y:S01]  /*10d00*/  FFMA.FTZ R11, R33, R21.reuse, -R4 ;  /* 0x00000015210b7223 */ /* 0x080fe20000010804 */
[----:B------:R-:W-:Y:S01]  /*10d10*/  F2FP.F16.E4M3.UNPACK_B R30, R14.H1 ;  /* 0x0000000eff1e723e */ /* 0x000fe200030006ff */
[----:B------:R-:W-:Y:S01]  /*10d20*/  FFMA.FTZ R14, R35, R21, R0 ;  /* 0x00000015230e7223 */ /* 0x000fe20000010000 */
[----:B------:R-:W-:Y:S01]  /*10d30*/  HADD2.F32 R4, -RZ, R7.H1_H1 ;  /* 0x30000007ff047230 */ /* 0x000fe20000004100 */
[----:B------:R-:W-:Y:S01]  /*10d40*/  F2FP.SATFINITE.E4M3.F32.PACK_AB_MERGE_C R15, R24, R15, RZ ;  /* 0x0000000f180f723e */ /* 0x000fe200048070ff */
[----:B------:R-:W-:Y:S01]  /*10d50*/  HADD2.F32 R35, -RZ, R29.H1_H1 ;  /* 0x3000001dff237230 */ /* 0x000fe20000004100 */
[----:B------:R-:W-:Y:S01]  /*10d60*/  F2FP.SATFINITE.E4M3.F32.PACK_AB_MERGE_C R5, R20, R5, R6 ;  /* 0x000000051405723e */ /* 0x000fe20004807006 */
[--C-:B------:R-:W-:Y:S01]  /*10d70*/  HADD2.F32 R33, -RZ, R30.reuse.H1_H1 ;  /* 0x3000001eff217230 */ /* 0x100fe20000004100 */
[----:B------:R-:W-:Y:S01]  /*10d80*/  F2FP.SATFINITE.E4M3.F32.PACK_AB_MERGE_C R6, R14, R11, R15 ;  /* 0x0000000b0e06723e */ /* 0x000fe2000480700f */
[----:B------:R-:W-:-:S02]  /*10d90*/  HADD2.F32 R32, -RZ, R30.H0_H0 ;  /* 0x2000001eff207230 */ /* 0x000fc40000004100 */
[-C--:B------:R-:W-:Y:S01]  /*10da0*/  FMUL.FTZ R30, R35, R4.reuse ;  /* 0x00000004231e7220 */ /* 0x080fe20000410000 */
[----:B------:R-:W-:Y:S02]  /*10db0*/  HADD2.F32 R34, -RZ, R29.H0_H0 ;  /* 0x2000001dff227230 */ /* 0x000fe40000004100 */
[C---:B------:R-:W-:Y:S01]  /*10dc0*/  FMUL.FTZ R4, R33.reuse, R4 ;  /* 0x0000000421047220 */ /* 0x040fe20000410000 */
[--C-:B------:R-:W-:Y:S02]  /*10dd0*/  HADD2.F32 R0, -RZ, R26.reuse.H1_H1 ;  /* 0x3000001aff007230 */ /* 0x100fe40000004100 */
[----:B------:R-:W-:Y:S02]  /*10de0*/  HADD2.F32 R7, -RZ, R7.H0_H0 ;  /* 0x20000007ff077230 */ /* 0x000fe40000004100 */
[----:B------:R-:W-:Y:S02]  /*10df0*/  HADD2.F32 R26, -RZ, R26.H0_H0 ;  /* 0x2000001aff1a7230 */ /* 0x000fe40000004100 */
[-C--:B------:R-:W-:Y:S01]  /*10e00*/  FMUL.FTZ R21, R34, R0.reuse ;  /* 0x0000000022157220 */ /* 0x080fe20000410000 */
[C---:B------:R-:W-:Y:S01]  /*10e10*/  FMUL.FTZ R29, R32.reuse, R0 ;  /* 0x00000000201d7220 */ /* 0x040fe20000410000 */
[-C--:B------:R-:W-:Y:S01]  /*10e20*/  FFMA.FTZ R30, R33, R7.reuse, -R30 ;  /* 0x00000007211e7223 */ /* 0x080fe2000001081e */
[----:B------:R-:W-:Y:S01]  /*10e30*/  FFMA.FTZ R33, R35, R7, R4 ;  /* 0x0000000723217223 */ /* 0x000fe20000010004 */
[-C--:B------:R-:W-:Y:S01]  /*10e40*/  FFMA.FTZ R7, R32, R26.reuse, -R21 ;  /* 0x0000001a20077223 */ /* 0x080fe20000010815 */
[----:B------:R-:W-:Y:S01]  /*10e50*/  FFMA.FTZ R26, R34, R26, R29 ;  /* 0x0000001a221a7223 */ /* 0x000fe2000001001d */
[----:B------:R-:W-:-:S02]  /*10e60*/  F2FP.SATFINITE.E4M3.F32.PACK_AB_MERGE_C R4, R28, R27, RZ ;  /* 0x0000001b1c04723e */ /* 0x000fc400048070ff */
[----:B------:R-:W-:Y:S02]  /*10e70*/  F2FP.SATFINITE.E4M3.F32.PACK_AB_MERGE_C R30, R33, R30, RZ ;  /* 0x0000001e211e723e */ /* 0x000fe400048070ff */
[----:B------:R-:W-:Y:S02]  /*10e80*/  F2FP.SATFINITE.E4M3.F32.PACK_AB_MERGE_C R4, R10, R13, R4 ;  /* 0x0000000d0a04723e */ /* 0x000fe40004807004 */
[----:B------:R-:W-:-:S05]  /*10e90*/  F2FP.SATFINITE.E4M3.F32.PACK_AB_MERGE_C R7, R26, R7, R30 ;  /* 0x000000071a07723e */ /* 0x000fca000480701e */
[----:B------:R1:W-:Y:S02]  /*10ea0*/  STS.128 [R37+0x23400], R4 ;  /* 0x0234000425007388 */ /* 0x0003e40000000c00 */
.L_x_470:
[----:B------:R-:W-:Y:S05]  /*10eb0*/  BSYNC B1 ;  /* 0x0000000000017941 */ /* 0x000fea0003800000 */
.L_x_469:
[----:B------:R-:W-:Y:S05]  /*10ec0*/  @P1 BRA `(.L_x_468) ;  /* 0x0000003c00c41947 */ /* 0x000fea0003800000 */
[----:B-1---5:R-:W1:Y:S01]  /*10ed0*/  LDS.128 R4, [R37+0x27400] ;  /* 0x0274000025047984 */ /* 0x022e620000000c00 */
[----:B------:R-:W-:Y:S02]  /*10ee0*/  F2FP.F16.E4M3.UNPACK_B R24, R3 ;  /* 0x00000003ff18723e */ /* 0x000fe400020006ff */
[----:B------:R-:W-:-:S03]  /*10ef0*/  F2FP.F16.E4M3.UNPACK_B R26, R8 ;  /* 0x00000008ff1a723e */ /* 0x000fc600020006ff */
[----:B------:R-:W-:Y:S02]  /*10f00*/  HADD2.F32 R20, -RZ, R24.H1_H1 ;  /* 0x30000018ff147230 */ /* 0x000fe40000004100 */
[----:B------:R-:W-:Y:S02]  /*10f10*/  HADD2.F32 R28, -RZ, R26.H1_H1 ;  /* 0x3000001aff1c7230 */ /* 0x000fe40000004100 */
[----:B------:R-:W-:Y:S01]  /*10f20*/  HADD2.F32 R24, -RZ, R24.H0_H0 ;  /* 0x20000018ff187230 */ /* 0x000fe20000004100 */
[-C--:B-1----:R-:W-:Y:S02]  /*10f30*/  F2FP.F16.E4M3.UNPACK_B R0, R4.reuse.H1 ;  /* 0x00000004ff00723e */ /* 0x082fe400030006ff */
[----:B------:R-:W-:Y:S02]  /*10f40*/  F2FP.F16.E4M3.UNPACK_B R4, R4 ;  /* 0x00000004ff04723e */ /* 0x000fe400020006ff */
[-C--:B------:R-:W-:Y:S01]  /*10f50*/  F2FP.F16.E4M3.UNPACK_B R11, R5.reuse ;  /* 0x00000005ff0b723e */ /* 0x080fe200020006ff */
[--C-:B------:R-:W-:Y:S01]  /*10f60*/  HADD2.F32 R10, -RZ, R0.reuse.H0_H0 ;  /* 0x20000000ff0a7230 */ /* 0x100fe20000004100 */
[----:B------:R-:W-:Y:S01]  /*10f70*/  F2FP.F16.E4M3.UNPACK_B R5, R5.H1 ;  /* 0x00000005ff05723e */ /* 0x000fe200030006ff */
[----:B------:R-:W-:Y:S01]  /*10f80*/  HADD2.F32 R0, -RZ, R0.H1_H1 ;  /* 0x30000000ff007230 */ /* 0x000fe20000004100 */
[----:B------:R-:W-:-:S02]  /*10f90*/  F2FP.F16.E4M3.UNPACK_B R13, R6 ;  /* 0x00000006ff0d723e */ /* 0x000fc400020006ff */
[----:B------:R-:W-:Y:S02]  /*10fa0*/  F2FP.F16.E4M3.UNPACK_B R6, R6.H1 ;  /* 0x00000006ff06723e */ /* 0x000fe400030006ff */
[-C--:B------:R-:W-:Y:S01]  /*10fb0*/  FMUL.FTZ R21, R20, R0.reuse ;  /* 0x0000000014157220 */ /* 0x080fe20000410000 */
[C---:B------:R-:W-:Y:S01]  /*10fc0*/  FMUL.FTZ R15, R28.reuse, R0 ;  /* 0x000000001c0f7220 */ /* 0x040fe20000410000 */
[----:B------:R-:W-:Y:S01]  /*10fd0*/  HADD2.F32 R0, -RZ, R4.H1_H1 ;  /* 0x30000004ff007230 */ /* 0x000fe20000004100 */
[----:B------:R-:W-:Y:S01]  /*10fe0*/  F2FP.F16.E4M3.UNPACK_B R14, R7 ;  /* 0x00000007ff0e723e */ /* 0x000fe200020006ff */
[-C--:B------:R-:W-:Y:S01]  /*10ff0*/  FFMA.FTZ R27, R28, R10.reuse, R21 ;  /* 0x0000000a1c1b7223 */ /* 0x080fe20000010015 */
[----:B------:R-:W-:Y:S02]  /*11000*/  HADD2.F32 R28, -RZ, R26.H0_H0 ;  /* 0x2000001aff1c7230 */ /* 0x000fe40000004100 */
[----:B------:R-:W-:Y:S01]  /*11010*/  FFMA.FTZ R20, R20, R10, -R15 ;  /* 0x0000000a14147223 */ /* 0x000fe2000001080f */
[----:B------:R-:W-:Y:S01]  /*11020*/  F2FP.F16.E4M3.UNPACK_B R10, R8.H1 ;  /* 0x00000008ff0a723e */ /* 0x000fe200030006ff */
[----:B------:R-:W-:Y:S01]  /*11030*/  HADD2.F32 R4, -RZ, R4.H0_H0 ;  /* 0x20000004ff047230 */ /* 0x000fe20000004100 */
[----:B------:R-:W-:Y:S01]  /*11040*/  F2FP.F16.E4M3.UNPACK_B R26, R3.H1 ;  /* 0x00000003ff1a723e */ /* 0x000fe200030006ff */
[-C--:B------:R-:W-:Y:S01]  /*11050*/  FMUL.FTZ R15, R28, R0.reuse ;  /* 0x000000001c0f7220 */ /* 0x080fe20000410000 */
[----:B------:R-:W-:Y:S01]  /*11060*/  FMUL.FTZ R21, R24, R0 ;  /* 0x0000000018157220 */ /* 0x000fe20000410000 */
[----:B------:R-:W-:Y:S01]  /*11070*/  HADD2.F32 R31, -RZ, R10.H1_H1 ;  /* 0x3000000aff1f7230 */ /* 0x000fe20000004100 */
[----:B------:R-:W-:Y:S01]  /*11080*/  F2FP.F16.E4M3.UNPACK_B R7, R7.H1 ;  /* 0x00000007ff07723e */ /* 0x000fe200030006ff */
[----:B------:R-:W-:-:S02]  /*11090*/  HADD2.F32 R3, -RZ, R5.H1_H1 ;  /* 0x30000005ff037230 */ /* 0x000fc40000004100 */
[-C--:B------:R-:W-:Y:S01]  /*110a0*/  FFMA.FTZ R15, R24, R4.reuse, -R15 ;  /* 0x00000004180f7223 */ /* 0x080fe2000001080f */
[----:B------:R-:W-:Y:S01]  /*110b0*/  FFMA.FTZ R4, R28, R4, R21 ;  /* 0x000000041c047223 */ /* 0x000fe20000010015 */
[----:B------:R-:W-:Y:S01]  /*110c0*/  HADD2.F32 R21, -RZ, R26.H1_H1 ;  /* 0x3000001aff157230 */ /* 0x000fe20000004100 */
[----:B------:R-:W-:Y:S01]  /*110d0*/  F2FP.F16.E4M3.UNPACK_B R28, R9 ;  /* 0x00000009ff1c723e */ /* 0x000fe200020006ff */
[----:B------:R-:W-:Y:S02]  /*110e0*/  HADD2.F32 R5, -RZ, R5.H0_H0 ;  /* 0x20000005ff057230 */ /* 0x000fe40000004100 */
[-C--:B------:R-:W-:Y:S01]  /*110f0*/  FMUL.FTZ R8, R31, R3.reuse ;  /* 0x000000031f087220 */ /* 0x080fe20000410000 */
[----:B------:R-:W-:Y:S02]  /*11100*/  HADD2.F32 R29, -RZ, R10.H0_H0 ;  /* 0x2000000aff1d7230 */ /* 0x000fe40000004100 */
[----:B------:R-:W-:Y:S01]  /*11110*/  FMUL.FTZ R24, R21, R3 ;  /* 0x0000000315187220 */ /* 0x000fe20000410000 */
[----:B------:R-:W-:-:S02]  /*11120*/  HADD2.F32 R0, -RZ, R11.H1_H1 ;  /* 0x3000000bff007230 */ /* 0x000fc40000004100 */
[-C--:B------:R-:W-:Y:S01]  /*11130*/  FFMA.FTZ R10, R21, R5.reuse, -R8 ;  /* 0x00000005150a7223 */ /* 0x080fe20000010808 */
[----:B------:R-:W-:Y:S02]  /*11140*/  HADD2.F32 R3, -RZ, R26.H0_H0 ;  /* 0x2000001aff037230 */ /* 0x000fe40000004100 */
[----:B------:R-:W-:Y:S01]  /*11150*/  FFMA.FTZ R21, R31, R5, R24 ;  /* 0x000000051f157223 */ /* 0x000fe20000010018 */
[----:B------:R-:W-:Y:S02]  /*11160*/  HADD2.F32 R11, -RZ, R11.H0_H0 ;  /* 0x2000000bff0b7230 */ /* 0x000fe40000004100 */
[----:B------:R-:W-:Y:S01]  /*11170*/  FMUL.FTZ R8, R29, R0 ;  /* 0x000000001d087220 */ /* 0x000fe20000410000 */
[----:B------:R-:W-:Y:S01]  /*11180*/  F2FP.F16.E4M3.UNPACK_B R24, R12 ;  /* 0x0000000cff18723e */ /* 0x000fe200020006ff */
[C---:B------:R-:W-:Y:S01]  /*11190*/  FMUL.FTZ R0, R3.reuse, R0 ;  /* 0x0000000003007220 */ /* 0x040fe20000410000 */
[----:B------:R-:W-:Y:S02]  /*111a0*/  HADD2.F32 R30, -RZ, R28.H1_H1 ;  /* 0x3000001cff1e7230 */ /* 0x000fe40000004100 */
[----:B------:R-:W-:Y:S01]  /*111b0*/  FFMA.FTZ R5, R3, R11, -R8 ;  /* 0x0000000b03057223 */ /* 0x000fe20000010808 */
[----:B------:R-:W-:-:S02]  /*111c0*/  HADD2.F32 R3, -RZ, R6.H1_H1 ;  /* 0x30000006ff037230 */ /* 0x000fc40000004100 */
[----:B------:R-:W-:Y:S01]  /*111d0*/  FFMA.FTZ R8, R29, R11, R0 ;  /* 0x0000000b1d087223 */ /* 0x000fe20000010000 */
[----:B------:R-:W-:Y:S01]  /*111e0*/  HADD2.F32 R26, -RZ, R24.H1_H1 ;  /* 0x30000018ff1a7230 */ /* 0x000fe20000004100 */
[----:B------:R-:W-:Y:S01]  /*111f0*/  F2FP.F16.E4M3.UNPACK_B R9, R9.H1 ;  /* 0x00000009ff09723e */ /* 0x000fe200030006ff */
[----:B------:R-:W-:Y:S02]  /*11200*/  HADD2.F32 R6, -RZ, R6.H0_H0 ;  /* 0x20000006ff067230 */ /* 0x000fe40000004100 */
[-C--:B------:R-:W-:Y:S01]  /*11210*/  FMUL.FTZ R11, R30, R3.reuse ;  /* 0x000000031e0b7220 */ /* 0x080fe20000410000 */
[----:B------:R-:W-:Y:S02]  /*11220*/  HADD2.F32 R31, -RZ, R28.H0_H0 ;  /* 0x2000001cff1f7230 */ /* 0x000fe40000004100 */
[C---:B------:R-:W-:Y:S01]  /*11230*/  FMUL.FTZ R3, R26.reuse, R3 ;  /* 0x000000031a037220 */ /* 0x040fe20000410000 */
[--C-:B------:R-:W-:Y:S02]  /*11240*/  HADD2.F32 R0, -RZ, R13.reuse.H1_H1 ;  /* 0x3000000dff007230 */ /* 0x100fe40000004100 */
[----:B------:R-:W-:Y:S01]  /*11250*/  FFMA.FTZ R11, R26, R6, -R11 ;  /* 0x000000061a0b7223 */ /* 0x000fe2000001080b */
[----:B------:R-:W-:Y:S01]  /*11260*/  HADD2.F32 R29, -RZ, R24.H0_H0 ;  /* 0x20000018ff1d7230 */ /* 0x000fe20000004100 */
[----:B------:R-:W-:Y:S01]  /*11270*/  F2FP.F16.E4M3.UNPACK_B R26, R12.H1 ;  /* 0x0000000cff1a723e */ /* 0x000fe200030006ff */
[----:B------:R-:W-:-:S02]  /*11280*/  HADD2.F32 R13, -RZ, R13.H0_H0 ;  /* 0x2000000dff0d7230 */ /* 0x000fc40000004100 */
[----:B------:R-:W-:Y:S01]  /*11290*/  FMUL.FTZ R12, R31, R0 ;  /* 0x000000001f0c7220 */ /* 0x000fe20000410000 */
[----:B------:R-:W-:Y:S01]  /*112a0*/  FFMA.FTZ R24, R30, R6, R3 ;  /* 0x000000061e187223 */ /* 0x000fe20000010003 */
[C---:B------:R-:W-:Y:S01]  /*112b0*/  FMUL.FTZ R0, R29.reuse, R0 ;  /* 0x000000001d007220 */ /* 0x040fe20000410000 */
[----:B------:R-:W-:Y:S02]  /*112c0*/  HADD2.F32 R3, -RZ, R7.H1_H1 ;  /* 0x30000007ff037230 */ /* 0x000fe40000004100 */
[-C--:B------:R-:W-:Y:S01]  /*112d0*/  FFMA.FTZ R6, R29, R13.reuse, -R12 ;  /* 0x0000000d1d067223 */ /* 0x080fe2000001080c */
[----:B------:R-:W-:Y:S02]  /*112e0*/  HADD2.F32 R29, -RZ, R26.H1_H1 ;  /* 0x3000001aff1d7230 */ /* 0x000fe40000004100 */
[----:B------:R-:W-:Y:S01]  /*112f0*/  FFMA.FTZ R13, R31, R13, R0 ;  /* 0x0000000d1f0d7223 */ /* 0x000fe20000010000 */
[--C-:B------:R-:W-:Y:S01]  /*11300*/  HADD2.F32 R31, -RZ, R9.reuse.H1_H1 ;  /* 0x30000009ff1f7230 */ /* 0x100fe20000004100 */
[----:B------:R-:W-:Y:S01]  /*11310*/  F2FP.SATFINITE.E4M3.F32.PACK_AB_MERGE_C R20, R27, R20, RZ ;  /* 0x000000141b14723e */ /* 0x000fe200048070ff */
[----:B------:R-:W-:Y:S01]  /*11320*/  HADD2.F32 R30, -RZ, R9.H0_H0 ;  /* 0x20000009ff1e7230 */ /* 0x000fe20000004100 */
[----:B------:R-:W-:Y:S01]  /*11330*/  F2FP.SATFINITE.E4M3.F32.PACK_AB_MERGE_C R10, R21, R10, RZ ;  /* 0x0000000a150a723e */ /* 0x000fe200048070ff */
[----:B------:R-:W-:-:S02]  /*11340*/  HADD2.F32 R0, -RZ, R14.H1_H1 ;  /* 0x3000000eff007230 */ /* 0x000fc40000004100 */
[----:B------:R-:W-:Y:S01]  /*11350*/  FMUL.FTZ R12, R31, R3 ;  /* 0x000000031f0c7220 */ /* 0x000fe20000410000 */
[----:B------:R-:W-:Y:S01]  /*11360*/  HADD2.F32 R7, -RZ, R7.H0_H0 ;  /* 0x20000007ff077230 */ /* 0x000fe20000004100 */
[----:B------:R-:W-:Y:S01]  /*11370*/  F2FP.SATFINITE.E4M3.F32.PACK_AB_MERGE_C R11, R24, R11, RZ ;  /* 0x0000000b180b723e */ /* 0x000fe200048070ff */
[----:B------:R-:W-:Y:S02]  /*11380*/  HADD2.F32 R28, -RZ, R26.H0_H0 ;  /* 0x2000001aff1c7230 */ /* 0x000fe40000004100 */
[C---:B------:R-:W-:Y:S01]  /*11390*/  FMUL.FTZ R26, R29.reuse, R3 ;  /* 0x000000031d1a7220 */ /* 0x040fe20000410000 */
[----:B------:R-:W-:Y:S02]  /*113a0*/  HADD2.F32 R14, -RZ, R14.H0_H0 ;  /* 0x2000000eff0e7230 */ /* 0x000fe40000004100 */
[-C--:B------:R-:W-:Y:S01]  /*113b0*/  FMUL.FTZ R3, R30, R0.reuse ;  /* 0x000000001e037220 */ /* 0x080fe20000410000 */
[-C--:B------:R-:W-:Y:S01]  /*113c0*/  FFMA.FTZ R12, R29, R7.reuse, -R12 ;  /* 0x000000071d0c7223 */ /* 0x080fe2000001080c */
[C---:B------:R-:W-:Y:S01]  /*113d0*/  FMUL.FTZ R9, R28.reuse, R0 ;  /* 0x000000001c097220 */ /* 0x040fe20000410000 */
[----:B------:R-:W-:Y:S01]  /*113e0*/  FFMA.FTZ R7, R31, R7, R26 ;  /* 0x000000071f077223 */ /* 0x000fe2000001001a */
[-C--:B------:R-:W-:Y:S01]  /*113f0*/  FFMA.FTZ R3, R28, R14.reuse, -R3 ;  /* 0x0000000e1c037223 */ /* 0x080fe20000010803 */
[----:B------:R-:W-:Y:S01]  /*11400*/  F2FP.SATFINITE.E4M3.F32.PACK_AB_MERGE_C R4, R4, R15, R20 ;  /* 0x0000000f0404723e */ /* 0x000fe20004807014 */
[----:B------:R-:W-:Y:S01]  /*11410*/  FFMA.FTZ R14, R30, R14, R9 ;  /* 0x0000000e1e0e7223 */ /* 0x000fe20000010009 */
[----:B------:R-:W-:-:S02]  /*11420*/  F2FP.SATFINITE.E4M3.F32.PACK_AB_MERGE_C R5, R8, R5, R10 ;  /* 0x000000050805723e */ /* 0x000fc4000480700a */
[----:B------:R-:W-:Y:S02]  /*11430*/  F2FP.SATFINITE.E4M3.F32.PACK_AB_MERGE_C R7, R7, R12, RZ ;  /* 0x0000000c0707723e */ /* 0x000fe400048070ff */
[----:B------:R-:W-:Y:S02]  /*11440*/  F2FP.SATFINITE.E4M3.F32.PACK_AB_MERGE_C R6, R13, R6, R11 ;  /* 0x000000060d06723e */ /* 0x000fe4000480700b */
[----:B------:R-:W-:-:S05]  /*11450*/  F2FP.SATFINITE.E4M3.F32.PACK_AB_MERGE_C R7, R14, R3, R7 ;  /* 0x000000030e07723e */ /* 0x000fca0004807007 */
[----:B------:R1:W-:Y:S01]  /*11460*/  STS.128 [R37+0x27400], R4 ;  /* 0x0274000425007388 */ /* 0x0003e20000000c00 */
[----:B------:R-:W-:Y:S05]  /*11470*/  BRA `(.L_x_468) ;  /* 0x0000003800587947 */ /* 0x000fea0003800000 */
.L_x_450:
[----:B------:R-:W-:-:S03]  /*11480*/  UMOV UR4, 0xffffffff ;  /* 0xffffffff00047882 */ /* 0x000fc60000000000 */
[----:B------:R-:W-:Y:S05]  /*11490*/  BRA.DIV UR4, `(.L_x_471) ;  /* 0x00000192048c7947 */ /* 0x000fea000b800000 */
[----:B------:R0:W2:Y:S04]  /*114a0*/  SHFL.IDX PT, R27, R26, RZ, 0x181f ;  /* 0x00181fff1a1b7589 */ /* 0x0000a800000e0000 */
[----:B-1----:R0:W1:Y:S04]  /*114b0*/  SHFL.IDX PT, R14, R30, RZ, 0x181f ;  /* 0x00181fff1e0e7589 */ /* 0x00206800000e0000 */
[----:B------:R0:W3:Y:S04]  /*114c0*/  SHFL.IDX PT, R3, R24, RZ, 0x181f ;  /* 0x00181fff18037589 */ /* 0x0000e800000e0000 */
[----:B------:R0:W4:Y:S02]  /*114d0*/  SHFL.IDX PT, R21, R28, RZ, 0x181f ;  /* 0x00181fff1c157589 */ /* 0x00012400000e0000 */
.L_x_690:
[----:B------:R-:W-:Y:S01]  /*114e0*/  ULDC UR4, c[0x0][0x448] ;  /* 0x0001120000047ab9 */ /* 0x000fe20000000800 */
[----:B------:R-:W-:Y:S01]  /*114f0*/  BSSY B1, `(.L_x_472) ;  /* 0x0000012000017945 */ /* 0x000fe20003800000 */
[----:B0-----:R-:W-:Y:S01]  /*11500*/  IMAD R26, R119, UR4, RZ ;  /* 0x00000004771a7c24 */ /* 0x001fe2000f8e02ff */
[----:B------:R-:W-:Y:S02]  /*11510*/  CS2R R8, SRZ ;  /* 0x0000000000087805 */ /* 0x000fe4000001ff00 */
[----:B------:R-:W-:Y:S02]  /*11520*/  CS2R R6, SRZ ;  /* 0x0000000000067805 */ /* 0x000fe4000001ff00 */
[----:B------:R-:W-:Y:S02]  /*11530*/  CS2R R4, SRZ ;  /* 0x0000000000047805 */ /* 0x000fe4000001ff00 */
[----:B------:R-:W-:Y:S02]  /*11540*/  CS2R R10, SRZ ;  /* 0x00000000000a7805 */ /* 0x000fe4000001ff00 */
[----:B------:R-:W-:-:S13]  /*11550*/  ISETP.GE.AND P0, PT, R0, R26, PT ;  /* 0x0000001a0000720c */ /* 0x000fda0003f06270 */
[----:B------:R-:W-:Y:S05]  /*11560*/  @P0 BRA `(.L_x_473) ;  /* 0x0000000000280947 */ /* 0x000fea0003800000 */
[----:B------:R-:W-:Y:S01]  /*11570*/  ULDC UR4, c[0x0][0x3f4] ;  /* 0x0000fd0000047ab9 */ /* 0x000fe20000000800 */
[C---:B--2---:R-:W-:Y:S02]  /*11580*/  IADD3 R12, P0, R16.reuse, R27, RZ ;  /* 0x0000001b100c7210 */ /* 0x044fe40007f1e0ff */
[----:B------:R-:W-:Y:S02]  /*11590*/  CS2R R8, SRZ ;  /* 0x0000000000087805 */ /* 0x000fe4000001ff00 */
[C---:B------:R-:W-:Y:S02]  /*115a0*/  ISETP.GE.AND P2, PT, R16.reuse, UR4, PT ;  /* 0x0000000410007c0c */ /* 0x040fe4000bf46270 */
[----:B-1----:R-:W-:Y:S01]  /*115b0*/  IADD3 R14, P1, R16, R14, RZ ;  /* 0x0000000e100e7210 */ /* 0x002fe20007f3e0ff */
[----:B---3--:R-:W-:-:S04]  /*115c0*/  IMAD.X R13, R3, 0x1, R17, P0 ;  /* 0x00000001030d7824 */ /* 0x008fc800000e0611 */
[----:B----4-:R-:W-:-:S06]  /*115d0*/  IMAD.X R15, R21, 0x1, R17, P1 ;  /* 0x00000001150f7824 */ /* 0x010fcc00008e0611 */
[----:B------:R-:W-:Y:S05]  /*115e0*/  @P2 BRA `(.L_x_473) ;  /* 0x0000000000082947 */ /* 0x000fea0003800000 */
[----:B------:R0:W5:Y:S04]  /*115f0*/  LD.E.128 R4, desc[UR42][R12.64] ;  /* 0x0000002a0c047980 */ /* 0x000168000c101d00 */
[----:B------:R0:W5:Y:S02]  /*11600*/  LD.E.128 R8, desc[UR42][R14.64] ;  /* 0x0000002a0e087980 */ /* 0x000164000c101d00 */
.L_x_473:
[----:B------:R-:W-:Y:S05]  /*11610*/  BSYNC B1 ;  /* 0x0000000000017941 */ /* 0x000fea0003800000 */
.L_x_472:
[----:B------:R-:W-:Y:S01]  /*11620*/  ULEA.HI UR4, UR39, UR39, URZ, 0x1 ;  /* 0x0000002727047291 */ /* 0x000fe2000f8f083f */
[----:B-----5:R-:W-:Y:S01]  /*11630*/  SHF.R.U32.HI R0, RZ, 0x8, R4 ;  /* 0x00000008ff007819 */ /* 0x020fe20000011604 */
[----:B--2---:R-:W2:Y:S01]  /*11640*/  LDC R27, c[0x0][0x3f4] ;  /* 0x0000fd00ff1b7b82 */ /* 0x004ea20000000800 */
[----:B0-----:R-:W-:Y:S01]  /*11650*/  SHF.R.U32.HI R15, RZ, 0x8, R5 ;  /* 0x00000008ff0f7819 */ /* 0x001fe20000011605 */
[----:B------:R-:W-:Y:S01]  /*11660*/  ULOP3.LUT UR4, UR4, 0xfffffffe, URZ, 0xc0, !UPT ;  /* 0xfffffffe04047892 */ /* 0x000fe2000f8ec03f */
[----:B---3--:R-:W-:Y:S01]  /*11670*/  LOP3.LUT R3, R4, 0xff, RZ, 0xc0, !PT ;  /* 0x000000ff04037812 */ /* 0x008fe200078ec0ff */
[----:B------:R-:W-:Y:S01]  /*11680*/  IMAD R26, R29, -0x80, R26 ;  /* 0xffffff801d1a7824 */ /* 0x000fe200078e021a */
[----:B------:R-:W-:Y:S01]  /*11690*/  LOP3.LUT R0, R0, 0xff, RZ, 0xc0, !PT ;  /* 0x000000ff00007812 */ /* 0x000fe200078ec0ff */
[----:B------:R-:W-:Y:S01]  /*116a0*/  UIADD3 UR4, UR39, -UR4, URZ ;  /* 0x8000000427047290 */ /* 0x000fe2000fffe03f */
[----:B------:R-:W-:Y:S01]  /*116b0*/  LOP3.LUT R12, R5, 0xff, RZ, 0xc0, !PT ;  /* 0x000000ff050c7812 */ /* 0x000fe200078ec0ff */
[----:B------:R-:W-:Y:S01]  /*116c0*/  VIADD R34, R23, 0x20 ;  /* 0x0000002017227836 */ /* 0x000fe20000000000 */
[----:B------:R-:W-:Y:S01]  /*116d0*/  LOP3.LUT R15, R15, 0xff, RZ, 0xc0, !PT ;  /* 0x000000ff0f0f7812 */ /* 0x000fe200078ec0ff */
[----:B------:R-:W-:Y:S01]  /*116e0*/  VIADD R28, R23, 0x60 ;  /* 0x00000060171c7836 */ /* 0x000fe20000000000 */
[----:B------:R-:W-:Y:S01]  /*116f0*/  PRMT R13, R0, 0x7604, R3 ;  /* 0x00007604000d7816 */ /* 0x000fe20000000003 */
[----:B------:R-:W-:Y:S01]  /*11700*/  IMAD.U32 R39, RZ, RZ, UR4 ;  /* 0x00000004ff277e24 */ /* 0x000fe2000f8e00ff */
[----:B------:R-:W-:Y:S01]  /*11710*/  SHF.R.U32.HI R0, RZ, 0x8, R6 ;  /* 0x00000008ff007819 */ /* 0x000fe20000011606 */
[----:B------:R-:W-:Y:S01]  /*11720*/  BSSY B1, `(.L_x_474) ;  /* 0x000003b000017945 */ /* 0x000fe20003800000 */
[----:B------:R-:W-:-:S02]  /*11730*/  PRMT R12, R15, 0x7604, R12 ;  /* 0x000076040f0c7816 */ /* 0x000fc4000000000c */
[----:B------:R-:W-:Y:S02]  /*11740*/  SHF.L.U32 R39, R39, 0x1f, RZ ;  /* 0x0000001f27277819 */ /* 0x000fe400000006ff */
[----:B-1----:R-:W-:Y:S02]  /*11750*/  LOP3.LUT R14, R6, 0xff, RZ, 0xc0, !PT ;  /* 0x000000ff060e7812 */ /* 0x002fe400078ec0ff */
[----:B------:R-:W0:Y:S01]  /*11760*/  SYNCS.PHASECHK.TRANS64.TRYWAIT P4, [R22+URZ+0x38800], R39 ;  /* 0x03880027160075a7 */ /* 0x000e22000808017f */
[----:B------:R-:W-:Y:S02]  /*11770*/  SHF.R.U32.HI R3, RZ, 0x8, R8 ;  /* 0x00000008ff037819 */ /* 0x000fe40000011608 */
[----:B------:R-:W-:Y:S02]  /*11780*/  LOP3.LUT R15, R0, 0xff, RZ, 0xc0, !PT ;  /* 0x000000ff000f7812 */ /* 0x000fe400078ec0ff */
[----:B----4-:R-:W-:Y:S02]  /*11790*/  SHF.R.U32.HI R21, RZ, 0x8, R7 ;  /* 0x00000008ff157819 */ /* 0x010fe40000011607 */
[----:B------:R-:W-:-:S02]  /*117a0*/  LOP3.LUT R24, R8, 0xff, RZ, 0xc0, !PT ;  /* 0x000000ff08187812 */ /* 0x000fc400078ec0ff */
[----:B------:R-:W-:Y:S02]  /*117b0*/  LOP3.LUT R3, R3, 0xff, RZ, 0xc0, !PT ;  /* 0x000000ff03037812 */ /* 0x000fe400078ec0ff */
[----:B------:R-:W-:Y:S02]  /*117c0*/  PRMT R15, R15, 0x7604, R14 ;  /* 0x000076040f0f7816 */ /* 0x000fe4000000000e */
[----:B------:R-:W-:Y:S02]  /*117d0*/  SHF.R.U32.HI R14, RZ, 0x8, R9 ;  /* 0x00000008ff0e7819 */ /* 0x000fe40000011609 */
[----:B------:R-:W-:Y:S02]  /*117e0*/  LOP3.LUT R20, R7, 0xff, RZ, 0xc0, !PT ;  /* 0x000000ff07147812 */ /* 0x000fe400078ec0ff */
[----:B------:R-:W-:Y:S02]  /*117f0*/  LOP3.LUT R21, R21, 0xff, RZ, 0xc0, !PT ;  /* 0x000000ff15157812 */ /* 0x000fe400078ec0ff */
[----:B------:R-:W-:-:S02]  /*11800*/  SHF.R.U32.HI R0, RZ, 0x8, R10 ;  /* 0x00000008ff007819 */ /* 0x000fc4000001160a */
[----:B------:R-:W-:Y:S02]  /*11810*/  PRMT R29, R3, 0x7604, R24 ;  /* 0x00007604031d7816 */ /* 0x000fe40000000018 */
[----:B------:R-:W-:Y:S02]  /*11820*/  LOP3.LUT R3, R9, 0xff, RZ, 0xc0, !PT ;  /* 0x000000ff09037812 */ /* 0x000fe400078ec0ff */
[----:B------:R-:W-:Y:S02]  /*11830*/  LOP3.LUT R14, R14, 0xff, RZ, 0xc0, !PT ;  /* 0x000000ff0e0e7812 */ /* 0x000fe400078ec0ff */
[----:B------:R-:W-:Y:S02]  /*11840*/  PRMT R20, R21, 0x7604, R20 ;  /* 0x0000760415147816 */ /* 0x000fe40000000014 */
[----:B------:R-:W-:Y:S02]  /*11850*/  LOP3.LUT R21, R10, 0xff, RZ, 0xc0, !PT ;  /* 0x000000ff0a157812 */ /* 0x000fe400078ec0ff */
[----:B------:R-:W-:-:S02]  /*11860*/  LOP3.LUT R0, R0, 0xff, RZ, 0xc0, !PT ;  /* 0x000000ff00007812 */ /* 0x000fc400078ec0ff */
[----:B------:R-:W-:Y:S02]  /*11870*/  PRMT R14, R14, 0x7604, R3 ;  /* 0x000076040e0e7816 */ /* 0x000fe40000000003 */
[----:B------:R-:W-:Y:S02]  /*11880*/  SHF.R.U32.HI R3, RZ, 0x8, R11 ;  /* 0x00000008ff037819 */ /* 0x000fe4000001160b */
[----:B------:R-:W-:Y:S02]  /*11890*/  PRMT R35, R0, 0x7604, R21 ;  /* 0x0000760400237816 */ /* 0x000fe40000000015 */
[----:B------:R-:W-:Y:S02]  /*118a0*/  SHF.R.U32.HI R21, RZ, 0x10, R7 ;  /* 0x00000010ff157819 */ /* 0x000fe40000011607 */
[----:B------:R-:W-:Y:S02]  /*118b0*/  SHF.R.U32.HI R31, RZ, 0x10, R9 ;  /* 0x00000010ff1f7819 */ /* 0x000fe40000011609 */
[----:B------:R-:W-:Y:S01]  /*118c0*/  SHF.R.U32.HI R37, RZ, 0x10, R11 ;  /* 0x00000010ff257819 */ /* 0x000fe2000001160b */
[----:B------:R-:W-:Y:S01]  /*118d0*/  IMAD.U32 R21, R21, 0x10000, RZ ;  /* 0x0001000015157824 */ /* 0x000fe200078e00ff */
[----:B------:R-:W-:Y:S01]  /*118e0*/  LOP3.LUT R0, R11, 0xff, RZ, 0xc0, !PT ;  /* 0x000000ff0b007812 */ /* 0x000fe200078ec0ff */
[----:B------:R-:W-:Y:S01]  /*118f0*/  IMAD.U32 R31, R31, 0x10000, RZ ;  /* 0x000100001f1f7824 */ /* 0x000fe200078e00ff */
[----:B------:R-:W-:Y:S01]  /*11900*/  LOP3.LUT R3, R3, 0xff, RZ, 0xc0, !PT ;  /* 0x000000ff03037812 */ /* 0x000fe200078ec0ff */
[----:B------:R-:W-:Y:S01]  /*11910*/  IMAD.U32 R37, R37, 0x10000, RZ ;  /* 0x0001000025257824 */ /* 0x000fe200078e00ff */
[----:B------:R-:W-:-:S02]  /*11920*/  SHF.R.U32.HI R24, RZ, 0x10, R5 ;  /* 0x00000010ff187819 */ /* 0x000fc40000011605 */
[----:B------:R-:W-:Y:S02]  /*11930*/  PRMT R0, R3, 0x7604, R0 ;  /* 0x0000760403007816 */ /* 0x000fe40000000000 */
[----:B------:R-:W-:Y:S02]  /*11940*/  SHF.L.U32 R3, R24, 0x10, RZ ;  /* 0x0000001018037819 */ /* 0x000fe400000006ff */
[----:B------:R-:W-:Y:S02]  /*11950*/  LOP3.LUT R13, R13, 0xff0000, R4, 0xf8, !PT ;  /* 0x00ff00000d0d7812 */ /* 0x000fe400078ef804 */
[----:B------:R-:W-:Y:S02]  /*11960*/  LOP3.LUT R21, R20, 0xff0000, R21, 0xf8, !PT ;  /* 0x00ff000014157812 */ /* 0x000fe400078ef815 */
[----:B--2---:R-:W-:Y:S02]  /*11970*/  ISETP.GE.AND P0, PT, R16, R27, PT ;  /* 0x0000001b1000720c */ /* 0x004fe40003f06270 */
[----:B------:R-:W-:-:S02]  /*11980*/  VIMNMX R26, R26, 0x80, PT ;  /* 0x000000801a1a7848 */ /* 0x000fc40003fe0100 */
[----:B------:R-:W-:Y:S02]  /*11990*/  IADD3 R30, R23, 0x40, RZ ;  /* 0x00000040171e7810 */ /* 0x000fe40007ffe0ff */
[----:B------:R-:W-:Y:S02]  /*119a0*/  LOP3.LUT R15, R15, 0xff0000, R6, 0xf8, !PT ;  /* 0x00ff00000f0f7812 */ /* 0x000fe400078ef806 */
[----:B------:R-:W-:Y:S02]  /*119b0*/  LOP3.LUT R3, R12, 0xff0000, R3, 0xf8, !PT ;  /* 0x00ff00000c037812 */ /* 0x000fe400078ef803 */
[----:B------:R-:W-:Y:S02]  /*119c0*/  LOP3.LUT R31, R14, 0xff0000, R31, 0xf8, !PT ;  /* 0x00ff00000e1f7812 */ /* 0x000fe400078ef81f */
[----:B------:R-:W-:Y:S02]  /*119d0*/  LOP3.LUT R37, R0, 0xff0000, R37, 0xf8, !PT ;  /* 0x00ff000000257812 */ /* 0x000fe400078ef825 */
[----:B------:R-:W-:-:S02]  /*119e0*/  LOP3.LUT R29, R29, 0xff0000, R8, 0xf8, !PT ;  /* 0x00ff00001d1d7812 */ /* 0x000fc400078ef808 */
[----:B------:R-:W-:Y:S02]  /*119f0*/  LOP3.LUT R35, R35, 0xff0000, R10, 0xf8, !PT ;  /* 0x00ff000023237812 */ /* 0x000fe400078ef80a */
[----:B------:R-:W-:Y:S02]  /*11a00*/  LOP3.LUT R0, R13, 0xff000000, R4, 0xf8, !PT ;  /* 0xff0000000d007812 */ /* 0x000fe400078ef804 */
[-C--:B------:R-:W-:Y:S02]  /*11a10*/  ISETP.GE.OR P3, PT, R23, R26.reuse, P0 ;  /* 0x0000001a1700720c */ /* 0x080fe40000766670 */
[-C--:B------:R-:W-:Y:S02]  /*11a20*/  ISETP.GE.OR P2, PT, R34, R26.reuse, P0 ;  /* 0x0000001a2200720c */ /* 0x080fe40000746670 */
[----:B------:R-:W-:Y:S02]  /*11a30*/  ISETP.GE.OR P1, PT, R30, R26, P0 ;  /* 0x0000001a1e00720c */ /* 0x000fe40000726670 */
[----:B------:R-:W-:-:S02]  /*11a40*/  LOP3.LUT R12, R15, 0xff000000, R6, 0xf8, !PT ;  /* 0xff0000000f0c7812 */ /* 0x000fc400078ef806 */
[----:B------:R-:W-:Y:S02]  /*11a50*/  LOP3.LUT R13, R21, 0xff000000, R7, 0xf8, !PT ;  /* 0xff000000150d7812 */ /* 0x000fe400078ef807 */
[----:B------:R-:W-:Y:S02]  /*11a60*/  LOP3.LUT R3, R3, 0xff000000, R5, 0xf8, !PT ;  /* 0xff00000003037812 */ /* 0x000fe400078ef805 */
[----:B------:R-:W-:Y:S02]  /*11a70*/  ISETP.GE.OR P0, PT, R28, R26, P0 ;  /* 0x0000001a1c00720c */ /* 0x000fe40000706670 */
[----:B------:R-:W-:Y:S02]  /*11a80*/  LOP3.LUT R14, R29, 0xff000000, R8, 0xf8, !PT ;  /* 0xff0000001d0e7812 */ /* 0x000fe400078ef808 */
[----:B------:R-:W-:Y:S02]  /*11a90*/  LOP3.LUT R15, R31, 0xff000000, R9, 0xf8, !PT ;  /* 0xff0000001f0f7812 */ /* 0x000fe400078ef809 */
[----:B------:R-:W-:-:S02]  /*11aa0*/  LOP3.LUT R20, R35, 0xff000000, R10, 0xf8, !PT ;  /* 0xff00000023147812 */ /* 0x000fc400078ef80a */
[----:B------:R-:W-:Y:S01]  /*11ab0*/  LOP3.LUT R21, R37, 0xff000000, R11, 0xf8, !PT ;  /* 0xff00000025157812 */ /* 0x000fe200078ef80b */
[----:B0-----:R-:W-:Y:S06]  /*11ac0*/  @!P4 BRA `(.L_x_475) ;  /* 0x0000018c0070c947 */ /* 0x001fec0003800000 */
.L_x_691:
[----:B------:R-:W-:Y:S05]  /*11ad0*/  BSYNC B1 ;  /* 0x0000000000017941 */ /* 0x000fea0003800000 */
.L_x_474:
[----:B------:R-:W-:Y:S04]  /*11ae0*/  BSSY B1, `(.L_x_476) ;  /* 0x00000ca000017945 */ /* 0x000fe80003800000 */
[----:B------:R-:W-:Y:S05]  /*11af0*/  @P3 BRA `(.L_x_477) ;  /* 0x0000000c00203947 */ /* 0x000fea0003800000 */
[----:B------:R-:W2:Y:S04]  /*11b00*/  LDL R6, [R1+0x60] ;  /* 0x0000600001067983 */ /* 0x000ea80000100800 */
[----:B------:R-:W3:Y:S01]  /*11b10*/  LDL R60, [R1+0x64] ;  /* 0x00006400013c7983 */ /* 0x000ee20000100800 */
[----:B------:R-:W-:Y:S01]  /*11b20*/  LEA.HI R4, R32, R33, RZ, 0x3 ;  /* 0x0000002120047211 */ /* 0x000fe200078f18ff */
[C---:B------:R-:W-:Y:S01]  /*11b30*/  IMAD.SHL.U32 R8, R23.reuse, 0x80, RZ ;  /* 0x0000008017087824 */ /* 0x040fe200078e00ff */
[----:B------:R-:W-:Y:S02]  /*11b40*/  SHF.L.U32 R9, R23, 0x7, RZ ;  /* 0x0000000717097819 */ /* 0x000fe400000006ff */
[----:B------:R-:W-:Y:S02]  /*11b50*/  LOP3.LUT R4, R4, 0xfffffff8, RZ, 0xc0, !PT ;  /* 0xfffffff804047812 */ /* 0x000fe400078ec0ff */
[----:B------:R-:W-:-:S02]  /*11b60*/  LOP3.LUT R9, R9, 0x380, RZ, 0xc0, !PT ;  /* 0x0000038009097812 */ /* 0x000fc400078ec0ff */
[----:B------:R-:W-:Y:S01]  /*11b70*/  LOP3.LUT R8, R8, 0x380, RZ, 0xc0, !PT ;  /* 0x0000038008087812 */ /* 0x000fe200078ec0ff */
[----:B------:R-:W-:Y:S01]  /*11b80*/  IMAD.IADD R4, R33, 0x1, -R4 ;  /* 0x0000000121047824 */ /* 0x000fe200078e0a04 */
[----:B------:R-:W-:Y:S02]  /*11b90*/  F2FP.F16.E4M3.UNPACK_B R46, R14.H1 ;  /* 0x0000000eff2e723e */ /* 0x000fe400030006ff */
[----:B------:R-:W-:Y:S02]  /*11ba0*/  SHF.R.U32.HI R8, RZ, 0x3, R8 ;  /* 0x00000003ff087819 */ /* 0x000fe40000011608 */
[----:B------:R-:W-:Y:S01]  /*11bb0*/  LEA.HI R4, R27, R4, RZ, 0x1c ;  /* 0x000000041b047211 */ /* 0x000fe200078fe0ff */
[--C-:B------:R-:W-:Y:S01]  /*11bc0*/  HADD2.F32 R44, -RZ, R46.reuse.H0_H0 ;  /* 0x2000002eff2c7230 */ /* 0x100fe20000004100 */
[----:B------:R-:W-:Y:S01]  /*11bd0*/  F2FP.F16.E4M3.UNPACK_B R37, R0.H1 ;  /* 0x00000000ff25723e */ /* 0x000fe200030006ff */
[----:B------:R-:W-:Y:S01]  /*11be0*/  HADD2.F32 R49, -RZ, R46.H1_H1 ;  /* 0x3000002eff317230 */ /* 0x000fe20000004100 */
[----:B------:R-:W-:Y:S01]  /*11bf0*/  SHF.R.S32.HI R7, RZ, 0x1f, R4 ;  /* 0x0000001fff077819 */ /* 0x000fe20000011404 */
[----:B------:R-:W-:-:S02]  /*11c00*/  IMAD.SHL.U32 R5, R4, 0x10, RZ ;  /* 0x0000001004057824 */ /* 0x000fc400078e00ff */
[--C-:B------:R-:W-:Y:S01]  /*11c10*/  HADD2.F32 R40, -RZ, R37.reuse.H0_H0 ;  /* 0x20000025ff287230 */ /* 0x100fe20000004100 */
[----:B------:R-:W-:Y:S01]  /*11c20*/  LEA.HI R7, R7, R4, RZ, 0x3 ;  /* 0x0000000407077211 */ /* 0x000fe200078f18ff */
[----:B------:R-:W-:Y:S01]  /*11c30*/  HADD2.F32 R41, -RZ, R37.H1_H1 ;  /* 0x30000025ff297230 */ /* 0x000fe20000004100 */
[----:B------:R-:W-:Y:S02]  /*11c40*/  LOP3.LUT R5, R9, 0x70, R5, 0xf8, !PT ;  /* 0x0000007009057812 */ /* 0x000fe400078ef805 */
[----:B------:R-:W-:Y:S01]  /*11c50*/  F2FP.F16.E4M3.UNPACK_B R37, R0 ;  /* 0x00000000ff25723e */ /* 0x000fe200020006ff */
[----:B------:R-:W-:Y:S01]  /*11c60*/  IMAD.SHL.U32 R7, R7, 0x800, RZ ;  /* 0x0000080007077824 */ /* 0x000fe200078e00ff */
[----:B------:R-:W-:-:S04]  /*11c70*/  LOP3.LUT R4, R5, R8, RZ, 0x3c, !PT ;  /* 0x0000000805047212 */ /* 0x000fc800078e3cff */
[----:B------:R-:W-:-:S04]  /*11c80*/  LOP3.LUT R7, R7, 0xffffc000, RZ, 0xc0, !PT ;  /* 0xffffc00007077812 */ /* 0x000fc800078ec0ff */
[----:B--2---:R-:W-:Y:S02]  /*11c90*/  IADD3 R9, R4, R7, R6 ;  /* 0x0000000704097210 */ /* 0x004fe40007ffe006 */
[----:B---3--:R-:W1:Y:S03]  /*11ca0*/  LDS.128 R4, [R60+0x20400] ;  /* 0x020400003c047984 */ /* 0x008e660000000c00 */
[----:B------:R-:W-:-:S05]  /*11cb0*/  IMAD.IADD R24, R22, 0x1, R9 ;  /* 0x0000000116187824 */ /* 0x000fca00078e0209 */
[----:B------:R-:W2:Y:S01]  /*11cc0*/  LDS.128 R8, [R24+0x20400] ;  /* 0x0204000018087984 */ /* 0x000ea20000000c00 */
[----:B-1----:R-:W-:Y:S02]  /*11cd0*/  F2FP.F16.E4M3.UNPACK_B R30, R4.H1 ;  /* 0x00000004ff1e723e */ /* 0x002fe400030006ff */
[-C--:B------:R-:W-:Y:S02]  /*11ce0*/  F2FP.F16.E4M3.UNPACK_B R42, R5.reuse ;  /* 0x00000005ff2a723e */ /* 0x080fe400020006ff */
[----:B------:R-:W-:Y:S02]  /*11cf0*/  F2FP.F16.E4M3.UNPACK_B R38, R5.H1 ;  /* 0x00000005ff26723e */ /* 0x000fe400030006ff */
[----:B--2---:R-:W-:Y:S02]  /*11d00*/  F2FP.F16.E4M3.UNPACK_B R36, R8.H1 ;  /* 0x00000008ff24723e */ /* 0x004fe400030006ff */
[----:B------:R-:W-:Y:S02]  /*11d10*/  F2FP.F16.E4M3.UNPACK_B R31, R4 ;  /* 0x00000004ff1f723e */ /* 0x000fe400020006ff */
[-C--:B------:R-:W-:Y:S01]  /*11d20*/  F2FP.F16.E4M3.UNPACK_B R4, R7.reuse ;  /* 0x00000007ff04723e */ /* 0x080fe200020006ff */
[----:B------:R-:W-:Y:S01]  /*11d30*/  HADD2.F32 R5, -RZ, R36.H0_H0 ;  /* 0x20000024ff057230 */ /* 0x000fe20000004100 */
[----:B------:R-:W-:Y:S01]  /*11d40*/  F2FP.F16.E4M3.UNPACK_B R26, R7.H1 ;  /* 0x00000007ff1a723e */ /* 0x000fe200030006ff */
[----:B------:R-:W-:Y:S01]  /*11d50*/  HADD2.F32 R7, -RZ, R30.H0_H0 ;  /* 0x2000001eff077230 */ /* 0x000fe20000004100 */
[----:B------:R-:W-:Y:S01]  /*11d60*/  F2FP.F16.E4M3.UNPACK_B R34, R8 ;  /* 0x00000008ff22723e */ /* 0x000fe200020006ff */
[----:B------:R-:W-:Y:S01]  /*11d70*/  HADD2.F32 R36, -RZ, R36.H1_H1 ;  /* 0x30000024ff247230 */ /* 0x000fe20000004100 */
[-C--:B------:R-:W-:Y:S01]  /*11d80*/  F2FP.F16.E4M3.UNPACK_B R43, R9.reuse ;  /* 0x00000009ff2b723e */ /* 0x080fe200020006ff */
[C---:B------:R-:W-:Y:S01]  /*11d90*/  FMUL.FTZ R8, R5.reuse, R44 ;  /* 0x0000002c05087220 */ /* 0x040fe20000410000 */
[----:B0-----:R-:W-:Y:S01]  /*11da0*/  F2FP.F16.E4M3.UNPACK_B R39, R9.H1 ;  /* 0x00000009ff27723e */ /* 0x001fe200030006ff */
[----:B------:R-:W-:Y:S01]  /*11db0*/  FMUL.FTZ R9, R5, R40 ;  /* 0x0000002805097220 */ /* 0x000fe20000410000 */
[----:B------:R-:W-:Y:S01]  /*11dc0*/  F2FP.F16.E4M3.UNPACK_B R29, R10 ;  /* 0x0000000aff1d723e */ /* 0x000fe200020006ff */
[C---:B------:R-:W-:Y:S01]  /*11dd0*/  FFMA.FTZ R5, R7.reuse, R40, -R8 ;  /* 0x0000002807057223 */ /* 0x040fe20000010808 */
[----:B------:R-:W-:Y:S01]  /*11de0*/  F2FP.F16.E4M3.UNPACK_B R45, R10.H1 ;  /* 0x0000000aff2d723e */ /* 0x000fe200030006ff */
[----:B------:R-:W-:Y:S01]  /*11df0*/  FFMA.FTZ R7, R7, R44, R9 ;  /* 0x0000002c07077223 */ /* 0x000fe20000010009 */
[----:B------:R-:W-:Y:S01]  /*11e00*/  F2FP.F16.E4M3.UNPACK_B R44, R14 ;  /* 0x0000000eff2c723e */ /* 0x000fe200020006ff */
[----:B------:R-:W-:-:S02]  /*11e10*/  HADD2.F32 R8, -RZ, R34.H0_H0 ;  /* 0x20000022ff087230 */ /* 0x000fc40000004100 */
[C---:B------:R-:W-:Y:S01]  /*11e20*/  FMUL.FTZ R53, R36.reuse, R49 ;  /* 0x0000003124357220 */ /* 0x040fe20000410000 */
[----:B------:R-:W-:Y:S02]  /*11e30*/  HADD2.F32 R9, -RZ, R37.H0_H0 ;  /* 0x20000025ff097230 */ /* 0x000fe40000004100 */
[----:B------:R-:W-:Y:S01]  /*11e40*/  FMUL.FTZ R40, R36, R41 ;  /* 0x0000002924287220 */ /* 0x000fe20000410000 */
[----:B------:R-:W-:Y:S01]  /*11e50*/  HADD2.F32 R47, -RZ, R44.H0_H0 ;  /* 0x2000002cff2f7230 */ /* 0x000fe20000004100 */
[----:B------:R-:W-:Y:S01]  /*11e60*/  F2FP.F16.E4M3.UNPACK_B R35, R6.H1 ;  /* 0x00000006ff23723e */ /* 0x000fe200030006ff */
[----:B------:R-:W-:Y:S02]  /*11e70*/  HADD2.F32 R10, -RZ, R30.H1_H1 ;  /* 0x3000001eff0a7230 */ /* 0x000fe40000004100 */
[C---:B------:R-:W-:Y:S01]  /*11e80*/  FMUL.FTZ R36, R8.reuse, R9 ;  /* 0x0000000908247220 */ /* 0x040fe20000410000 */
[----:B------:R-:W-:Y:S02]  /*11e90*/  HADD2.F32 R30, -RZ, R31.H0_H0 ;  /* 0x2000001fff1e7230 */ /* 0x000fe40000004100 */
[----:B------:R-:W-:Y:S01]  /*11ea0*/  FMUL.FTZ R51, R8, R47 ;  /* 0x0000002f08337220 */ /* 0x000fe20000410000 */
[----:B------:R-:W-:-:S02]  /*11eb0*/  HADD2.F32 R46, -RZ, R44.H1_H1 ;  /* 0x3000002cff2e7230 */ /* 0x000fc40000004100 */
[C---:B------:R-:W-:Y:S01]  /*11ec0*/  FFMA.FTZ R8, R10.reuse, R41, -R53 ;  /* 0x000000290a087223 */ /* 0x040fe20000010835 */
[----:B------:R-:W-:Y:S01]  /*11ed0*/  FFMA.FTZ R10, R10, R49, R40 ;  /* 0x000000310a0a7223 */ /* 0x000fe20000010028 */
[----:B------:R-:W-:Y:S01]  /*11ee0*/  F2FP.F16.E4M3.UNPACK_B R49, R15.H1 ;  /* 0x0000000fff31723e */ /* 0x000fe200030006ff */
[C---:B------:R-:W-:Y:S01]  /*11ef0*/  FFMA.FTZ R9, R30.reuse, R9, -R51 ;  /* 0x000000091e097223 */ /* 0x040fe20000010833 */
[----:B------:R-:W-:Y:S01]  /*11f00*/  F2FP.F16.E4M3.UNPACK_B R41, R3.H1 ;  /* 0x00000003ff29723e */ /* 0x000fe200030006ff */
[----:B------:R-:W-:Y:S01]  /*11f10*/  FFMA.FTZ R30, R30, R47, R36 ;  /* 0x0000002f1e1e7223 */ /* 0x000fe20000010024 */
[----:B------:R-:W-:Y:S01]  /*11f20*/  HADD2.F32 R34, -RZ, R34.H1_H1 ;  /* 0x30000022ff227230 */ /* 0x000fe20000004100 */
[----:B------:R-:W-:Y:S01]  /*11f30*/  F2FP.F16.E4M3.UNPACK_B R28, R6 ;  /* 0x00000006ff1c723e */ /* 0x000fe200020006ff */
[----:B------:R-:W-:Y:S01]  /*11f40*/  HADD2.F32 R47, -RZ, R49.H0_H0 ;  /* 0x20000031ff2f7230 */ /* 0x000fe20000004100 */
[----:B------:R-:W-:Y:S01]  /*11f50*/  F2FP.F16.E4M3.UNPACK_B R6, R11 ;  /* 0x0000000bff06723e */ /* 0x000fe200020006ff */
[----:B------:R-:W-:-:S02]  /*11f60*/  HADD2.F32 R36, -RZ, R39.H0_H0 ;  /* 0x20000027ff247230 */ /* 0x000fc40000004100 */
[----:B------:R-:W-:Y:S01]  /*11f70*/  FMUL.FTZ R48, R34, R46 ;  /* 0x0000002e22307220 */ /* 0x000fe20000410000 */
[----:B------:R-:W-:Y:S01]  /*11f80*/  HADD2.F32 R40, -RZ, R37.H1_H1 ;  /* 0x30000025ff287230 */ /* 0x000fe20000004100 */
[----:B------:R-:W-:Y:S01]  /*11f90*/  F2FP.F16.E4M3.UNPACK_B R11, R11.H1 ;  /* 0x0000000bff0b723e */ /* 0x000fe200030006ff */
[----:B------:R-:W-:Y:S02]  /*11fa0*/  HADD2.F32 R31, -RZ, R31.H1_H1 ;  /* 0x3000001fff1f7230 */ /* 0x000fe40000004100 */
[----:B------:R-:W-:Y:S01]  /*11fb0*/  FMUL.FTZ R50, R36, R47 ;  /* 0x0000002f24327220 */ /* 0x000fe20000410000 */
[----:B------:R-:W-:Y:S02]  /*11fc0*/  HADD2.F32 R44, -RZ, R41.H0_H0 ;  /* 0x20000029ff2c7230 */ /* 0x000fe40000004100 */
[-C--:B------:R-:W-:Y:S01]  /*11fd0*/  FMUL.FTZ R51, R34, R40.reuse ;  /* 0x0000002822337220 */ /* 0x080fe20000410000 */
[----:B------:R-:W-:Y:S02]  /*11fe0*/  HADD2.F32 R37, -RZ, R38.H0_H0 ;  /* 0x20000026ff257230 */ /* 0x000fe40000004100 */
[----:B------:R-:W-:Y:S01]  /*11ff0*/  FFMA.FTZ R34, R31, R40, -R48 ;  /* 0x000000281f227223 */ /* 0x000fe20000010830 */
[----:B------:R-:W-:Y:S01]  /*12000*/  F2FP.F16.E4M3.UNPACK_B R48, R15 ;  /* 0x0000000fff30723e */ /* 0x000fe200020006ff */
[----:B------:R-:W-:Y:S01]  /*12010*/  FMUL.FTZ R52, R36, R44 ;  /* 0x0000002c24347220 */ /* 0x000fe20000410000 */
[----:B------:R-:W-:-:S02]  /*12020*/  HADD2.F32 R49, -RZ, R49.H1_H1 ;  /* 0x30000031ff317230 */ /* 0x000fc40000004100 */
[C---:B------:R-:W-:Y:S01]  /*12030*/  FFMA.FTZ R36, R37.reuse, R44, -R50 ;  /* 0x0000002c25247223 */ /* 0x040fe20000010832 */
[----:B------:R-:W-:Y:S01]  /*12040*/  F2FP.F16.E4M3.UNPACK_B R44, R3 ;  /* 0x00000003ff2c723e */ /* 0x000fe200020006ff */
[----:B------:R-:W-:Y:S01]  /*12050*/  FFMA.FTZ R37, R37, R47, R52 ;  /* 0x0000002f25257223 */ /* 0x000fe20000010034 */
[----:B------:R-:W-:Y:S02]  /*12060*/  HADD2.F32 R40, -RZ, R39.H1_H1 ;  /* 0x30000027ff287230 */ /* 0x000fe40000004100 */
[----:B------:R-:W-:Y:S01]  /*12070*/  FFMA.FTZ R31, R31, R46, R51 ;  /* 0x0000002e1f1f7223 */ /* 0x000fe20000010033 */
[----:B------:R-:W-:Y:S02]  /*12080*/  HADD2.F32 R47, -RZ, R41.H1_H1 ;  /* 0x30000029ff2f7230 */ /* 0x000fe40000004100 */
[----:B------:R-:W-:Y:S02]  /*12090*/  HADD2.F32 R50, -RZ, R48.H0_H0 ;  /* 0x20000030ff327230 */ /* 0x000fe40000004100 */
[----:B------:R-:W-:Y:S01]  /*120a0*/  FMUL.FTZ R53, R40, R49 ;  /* 0x0000003128357220 */ /* 0x000fe20000410000 */
[----:B------:R-:W-:-:S02]  /*120b0*/  HADD2.F32 R39, -RZ, R43.H0_H0 ;  /* 0x2000002bff277230 */ /* 0x000fc40000004100 */
[-C--:B------:R-:W-:Y:S01]  /*120c0*/  FMUL.FTZ R40, R40, R47.reuse ;  /* 0x0000002f28287220 */ /* 0x080fe20000410000 */
[----:B------:R-:W-:Y:S02]  /*120d0*/  HADD2.F32 R46, -RZ, R44.H0_H0 ;  /* 0x2000002cff2e7230 */ /* 0x000fe40000004100 */
[----:B------:R-:W-:Y:S02]  /*120e0*/  HADD2.F32 R38, -RZ, R38.H1_H1 ;  /* 0x30000026ff267230 */ /* 0x000fe40000004100 */
[C---:B------:R-:W-:Y:S01]  /*120f0*/  FMUL.FTZ R52, R39.reuse, R50 ;  /* 0x0000003227347220 */ /* 0x040fe20000410000 */
[----:B------:R-:W-:Y:S02]  /*12100*/  HADD2.F32 R41, -RZ, R42.H0_H0 ;  /* 0x2000002aff297230 */ /* 0x000fe40000004100 */
[-C--:B------:R-:W-:Y:S01]  /*12110*/  FMUL.FTZ R51, R39, R46.reuse ;  /* 0x0000002e27337220 */ /* 0x080fe20000410000 */
[----:B------:R-:W-:Y:S02]  /*12120*/  HADD2.F32 R43, -RZ, R43.H1_H1 ;  /* 0x3000002bff2b7230 */ /* 0x000fe40000004100 */
[C---:B------:R-:W-:Y:S01]  /*12130*/  FFMA.FTZ R39, R38.reuse, R47, -R53 ;  /* 0x0000002f26277223 */ /* 0x040fe20000010835 */
[----:B------:R-:W-:Y:S01]  /*12140*/  FFMA.FTZ R40, R38, R49, R40 ;  /* 0x0000003126287223 */ /* 0x000fe20000010028 */
[C---:B------:R-:W-:Y:S01]  /*12150*/  FFMA.FTZ R38, R41.reuse, R46, -R52 ;  /* 0x0000002e29267223 */ /* 0x040fe20000010834 */
[----:B------:R-:W-:Y:S01]  /*12160*/  FFMA.FTZ R41, R41, R50, R51 ;  /* 0x0000003229297223 */ /* 0x000fe20000010033 */
[----:B------:R-:W-:Y:S01]  /*12170*/  HADD2.F32 R50, -RZ, R48.H1_H1 ;  /* 0x30000030ff327230 */ /* 0x000fe20000004100 */
[----:B------:R-:W-:Y:S01]  /*12180*/  F2FP.F16.E4M3.UNPACK_B R51, R20.H1 ;  /* 0x00000014ff33723e */ /* 0x000fe200030006ff */
[----:B------:R-:W-:Y:S01]  /*12190*/  HADD2.F32 R47, -RZ, R44.H1_H1 ;  /* 0x3000002cff2f7230 */ /* 0x000fe20000004100 */
[----:B------:R-:W-:Y:S01]  /*121a0*/  F2FP.F16.E4M3.UNPACK_B R48, R12.H1 ;  /* 0x0000000cff30723e */ /* 0x000fe200030006ff */
[----:B------:R-:W-:-:S02]  /*121b0*/  HADD2.F32 R42, -RZ, R42.H1_H1 ;  /* 0x3000002aff2a7230 */ /* 0x000fc40000004100 */
[CC--:B------:R-:W-:Y:S01]  /*121c0*/  FMUL.FTZ R55, R43.reuse, R50.reuse ;  /* 0x000000322b377220 */ /* 0x0c0fe20000410000 */
[----:B------:R-:W-:Y:S02]  /*121d0*/  HADD2.F32 R53, -RZ, R51.H0_H0 ;  /* 0x20000033ff357230 */ /* 0x000fe40000004100 */
[-C--:B------:R-:W-:Y:S01]  /*121e0*/  FMUL.FTZ R57, R43, R47.reuse ;  /* 0x0000002f2b397220 */ /* 0x080fe20000410000 */
[----:B------:R-:W-:Y:S02]  /*121f0*/  HADD2.F32 R46, -RZ, R45.H0_H0 ;  /* 0x2000002dff2e7230 */ /* 0x000fe40000004100 */
[C---:B------:R-:W-:Y:S01]  /*12200*/  FFMA.FTZ R43, R42.reuse, R47, -R55 ;  /* 0x0000002f2a2b7223 */ /* 0x040fe20000010837 */
[----:B------:R-:W-:Y:S02]  /*12210*/  HADD2.F32 R49, -RZ, R48.H0_H0 ;  /* 0x20000030ff317230 */ /* 0x000fe40000004100 */
[----:B------:R-:W-:Y:S01]  /*12220*/  FFMA.FTZ R42, R42, R50, R57 ;  /* 0x000000322a2a7223 */ /* 0x000fe20000010039 */
[----:B------:R-:W-:-:S02]  /*12230*/  HADD2.F32 R44, -RZ, R35.H0_H0 ;  /* 0x20000023ff2c7230 */ /* 0x000fc40000004100 */
[C---:B------:R-:W-:Y:S01]  /*12240*/  FMUL.FTZ R59, R46.reuse, R53 ;  /* 0x000000352e3b7220 */ /* 0x040fe20000410000 */
[----:B------:R-:W-:Y:S02]  /*12250*/  HADD2.F32 R50, -RZ, R51.H1_H1 ;  /* 0x30000033ff327230 */ /* 0x000fe40000004100 */
[----:B------:R-:W-:Y:S01]  /*12260*/  FMUL.FTZ R46, R46, R49 ;  /* 0x000000312e2e7220 */ /* 0x000fe20000410000 */
[----:B------:R-:W-:Y:S01]  /*12270*/  HADD2.F32 R45, -RZ, R45.H1_H1 ;  /* 0x3000002dff2d7230 */ /* 0x000fe20000004100 */
[----:B------:R-:W-:Y:S01]  /*12280*/  F2FP.F16.E4M3.UNPACK_B R47, R20 ;  /* 0x00000014ff2f723e */ /* 0x000fe200020006ff */
[----:B------:R-:W-:Y:S02]  /*12290*/  HADD2.F32 R48, -RZ, R48.H1_H1 ;  /* 0x30000030ff307230 */ /* 0x000fe40000004100 */
[C---:B------:R-:W-:Y:S01]  /*122a0*/  FFMA.FTZ R53, R44.reuse, R53, R46 ;  /* 0x000000352c357223 */ /* 0x040fe2000001002e */
[----:B------:R-:W-:Y:S02]  /*122b0*/  HADD2.F32 R35, -RZ, R35.H1_H1 ;  /* 0x30000023ff237230 */ /* 0x000fe40000004100 */
[C---:B------:R-:W-:Y:S01]  /*122c0*/  FMUL.FTZ R52, R45.reuse, R50 ;  /* 0x000000322d347220 */ /* 0x040fe20000410000 */
[----:B------:R-:W-:Y:S01]  /*122d0*/  F2FP.F16.E4M3.UNPACK_B R46, R12 ;  /* 0x0000000cff2e723e */ /* 0x000fe200020006ff */
[----:B------:R-:W-:Y:S01]  /*122e0*/  FMUL.FTZ R45, R45, R48 ;  /* 0x000000302d2d7220 */ /* 0x000fe20000410000 */
[----:B------:R-:W-:Y:S01]  /*122f0*/  FFMA.FTZ R59, R44, R49, -R59 ;  /* 0x000000312c3b7223 */ /* 0x000fe2000001083b */
[----:B------:R-:W-:-:S02]  /*12300*/  HADD2.F32 R49, -RZ, R47.H0_H0 ;  /* 0x2000002fff317230 */ /* 0x000fc40000004100 */
[C---:B------:R-:W-:Y:S01]  /*12310*/  FFMA.FTZ R52, R35.reuse, R48, -R52 ;  /* 0x0000003023347223 */ /* 0x040fe20000010834 */
[----:B------:R-:W-:Y:S02]  /*12320*/  HADD2.F32 R44, -RZ, R29.H0_H0 ;  /* 0x2000001dff2c7230 */ /* 0x000fe40000004100 */
[----:B------:R-:W-:Y:S01]  /*12330*/  FFMA.FTZ R54, R35, R50, R45 ;  /* 0x0000003223367223 */ /* 0x000fe2000001002d */
[----:B------:R-:W-:Y:S01]  /*12340*/  HADD2.F32 R45, -RZ, R46.H0_H0 ;  /* 0x2000002eff2d7230 */ /* 0x000fe20000004100 */
[----:B------:R-:W-:Y:S01]  /*12350*/  F2FP.SATFINITE.E4M3.F32.PACK_AB_MERGE_C R37, R40, R37, RZ ;  /* 0x000000252825723e */ /* 0x000fe200048070ff */
[----:B------:R-:W-:Y:S02]  /*12360*/  HADD2.F32 R35, -RZ, R28.H0_H0 ;  /* 0x2000001cff237230 */ /* 0x000fe40000004100 */
[C---:B------:R-:W-:Y:S01]  /*12370*/  FMUL.FTZ R48, R44.reuse, R49 ;  /* 0x000000312c307220 */ /* 0x040fe20000410000 */
[----:B------:R-:W-:Y:S02]  /*12380*/  HADD2.F32 R47, -RZ, R47.H1_H1 ;  /* 0x3000002fff2f7230 */ /* 0x000fe40000004100 */
[----:B------:R-:W-:Y:S01]  /*12390*/  FMUL.FTZ R44, R44, R45 ;  /* 0x0000002d2c2c7220 */ /* 0x000fe20000410000 */
[----:B------:R-:W-:-:S02]  /*123a0*/  HADD2.F32 R29, -RZ, R29.H1_H1 ;  /* 0x3000001dff1d7230 */ /* 0x000fc40000004100 */
[----:B------:R-:W-:Y:S01]  /*123b0*/  FFMA.FTZ R48, R35, R45, -R48 ;  /* 0x0000002d23307223 */ /* 0x000fe20000010830 */
[----:B------:R-:W-:Y:S01]  /*123c0*/  HADD2.F32 R46, -RZ, R46.H1_H1 ;  /* 0x3000002eff2e7230 */ /* 0x000fe20000004100 */
[----:B------:R-:W-:Y:S01]  /*123d0*/  F2FP.F16.E4M3.UNPACK_B R45, R21.H1 ;  /* 0x00000015ff2d723e */ /* 0x000fe200030006ff */
[----:B------:R-:W-:Y:S02]  /*123e0*/  HADD2.F32 R28, -RZ, R28.H1_H1 ;  /* 0x3000001cff1c7230 */ /* 0x000fe40000004100 */
[----:B------:R-:W-:Y:S01]  /*123f0*/  FMUL.FTZ R51, R29, R47 ;  /* 0x0000002f1d337220 */ /* 0x000fe20000410000 */
[----:B------:R-:W-:Y:S01]  /*12400*/  FFMA.FTZ R49, R35, R49, R44 ;  /* 0x0000003123317223 */ /* 0x000fe2000001002c */
[----:B------:R-:W-:Y:S01]  /*12410*/  F2FP.F16.E4M3.UNPACK_B R35, R13.H1 ;  /* 0x0000000dff23723e */ /* 0x000fe200030006ff */
[-C--:B------:R-:W-:Y:S01]  /*12420*/  FMUL.FTZ R44, R29, R46.reuse ;  /* 0x0000002e1d2c7220 */ /* 0x080fe20000410000 */
[----:B------:R-:W-:Y:S01]  /*12430*/  FFMA.FTZ R51, R28, R46, -R51 ;  /* 0x0000002e1c337223 */ /* 0x000fe20000010833 */
[----:B------:R-:W-:-:S02]  /*12440*/  HADD2.F32 R46, -RZ, R45.H0_H0 ;  /* 0x2000002dff2e7230 */ /* 0x000fc40000004100 */
[----:B------:R-:W-:Y:S02]  /*12450*/  HADD2.F32 R29, -RZ, R11.H0_H0 ;  /* 0x2000000bff1d7230 */ /* 0x000fe40000004100 */
[----:B------:R-:W-:Y:S01]  /*12460*/  FFMA.FTZ R50, R28, R47, R44 ;  /* 0x0000002f1c327223 */ /* 0x000fe2000001002c */
[--C-:B------:R-:W-:Y:S02]  /*12470*/  HADD2.F32 R44, -RZ, R35.reuse.H0_H0 ;  /* 0x20000023ff2c7230 */ /* 0x100fe40000004100 */
[----:B------:R-:W-:Y:S02]  /*12480*/  HADD2.F32 R28, -RZ, R26.H0_H0 ;  /* 0x2000001aff1c7230 */ /* 0x000fe40000004100 */
[C---:B------:R-:W-:Y:S01]  /*12490*/  FMUL.FTZ R47, R29.reuse, R46 ;  /* 0x0000002e1d2f7220 */ /* 0x040fe20000410000 */
[----:B------:R-:W-:Y:S02]  /*124a0*/  HADD2.F32 R35, -RZ, R35.H1_H1 ;  /* 0x30000023ff237230 */ /* 0x000fe40000004100 */
[----:B------:R-:W-:Y:S01]  /*124b0*/  FMUL.FTZ R55, R29, R44 ;  /* 0x0000002c1d377220 */ /* 0x000fe20000410000 */
[----:B------:R-:W-:-:S02]  /*124c0*/  HADD2.F32 R45, -RZ, R45.H1_H1 ;  /* 0x3000002dff2d7230 */ /* 0x000fc40000004100 */
[C---:B------:R-:W-:Y:S01]  /*124d0*/  FFMA.FTZ R56, R28.reuse, R44, -R47 ;  /* 0x0000002c1c387223 */ /* 0x040fe2000001082f */
[----:B------:R-:W-:Y:S01]  /*124e0*/  HADD2.F32 R11, -RZ, R11.H1_H1 ;  /* 0x3000000bff0b7230 */ /* 0x000fe20000004100 */
[----:B------:R-:W-:Y:S01]  /*124f0*/  F2FP.F16.E4M3.UNPACK_B R29, R13 ;  /* 0x0000000dff1d723e */ /* 0x000fe200020006ff */
[----:B------:R-:W-:Y:S01]  /*12500*/  HADD2.F32 R26, -RZ, R26.H1_H1 ;  /* 0x3000001aff1a7230 */ /* 0x000fe20000004100 */
[----:B------:R-:W-:Y:S01]  /*12510*/  F2FP.F16.E4M3.UNPACK_B R44, R21 ;  /* 0x00000015ff2c723e */ /* 0x000fe200020006ff */
[----:B------:R-:W-:Y:S01]  /*12520*/  FFMA.FTZ R57, R28, R46, R55 ;  /* 0x0000002e1c397223 */ /* 0x000fe20000010037 */
[C---:B------:R-:W-:Y:S01]  /*12530*/  FMUL.FTZ R47, R11.reuse, R45 ;  /* 0x0000002d0b2f7220 */ /* 0x040fe20000410000 */
[-C--:B------:R-:W-:Y:S01]  /*12540*/  FMUL.FTZ R58, R11, R35.reuse ;  /* 0x000000230b3a7220 */ /* 0x080fe20000410000 */
[--C-:B------:R-:W-:Y:S02]  /*12550*/  HADD2.F32 R28, -RZ, R29.reuse.H0_H0 ;  /* 0x2000001dff1c7230 */ /* 0x100fe40000004100 */
[C---:B------:R-:W-:Y:S01]  /*12560*/  FFMA.FTZ R61, R26.reuse, R35, -R47 ;  /* 0x000000231a3d7223 */ /* 0x040fe2000001082f */
[----:B------:R-:W-:Y:S01]  /*12570*/  FFMA.FTZ R58, R26, R45, R58 ;  /* 0x0000002d1a3a7223 */ /* 0x000fe2000001003a */
[----:B------:R-:W-:-:S02]  /*12580*/  HADD2.F32 R29, -RZ, R29.H1_H1 ;  /* 0x3000001dff1d7230 */ /* 0x000fc40000004100 */
[----:B------:R-:W-:Y:S02]  /*12590*/  HADD2.F32 R45, -RZ, R44.H1_H1 ;  /* 0x3000002cff2d7230 */ /* 0x000fe40000004100 */
[----:B------:R-:W-:Y:S01]  /*125a0*/  HADD2.F32 R26, -RZ, R6.H1_H1 ;  /* 0x30000006ff1a7230 */ /* 0x000fe20000004100 */
[----:B------:R-:W-:Y:S01]  /*125b0*/  F2FP.SATFINITE.E4M3.F32.PACK_AB_MERGE_C R57, R58, R57, RZ ;  /* 0x000000393a39723e */ /* 0x000fe200048070ff */
[----:B------:R-:W-:Y:S02]  /*125c0*/  HADD2.F32 R35, -RZ, R44.H0_H0 ;  /* 0x2000002cff237230 */ /* 0x000fe40000004100 */
[----:B------:R-:W-:Y:S02]  /*125d0*/  HADD2.F32 R11, -RZ, R6.H0_H0 ;  /* 0x20000006ff0b7230 */ /* 0x000fe40000004100 */
[C---:B------:R-:W-:Y:S01]  /*125e0*/  FMUL.FTZ R55, R26.reuse, R45 ;  /* 0x0000002d1a377220 */ /* 0x040fe20000410000 */
[--C-:B------:R-:W-:Y:S02]  /*125f0*/  HADD2.F32 R6, -RZ, R4.reuse.H0_H0 ;  /* 0x20000004ff067230 */ /* 0x100fe40000004100 */
[----:B------:R-:W-:Y:S01]  /*12600*/  FMUL.FTZ R46, R26, R29 ;  /* 0x0000001d1a2e7220 */ /* 0x000fe20000410000 */
[----:B------:R-:W-:-:S02]  /*12610*/  HADD2.F32 R4, -RZ, R4.H1_H1 ;  /* 0x30000004ff047230 */ /* 0x000fc40000004100 */
[C---:B------:R-:W-:Y:S01]  /*12620*/  FMUL.FTZ R47, R11.reuse, R35 ;  /* 0x000000230b2f7220 */ /* 0x040fe20000410000 */
[-C--:B------:R-:W-:Y:S02]  /*12630*/  FMUL.FTZ R44, R11, R28.reuse ;  /* 0x0000001c0b2c7220 */ /* 0x080fe40000410000 */
[C---:B------:R-:W-:Y:S01]  /*12640*/  FFMA.FTZ R26, R4.reuse, R29, -R55 ;  /* 0x0000001d041a7223 */ /* 0x040fe20000010837 */
[----:B------:R-:W-:Y:S01]  /*12650*/  FFMA.FTZ R46, R4, R45, R46 ;  /* 0x0000002d042e7223 */ /* 0x000fe2000001002e */
[----:B------:R-:W-:Y:S01]  /*12660*/  F2FP.SATFINITE.E4M3.F32.PACK_AB_MERGE_C R4, R8, R5, RZ ;  /* 0x000000050804723e */ /* 0x000fe200048070ff */
[C---:B------:R-:W-:Y:S01]  /*12670*/  FFMA.FTZ R47, R6.reuse, R28, -R47 ;  /* 0x0000001c062f7223 */ /* 0x040fe2000001082f */
[----:B------:R-:W-:Y:S01]  /*12680*/  FFMA.FTZ R11, R6, R35, R44 ;  /* 0x00000023060b7223 */ /* 0x000fe2000001002c */
[----:B------:R-:W-:Y:S02]  /*12690*/  F2FP.SATFINITE.E4M3.F32.PACK_AB_MERGE_C R8, R10, R7, RZ ;  /* 0x000000070a08723e */ /* 0x000fe400048070ff */
[----:B------:R-:W-:-:S02]  /*126a0*/  F2FP.SATFINITE.E4M3.F32.PACK_AB_MERGE_C R5, R39, R36, RZ ;  /* 0x000000242705723e */ /* 0x000fc400048070ff */
[----:B------:R-:W-:Y:S02]  /*126b0*/  F2FP.SATFINITE.E4M3.F32.PACK_AB_MERGE_C R6, R52, R59, RZ ;  /* 0x0000003b3406723e */ /* 0x000fe400048070ff */
[----:B------:R-:W-:Y:S02]  /*126c0*/  F2FP.SATFINITE.E4M3.F32.PACK_AB_MERGE_C R7, R61, R56, RZ ;  /* 0x000000383d07723e */ /* 0x000fe400048070ff */
[----:B------:R-:W-:Y:S02]  /*126d0*/  F2FP.SATFINITE.E4M3.F32.PACK_AB_MERGE_C R10, R54, R53, RZ ;  /* 0x00000035360a723e */ /* 0x000fe400048070ff */
[----:B------:R-:W-:Y:S02]  /*126e0*/  F2FP.SATFINITE.E4M3.F32.PACK_AB_MERGE_C R4, R34, R9, R4 ;  /* 0x000000092204723e */ /* 0x000fe40004807004 */
[----:B------:R-:W-:Y:S02]  /*126f0*/  F2FP.SATFINITE.E4M3.F32.PACK_AB_MERGE_C R5, R43, R38, R5 ;  /* 0x000000262b05723e */ /* 0x000fe40004807005 */
[----:B------:R-:W-:-:S02]  /*12700*/  F2FP.SATFINITE.E4M3.F32.PACK_AB_MERGE_C R6, R51, R48, R6 ;  /* 0x000000303306723e */ /* 0x000fc40004807006 */
[----:B------:R-:W-:Y:S02]  /*12710*/  F2FP.SATFINITE.E4M3.F32.PACK_AB_MERGE_C R7, R26, R47, R7 ;  /* 0x0000002f1a07723e */ /* 0x000fe40004807007 */
[----:B------:R-:W-:Y:S02]  /*12720*/  F2FP.SATFINITE.E4M3.F32.PACK_AB_MERGE_C R8, R31, R30, R8 ;  /* 0x0000001e1f08723e */ /* 0x000fe40004807008 */
[----:B------:R-:W-:Y:S01]  /*12730*/  F2FP.SATFINITE.E4M3.F32.PACK_AB_MERGE_C R9, R42, R41, R37 ;  /* 0x000000292a09723e */ /* 0x000fe20004807025 */
[----:B------:R1:W-:Y:S01]  /*12740*/  STS.128 [R60+0x20400], R4 ;  /* 0x020400043c007388 */ /* 0x0003e20000000c00 */
[----:B------:R-:W-:Y:S02]  /*12750*/  F2FP.SATFINITE.E4M3.F32.PACK_AB_MERGE_C R10, R50, R49, R10 ;  /* 0x00000031320a723e */ /* 0x000fe4000480700a */
[----:B------:R-:W-:-:S05]  /*12760*/  F2FP.SATFINITE.E4M3.F32.PACK_AB_MERGE_C R11, R46, R11, R57 ;  /* 0x0000000b2e0b723e */ /* 0x000fca0004807039 */
[----:B------:R1:W-:Y:S02]  /*12770*/  STS.128 [R24+0x20400], R8 ;  /* 0x0204000818007388 */ /* 0x0003e40000000c00 */
.L_x_477:
[----:B------:R-:W-:Y:S05]  /*12780*/  BSYNC B1 ;  /* 0x0000000000017941 */ /* 0x000fea0003800000 */
.L_x_476:
[----:B------:R-:W-:Y:S04]  /*12790*/  BSSY B1, `(.L_x_478) ;  /* 0x00000cc000017945 */ /* 0x000fe80003800000 */
[----:B------:R-:W-:Y:S05]  /*127a0*/  @P2 BRA `(.L_x_479) ;  /* 0x0000000c00282947 */ /* 0x000fea0003800000 */
[----:B-1----:R-:W2:Y:S04]  /*127b0*/  LDL R6, [R1+0x5c] ;  /* 0x00005c0001067983 */ /* 0x002ea80000100800 */
[----:B------:R-:W3:Y:S01]  /*127c0*/  LDL R59, [R1+0x198] ;  /* 0x00019800013b7983 */ /* 0x000ee20000100800 */
[----:B------:R-:W-:Y:S01]  /*127d0*/  LEA.HI R4, R32, R33, RZ, 0x3 ;  /* 0x0000002120047211 */ /* 0x000fe200078f18ff */
[C---:B------:R-:W-:Y:S01]  /*127e0*/  VIADD R9, R23.reuse, 0x20 ;  /* 0x0000002017097836 */ /* 0x040fe20000000000 */
[----:B------:R-:W-:Y:S02]  /*127f0*/  IADD3 R8, R23, 0x20, RZ ;  /* 0x0000002017087810 */ /* 0x000fe40007ffe0ff */
[----:B------:R-:W-:Y:S01]  /*12800*/  LOP3.LUT R4, R4, 0xfffffff8, RZ, 0xc0, !PT ;  /* 0xfffffff804047812 */ /* 0x000fe200078ec0ff */
[----:B------:R-:W-:Y:S01]  /*12810*/  IMAD.SHL.U32 R9, R9, 0x80, RZ ;  /* 0x0000008009097824 */ /* 0x000fe200078e00ff */
[----:B------:R-:W-:Y:S01]  /*12820*/  F2FP.F16.E4M3.UNPACK_B R42, R14.H1 ;  /* 0x0000000eff2a723e */ /* 0x000fe200030006ff */
[----:B------:R-:W-:Y:S01]  /*12830*/  IMAD.SHL.U32 R8, R8, 0x80, RZ ;  /* 0x0000008008087824 */ /* 0x000fe200078e00ff */
[----:B0-----:R-:W-:Y:S01]  /*12840*/  F2FP.F16.E4M3.UNPACK_B R39, R0.H1 ;  /* 0x00000000ff27723e */ /* 0x001fe200030006ff */
[----:B------:R-:W-:Y:S01]  /*12850*/  IMAD.IADD R4, R33, 0x1, -R4 ;  /* 0x0000000121047824 */ /* 0x000fe200078e0a04 */
[----:B------:R-:W-:Y:S01]  /*12860*/  LOP3.LUT R9, R9, 0x380, RZ, 0xc0, !PT ;  /* 0x0000038009097812 */ /* 0x000fe200078ec0ff */
[--C-:B------:R-:W-:Y:S01]  /*12870*/  HADD2.F32 R47, -RZ, R42.reuse.H0_H0 ;  /* 0x2000002aff2f7230 */ /* 0x100fe20000004100 */
[----:B------:R-:W-:Y:S01]  /*12880*/  LOP3.LUT R8, R8, 0x380, RZ, 0xc0, !PT ;  /* 0x0000038008087812 */ /* 0x000fe200078ec0ff */
[----:B------:R-:W-:Y:S01]  /*12890*/  HADD2.F32 R43, -RZ, R39.H0_H0 ;  /* 0x20000027ff2b7230 */ /* 0x000fe20000004100 */
[----:B------:R-:W-:Y:S01]  /*128a0*/  LEA.HI R4, R27, R4, RZ, 0x1c ;  /* 0x000000041b047211 */ /* 0x000fe200078fe0ff */
[----:B------:R-:W-:Y:S01]  /*128b0*/  HADD2.F32 R52, -RZ, R42.H1_H1 ;  /* 0x3000002aff347230 */ /* 0x000fe20000004100 */
[----:B------:R-:W-:-:S02]  /*128c0*/  SHF.R.U32.HI R8, RZ, 0x3, R8 ;  /* 0x00000003ff087819 */ /* 0x000fc40000011608 */
[----:B------:R-:W-:Y:S01]  /*128d0*/  SHF.R.S32.HI R7, RZ, 0x1f, R4 ;  /* 0x0000001fff077819 */ /* 0x000fe20000011404 */
[----:B------:R-:W-:Y:S01]  /*128e0*/  IMAD.SHL.U32 R5, R4, 0x10, RZ ;  /* 0x0000001004057824 */ /* 0x000fe200078e00ff */
[----:B------:R-:W-:Y:S02]  /*128f0*/  F2FP.F16.E4M3.UNPACK_B R48, R14 ;  /* 0x0000000eff30723e */ /* 0x000fe400020006ff */
[----:B------:R-:W-:Y:S02]  /*12900*/  LEA.HI R7, R7, R4, RZ, 0x3 ;  /* 0x0000000407077211 */ /* 0x000fe400078f18ff */
[----:B------:R-:W-:Y:S01]  /*12910*/  LOP3.LUT R4, R9, 0x70, R5, 0xf8, !PT ;  /* 0x0000007009047812 */ /* 0x000fe200078ef805 */
[--C-:B------:R-:W-:Y:S01]  /*12920*/  HADD2.F32 R50, -RZ, R48.reuse.H0_H0 ;  /* 0x20000030ff327230 */ /* 0x100fe20000004100 */
[----:B------:R-:W-:Y:S01]  /*12930*/  F2FP.F16.E4M3.UNPACK_B R42, R0 ;  /* 0x00000000ff2a723e */ /* 0x000fe200020006ff */
[----:B------:R-:W-:Y:S01]  /*12940*/  IMAD.SHL.U32 R7, R7, 0x800, RZ ;  /* 0x0000080007077824 */ /* 0x000fe200078e00ff */
[----:B------:R-:W-:Y:S01]  /*12950*/  LOP3.LUT R4, R4, R8, RZ, 0x3c, !PT ;  /* 0x0000000804047212 */ /* 0x000fe200078e3cff */
[----:B------:R-:W-:Y:S01]  /*12960*/  HADD2.F32 R49, -RZ, R48.H1_H1 ;  /* 0x30000030ff317230 */ /* 0x000fe20000004100 */
[----:B------:R-:W-:Y:S01]  /*12970*/  F2FP.F16.E4M3.UNPACK_B R51, R15.H1 ;  /* 0x0000000fff33723e */ /* 0x000fe200030006ff */
[----:B------:R-:W-:Y:S01]  /*12980*/  HADD2.F32 R46, -RZ, R42.H0_H0 ;  /* 0x2000002aff2e7230 */ /* 0x000fe20000004100 */
[----:B------:R-:W-:-:S02]  /*12990*/  LOP3.LUT R7, R7, 0xffffc000, RZ, 0xc0, !PT ;  /* 0xffffc00007077812 */ /* 0x000fc400078ec0ff */
[----:B------:R-:W-:Y:S01]  /*129a0*/  F2FP.F16.E4M3.UNPACK_B R55, R20.H1 ;  /* 0x00000014ff37723e */ /* 0x000fe200030006ff */
[--C-:B------:R-:W-:Y:S02]  /*129b0*/  HADD2.F32 R53, -RZ, R51.reuse.H0_H0 ;  /* 0x20000033ff357230 */ /* 0x100fe40000004100 */
[----:B------:R-:W-:Y:S01]  /*129c0*/  HADD2.F32 R56, -RZ, R51.H1_H1 ;  /* 0x30000033ff387230 */ /* 0x000fe20000004100 */
[----:B--2---:R-:W-:-:S04]  /*129d0*/  IADD3 R9, R4, R7, R6 ;  /* 0x0000000704097210 */ /* 0x004fc80007ffe006 */
[----:B------:R-:W-:Y:S01]  /*129e0*/  IADD3 R24, R22, R9, RZ ;  /* 0x0000000916187210 */ /* 0x000fe20007ffe0ff */
[----:B---3--:R-:W0:Y:S04]  /*129f0*/  LDS.128 R4, [R59+0x20400] ;  /* 0x020400003b047984 */ /* 0x008e280000000c00 */
[----:B------:R-:W1:Y:S01]  /*12a00*/  LDS.128 R8, [R24+0x20400] ;  /* 0x0204000018087984 */ /* 0x000e620000000c00 */
[-C--:B0-----:R-:W-:Y:S02]  /*12a10*/  F2FP.F16.E4M3.UNPACK_B R31, R6.reuse ;  /* 0x00000006ff1f723e */ /* 0x081fe400020006ff */
[----:B------:R-:W-:Y:S02]  /*12a20*/  F2FP.F16.E4M3.UNPACK_B R40, R6.H1 ;  /* 0x00000006ff28723e */ /* 0x000fe400030006ff */
[----:B------:R-:W-:-:S02]  /*12a30*/  F2FP.F16.E4M3.UNPACK_B R6, R7 ;  /* 0x00000007ff06723e */ /* 0x000fc400020006ff */
[----:B------:R-:W-:Y:S02]  /*12a40*/  F2FP.F16.E4M3.UNPACK_B R28, R7.H1 ;  /* 0x00000007ff1c723e */ /* 0x000fe400030006ff */
[----:B-1----:R-:W-:Y:S02]  /*12a50*/  F2FP.F16.E4M3.UNPACK_B R7, R8.H1 ;  /* 0x00000008ff07723e */ /* 0x002fe400030006ff */
[-C--:B------:R-:W-:Y:S02]  /*12a60*/  F2FP.F16.E4M3.UNPACK_B R30, R4.reuse ;  /* 0x00000004ff1e723e */ /* 0x080fe400020006ff */
[----:B------:R-:W-:Y:S01]  /*12a70*/  F2FP.F16.E4M3.UNPACK_B R34, R4.H1 ;  /* 0x00000004ff22723e */ /* 0x000fe200030006ff */
[--C-:B------:R-:W-:Y:S01]  /*12a80*/  HADD2.F32 R4, -RZ, R7.reuse.H0_H0 ;  /* 0x20000007ff047230 */ /* 0x100fe20000004100 */
[-C--:B------:R-:W-:Y:S02]  /*12a90*/  F2FP.F16.E4M3.UNPACK_B R41, R5.reuse ;  /* 0x00000005ff29723e */ /* 0x080fe400020006ff */
[----:B------:R-:W-:Y:S01]  /*12aa0*/  F2FP.F16.E4M3.UNPACK_B R36, R5.H1 ;  /* 0x00000005ff24723e */ /* 0x000fe200030006ff */
[--C-:B------:R-:W-:Y:S01]  /*12ab0*/  HADD2.F32 R5, -RZ, R34.reuse.H0_H0 ;  /* 0x20000022ff057230 */ /* 0x100fe20000004100 */
[----:B------:R-:W-:Y:S01]  /*12ac0*/  F2FP.F16.E4M3.UNPACK_B R35, R8 ;  /* 0x00000008ff23723e */ /* 0x000fe200020006ff */
[----:B------:R-:W-:Y:S01]  /*12ad0*/  FMUL.FTZ R8, R47, R4 ;  /* 0x000000042f087220 */ /* 0x000fe20000410000 */
[-C--:B------:R-:W-:Y:S01]  /*12ae0*/  F2FP.F16.E4M3.UNPACK_B R37, R10.reuse ;  /* 0x0000000aff25723e */ /* 0x080fe200020006ff */
[----:B------:R-:W-:Y:S01]  /*12af0*/  HADD2.F32 R34, -RZ, R34.H1_H1 ;  /* 0x30000022ff227230 */ /* 0x000fe20000004100 */
[----:B------:R-:W-:Y:S01]  /*12b00*/  F2FP.F16.E4M3.UNPACK_B R45, R10.H1 ;  /* 0x0000000aff2d723e */ /* 0x000fe200030006ff */
[C---:B------:R-:W-:Y:S01]  /*12b10*/  FMUL.FTZ R10, R43.reuse, R4 ;  /* 0x000000042b0a7220 */ /* 0x040fe20000410000 */
[----:B------:R-:W-:Y:S01]  /*12b20*/  F2FP.F16.E4M3.UNPACK_B R44, R9 ;  /* 0x00000009ff2c723e */ /* 0x000fe200020006ff */
[----:B------:R-:W-:Y:S01]  /*12b30*/  FFMA.FTZ R4, R43, R5, -R8 ;  /* 0x000000052b047223 */ /* 0x000fe20000010808 */
[----:B------:R-:W-:Y:S01]  /*12b40*/  F2FP.F16.E4M3.UNPACK_B R38, R9.H1 ;  /* 0x00000009ff26723e */ /* 0x000fe200030006ff */
[----:B------:R-:W-:-:S02]  /*12b50*/  HADD2.F32 R9, -RZ, R7.H1_H1 ;  /* 0x30000007ff097230 */ /* 0x000fc40000004100 */
[----:B------:R-:W-:Y:S01]  /*12b60*/  FFMA.FTZ R5, R47, R5, R10 ;  /* 0x000000052f057223 */ /* 0x000fe2000001000a */
[----:B------:R-:W-:Y:S01]  /*12b70*/  HADD2.F32 R7, -RZ, R35.H0_H0 ;  /* 0x20000023ff077230 */ /* 0x000fe20000004100 */
[-C--:B------:R-:W-:Y:S01]  /*12b80*/  F2FP.F16.E4M3.UNPACK_B R26, R11.reuse ;  /* 0x0000000bff1a723e */ /* 0x080fe200020006ff */
[----:B------:R-:W-:Y:S01]  /*12b90*/  HADD2.F32 R10, -RZ, R39.H1_H1 ;  /* 0x30000027ff0a7230 */ /* 0x000fe20000004100 */
[----:B------:R-:W-:Y:S01]  /*12ba0*/  F2FP.F16.E4M3.UNPACK_B R29, R11.H1 ;  /* 0x0000000bff1d723e */ /* 0x000fe200030006ff */
[--C-:B------:R-:W-:Y:S02]  /*12bb0*/  HADD2.F32 R8, -RZ, R30.reuse.H0_H0 ;  /* 0x2000001eff087230 */ /* 0x100fe40000004100 */
[----:B------:R-:W-:Y:S01]  /*12bc0*/  FMUL.FTZ R43, R52, R9 ;  /* 0x00000009342b7220 */ /* 0x000fe20000410000 */
[----:B------:R-:W-:Y:S01]  /*12bd0*/  FMUL.FTZ R11, R50, R7 ;  /* 0x00000007320b7220 */ /* 0x000fe20000410000 */
[----:B------:R-:W-:Y:S01]  /*12be0*/  FMUL.FTZ R47, R10, R9 ;  /* 0x000000090a2f7220 */ /* 0x000fe20000410000 */
[----:B------:R-:W-:Y:S01]  /*12bf0*/  FMUL.FTZ R39, R46, R7 ;  /* 0x000000072e277220 */ /* 0x000fe20000410000 */
[----:B------:R-:W-:Y:S01]  /*12c00*/  FFMA.FTZ R9, R10, R34, -R43 ;  /* 0x000000220a097223 */ /* 0x000fe2000001082b */
[----:B------:R-:W-:Y:S01]  /*12c10*/  FFMA.FTZ R7, R46, R8, -R11 ;  /* 0x000000082e077223 */ /* 0x000fe2000001080b */
[----:B------:R-:W-:Y:S01]  /*12c20*/  F2FP.F16.E4M3.UNPACK_B R43, R3.H1 ;  /* 0x00000003ff2b723e */ /* 0x000fe200030006ff */
[----:B------:R-:W-:-:S02]  /*12c30*/  HADD2.F32 R11, -RZ, R30.H1_H1 ;  /* 0x3000001eff0b7230 */ /* 0x000fc40000004100 */
[----:B------:R-:W-:Y:S01]  /*12c40*/  FFMA.FTZ R8, R50, R8, R39 ;  /* 0x0000000832087223 */ /* 0x000fe20000010027 */
[----:B------:R-:W-:Y:S02]  /*12c50*/  HADD2.F32 R30, -RZ, R35.H1_H1 ;  /* 0x30000023ff1e7230 */ /* 0x000fe40000004100 */
[----:B------:R-:W-:Y:S01]  /*12c60*/  FFMA.FTZ R10, R52, R34, R47 ;  /* 0x00000022340a7223 */ /* 0x000fe2000001002f */
[----:B------:R-:W-:Y:S01]  /*12c70*/  HADD2.F32 R39, -RZ, R42.H1_H1 ;  /* 0x3000002aff277230 */ /* 0x000fe20000004100 */
[----:B------:R-:W-:Y:S01]  /*12c80*/  F2FP.F16.E4M3.UNPACK_B R52, R15 ;  /* 0x0000000fff34723e */ /* 0x000fe200020006ff */
[----:B------:R-:W-:Y:S02]  /*12c90*/  HADD2.F32 R34, -RZ, R38.H0_H0 ;  /* 0x20000026ff227230 */ /* 0x000fe40000004100 */
[-C--:B------:R-:W-:Y:S01]  /*12ca0*/  FMUL.FTZ R42, R49, R30.reuse ;  /* 0x0000001e312a7220 */ /* 0x080fe20000410000 */
[----:B------:R-:W-:Y:S02]  /*12cb0*/  HADD2.F32 R47, -RZ, R43.H0_H0 ;  /* 0x2000002bff2f7230 */ /* 0x000fe40000004100 */
[----:B------:R-:W-:Y:S01]  /*12cc0*/  FMUL.FTZ R46, R39, R30 ;  /* 0x0000001e272e7220 */ /* 0x000fe20000410000 */
[----:B------:R-:W-:-:S02]  /*12cd0*/  HADD2.F32 R35, -RZ, R36.H0_H0 ;  /* 0x20000024ff237230 */ /* 0x000fc40000004100 */
[-C--:B------:R-:W-:Y:S01]  /*12ce0*/  FMUL.FTZ R48, R53, R34.reuse ;  /* 0x0000002235307220 */ /* 0x080fe20000410000 */
[-C--:B------:R-:W-:Y:S01]  /*12cf0*/  FFMA.FTZ R30, R39, R11.reuse, -R42 ;  /* 0x0000000b271e7223 */ /* 0x080fe2000001082a */
[----:B------:R-:W-:Y:S01]  /*12d00*/  FMUL.FTZ R50, R47, R34 ;  /* 0x000000222f327220 */ /* 0x000fe20000410000 */
[----:B------:R-:W-:Y:S01]  /*12d10*/  FFMA.FTZ R11, R49, R11, R46 ;  /* 0x0000000b310b7223 */ /* 0x000fe2000001002e */
[----:B------:R-:W-:Y:S01]  /*12d20*/  FFMA.FTZ R34, R47, R35, -R48 ;  /* 0x000000232f227223 */ /* 0x000fe20000010830 */
[----:B------:R-:W-:Y:S01]  /*12d30*/  F2FP.F16.E4M3.UNPACK_B R46, R3 ;  /* 0x00000003ff2e723e */ /* 0x000fe200020006ff */
[----:B------:R-:W-:Y:S01]  /*12d40*/  FFMA.FTZ R35, R53, R35, R50 ;  /* 0x0000002335237223 */ /* 0x000fe20000010032 */
[----:B------:R-:W-:Y:S01]  /*12d50*/  HADD2.F32 R50, -RZ, R43.H1_H1 ;  /* 0x3000002bff327230 */ /* 0x000fe20000004100 */
[----:B------:R-:W-:Y:S01]  /*12d60*/  F2FP.SATFINITE.E4M3.F32.PACK_AB_MERGE_C R4, R9, R4, RZ ;  /* 0x000000040904723e */ /* 0x000fe200048070ff */
[----:B------:R-:W-:Y:S01]  /*12d70*/  HADD2.F32 R42, -RZ, R38.H1_H1 ;  /* 0x30000026ff2a7230 */ /* 0x000fe20000004100 */
[----:B------:R-:W-:Y:S01]  /*12d80*/  F2FP.SATFINITE.E4M3.F32.PACK_AB_MERGE_C R10, R10, R5, RZ ;  /* 0x000000050a0a723e */ /* 0x000fe200048070ff */
[----:B------:R-:W-:Y:S01]  /*12d90*/  HADD2.F32 R54, -RZ, R52.H0_H0 ;  /* 0x20000034ff367230 */ /* 0x000fe20000004100 */
[----:B------:R-:W-:Y:S01]  /*12da0*/  F2FP.SATFINITE.E4M3.F32.PACK_AB_MERGE_C R4, R30, R7, R4 ;  /* 0x000000071e04723e */ /* 0x000fe20004807004 */
[----:B------:R-:W-:-:S02]  /*12db0*/  HADD2.F32 R39, -RZ, R44.H0_H0 ;  /* 0x2000002cff277230 */ /* 0x000fc40000004100 */
[-C--:B------:R-:W-:Y:S01]  /*12dc0*/  FMUL.FTZ R49, R56, R42.reuse ;  /* 0x0000002a38317220 */ /* 0x080fe20000410000 */
[----:B------:R-:W-:Y:S02]  /*12dd0*/  HADD2.F32 R48, -RZ, R46.H0_H0 ;  /* 0x2000002eff307230 */ /* 0x000fe40000004100 */
[----:B------:R-:W-:Y:S01]  /*12de0*/  FMUL.FTZ R51, R50, R42 ;  /* 0x0000002a32337220 */ /* 0x000fe20000410000 */
[----:B------:R-:W-:Y:S02]  /*12df0*/  HADD2.F32 R36, -RZ, R36.H1_H1 ;  /* 0x30000024ff247230 */ /* 0x000fe40000004100 */
[-C--:B------:R-:W-:Y:S01]  /*12e00*/  FMUL.FTZ R43, R54, R39.reuse ;  /* 0x00000027362b7220 */ /* 0x080fe20000410000 */
[----:B------:R-:W-:Y:S02]  /*12e10*/  HADD2.F32 R38, -RZ, R41.H0_H0 ;  /* 0x20000029ff267230 */ /* 0x000fe40000004100 */
[----:B------:R-:W-:Y:S01]  /*12e20*/  FMUL.FTZ R47, R48, R39 ;  /* 0x00000027302f7220 */ /* 0x000fe20000410000 */
[----:B------:R-:W-:-:S02]  /*12e30*/  HADD2.F32 R53, -RZ, R52.H1_H1 ;  /* 0x30000034ff357230 */ /* 0x000fc40000004100 */
[-C--:B------:R-:W-:Y:S01]  /*12e40*/  FFMA.FTZ R39, R50, R36.reuse, -R49 ;  /* 0x0000002432277223 */ /* 0x080fe20000010831 */
[----:B------:R-:W-:Y:S01]  /*12e50*/  FFMA.FTZ R42, R56, R36, R51 ;  /* 0x00000024382a7223 */ /* 0x000fe20000010033 */
[----:B------:R-:W-:Y:S01]  /*12e60*/  FFMA.FTZ R36, R48, R38, -R43 ;  /* 0x0000002630247223 */ /* 0x000fe2000001082b */
[----:B------:R-:W-:Y:S01]  /*12e70*/  HADD2.F32 R43, -RZ, R41.H1_H1 ;  /* 0x30000029ff2b7230 */ /* 0x000fe20000004100 */
[----:B------:R-:W-:Y:S01]  /*12e80*/  F2FP.F16.E4M3.UNPACK_B R52, R12.H1 ;  /* 0x0000000cff34723e */ /* 0x000fe200030006ff */
[----:B------:R-:W-:Y:S02]  /*12e90*/  HADD2.F32 R41, -RZ, R44.H1_H1 ;  /* 0x3000002cff297230 */ /* 0x000fe40000004100 */
[----:B------:R-:W-:Y:S01]  /*12ea0*/  FFMA.FTZ R38, R54, R38, R47 ;  /* 0x0000002636267223 */ /* 0x000fe2000001002f */
[----:B------:R-:W-:Y:S01]  /*12eb0*/  HADD2.F32 R51, -RZ, R46.H1_H1 ;  /* 0x3000002eff337230 */ /* 0x000fe20000004100 */
[----:B------:R-:W-:Y:S01]  /*12ec0*/  F2FP.SATFINITE.E4M3.F32.PACK_AB_MERGE_C R5, R39, R34, RZ ;  /* 0x000000222705723e */ /* 0x000fe200048070ff */
[----:B------:R-:W-:-:S02]  /*12ed0*/  HADD2.F32 R56, -RZ, R55.H0_H0 ;  /* 0x20000037ff387230 */ /* 0x000fc40000004100 */
[-C--:B------:R-:W-:Y:S01]  /*12ee0*/  FMUL.FTZ R48, R53, R41.reuse ;  /* 0x0000002935307220 */ /* 0x080fe20000410000 */
[----:B------:R-:W-:Y:S02]  /*12ef0*/  HADD2.F32 R46, -RZ, R45.H0_H0 ;  /* 0x2000002dff2e7230 */ /* 0x000fe40000004100 */
[C---:B------:R-:W-:Y:S01]  /*12f00*/  FMUL.FTZ R50, R51.reuse, R41 ;  /* 0x0000002933327220 */ /* 0x040fe20000410000 */
[----:B------:R-:W-:Y:S02]  /*12f10*/  HADD2.F32 R54, -RZ, R52.H0_H0 ;  /* 0x20000034ff367230 */ /* 0x000fe40000004100 */
[----:B------:R-:W-:Y:S01]  /*12f20*/  FFMA.FTZ R41, R51, R43, -R48 ;  /* 0x0000002b33297223 */ /* 0x000fe20000010830 */
[----:B------:R-:W-:Y:S02]  /*12f30*/  HADD2.F32 R44, -RZ, R40.H0_H0 ;  /* 0x20000028ff2c7230 */ /* 0x000fe40000004100 */
[----:B------:R-:W-:Y:S01]  /*12f40*/  FMUL.FTZ R47, R56, R46 ;  /* 0x0000002e382f7220 */ /* 0x000fe20000410000 */
[----:B------:R-:W-:-:S02]  /*12f50*/  HADD2.F32 R48, -RZ, R55.H1_H1 ;  /* 0x30000037ff307230 */ /* 0x000fc40000004100 */
[----:B------:R-:W-:Y:S01]  /*12f60*/  FFMA.FTZ R43, R53, R43, R50 ;  /* 0x0000002b352b7223 */ /* 0x000fe20000010032 */
[----:B------:R-:W-:Y:S02]  /*12f70*/  HADD2.F32 R45, -RZ, R45.H1_H1 ;  /* 0x3000002dff2d7230 */ /* 0x000fe40000004100 */
[C---:B------:R-:W-:Y:S01]  /*12f80*/  FMUL.FTZ R49, R54.reuse, R46 ;  /* 0x0000002e36317220 */ /* 0x040fe20000410000 */
[----:B------:R-:W-:Y:S01]  /*12f90*/  HADD2.F32 R52, -RZ, R52.H1_H1 ;  /* 0x30000034ff347230 */ /* 0x000fe20000004100 */
[----:B------:R-:W-:Y:S01]  /*12fa0*/  F2FP.F16.E4M3.UNPACK_B R53, R20 ;  /* 0x00000014ff35723e */ /* 0x000fe200020006ff */
[-C--:B------:R-:W-:Y:S01]  /*12fb0*/  FFMA.FTZ R46, R54, R44.reuse, -R47 ;  /* 0x0000002c362e7223 */ /* 0x080fe2000001082f */
[----:B------:R-:W-:Y:S02]  /*12fc0*/  HADD2.F32 R40, -RZ, R40.H1_H1 ;  /* 0x30000028ff287230 */ /* 0x000fe40000004100 */
[-C--:B------:R-:W-:Y:S01]  /*12fd0*/  FMUL.FTZ R47, R48, R45.reuse ;  /* 0x0000002d302f7220 */ /* 0x080fe20000410000 */
[----:B------:R-:W-:Y:S01]  /*12fe0*/  FFMA.FTZ R49, R56, R44, R49 ;  /* 0x0000002c38317223 */ /* 0x000fe20000010031 */
[----:B------:R-:W-:Y:S01]  /*12ff0*/  F2FP.F16.E4M3.UNPACK_B R50, R12 ;  /* 0x0000000cff32723e */ /* 0x000fe200020006ff */
[----:B------:R-:W-:Y:S01]  /*13000*/  FMUL.FTZ R45, R52, R45 ;  /* 0x0000002d342d7220 */ /* 0x000fe20000410000 */
[----:B------:R-:W-:-:S02]  /*13010*/  HADD2.F32 R54, -RZ, R53.H0_H0 ;  /* 0x20000035ff367230 */ /* 0x000fc40000004100 */
[-C--:B------:R-:W-:Y:S01]  /*13020*/  FFMA.FTZ R51, R52, R40.reuse, -R47 ;  /* 0x0000002834337223 */ /* 0x080fe2000001082f */
[----:B------:R-:W-:Y:S02]  /*13030*/  HADD2.F32 R44, -RZ, R37.H0_H0 ;  /* 0x20000025ff2c7230 */ /* 0x000fe40000004100 */
[----:B------:R-:W-:Y:S01]  /*13040*/  FFMA.FTZ R48, R48, R40, R45 ;  /* 0x0000002830307223 */ /* 0x000fe2000001002d */
        /* <DEDUP_REMOVED lines=8> */
[----:B------:R-:W-:Y:S01]  /*130d0*/  HADD2.F32 R53, -RZ, R50.H1_H1 ;  /* 0x30000032ff357230 */ /* 0x000fe20000004100 */
[----:B------:R-:W-:Y:S01]  /*130e0*/  F2FP.F16.E4M3.UNPACK_B R52, R21.H1 ;  /* 0x00000015ff34723e */ /* 0x000fe200030006ff */
[----:B------:R-:W-:Y:S02]  /*130f0*/  HADD2.F32 R31, -RZ, R31.H1_H1 ;  /* 0x3000001fff1f7230 */ /* 0x000fe40000004100 */
[----:B------:R-:W-:Y:S01]  /*13100*/  FMUL.FTZ R44, R55, R37 ;  /* 0x00000025372c7220 */ /* 0x000fe20000410000 */
[----:B------:R-:W-:Y:S01]  /*13110*/  F2FP.F16.E4M3.UNPACK_B R50, R13.H1 ;  /* 0x0000000dff32723e */ /* 0x000fe200030006ff */
[----:B------:R-:W-:Y:S01]  /*13120*/  FFMA.FTZ R47, R54, R40, R47 ;  /* 0x00000028362f7223 */ /* 0x000fe2000001002f */
[C---:B------:R-:W-:Y:S01]  /*13130*/  FMUL.FTZ R40, R53.reuse, R37 ;  /* 0x0000002535287220 */ /* 0x040fe20000410000 */
[----:B------:R-:W-:Y:S01]  /*13140*/  FFMA.FTZ R44, R53, R31, -R44 ;  /* 0x0000001f352c7223 */ /* 0x000fe2000001082c */
[----:B------:R-:W-:Y:S01]  /*13150*/  HADD2.F32 R57, -RZ, R52.H0_H0 ;  /* 0x20000034ff397230 */ /* 0x000fe20000004100 */
[----:B------:R-:W-:Y:S01]  /*13160*/  F2FP.SATFINITE.E4M3.F32.PACK_AB_MERGE_C R48, R48, R49, RZ ;  /* 0x000000313030723e */ /* 0x000fe200048070ff */
[----:B------:R-:W-:-:S02]  /*13170*/  HADD2.F32 R37, -RZ, R29.H0_H0 ;  /* 0x2000001dff257230 */ /* 0x000fc40000004100 */
[----:B------:R-:W-:Y:S01]  /*13180*/  FFMA.FTZ R40, R55, R31, R40 ;  /* 0x0000001f37287223 */ /* 0x000fe20000010028 */
[--C-:B------:R-:W-:Y:S01]  /*13190*/  HADD2.F32 R53, -RZ, R50.reuse.H0_H0 ;  /* 0x20000032ff357230 */ /* 0x100fe20000004100 */
[----:B------:R-:W-:Y:S01]  /*131a0*/  F2FP.SATFINITE.E4M3.F32.PACK_AB_MERGE_C R8, R11, R8, R10 ;  /* 0x000000080b08723e */ /* 0x000fe2000480700a */
[----:B------:R-:W-:Y:S02]  /*131b0*/  HADD2.F32 R54, -RZ, R50.H1_H1 ;  /* 0x30000032ff367230 */ /* 0x000fe40000004100 */
[-C--:B------:R-:W-:Y:S01]  /*131c0*/  FMUL.FTZ R50, R57, R37.reuse ;  /* 0x0000002539327220 */ /* 0x080fe20000410000 */
[----:B------:R-:W-:Y:S01]  /*131d0*/  HADD2.F32 R31, -RZ, R28.H0_H0 ;  /* 0x2000001cff1f7230 */ /* 0x000fe20000004100 */
[----:B------:R-:W-:Y:S01]  /*131e0*/  F2FP.SATFINITE.E4M3.F32.PACK_AB_MERGE_C R5, R41, R36, R5 ;  /* 0x000000242905723e */ /* 0x000fe20004807005 */
[----:B------:R-:W-:Y:S02]  /*131f0*/  HADD2.F32 R56, -RZ, R52.H1_H1 ;  /* 0x30000034ff387230 */ /* 0x000fe40000004100 */
[----:B------:R-:W-:Y:S01]  /*13200*/  FMUL.FTZ R52, R53, R37 ;  /* 0x0000002535347220 */ /* 0x000fe20000410000 */
[----:B------:R-:W-:-:S02]  /*13210*/  HADD2.F32 R29, -RZ, R29.H1_H1 ;  /* 0x3000001dff1d7230 */ /* 0x000fc40000004100 */
[-C--:B------:R-:W-:Y:S01]  /*13220*/  FFMA.FTZ R50, R53, R31.reuse, -R50 ;  /* 0x0000001f35327223 */ /* 0x080fe20000010832 */
[----:B------:R-:W-:Y:S02]  /*13230*/  HADD2.F32 R28, -RZ, R28.H1_H1 ;  /* 0x3000001cff1c7230 */ /* 0x000fe40000004100 */
[----:B------:R-:W-:Y:S01]  /*13240*/  FFMA.FTZ R52, R57, R31, R52 ;  /* 0x0000001f39347223 */ /* 0x000fe20000010034 */
[----:B------:R-:W-:Y:S01]  /*13250*/  F2FP.F16.E4M3.UNPACK_B R53, R13 ;  /* 0x0000000dff35723e */ /* 0x000fe200020006ff */
[-C--:B------:R-:W-:Y:S01]  /*13260*/  FMUL.FTZ R37, R56, R29.reuse ;  /* 0x0000001d38257220 */ /* 0x080fe20000410000 */
[C---:B------:R-:W-:Y:S01]  /*13270*/  FMUL.FTZ R29, R54.reuse, R29 ;  /* 0x0000001d361d7220 */ /* 0x040fe20000410000 */
[----:B------:R-:W-:Y:S02]  /*13280*/  F2FP.F16.E4M3.UNPACK_B R31, R21 ;  /* 0x00000015ff1f723e */ /* 0x000fe400020006ff */
[-C--:B------:R-:W-:Y:S01]  /*13290*/  FFMA.FTZ R55, R54, R28.reuse, -R37 ;  /* 0x0000001c36377223 */ /* 0x080fe20000010825 */
[----:B------:R-:W-:Y:S01]  /*132a0*/  FFMA.FTZ R57, R56, R28, R29 ;  /* 0x0000001c38397223 */ /* 0x000fe2000001001d */
[----:B------:R-:W-:Y:S01]  /*132b0*/  HADD2.F32 R54, -RZ, R53.H0_H0 ;  /* 0x20000035ff367230 */ /* 0x000fe20000004100 */
[----:B------:R-:W-:Y:S01]  /*132c0*/  F2FP.SATFINITE.E4M3.F32.PACK_AB_MERGE_C R9, R43, R38, R9 ;  /* 0x000000262b09723e */ /* 0x000fe20004807009 */
[--C-:B------:R-:W-:Y:S01]  /*132d0*/  HADD2.F32 R58, -RZ, R31.reuse.H0_H0 ;  /* 0x2000001fff3a7230 */ /* 0x100fe20000004100 */
[----:B------:R-:W-:Y:S01]  /*132e0*/  F2FP.SATFINITE.E4M3.F32.PACK_AB_MERGE_C R50, R55, R50, RZ ;  /* 0x000000323732723e */ /* 0x000fe200048070ff */
[--C-:B------:R-:W-:Y:S01]  /*132f0*/  HADD2.F32 R28, -RZ, R26.reuse.H0_H0 ;  /* 0x2000001aff1c7230 */ /* 0x100fe20000004100 */
[----:B------:R-:W-:Y:S01]  /*13300*/  F2FP.SATFINITE.E4M3.F32.PACK_AB_MERGE_C R52, R57, R52, RZ ;  /* 0x000000343934723e */ /* 0x000fe200048070ff */
[----:B------:R-:W-:Y:S01]  /*13310*/  HADD2.F32 R60, -RZ, R31.H1_H1 ;  /* 0x3000001fff3c7230 */ /* 0x000fe20000004100 */
[----:B------:R-:W-:Y:S01]  /*13320*/  F2FP.SATFINITE.E4M3.F32.PACK_AB_MERGE_C R10, R40, R47, R48 ;  /* 0x0000002f280a723e */ /* 0x000fe20004807030 */
[----:B------:R-:W-:-:S02]  /*13330*/  HADD2.F32 R29, -RZ, R26.H1_H1 ;  /* 0x3000001aff1d7230 */ /* 0x000fc40000004100 */
[-C--:B------:R-:W-:Y:S01]  /*13340*/  FMUL.FTZ R31, R58, R28.reuse ;  /* 0x0000001c3a1f7220 */ /* 0x080fe20000410000 */
[----:B------:R-:W-:Y:S02]  /*13350*/  HADD2.F32 R56, -RZ, R53.H1_H1 ;  /* 0x30000035ff387230 */ /* 0x000fe40000004100 */
[----:B------:R-:W-:Y:S01]  /*13360*/  FMUL.FTZ R37, R54, R28 ;  /* 0x0000001c36257220 */ /* 0x000fe20000410000 */
[--C-:B------:R-:W-:Y:S02]  /*13370*/  HADD2.F32 R26, -RZ, R6.reuse.H0_H0 ;  /* 0x20000006ff1a7230 */ /* 0x100fe40000004100 */
[-C--:B------:R-:W-:Y:S01]  /*13380*/  FMUL.FTZ R53, R60, R29.reuse ;  /* 0x0000001d3c357220 */ /* 0x080fe20000410000 */
[----:B------:R-:W-:Y:S02]  /*13390*/  HADD2.F32 R6, -RZ, R6.H1_H1 ;  /* 0x30000006ff067230 */ /* 0x000fe40000004100 */
[----:B------:R-:W-:Y:S01]  /*133a0*/  FMUL.FTZ R29, R56, R29 ;  /* 0x0000001d381d7220 */ /* 0x000fe20000410000 */
[-C--:B------:R-:W-:Y:S01]  /*133b0*/  FFMA.FTZ R31, R54, R26.reuse, -R31 ;  /* 0x0000001a361f7223 */ /* 0x080fe2000001081f */
[----:B------:R-:W-:Y:S01]  /*133c0*/  FFMA.FTZ R37, R58, R26, R37 ;  /* 0x0000001a3a257223 */ /* 0x000fe20000010025 */
[-C--:B------:R-:W-:Y:S01]  /*133d0*/  FFMA.FTZ R26, R56, R6.reuse, -R53 ;  /* 0x00000006381a7223 */ /* 0x080fe20000010835 */
[----:B------:R-:W-:Y:S01]  /*133e0*/  FFMA.FTZ R28, R60, R6, R29 ;  /* 0x000000063c1c7223 */ /* 0x000fe2000001001d */
[----:B------:R-:W-:-:S03]  /*133f0*/  F2FP.SATFINITE.E4M3.F32.PACK_AB_MERGE_C R6, R51, R46, RZ ;  /* 0x0000002e3306723e */ /* 0x000fc600048070ff */
[----:B------:R-:W-:Y:S02]  /*13400*/  F2FP.SATFINITE.E4M3.F32.PACK_AB_MERGE_C R7, R26, R31, R50 ;  /* 0x0000001f1a07723e */ /* 0x000fe40004807032 */
[----:B------:R-:W-:Y:S02]  /*13410*/  F2FP.SATFINITE.E4M3.F32.PACK_AB_MERGE_C R6, R44, R45, R6 ;  /* 0x0000002d2c06723e */ /* 0x000fe40004807006 */
[----:B------:R-:W-:-:S03]  /*13420*/  F2FP.SATFINITE.E4M3.F32.PACK_AB_MERGE_C R11, R28, R37, R52 ;  /* 0x000000251c0b723e */ /* 0x000fc60004807034 */
[----:B------:R2:W-:Y:S04]  /*13430*/  STS.128 [R59+0x20400], R4 ;  /* 0x020400043b007388 */ /* 0x0005e80000000c00 */
[----:B------:R2:W-:Y:S02]  /*13440*/  STS.128 [R24+0x20400], R8 ;  /* 0x0204000818007388 */ /* 0x0005e40000000c00 */
.L_x_479:
[----:B------:R-:W-:Y:S05]  /*13450*/  BSYNC B1 ;  /* 0x0000000000017941 */ /* 0x000fea0003800000 */
.L_x_478:
[----:B------:R-:W-:Y:S04]  /*13460*/  BSSY B1, `(.L_x_480) ;  /* 0x00000cc000017945 */ /* 0x000fe80003800000 */
[----:B------:R-:W-:Y:S05]  /*13470*/  @P1 BRA `(.L_x_481) ;  /* 0x0000000c00281947 */ /* 0x000fea0003800000 */
[----:B-12---:R-:W2:Y:S04]  /*13480*/  LDL R6, [R1+0x58] ;  /* 0x0000580001067983 */ /* 0x006ea80000100800 */
        /* <DEDUP_REMOVED lines=33> */
[----:B--2---:R-:W-:Y:S02]  /*136a0*/  IADD3 R9, R4, R7, R6 ;  /* 0x0000000704097210 */ /* 0x004fe40007ffe006 */
[----:B---3--:R-:W0:Y:S03]  /*136b0*/  LDS.128 R4, [R59+0x20400] ;  /* 0x020400003b047984 */ /* 0x008e260000000c00 */
[----:B------:R-:W-:-:S05]  /*136c0*/  IMAD.IADD R24, R22, 0x1, R9 ;  /* 0x0000000116187824 */ /* 0x000fca00078e0209 */
[----:B------:R-:W1:Y:S01]  /*136d0*/  LDS.128 R8, [R24+0x20400] ;  /* 0x0204000018087984 */ /* 0x000e620000000c00 */
[-C--:B0-----:R-:W-:Y:S02]  /*136e0*/  F2FP.F16.E4M3.UNPACK_B R31, R6.reuse ;  /* 0x00000006ff1f723e */ /* 0x081fe400020006ff */
[----:B------:R-:W-:Y:S02]  /*136f0*/  F2FP.F16.E4M3.UNPACK_B R40, R6.H1 ;  /* 0x00000006ff28723e */ /* 0x000fe400030006ff */
[-C--:B------:R-:W-:Y:S02]  /*13700*/  F2FP.F16.E4M3.UNPACK_B R6, R7.reuse ;  /* 0x00000007ff06723e */ /* 0x080fe400020006ff */
[----:B------:R-:W-:Y:S02]  /*13710*/  F2FP.F16.E4M3.UNPACK_B R28, R7.H1 ;  /* 0x00000007ff1c723e */ /* 0x000fe400030006ff */
[----:B-1----:R-:W-:Y:S02]  /*13720*/  F2FP.F16.E4M3.UNPACK_B R7, R8.H1 ;  /* 0x00000008ff07723e */ /* 0x002fe400030006ff */
[----:B------:R-:W-:-:S02]  /*13730*/  F2FP.F16.E4M3.UNPACK_B R30, R4 ;  /* 0x00000004ff1e723e */ /* 0x000fc400020006ff */
        /* <DEDUP_REMOVED lines=158> */
.L_x_481:
[----:B------:R-:W-:Y:S05]  /*14120*/  BSYNC B1 ;  /* 0x0000000000017941 */ /* 0x000fea0003800000 */
.L_x_480:
[----:B------:R-:W-:Y:S05]  /*14130*/  @P0 BRA `(.L_x_468) ;  /* 0x0000000c00280947 */ /* 0x000fea0003800000 */
[----:B-123--:R-:W2:Y:S04]  /*14140*/  LDL R5, [R1+0x54] ;  /* 0x0000540001057983 */ /* 0x00eea80000100800 */
[----:B------:R-:W3:Y:S01]  /*14150*/  LDL R51, [R1+0x190] ;  /* 0x0001900001337983 */ /* 0x000ee20000100800 */
[----:B------:R-:W-:Y:S01]  /*14160*/  LEA.HI R32, R32, R33, RZ, 0x3 ;  /* 0x0000002120207211 */ /* 0x000fe200078f18ff */
[C---:B------:R-:W-:Y:S01]  /*14170*/  VIADD R7, R23.reuse, 0x60 ;  /* 0x0000006017077836 */ /* 0x040fe20000000000 */
[----:B------:R-:W-:Y:S01]  /*14180*/  F2FP.F16.E4M3.UNPACK_B R43, R14.H1 ;  /* 0x0000000eff2b723e */ /* 0x000fe200030006ff */
[----:B------:R-:W-:Y:S01]  /*14190*/  VIADD R8, R23, 0x60 ;  /* 0x0000006017087836 */ /* 0x000fe20000000000 */
[----:B------:R-:W-:Y:S01]  /*141a0*/  LOP3.LUT R32, R32, 0xfffffff8, RZ, 0xc0, !PT ;  /* 0xfffffff820207812 */ /* 0x000fe200078ec0ff */
[----:B------:R-:W-:Y:S01]  /*141b0*/  IMAD.SHL.U32 R7, R7, 0x80, RZ ;  /* 0x0000008007077824 */ /* 0x000fe200078e00ff */
[----:B------:R-:W-:Y:S01]  /*141c0*/  F2FP.F16.E4M3.UNPACK_B R40, R0.H1 ;  /* 0x00000000ff28723e */ /* 0x000fe200030006ff */
[----:B------:R-:W-:Y:S01]  /*141d0*/  IMAD.SHL.U32 R8, R8, 0x80, RZ ;  /* 0x0000008008087824 */ /* 0x000fe200078e00ff */
[----:B------:R-:W-:Y:S01]  /*141e0*/  F2FP.F16.E4M3.UNPACK_B R42, R14 ;  /* 0x0000000eff2a723e */ /* 0x000fe200020006ff */
[----:B------:R-:W-:Y:S01]  /*141f0*/  IMAD.IADD R32, R33, 0x1, -R32 ;  /* 0x0000000121207824 */ /* 0x000fe200078e0a20 */
[----:B------:R-:W-:Y:S01]  /*14200*/  LOP3.LUT R7, R7, 0x380, RZ, 0xc0, !PT ;  /* 0x0000038007077812 */ /* 0x000fe200078ec0ff */
[--C-:B------:R-:W-:Y:S01]  /*14210*/  HADD2.F32 R45, -RZ, R43.reuse.H0_H0 ;  /* 0x2000002bff2d7230 */ /* 0x100fe20000004100 */
[----:B------:R-:W-:Y:S01]  /*14220*/  LOP3.LUT R8, R8, 0x380, RZ, 0xc0, !PT ;  /* 0x0000038008087812 */ /* 0x000fe200078ec0ff */
[----:B------:R-:W-:Y:S01]  /*14230*/  HADD2.F32 R41, -RZ, R40.H0_H0 ;  /* 0x20000028ff297230 */ /* 0x000fe20000004100 */
[----:B------:R-:W-:Y:S01]  /*14240*/  LEA.HI R27, R27, R32, RZ, 0x1c ;  /* 0x000000201b1b7211 */ /* 0x000fe200078fe0ff */
[----:B------:R-:W-:Y:S01]  /*14250*/  HADD2.F32 R46, -RZ, R43.H1_H1 ;  /* 0x3000002bff2e7230 */ /* 0x000fe20000004100 */
[----:B------:R-:W-:Y:S01]  /*14260*/  SHF.R.U32.HI R7, RZ, 0x3, R7 ;  /* 0x00000003ff077819 */ /* 0x000fe20000011607 */
[----:B------:R-:W-:Y:S01]  /*14270*/  HADD2.F32 R44, -RZ, R42.H0_H0 ;  /* 0x2000002aff2c7230 */ /* 0x000fe20000004100 */
[----:B------:R-:W-:-:S02]  /*14280*/  SHF.R.S32.HI R6, RZ, 0x1f, R27 ;  /* 0x0000001fff067819 */ /* 0x000fc4000001141b */
[----:B------:R-:W-:Y:S02]  /*14290*/  SHF.L.U32 R4, R27, 0x4, RZ ;  /* 0x000000041b047819 */ /* 0x000fe400000006ff */
[----:B------:R-:W-:Y:S02]  /*142a0*/  LEA.HI R6, R6, R27, RZ, 0x3 ;  /* 0x0000001b06067211 */ /* 0x000fe400078f18ff */
[----:B------:R-:W-:Y:S02]  /*142b0*/  LOP3.LUT R4, R8, 0x70, R4, 0xf8, !PT ;  /* 0x0000007008047812 */ /* 0x000fe400078ef804 */
[----:B------:R-:W-:Y:S02]  /*142c0*/  SHF.L.U32 R6, R6, 0xb, RZ ;  /* 0x0000000b06067819 */ /* 0x000fe400000006ff */
[----:B------:R-:W-:Y:S02]  /*142d0*/  LOP3.LUT R4, R4, R7, RZ, 0x3c, !PT ;  /* 0x0000000704047212 */ /* 0x000fe400078e3cff */
[----:B------:R-:W-:-:S02]  /*142e0*/  LOP3.LUT R9, R6, 0xffffc000, RZ, 0xc0, !PT ;  /* 0xffffc00006097812 */ /* 0x000fc400078ec0ff */
[----:B------:R-:W-:Y:S02]  /*142f0*/  F2FP.F16.E4M3.UNPACK_B R14, R0 ;  /* 0x00000000ff0e723e */ /* 0x000fe400020006ff */
[----:B--2---:R-:W-:Y:S02]  /*14300*/  IADD3 R9, R4, R9, R5 ;  /* 0x0000000904097210 */ /* 0x004fe40007ffe005 */
[----:B---3--:R-:W1:Y:S03]  /*14310*/  LDS.128 R4, [R51+0x20400] ;  /* 0x0204000033047984 */ /* 0x008e660000000c00 */
[----:B------:R-:W-:-:S05]  /*14320*/  IMAD.IADD R24, R22, 0x1, R9 ;  /* 0x0000000116187824 */ /* 0x000fca00078e0209 */
[----:B------:R-:W2:Y:S01]  /*14330*/  LDS.128 R8, [R24+0x20400] ;  /* 0x0204000018087984 */ /* 0x000ea20000000c00 */
[-C--:B-1----:R-:W-:Y:S02]  /*14340*/  F2FP.F16.E4M3.UNPACK_B R27, R4.reuse ;  /* 0x00000004ff1b723e */ /* 0x082fe400020006ff */
[----:B------:R-:W-:Y:S02]  /*14350*/  F2FP.F16.E4M3.UNPACK_B R30, R4.H1 ;  /* 0x00000004ff1e723e */ /* 0x000fe400030006ff */
[-C--:B------:R-:W-:Y:S02]  /*14360*/  F2FP.F16.E4M3.UNPACK_B R32, R5.reuse ;  /* 0x00000005ff20723e */ /* 0x080fe400020006ff */
[-C--:B--2---:R-:W-:Y:S02]  /*14370*/  F2FP.F16.E4M3.UNPACK_B R36, R8.reuse.H1 ;  /* 0x00000008ff24723e */ /* 0x084fe400030006ff */
[----:B------:R-:W-:Y:S01]  /*14380*/  F2FP.F16.E4M3.UNPACK_B R33, R5.H1 ;  /* 0x00000005ff21723e */ /* 0x000fe200030006ff */
[----:B------:R-:W-:Y:S01]  /*14390*/  HADD2.F32 R5, -RZ, R30.H0_H0 ;  /* 0x2000001eff057230 */ /* 0x000fe20000004100 */
[----:B------:R-:W-:Y:S01]  /*143a0*/  F2FP.F16.E4M3.UNPACK_B R35, R8 ;  /* 0x00000008ff23723e */ /* 0x000fe200020006ff */
[--C-:B------:R-:W-:Y:S01]  /*143b0*/  HADD2.F32 R4, -RZ, R36.reuse.H0_H0 ;  /* 0x20000024ff047230 */ /* 0x100fe20000004100 */
[-C--:B------:R-:W-:Y:S01]  /*143c0*/  F2FP.F16.E4M3.UNPACK_B R31, R10.reuse ;  /* 0x0000000aff1f723e */ /* 0x080fe200020006ff */
[----:B------:R-:W-:Y:S01]  /*143d0*/  HADD2.F32 R36, -RZ, R36.H1_H1 ;  /* 0x30000024ff247230 */ /* 0x000fe20000004100 */
[----:B0-----:R-:W-:Y:S01]  /*143e0*/  F2FP.F16.E4M3.UNPACK_B R39, R10.H1 ;  /* 0x0000000aff27723e */ /* 0x001fe200030006ff */
[----:B------:R-:W-:-:S02]  /*143f0*/  HADD2.F32 R0, -RZ, R35.H0_H0 ;  /* 0x20000023ff007230 */ /* 0x000fc40000004100 */
[-C--:B------:R-:W-:Y:S01]  /*14400*/  FMUL.FTZ R8, R45, R4.reuse ;  /* 0x000000042d087220 */ /* 0x080fe20000410000 */
[C---:B------:R-:W-:Y:S01]  /*14410*/  FMUL.FTZ R10, R41.reuse, R4 ;  /* 0x00000004290a7220 */ /* 0x040fe20000410000 */
[-C--:B------:R-:W-:Y:S01]  /*14420*/  F2FP.F16.E4M3.UNPACK_B R29, R6.reuse ;  /* 0x00000006ff1d723e */ /* 0x080fe200020006ff */
[----:B------:R-:W-:Y:S02]  /*14430*/  HADD2.F32 R30, -RZ, R30.H1_H1 ;  /* 0x3000001eff1e7230 */ /* 0x000fe40000004100 */
[-C--:B------:R-:W-:Y:S01]  /*14440*/  FFMA.FTZ R4, R41, R5.reuse, -R8 ;  /* 0x0000000529047223 */ /* 0x080fe20000010808 */
[----:B------:R-:W-:Y:S01]  /*14450*/  FFMA.FTZ R5, R45, R5, R10 ;  /* 0x000000052d057223 */ /* 0x000fe2000001000a */
[----:B------:R-:W-:Y:S01]  /*14460*/  HADD2.F32 R10, -RZ, R40.H1_H1 ;  /* 0x30000028ff0a7230 */ /* 0x000fe20000004100 */
[----:B------:R-:W-:Y:S01]  /*14470*/  F2FP.F16.E4M3.UNPACK_B R34, R6.H1 ;  /* 0x00000006ff22723e */ /* 0x000fe200030006ff */
[--C-:B------:R-:W-:Y:S01]  /*14480*/  HADD2.F32 R40, -RZ, R14.reuse.H0_H0 ;  /* 0x2000000eff287230 */ /* 0x100fe20000004100 */
[-C--:B------:R-:W-:Y:S01]  /*14490*/  F2FP.F16.E4M3.UNPACK_B R37, R9.reuse ;  /* 0x00000009ff25723e */ /* 0x080fe200020006ff */
[----:B------:R-:W-:Y:S01]  /*144a0*/  HADD2.F32 R8, -RZ, R27.H0_H0 ;  /* 0x2000001bff087230 */ /* 0x000fe20000004100 */
[----:B------:R-:W-:Y:S01]  /*144b0*/  F2FP.F16.E4M3.UNPACK_B R38, R9.H1 ;  /* 0x00000009ff26723e */ /* 0x000fe200030006ff */
[-C--:B------:R-:W-:Y:S01]  /*144c0*/  FMUL.FTZ R9, R46, R36.reuse ;  /* 0x000000242e097220 */ /* 0x080fe20000410000 */
[-C--:B------:R-:W-:Y:S01]  /*144d0*/  F2FP.F16.E4M3.UNPACK_B R6, R7.reuse ;  /* 0x00000007ff06723e */ /* 0x080fe200020006ff */
[C---:B------:R-:W-:Y:S01]  /*144e0*/  FMUL.FTZ R43, R10.reuse, R36 ;  /* 0x000000240a2b7220 */ /* 0x040fe20000410000 */
[----:B------:R-:W-:Y:S01]  /*144f0*/  F2FP.F16.E4M3.UNPACK_B R26, R7.H1 ;  /* 0x00000007ff1a723e */ /* 0x000fe200030006ff */
[----:B------:R-:W-:Y:S01]  /*14500*/  FFMA.FTZ R9, R10, R30, -R9 ;  /* 0x0000001e0a097223 */ /* 0x000fe20000010809 */
[-C--:B------:R-:W-:Y:S01]  /*14510*/  F2FP.F16.E4M3.UNPACK_B R7, R11.reuse ;  /* 0x0000000bff07723e */ /* 0x080fe200020006ff */
[-C--:B------:R-:W-:Y:S01]  /*14520*/  FMUL.FTZ R41, R40, R0.reuse ;  /* 0x0000000028297220 */ /* 0x080fe20000410000 */
[----:B------:R-:W-:Y:S01]  /*14530*/  F2FP.F16.E4M3.UNPACK_B R28, R11.H1 ;  /* 0x0000000bff1c723e */ /* 0x000fe200030006ff */
[----:B------:R-:W-:Y:S01]  /*14540*/  FMUL.FTZ R11, R44, R0 ;  /* 0x000000002c0b7220 */ /* 0x000fe20000410000 */
[----:B------:R-:W-:Y:S01]  /*14550*/  FFMA.FTZ R10, R46, R30, R43 ;  /* 0x0000001e2e0a7223 */ /* 0x000fe2000001002b */
[----:B------:R-:W-:Y:S01]  /*14560*/  F2FP.F16.E4M3.UNPACK_B R46, R15.H1 ;  /* 0x0000000fff2e723e */ /* 0x000fe200030006ff */
[----:B------:R-:W-:-:S02]  /*14570*/  HADD2.F32 R43, -RZ, R14.H1_H1 ;  /* 0x3000000eff2b7230 */ /* 0x000fc40000004100 */
[-C--:B------:R-:W-:Y:S01]  /*14580*/  FFMA.FTZ R0, R40, R8.reuse, -R11 ;  /* 0x0000000828007223 */ /* 0x080fe2000001080b */
[----:B------:R-:W-:Y:S01]  /*14590*/  F2FP.F16.E4M3.UNPACK_B R40, R3.H1 ;  /* 0x00000003ff28723e */ /* 0x000fe200030006ff */
[----:B------:R-:W-:Y:S01]  /*145a0*/  FFMA.FTZ R8, R44, R8, R41 ;  /* 0x000000082c087223 */ /* 0x000fe20000010029 */
[----:B------:R-:W-:Y:S01]  /*145b0*/  HADD2.F32 R45, -RZ, R42.H1_H1 ;  /* 0x3000002aff2d7230 */ /* 0x000fe20000004100 */
[----:B------:R-:W-:Y:S01]  /*145c0*/  F2FP.SATFINITE.E4M3.F32.PACK_AB_MERGE_C R10, R10, R5, RZ ;  /* 0x000000050a0a723e */ /* 0x000fe200048070ff */
[----:B------:R-:W-:Y:S01]  /*145d0*/  HADD2.F32 R35, -RZ, R35.H1_H1 ;  /* 0x30000023ff237230 */ /* 0x000fe20000004100 */
[----:B------:R-:W-:Y:S01]  /*145e0*/  F2FP.SATFINITE.E4M3.F32.PACK_AB_MERGE_C R4, R9, R4, RZ ;  /* 0x000000040904723e */ /* 0x000fe200048070ff */
[----:B------:R-:W-:Y:S02]  /*145f0*/  HADD2.F32 R44, -RZ, R46.H0_H0 ;  /* 0x2000002eff2c7230 */ /* 0x000fe40000004100 */
[----:B------:R-:W-:Y:S02]  /*14600*/  HADD2.F32 R11, -RZ, R38.H0_H0 ;  /* 0x20000026ff0b7230 */ /* 0x000fe40000004100 */
[----:B------:R-:W-:Y:S01]  /*14610*/  FMUL.FTZ R14, R45, R35 ;  /* 0x000000232d0e7220 */ /* 0x000fe20000410000 */
[----:B------:R-:W-:-:S02]  /*14620*/  HADD2.F32 R42, -RZ, R40.H0_H0 ;  /* 0x20000028ff2a7230 */ /* 0x000fc40000004100 */
[C---:B------:R-:W-:Y:S01]  /*14630*/  FMUL.FTZ R36, R43.reuse, R35 ;  /* 0x000000232b247220 */ /* 0x040fe20000410000 */
[----:B------:R-:W-:Y:S02]  /*14640*/  HADD2.F32 R27, -RZ, R27.H1_H1 ;  /* 0x3000001bff1b7230 */ /* 0x000fe40000004100 */
[-C--:B------:R-:W-:Y:S01]  /*14650*/  FMUL.FTZ R35, R44, R11.reuse ;  /* 0x0000000b2c237220 */ /* 0x080fe20000410000 */
[----:B------:R-:W-:Y:S02]  /*14660*/  HADD2.F32 R30, -RZ, R33.H0_H0 ;  /* 0x20000021ff1e7230 */ /* 0x000fe40000004100 */
[C---:B------:R-:W-:Y:S01]  /*14670*/  FMUL.FTZ R41, R42.reuse, R11 ;  /* 0x0000000b2a297220 */ /* 0x040fe20000410000 */
[----:B------:R-:W-:Y:S02]  /*14680*/  HADD2.F32 R49, -RZ, R46.H1_H1 ;  /* 0x3000002eff317230 */ /* 0x000fe40000004100 */
[-C--:B------:R-:W-:Y:S01]  /*14690*/  FFMA.FTZ R11, R43, R27.reuse, -R14 ;  /* 0x0000001b2b0b7223 */ /* 0x080fe2000001080e */
[----:B------:R-:W-:Y:S01]  /*146a0*/  FFMA.FTZ R27, R45, R27, R36 ;  /* 0x0000001b2d1b7223 */ /* 0x000fe20000010024 */
[-C--:B------:R-:W-:Y:S01]  /*146b0*/  FFMA.FTZ R14, R42, R30.reuse, -R35 ;  /* 0x0000001e2a0e7223 */ /* 0x080fe20000010823 */
[----:B------:R-:W-:Y:S01]  /*146c0*/  FFMA.FTZ R30, R44, R30, R41 ;  /* 0x0000001e2c1e7223 */ /* 0x000fe20000010029 */
[----:B------:R-:W-:Y:S01]  /*146d0*/  F2FP.F16.E4M3.UNPACK_B R44, R15 ;  /* 0x0000000fff2c723e */ /* 0x000fe200020006ff */
[----:B------:R-:W-:Y:S01]  /*146e0*/  HADD2.F32 R45, -RZ, R40.H1_H1 ;  /* 0x30000028ff2d7230 */ /* 0x000fe20000004100 */
[----:B------:R-:W-:Y:S01]  /*146f0*/  F2FP.F16.E4M3.UNPACK_B R41, R3 ;  /* 0x00000003ff29723e */ /* 0x000fe200020006ff */
[----:B------:R-:W-:Y:S01]  /*14700*/  HADD2.F32 R38, -RZ, R38.H1_H1 ;  /* 0x30000026ff267230 */ /* 0x000fe20000004100 */
[----:B------:R-:W-:Y:S01]  /*14710*/  F2FP.SATFINITE.E4M3.F32.PACK_AB_MERGE_C R4, R11, R0, R4 ;  /* 0x000000000b04723e */ /* 0x000fe20004807004 */
        /* <DEDUP_REMOVED lines=13> */
[-C--:B------:R-:W-:Y:S01]  /*147f0*/  FFMA.FTZ R3, R43, R15.reuse, -R36 ;  /* 0x0000000f2b037223 */ /* 0x080fe20000010824 */
[----:B------:R-:W-:Y:S01]  /*14800*/  FFMA.FTZ R15, R47, R15, R38 ;  /* 0x0000000f2f0f7223 */ /* 0x000fe20000010026 */
[----:B------:R-:W-:Y:S01]  /*14810*/  F2FP.F16.E4M3.UNPACK_B R47, R20.H1 ;  /* 0x00000014ff2f723e */ /* 0x000fe200030006ff */
[----:B------:R-:W-:Y:S01]  /*14820*/  HADD2.F32 R37, -RZ, R37.H1_H1 ;  /* 0x30000025ff257230 */ /* 0x000fe20000004100 */
[----:B------:R-:W-:Y:S01]  /*14830*/  F2FP.F16.E4M3.UNPACK_B R42, R12.H1 ;  /* 0x0000000cff2a723e */ /* 0x000fe200030006ff */
[----:B------:R-:W-:Y:S01]  /*14840*/  HADD2.F32 R40, -RZ, R41.H1_H1 ;  /* 0x30000029ff287230 */ /* 0x000fe20000004100 */
[----:B------:R-:W-:Y:S01]  /*14850*/  F2FP.SATFINITE.E4M3.F32.PACK_AB_MERGE_C R5, R33, R14, RZ ;  /* 0x0000000e2105723e */ /* 0x000fe200048070ff */
[----:B------:R-:W-:Y:S02]  /*14860*/  HADD2.F32 R48, -RZ, R47.H0_H0 ;  /* 0x2000002fff307230 */ /* 0x000fe40000004100 */
[----:B------:R-:W-:Y:S01]  /*14870*/  FMUL.FTZ R41, R46, R37 ;  /* 0x000000252e297220 */ /* 0x000fe20000410000 */
[----:B------:R-:W-:-:S02]  /*14880*/  HADD2.F32 R38, -RZ, R39.H0_H0 ;  /* 0x20000027ff267230 */ /* 0x000fc40000004100 */
[----:B------:R-:W-:Y:S01]  /*14890*/  FMUL.FTZ R37, R40, R37 ;  /* 0x0000002528257220 */ /* 0x000fe20000410000 */
[----:B------:R-:W-:Y:S01]  /*148a0*/  HADD2.F32 R44, -RZ, R42.H0_H0 ;  /* 0x2000002aff2c7230 */ /* 0x000fe20000004100 */
[----:B------:R-:W-:Y:S01]  /*148b0*/  F2FP.SATFINITE.E4M3.F32.PACK_AB_MERGE_C R9, R35, R30, RZ ;  /* 0x0000001e2309723e */ /* 0x000fe200048070ff */
[----:B------:R-:W-:Y:S02]  /*148c0*/  HADD2.F32 R32, -RZ, R32.H1_H1 ;  /* 0x30000020ff207230 */ /* 0x000fe40000004100 */
[-C--:B------:R-:W-:Y:S01]  /*148d0*/  FMUL.FTZ R43, R48, R38.reuse ;  /* 0x00000026302b7220 */ /* 0x080fe20000410000 */
[----:B------:R-:W-:Y:S02]  /*148e0*/  HADD2.F32 R36, -RZ, R34.H0_H0 ;  /* 0x20000022ff247230 */ /* 0x000fe40000004100 */
[----:B------:R-:W-:Y:S01]  /*148f0*/  FMUL.FTZ R45, R44, R38 ;  /* 0x000000262c2d7220 */ /* 0x000fe20000410000 */
[----:B------:R-:W-:Y:S02]  /*14900*/  HADD2.F32 R39, -RZ, R39.H1_H1 ;  /* 0x30000027ff277230 */ /* 0x000fe40000004100 */
[-C--:B------:R-:W-:Y:S01]  /*14910*/  FFMA.FTZ R38, R40, R32.reuse, -R41 ;  /* 0x0000002028267223 */ /* 0x080fe20000010829 */
[----:B------:R-:W-:Y:S01]  /*14920*/  FFMA.FTZ R32, R46, R32, R37 ;  /* 0x000000202e207223 */ /* 0x000fe20000010025 */
[----:B------:R-:W-:-:S02]  /*14930*/  HADD2.F32 R46, -RZ, R47.H1_H1 ;  /* 0x3000002fff2e7230 */ /* 0x000fc40000004100 */
[-C--:B------:R-:W-:Y:S01]  /*14940*/  FFMA.FTZ R43, R44, R36.reuse, -R43 ;  /* 0x000000242c2b7223 */ /* 0x080fe2000001082b */
[----:B------:R-:W-:Y:S02]  /*14950*/  HADD2.F32 R42, -RZ, R42.H1_H1 ;  /* 0x3000002aff2a7230 */ /* 0x000fe40000004100 */
[----:B------:R-:W-:Y:S01]  /*14960*/  FFMA.FTZ R45, R48, R36, R45 ;  /* 0x00000024302d7223 */ /* 0x000fe2000001002d */
[----:B------:R-:W-:Y:S02]  /*14970*/  HADD2.F32 R34, -RZ, R34.H1_H1 ;  /* 0x30000022ff227230 */ /* 0x000fe40000004100 */
[-C--:B------:R-:W-:Y:S01]  /*14980*/  FMUL.FTZ R37, R46, R39.reuse ;  /* 0x000000272e257220 */ /* 0x080fe20000410000 */
[----:B------:R-:W-:Y:S01]  /*14990*/  F2FP.F16.E4M3.UNPACK_B R36, R12 ;  /* 0x0000000cff24723e */ /* 0x000fe200020006ff */
[C---:B------:R-:W-:Y:S01]  /*149a0*/  FMUL.FTZ R39, R42.reuse, R39 ;  /* 0x000000272a277220 */ /* 0x040fe20000410000 */
[----:B------:R-:W-:Y:S01]  /*149b0*/  F2FP.F16.E4M3.UNPACK_B R41, R20 ;  /* 0x00000014ff29723e */ /* 0x000fe200020006ff */
[----:B------:R-:W-:Y:S01]  /*149c0*/  FFMA.FTZ R40, R42, R34, -R37 ;  /* 0x000000222a287223 */ /* 0x000fe20000010825 */
[----:B------:R-:W-:-:S02]  /*149d0*/  HADD2.F32 R20, -RZ, R31.H0_H0 ;  /* 0x2000001fff147230 */ /* 0x000fc40000004100 */
[----:B------:R-:W-:Y:S01]  /*149e0*/  FFMA.FTZ R42, R46, R34, R39 ;  /* 0x000000222e2a7223 */ /* 0x000fe20000010027 */
[----:B------:R-:W-:Y:S01]  /*149f0*/  HADD2.F32 R34, -RZ, R36.H0_H0 ;  /* 0x20000024ff227230 */ /* 0x000fe20000004100 */
[-C--:B------:R-:W-:Y:S01]  /*14a00*/  F2FP.F16.E4M3.UNPACK_B R48, R21.reuse.H1 ;  /* 0x00000015ff30723e */ /* 0x080fe200030006ff */
[----:B------:R-:W-:Y:S01]  /*14a10*/  HADD2.F32 R44, -RZ, R41.H0_H0 ;  /* 0x20000029ff2c7230 */ /* 0x000fe20000004100 */
[----:B------:R-:W-:Y:S01]  /*14a20*/  F2FP.F16.E4M3.UNPACK_B R21, R21 ;  /* 0x00000015ff15723e */ /* 0x000fe200020006ff */
[----:B------:R-:W-:Y:S02]  /*14a30*/  HADD2.F32 R12, -RZ, R29.H0_H0 ;  /* 0x2000001dff0c7230 */ /* 0x000fe40000004100 */
[-C--:B------:R-:W-:Y:S01]  /*14a40*/  FMUL.FTZ R39, R34, R20.reuse ;  /* 0x0000001422277220 */ /* 0x080fe20000410000 */
[----:B------:R-:W-:Y:S02]  /*14a50*/  HADD2.F32 R47, -RZ, R41.H1_H1 ;  /* 0x30000029ff2f7230 */ /* 0x000fe40000004100 */
[----:B------:R-:W-:Y:S01]  /*14a60*/  FMUL.FTZ R37, R44, R20 ;  /* 0x000000142c257220 */ /* 0x000fe20000410000 */
[----:B------:R-:W-:-:S02]  /*14a70*/  HADD2.F32 R31, -RZ, R31.H1_H1 ;  /* 0x3000001fff1f7230 */ /* 0x000fc40000004100 */
[-C--:B------:R-:W-:Y:S01]  /*14a80*/  FFMA.FTZ R39, R44, R12.reuse, R39 ;  /* 0x0000000c2c277223 */ /* 0x080fe20000010027 */
[----:B------:R-:W-:Y:S01]  /*14a90*/  HADD2.F32 R41, -RZ, R36.H1_H1 ;  /* 0x30000024ff297230 */ /* 0x000fe20000004100 */
[----:B------:R-:W-:Y:S01]  /*14aa0*/  F2FP.F16.E4M3.UNPACK_B R44, R13.H1 ;  /* 0x0000000dff2c723e */ /* 0x000fe200030006ff */
[----:B------:R-:W-:Y:S02]  /*14ab0*/  HADD2.F32 R29, -RZ, R29.H1_H1 ;  /* 0x3000001dff1d7230 */ /* 0x000fe40000004100 */
[-C--:B------:R-:W-:Y:S01]  /*14ac0*/  FMUL.FTZ R20, R47, R31.reuse ;  /* 0x0000001f2f147220 */ /* 0x080fe20000410000 */
[----:B------:R-:W-:Y:S01]  /*14ad0*/  FFMA.FTZ R37, R34, R12, -R37 ;  /* 0x0000000c22257223 */ /* 0x000fe20000010825 */
[C---:B------:R-:W-:Y:S01]  /*14ae0*/  FMUL.FTZ R12, R41.reuse, R31 ;  /* 0x0000001f290c7220 */ /* 0x040fe20000410000 */
[----:B------:R-:W-:Y:S02]  /*14af0*/  HADD2.F32 R50, -RZ, R48.H0_H0 ;  /* 0x20000030ff327230 */ /* 0x000fe40000004100 */
[----:B------:R-:W-:Y:S01]  /*14b00*/  FFMA.FTZ R34, R41, R29, -R20 ;  /* 0x0000001d29227223 */ /* 0x000fe20000010814 */
[----:B------:R-:W-:-:S02]  /*14b10*/  HADD2.F32 R20, -RZ, R28.H0_H0 ;  /* 0x2000001cff147230 */ /* 0x000fc40000004100 */
[----:B------:R-:W-:Y:S01]  /*14b20*/  FFMA.FTZ R36, R47, R29, R12 ;  /* 0x0000001d2f247223 */ /* 0x000fe2000001000c */
[----:B------:R-:W-:Y:S01]  /*14b30*/  HADD2.F32 R46, -RZ, R44.H0_H0 ;  /* 0x2000002cff2e7230 */ /* 0x000fe20000004100 */
[----:B------:R-:W-:Y:S01]  /*14b40*/  F2FP.SATFINITE.E4M3.F32.PACK_AB_MERGE_C R42, R42, R45, RZ ;  /* 0x0000002d2a2a723e */ /* 0x000fe200048070ff */
[----:B------:R-:W-:Y:S02]  /*14b50*/  HADD2.F32 R48, -RZ, R48.H1_H1 ;  /* 0x30000030ff307230 */ /* 0x000fe40000004100 */
[-C--:B------:R-:W-:Y:S01]  /*14b60*/  FMUL.FTZ R29, R50, R20.reuse ;  /* 0x00000014321d7220 */ /* 0x080fe20000410000 */
[----:B------:R-:W-:Y:S02]  /*14b70*/  HADD2.F32 R28, -RZ, R28.H1_H1 ;  /* 0x3000001cff1c7230 */ /* 0x000fe40000004100 */
[----:B------:R-:W-:Y:S01]  /*14b80*/  FMUL.FTZ R31, R46, R20 ;  /* 0x000000142e1f7220 */ /* 0x000fe20000410000 */
[----:B------:R-:W-:Y:S01]  /*14b90*/  HADD2.F32 R44, -RZ, R44.H1_H1 ;  /* 0x3000002cff2c7230 */ /* 0x000fe20000004100 */
[----:B------:R-:W-:Y:S01]  /*14ba0*/  F2FP.F16.E4M3.UNPACK_B R20, R13 ;  /* 0x0000000dff14723e */ /* 0x000fe200020006ff */
[----:B------:R-:W-:-:S02]  /*14bb0*/  HADD2.F32 R12, -RZ, R26.H0_H0 ;  /* 0x2000001aff0c7230 */ /* 0x000fc40000004100 */
[-C--:B------:R-:W-:Y:S01]  /*14bc0*/  FMUL.FTZ R13, R48, R28.reuse ;  /* 0x0000001c300d7220 */ /* 0x080fe20000410000 */
[----:B------:R-:W-:Y:S02]  /*14bd0*/  HADD2.F32 R26, -RZ, R26.H1_H1 ;  /* 0x3000001aff1a7230 */ /* 0x000fe40000004100 */
[----:B------:R-:W-:Y:S01]  /*14be0*/  FMUL.FTZ R41, R44, R28 ;  /* 0x0000001c2c297220 */ /* 0x000fe20000410000 */
[----:B------:R-:W-:Y:S02]  /*14bf0*/  HADD2.F32 R47, -RZ, R21.H0_H0 ;  /* 0x20000015ff2f7230 */ /* 0x000fe40000004100 */
[-C--:B------:R-:W-:Y:S01]  /*14c00*/  FFMA.FTZ R29, R46, R12.reuse, -R29 ;  /* 0x0000000c2e1d7223 */ /* 0x080fe2000001081d */
[----:B------:R-:W-:Y:S01]  /*14c10*/  FFMA.FTZ R31, R50, R12, R31 ;  /* 0x0000000c321f7223 */ /* 0x000fe2000001001f */
[-C--:B------:R-:W-:Y:S01]  /*14c20*/  FFMA.FTZ R28, R44, R26.reuse, -R13 ;  /* 0x0000001a2c1c7223 */ /* 0x080fe2000001080d */
[----:B------:R-:W-:Y:S01]  /*14c30*/  FFMA.FTZ R26, R48, R26, R41 ;  /* 0x0000001a301a7223 */ /* 0x000fe20000010029 */
[----:B------:R-:W-:Y:S01]  /*14c40*/  HADD2.F32 R12, -RZ, R7.H0_H0 ;  /* 0x20000007ff0c7230 */ /* 0x000fe20000004100 */
[----:B------:R-:W-:Y:S01]  /*14c50*/  F2FP.SATFINITE.E4M3.F32.PACK_AB_MERGE_C R5, R38, R3, R5 ;  /* 0x000000032605723e */ /* 0x000fe20004807005 */
[--C-:B------:R-:W-:Y:S01]  /*14c60*/  HADD2.F32 R41, -RZ, R20.reuse.H0_H0 ;  /* 0x20000014ff297230 */ /* 0x100fe20000004100 */
[----:B------:R-:W-:Y:S01]  /*14c70*/  F2FP.SATFINITE.E4M3.F32.PACK_AB_MERGE_C R28, R28, R29, RZ ;  /* 0x0000001d1c1c723e */ /* 0x000fe200048070ff */
[----:B------:R-:W-:Y:S01]  /*14c80*/  HADD2.F32 R46, -RZ, R21.H1_H1 ;  /* 0x30000015ff2e7230 */ /* 0x000fe20000004100 */
[----:B------:R-:W-:Y:S01]  /*14c90*/  F2FP.SATFINITE.E4M3.F32.PACK_AB_MERGE_C R26, R26, R31, RZ ;  /* 0x0000001f1a1a723e */ /* 0x000fe200048070ff */
[----:B------:R-:W-:Y:S01]  /*14ca0*/  HADD2.F32 R13, -RZ, R7.H1_H1 ;  /* 0x30000007ff0d7230 */ /* 0x000fe20000004100 */
[----:B------:R-:W-:Y:S01]  /*14cb0*/  F2FP.SATFINITE.E4M3.F32.PACK_AB_MERGE_C R9, R32, R15, R9 ;  /* 0x0000000f2009723e */ /* 0x000fe20004807009 */
[----:B------:R-:W-:-:S02]  /*14cc0*/  HADD2.F32 R44, -RZ, R20.H1_H1 ;  /* 0x30000014ff2c7230 */ /* 0x000fc40000004100 */
[-C--:B------:R-:W-:Y:S01]  /*14cd0*/  FMUL.FTZ R20, R47, R12.reuse ;  /* 0x0000000c2f147220 */ /* 0x080fe20000410000 */
[--C-:B------:R-:W-:Y:S02]  /*14ce0*/  HADD2.F32 R7, -RZ, R6.reuse.H0_H0 ;  /* 0x20000006ff077230 */ /* 0x100fe40000004100 */
[C---:B------:R-:W-:Y:S01]  /*14cf0*/  FMUL.FTZ R12, R41.reuse, R12 ;  /* 0x0000000c290c7220 */ /* 0x040fe20000410000 */
[----:B------:R-:W-:Y:S02]  /*14d00*/  HADD2.F32 R6, -RZ, R6.H1_H1 ;  /* 0x30000006ff067230 */ /* 0x000fe40000004100 */
[-C--:B------:R-:W-:Y:S01]  /*14d10*/  FMUL.FTZ R21, R46, R13.reuse ;  /* 0x0000000d2e157220 */ /* 0x080fe20000410000 */
[C---:B------:R-:W-:Y:S01]  /*14d20*/  FMUL.FTZ R13, R44.reuse, R13 ;  /* 0x0000000d2c0d7220 */ /* 0x040fe20000410000 */
        /* <DEDUP_REMOVED lines=8> */
[----:B------:R-:W-:-:S03]  /*14db0*/  F2FP.SATFINITE.E4M3.F32.PACK_AB_MERGE_C R11, R13, R12, R26 ;  /* 0x0000000c0d0b723e */ /* 0x000fc6000480701a */
[----:B------:R4:W-:Y:S04]  /*14dc0*/  STS.128 [R51+0x20400], R4 ;  /* 0x0204000433007388 */ /* 0x0009e80000000c00 */
[----:B------:R4:W-:Y:S02]  /*14dd0*/  STS.128 [R24+0x20400], R8 ;  /* 0x0204000818007388 */ /* 0x0009e40000000c00 */
.L_x_468:
[----:B------:R-:W-:Y:S05]  /*14de0*/  BSYNC B0 ;  /* 0x0000000000007941 */ /* 0x000fea0003800000 */
.L_x_449:
[----:B------:R-:W-:Y:S01]  /*14df0*/  @!PT LDS RZ, [RZ] ;  /* 0x00000000fffff984 */ /* 0x000fe20000000800 */
[----:B------:R-:W-:Y:S01]  /*14e00*/  @!PT LDS RZ, [RZ] ;  /* 0x00000000fffff984 */ /* 0x000fe20000000800 */
[----:B------:R-:W-:Y:S01]  /*14e10*/  @!PT LDS RZ, [RZ] ;  /* 0x00000000fffff984 */ /* 0x000fe20000000800 */
[----:B------:R-:W-:Y:S01]  /*14e20*/  @!PT LDS RZ, [RZ] ;  /* 0x00000000fffff984 */ /* 0x000fe20000000800 */
[----:B------:R0:W-:Y:S06]  /*14e30*/  MEMBAR.ALL.CTA ;  /* 0x0000000000007992 */ /* 0x0001ec0000008000 */
[----:B0-----:R-:W0:Y:S01]  /*14e40*/  FENCE.VIEW.ASYNC.S ;  /* 0x00000000000073c6 */ /* 0x001e220000000000 */
[----:B------:R-:W-:Y:S05]  /*14e50*/  WARPSYNC.ALL ;  /* 0x0000000000007948 */ /* 0x000fea0003800000 */
[----:B0-----:R-:W-:Y:S06]  /*14e60*/  BAR.SYNC.DEFER_BLOCKING 0xd, 0x100 ;  /* 0x0344000000007b1d */ /* 0x001fec0000010000 */
.L_x_446:
[----:B------:R-:W-:-:S05]  /*14e70*/  IMAD.U32 R0, RZ, RZ, UR46 ;  /* 0x0000002eff007e24 */ /* 0x000fca000f8e00ff */
[----:B------:R-:W-:-:S13]  /*14e80*/  ISETP.NE.AND P0, PT, R0, 0x3, PT ;  /* 0x000000030000780c */ /* 0x000fda0003f05270 */
[----:B------:R-:W-:Y:S05]  /*14e90*/  @!P0 BRA `(.L_x_482) ;  /* 0x0000000000048947 */ /* 0x000fea0003800000 */
[----:B------:R-:W-:Y:S01]  /*14ea0*/  BPT.TRAP 0x1 ;  /* 0x000000040000795c */ /* 0x000fe20000300000 */
.L_x_482:
[----:B0-2---:R-:W-:Y:S01]  /*14eb0*/  IMAD R3, R152, 0x8, R22 ;  /* 0x0000000898037824 */ /* 0x005fe200078e0216 */
[----:B-1-34-:R-:W-:-:S04]  /*14ec0*/  SHF.L.U32 R6, R235, 0x1f, RZ ;  /* 0x0000001feb067819 */ /* 0x01afc800000006ff */
[----:B------:R0:W1:Y:S01]  /*14ed0*/  SYNCS.PHASECHK.TRANS64.TRYWAIT P1, [R3+URZ+0x38830], R6 ;  /* 0x03883006030075a7 */ /* 0x000062000802017f */
[----:B------:R-:W-:Y:S05]  /*14ee0*/  @!P0 BRA `(.L_x_483) ;  /* 0x0000000000048947 */ /* 0x000fea0003800000 */
[----:B------:R-:W-:Y:S01]  /*14ef0*/  BPT.TRAP 0x1 ;  /* 0x000000040000795c */ /* 0x000fe20000300000 */
.L_x_483:
[----:B------:R-:W-:Y:S01]  /*14f00*/  VIADD R0, R22, 0x28400 ;  /* 0x0002840016007836 */ /* 0x000fe20000000000 */
[----:B------:R-:W-:Y:S02]  /*14f10*/  LOP3.LUT R4, R25, 0x10000, RZ, 0xfc, !PT ;  /* 0x0001000019047812 */ /* 0x000fe400078efcff */
[----:B------:R-:W-:Y:S02]  /*14f20*/  MOV R5, 0x40000040 ;  /* 0x4000004000057802 */ /* 0x000fe40000000f00 */
[----:B------:R-:W-:-:S04]  /*14f30*/  SHF.R.U32.HI R0, RZ, 0x4, R0 ;  /* 0x00000004ff007819 */ /* 0x000fc80000011600 */
[----:B------:R-:W-:-:S04]  /*14f40*/  LOP3.LUT R0, R0, 0x3fff, RZ, 0xc0, !PT ;  /* 0x00003fff00007812 */ /* 0x000fc800078ec0ff */
[----:B------:R-:W-:-:S05]  /*14f50*/  LOP3.LUT R0, R0, 0x10000, RZ, 0xfc, !PT ;  /* 0x0001000000007812 */ /* 0x000fca00078efcff */
[----:B------:R2:W-:Y:S01]  /*14f60*/  STL [R1+0x34], R0 ;  /* 0x0000340001007387 */ /* 0x0005e20000100800 */
[----:B-1----:R-:W-:Y:S05]  /*14f70*/  @P1 BRA `(.L_x_484) ;  /* 0x0000000000081947 */ /* 0x002fea0003800000 */
[----:B------:R-:W1:Y:S02]  /*14f80*/  SYNCS.PHASECHK.TRANS64.TRYWAIT P1, [R3+URZ+0x38830], R6 ;  /* 0x03883006030075a7 */ /* 0x000e64000802017f */
[----:B-1----:R-:W-:Y:S05]  /*14f90*/  @!P1 BRA `(.L_x_485) ;  /* 0x0000015800509947 */ /* 0x002fea0003800000 */
.L_x_484:
[----:B--2---:R-:W0:Y:S01]  /*14fa0*/  LDL R0, [R1+0x34] ;  /* 0x0000340001007983 */ /* 0x004e220000100800 */
[----:B------:R-:W-:Y:S01]  /*14fb0*/  IMAD.MOV.U32 R7, RZ, RZ, 0x40000040 ;  /* 0x40000040ff077424 */ /* 0x000fe200078e00ff */
[----:B------:R-:W-:Y:S05]  /*14fc0*/  WARPSYNC.ALL ;  /* 0x0000000000007948 */ /* 0x000fea0003800000 */
[C---:B------:R-:W-:Y:S01]  /*14fd0*/  R2UR UR4, R4.reuse ;  /* 0x00000000040472ca */ /* 0x040fe200000e0000 */
[----:B-----5:R-:W-:Y:S01]  /*14fe0*/  WARPGROUP.ARRIVE ;  /* 0x00000000000079c5 */ /* 0x020fe20000000000 */
[----:B------:R-:W-:Y:S01]  /*14ff0*/  R2UR UR5, R5 ;  /* 0x00000000050572ca */ /* 0x000fe200000e0000 */
[C---:B------:R-:W-:Y:S01]  /*15000*/  VIADD R92, R4.reuse, 0x2 ;  /* 0x00000002045c7836 */ /* 0x040fe20000000000 */
[----:B------:R-:W-:Y:S01]  /*15010*/  R2UR UR7, R7 ;  /* 0x00000000070772ca */ /* 0x000fe200000e0000 */
[----:B------:R-:W-:Y:S01]  /*15020*/  IMAD.MOV.U32 R9, RZ, RZ, 0x40000040 ;  /* 0x40000040ff097424 */ /* 0x000fe200078e00ff */
[----:B------:R-:W-:Y:S01]  /*15030*/  MOV R93, 0x40000040 ;  /* 0x40000040005d7802 */ /* 0x000fe20000000f00 */
[----:B------:R-:W-:Y:S01]  /*15040*/  VIADD R90, R4, 0x4 ;  /* 0x00000004045a7836 */ /* 0x000fe20000000000 */
[----:B------:R-:W-:Y:S01]  /*15050*/  P2R R10, PR, RZ, 0x1 ;  /* 0x00000001ff0a7803 */ /* 0x000fe20000000000 */
[----:B------:R-:W-:-:S02]  /*15060*/  IMAD.MOV.U32 R91, RZ, RZ, 0x40000040 ;  /* 0x40000040ff5b7424 */ /* 0x000fc400078e00ff */
[C---:B------:R-:W-:Y:S02]  /*15070*/  VIADD R88, R4.reuse, 0x6 ;  /* 0x0000000604587836 */ /* 0x040fe40000000000 */
[----:B------:R-:W-:Y:S01]  /*15080*/  IMAD.MOV.U32 R89, RZ, RZ, 0x40000040 ;  /* 0x40000040ff597424 */ /* 0x000fe200078e00ff */
[C---:B------:R-:W-:Y:S01]  /*15090*/  IADD3 R14, R4.reuse, 0x400, RZ ;  /* 0x00000400040e7810 */ /* 0x040fe20007ffe0ff */
[----:B------:R-:W-:Y:S01]  /*150a0*/  IMAD.MOV.U32 R15, RZ, RZ, 0x40000040 ;  /* 0x40000040ff0f7424 */ /* 0x000fe200078e00ff */
[----:B------:R-:W-:Y:S01]  /*150b0*/  STL.64 [R1+0x28], R92 ;  /* 0x0000285c01007387 */ /* 0x000fe20000100a00 */
[----:B------:R-:W-:Y:S02]  /*150c0*/  VIADD R12, R4, 0x402 ;  /* 0x00000402040c7836 */ /* 0x000fe40000000000 */
[----:B------:R-:W-:Y:S01]  /*150d0*/  IMAD.MOV.U32 R13, RZ, RZ, 0x40000040 ;  /* 0x40000040ff0d7424 */ /* 0x000fe200078e00ff */
[----:B------:R-:W-:Y:S04]  /*150e0*/  STL.64 [R1+0x20], R90 ;  /* 0x0000205a01007387 */ /* 0x000fe80000100a00 */
[----:B------:R-:W-:Y:S01]  /*150f0*/  STL.64 [R1+0x18], R88 ;  /* 0x0000185801007387 */ /* 0x000fe20000100a00 */
[----:B01----:R-:W-:-:S03]  /*15100*/  IMAD R6, R152, 0x800, R0 ;  /* 0x0000080098067824 */ /* 0x003fc600078e0200 */
[----:B------:R-:W2:Y:S01]  /*15110*/  LDL R0, [R1+0x90] ;  /* 0x0000900001007983 */ /* 0x000ea20000100800 */
[C---:B------:R-:W-:Y:S01]  /*15120*/  VIADD R8, R6.reuse, 0x2 ;  /* 0x0000000206087836 */ /* 0x040fe20000000000 */
[----:B------:R-:W-:-:S13]  /*15130*/  R2UR UR6, R6 ;  /* 0x00000000060672ca */ /* 0x000fda00000e0000 */
[----:B------:R-:W-:Y:S01]  /*15140*/  QGMMA.64x128x32.F32.E4M3.E4M3 R24, gdesc[UR4], RZ, !UPT, gsb0 ;  /* 0x01e00000041879f3 */ /* 0x000fe2000c0008ff */
[----:B------:R-:W-:Y:S02]  /*15150*/  R2UR UR4, R92 ;  /* 0x000000005c0472ca */ /* 0x000fe400000e0000 */
[----:B------:R-:W-:Y:S02]  /*15160*/  R2UR UR5, R93 ;  /* 0x000000005d0572ca */ /* 0x000fe400000e0000 */
[----:B------:R-:W-:Y:S01]  /*15170*/  R2UR UR6, R8 ;  /* 0x00000000080672ca */ /* 0x000fe200000e0000 */
[----:B------:R-:W-:Y:S01]  /*15180*/  VIADD R8, R6, 0x4 ;  /* 0x0000000406087836 */ /* 0x000fe20000000000 */
[----:B------:R-:W-:Y:S02]  /*15190*/  R2UR UR7, R9 ;  /* 0x00000000090772ca */ /* 0x000fe400000e0000 */
[----:B------:R-:W-:Y:S01]  /*151a0*/  MOV R9, 0x40000040 ;  /* 0x4000004000097802 */ /* 0x000fe20000000f00 */
[----:B------:R-:W-:-:S02]  /*151b0*/  WARPGROUP.DEPBAR.LE gsb0, 0x0 ;  /* 0x00008000000079c5 */ /* 0x000fc40000010000 */
[----:B------:R-:W-:-:S08]  /*151c0*/  WARPGROUP.ARRIVE ;  /* 0x00000000000079c5 */ /* 0x000fd00000000000 */
[----:B------:R-:W-:Y:S01]  /*151d0*/  QGMMA.64x128x32.F32.E4M3.E4M3 R24, gdesc[UR4], R24, gsb0 ;  /* 0x01e00000041879f3 */ /* 0x000fe20008000818 */
[----:B------:R-:W-:Y:S02]  /*151e0*/  R2UR UR4, R90 ;  /* 0x000000005a0472ca */ /* 0x000fe400000e0000 */
[----:B------:R-:W-:Y:S02]  /*151f0*/  R2UR UR5, R91 ;  /* 0x000000005b0572ca */ /* 0x000fe400000e0000 */
[----:B------:R-:W-:Y:S01]  /*15200*/  R2UR UR6, R8 ;  /* 0x00000000080672ca */ /* 0x000fe200000e0000 */
[----:B------:R-:W-:Y:S01]  /*15210*/  VIADD R8, R6, 0x6 ;  /* 0x0000000606087836 */ /* 0x000fe20000000000 */
[----:B------:R-:W-:Y:S01]  /*15220*/  R2UR UR7, R9 ;  /* 0x00000000090772ca */ /* 0x000fe200000e0000 */
[----:B------:R-:W-:Y:S01]  /*15230*/  IMAD.MOV.U32 R9, RZ, RZ, 0x40000040 ;  /* 0x40000040ff097424 */ /* 0x000fe200078e00ff */
[----:B------:R-:W-:Y:S02]  /*15240*/  WARPGROUP.DEPBAR.LE gsb0, 0x0 ;  /* 0x00008000000079c5 */ /* 0x000fe40000010000 */
[----:B------:R-:W-:-:S09]  /*15250*/  WARPGROUP.ARRIVE ;  /* 0x00000000000079c5 */ /* 0x000fd20000000000 */
[----:B------:R-:W-:Y:S01]  /*15260*/  QGMMA.64x128x32.F32.E4M3.E4M3 R24, gdesc[UR4], R24, gsb0 ;  /* 0x01e00000041879f3 */ /* 0x000fe20008000818 */
[----:B------:R-:W-:Y:S02]  /*15270*/  R2UR UR4, R88 ;  /* 0x00000000580472ca */ /* 0x000fe400000e0000 */
[----:B------:R-:W-:Y:S02]  /*15280*/  R2UR UR5, R89 ;  /* 0x00000000590572ca */ /* 0x000fe400000e0000 */
[----:B------:R-:W-:Y:S02]  /*15290*/  R2UR UR6, R8 ;  /* 0x00000000080672ca */ /* 0x000fe400000e0000 */
[----:B------:R-:W-:Y:S01]  /*152a0*/  R2UR UR7, R9 ;  /* 0x00000000090772ca */ /* 0x000fe200000e0000 */
[----:B------:R-:W-:Y:S02]  /*152b0*/  VIADD R8, R6, 0x400 ;  /* 0x0000040006087836 */ /* 0x000fe40000000000 */
[----:B------:R-:W-:Y:S01]  /*152c0*/  IMAD.MOV.U32 R9, RZ, RZ, 0x40000040 ;  /* 0x40000040ff097424 */ /* 0x000fe200078e00ff */
[----:B------:R-:W-:-:S02]  /*152d0*/  WARPGROUP.DEPBAR.LE gsb0, 0x0 ;  /* 0x00008000000079c5 */ /* 0x000fc40000010000 */
[----:B------:R-:W-:-:S07]  /*152e0*/  WARPGROUP.ARRIVE ;  /* 0x00000000000079c5 */ /* 0x000fce0000000000 */
[----:B------:R-:W-:Y:S01]  /*152f0*/  QGMMA.64x128x32.F32.E4M3.E4M3 R24, gdesc[UR4], R24, gsb0 ;  /* 0x01e00000041879f3 */ /* 0x000fe20008000818 */
[----:B------:R-:W-:Y:S02]  /*15300*/  R2UR UR4, R14 ;  /* 0x000000000e0472ca */ /* 0x000fe400000e0000 */
[----:B------:R-:W-:Y:S02]  /*15310*/  R2UR UR5, R15 ;  /* 0x000000000f0572ca */ /* 0x000fe400000e0000 */
[----:B------:R-:W-:Y:S02]  /*15320*/  R2UR UR6, R8 ;  /* 0x00000000080672ca */ /* 0x000fe400000e0000 */
[----:B------:R-:W-:Y:S01]  /*15330*/  R2UR UR7, R9 ;  /* 0x00000000090772ca */ /* 0x000fe200000e0000 */
[----:B------:R-:W-:Y:S01]  /*15340*/  IMAD.MOV.U32 R9, RZ, RZ, 0x40000040 ;  /* 0x40000040ff097424 */ /* 0x000fe200078e00ff */
[----:B------:R-:W-:Y:S01]  /*15350*/  IADD3 R8, R6, 0x402, RZ ;  /* 0x0000040206087810 */ /* 0x000fe20007ffe0ff */
[----:B------:R-:W-:-:S02]  /*15360*/  WARPGROUP.DEPBAR.LE gsb0, 0x0 ;  /* 0x00008000000079c5 */ /* 0x000fc40000010000 */
[----:B------:R-:W-:-:S08]  /*15370*/  WARPGROUP.ARRIVE ;  /* 0x00000000000079c5 */ /* 0x000fd00000000000 */
[----:B------:R-:W-:Y:S01]  /*15380*/  QGMMA.64x128x32.F32.E4M3.E4M3 R24, gdesc[UR4], R24, gsb0 ;  /* 0x01e00000041879f3 */ /* 0x000fe20008000818 */
[----:B------:R-:W-:Y:S02]  /*15390*/  R2UR UR4, R12 ;  /* 0x000000000c0472ca */ /* 0x000fe400000e0000 */
[----:B------:R-:W-:Y:S02]  /*153a0*/  R2UR UR5, R13 ;  /* 0x000000000d0572ca */ /* 0x000fe400000e0000 */
[----:B------:R-:W-:Y:S02]  /*153b0*/  R2UR UR6, R8 ;  /* 0x00000000080672ca */ /* 0x000fe400000e0000 */
[----:B------:R-:W-:Y:S01]  /*153c0*/  R2UR UR7, R9 ;  /* 0x00000000090772ca */ /* 0x000fe200000e0000 */
[----:B------:R-:W-:Y:S01]  /*153d0*/  VIADD R236, R4, 0x404 ;  /* 0x0000040404ec7836 */ /* 0x000fe20000000000 */
[----:B------:R-:W-:Y:S01]  /*153e0*/  MOV R237, 0x40000040 ;  /* 0x4000004000ed7802 */ /* 0x000fe20000000f00 */
[----:B------:R-:W-:-:S02]  /*153f0*/  VIADD R8, R6, 0x404 ;  /* 0x0000040406087836 */ /* 0x000fc40000000000 */
[----:B------:R-:W-:Y:S01]  /*15400*/  IMAD.MOV.U32 R9, RZ, RZ, 0x40000040 ;  /* 0x40000040ff097424 */ /* 0x000fe200078e00ff */
[----:B------:R-:W-:Y:S02]  /*15410*/  WARPGROUP.DEPBAR.LE gsb0, 0x0 ;  /* 0x00008000000079c5 */ /* 0x000fe40000010000 */
[----:B------:R-:W-:-:S06]  /*15420*/  WARPGROUP.ARRIVE ;  /* 0x00000000000079c5 */ /* 0x000fcc0000000000 */
        /* <DEDUP_REMOVED lines=15> */
[----:B------:R-:W-:Y:S02]  /*15520*/  R2UR UR7, R7 ;  /* 0x00000000070772ca */ /* 0x000fe400000e0000 */
[----:B--2---:R-:W-:-:S05]  /*15530*/  IADD3 R127, R127, 0x80, -R0 ;  /* 0x000000807f7f7810 */ /* 0x004fca0007ffe800 */
[----:B------:R-:W-:-:S05]  /*15540*/  IMAD R6, R118, -0x80, R127 ;  /* 0xffffff8076067824 */ /* 0x000fca00078e027f */
[C---:B------:R-:W-:Y:S02]  /*15550*/  ISETP.GT.AND P3, PT, R6.reuse, RZ, PT ;  /* 0x000000ff0600720c */ /* 0x040fe40003f64270 */
[----:B------:R-:W-:Y:S01]  /*15560*/  ISETP.GT.AND P1, PT, R6, 0x1, PT ;  /* 0x000000010600780c */ /* 0x000fe20003f24270 */
[----:B------:R-:W-:Y:S02]  /*15570*/  WARPGROUP.DEPBAR.LE gsb0, 0x0 ;  /* 0x00008000000079c5 */ /* 0x000fe40000010000 */
[----:B------:R-:W-:-:S06]  /*15580*/  WARPGROUP.ARRIVE ;  /* 0x00000000000079c5 */ /* 0x000fcc0000000000 */
[----:B------:R-:W-:Y:S01]  /*15590*/  QGMMA.64x128x32.F32.E4M3.E4M3 R24, gdesc[UR4], R24, gsb0 ;  /* 0x01e00000041879f3 */ /* 0x000fe20008000818 */
[C---:B------:R-:W-:Y:S02]  /*155a0*/  ISETP.GT.AND P2, PT, R6.reuse, 0x8, PT ;  /* 0x000000080600780c */ /* 0x040fe40003f44270 */
[C---:B------:R-:W-:Y:S02]  /*155b0*/  ISETP.GT.AND P5, PT, R6.reuse, 0x9, PT ;  /* 0x000000090600780c */ /* 0x040fe40003fa4270 */
[C---:B------:R-:W-:Y:S01]  /*155c0*/  ISETP.GT.AND P4, PT, R6.reuse, 0x10, PT ;  /* 0x000000100600780c */ /* 0x040fe20003f84270 */
[----:B------:R-:W-:Y:S04]  /*155d0*/  STL.64 [R1+0x8], R14 ;  /* 0x0000080e01007387 */ /* 0x000fe80000100a00 */
[----:B------:R0:W-:Y:S01]  /*155e0*/  STL.64 [R1], R12 ;  /* 0x0000000c01007387 */ /* 0x0001e20000100a00 */
[----:B------:R-:W-:-:S02]  /*155f0*/  ISETP.GT.AND P0, PT, R6, 0x59, PT ;  /* 0x000000590600780c */ /* 0x000fc40003f04270 */
[----:B------:R-:W-:Y:S01]  /*15600*/  ISETP.GT.AND P6, PT, R6, 0x60, PT ;  /* 0x000000600600780c */ /* 0x000fe20003fc4270 */
[----:B------:R-:W-:Y:S02]  /*15610*/  WARPGROUP.DEPBAR.LE gsb0, 0x0 ;  /* 0x00008000000079c5 */ /* 0x000fe40000010000 */
[----:B------:R-:W-:Y:S02]  /*15620*/  FSEL R7, R24, -INF , P3 ;  /* 0xff80000018077808 */ /* 0x000fe40001800000 */
[----:B------:R-:W-:Y:S02]  /*15630*/  FSEL R25, R25, -INF , P1 ;  /* 0xff80000019197808 */ /* 0x000fe40000800000 */
[----:B------:R-:W-:Y:S02]  /*15640*/  FSEL R9, R28, -INF , P2 ;  /* 0xff8000001c097808 */ /* 0x000fe40001000000 */
[----:B------:R-:W-:Y:S02]  /*15650*/  FMNMX.FTZ R0, R7, R25, !PT ;  /* 0x0000001907007209 */ /* 0x000fe40007810000 */
[----:B------:R-:W-:-:S02]  /*15660*/  FSEL R29, R29, -INF , P5 ;  /* 0xff8000001d1d7808 */ /* 0x000fc40002800000 */
[----:B------:R-:W-:Y:S02]  /*15670*/  FMNMX.FTZ R0, R9, R0, !PT ;  /* 0x0000000009007209 */ /* 0x000fe40007810000 */
[----:B------:R-:W-:Y:S02]  /*15680*/  FSEL R11, R26, -INF , P3 ;  /* 0xff8000001a0b7808 */ /* 0x000fe40001800000 */
[----:B------:R-:W-:Y:S02]  /*15690*/  ISETP.GT.AND P3, PT, R6, 0x11, PT ;  /* 0x000000110600780c */ /* 0x000fe40003f64270 */
[----:B0-----:R-:W-:Y:S02]  /*156a0*/  FSEL R13, R32, -INF , P4 ;  /* 0xff800000200d7808 */ /* 0x001fe40002000000 */
[----:B------:R-:W-:Y:S02]  /*156b0*/  FMNMX.FTZ R0, R29, R0, !PT ;  /* 0x000000001d007209 */ /* 0x000fe40007810000 */
[----:B------:R-:W-:-:S02]  /*156c0*/  FSEL R27, R27, -INF , P1 ;  /* 0xff8000001b1b7808 */ /* 0x000fc40000800000 */
        /* <DEDUP_REMOVED lines=68> */
[----:B------:R-:W-:Y:S02]  /*15b10*/  FMNMX.FTZ R0, R119, R0, !PT ;  /* 0x0000000077007209 */ /* 0x000fe40007810000 */
[----:B------:R-:W-:Y:S02]  /*15b20*/  FSEL R123, R69, -INF , P0 ;  /* 0xff800000457b7808 */ /* 0x000fe40000000000 */
[----:B------:R-:W-:Y:S02]  /*15b30*/  FMNMX.FTZ R0, R121, R0, !PT ;  /* 0x0000000079007209 */ /* 0x000fe40007810000 */
        /* <DEDUP_REMOVED lines=12> */
[----:B------:R-:W-:-:S02]  /*15c00*/  FSEL R12, R77, -INF , P2 ;  /* 0xff8000004d0c7808 */ /* 0x000fc40001000000 */
[----:B------:R-:W-:Y:S02]  /*15c10*/  FMNMX.FTZ R77, R129, R0, !PT ;  /* 0x00000000814d7209 */ /* 0x000fe40007810000 */
[C---:B------:R-:W-:Y:S02]  /*15c20*/  ISETP.GT.AND P3, PT, R6.reuse, 0x70, PT ;  /* 0x000000700600780c */ /* 0x040fe40003f64270 */
[----:B------:R-:W-:Y:S02]  /*15c30*/  FSEL R63, R63, -INF , P4 ;  /* 0xff8000003f3f7808 */ /* 0x000fe40002000000 */
[----:B------:R-:W-:Y:S02]  /*15c40*/  ISETP.GT.AND P4, PT, R6, 0x71, PT ;  /* 0x000000710600780c */ /* 0x000fe40003f84270 */
[----:B------:R-:W-:Y:S02]  /*15c50*/  FSEL R80, R80, -INF , P3 ;  /* 0xff80000050507808 */ /* 0x000fe40001800000 */
[----:B------:R-:W-:-:S02]  /*15c60*/  FMNMX.FTZ R77, R12, R77, !PT ;  /* 0x0000004d0c4d7209 */ /* 0x000fc40007810000 */
[----:B------:R-:W-:Y:S02]  /*15c70*/  FSEL R65, R62, -INF , P5 ;  /* 0xff8000003e417808 */ /* 0x000fe40002800000 */
[----:B------:R-:W-:Y:S02]  /*15c80*/  FSEL R8, R81, -INF , P4 ;  /* 0xff80000051087808 */ /* 0x000fe40002000000 */
[----:B------:R-:W-:Y:S02]  /*15c90*/  FMNMX.FTZ R81, R80, R77, !PT ;  /* 0x0000004d50517209 */ /* 0x000fe40007810000 */
[----:B------:R-:W-:Y:S02]  /*15ca0*/  ISETP.GT.AND P5, PT, R6, 0x78, PT ;  /* 0x000000780600780c */ /* 0x000fe40003fa4270 */
[----:B------:R-:W-:Y:S02]  /*15cb0*/  FMNMX.FTZ R0, R8, R81, !PT ;  /* 0x0000005108007209 */ /* 0x000fe40007810000 */
[----:B------:R-:W-:-:S02]  /*15cc0*/  FSEL R77, R84, -INF , P5 ;  /* 0xff800000544d7808 */ /* 0x000fc40002800000 */
[C---:B------:R-:W-:Y:S02]  /*15cd0*/  ISETP.GT.AND P6, PT, R6.reuse, 0x79, PT ;  /* 0x000000790600780c */ /* 0x040fe40003fc4270 */
[----:B------:R-:W-:Y:S02]  /*15ce0*/  P2R R30, PR, RZ, 0x1 ;  /* 0x00000001ff1e7803 */ /* 0x000fe40000000000 */
[----:B------:R-:W-:Y:S02]  /*15cf0*/  ISETP.GT.AND P0, PT, R6, 0x60, PT ;  /* 0x000000600600780c */ /* 0x000fe40003f04270 */
[----:B------:R-:W-:Y:S02]  /*15d00*/  FSEL R85, R85, -INF , P6 ;  /* 0xff80000055557808 */ /* 0x000fe40003000000 */
[----:B------:R-:W-:Y:S02]  /*15d10*/  FMNMX.FTZ R0, R77, R0, !PT ;  /* 0x000000004d007209 */ /* 0x000fe40007810000 */
[----:B------:R-:W-:-:S02]  /*15d20*/  FSEL R131, R74, -INF , P0 ;  /* 0xff8000004a837808 */ /* 0x000fc40000000000 */
[----:B------:R-:W-:Y:S02]  /*15d30*/  FMNMX.FTZ R14, R85, R0, !PT ;  /* 0x00000000550e7209 */ /* 0x000fe40007810000 */
[----:B------:R-:W-:-:S03]  /*15d40*/  ISETP.NE.AND P0, PT, R30, RZ, PT ;  /* 0x000000ff1e00720c */ /* 0x000fc60003f05270 */
[----:B------:R-:W0:Y:S01]  /*15d50*/  SHFL.BFLY PT, R81, R14, 0x2, 0x1f ;  /* 0x0c401f000e517f89 */ /* 0x000e2200000e0000 */
[----:B------:R-:W-:Y:S02]  /*15d60*/  FSEL R75, R75, -INF , P0 ;  /* 0xff8000004b4b7808 */ /* 0x000fe40000000000 */
[----:B------:R-:W-:Y:S02]  /*15d70*/  ISETP.NE.AND P0, PT, R10, RZ, PT ;  /* 0x000000ff0a00720c */ /* 0x000fe40003f05270 */
[----:B------:R-:W-:-:S04]  /*15d80*/  FMNMX.FTZ R10, R11, R27, !PT ;  /* 0x0000001b0b0a7209 */ /* 0x000fc80007810000 */
[----:B------:R-:W-:-:S04]  /*15d90*/  FMNMX.FTZ R10, R15, R10, !PT ;  /* 0x0000000a0f0a7209 */ /* 0x000fc80007810000 */
[----:B------:R-:W-:-:S04]  /*15da0*/  FMNMX.FTZ R10, R31, R10, !PT ;  /* 0x0000000a1f0a7209 */ /* 0x000fc80007810000 */
[----:B------:R-:W-:-:S04]  /*15db0*/  FMNMX.FTZ R10, R37, R10, !PT ;  /* 0x0000000a250a7209 */ /* 0x000fc80007810000 */
[----:B------:R-:W-:-:S04]  /*15dc0*/  FMNMX.FTZ R10, R35, R10, !PT ;  /* 0x0000000a230a7209 */ /* 0x000fc80007810000 */
[----:B------:R-:W-:Y:S02]  /*15dd0*/  FMNMX.FTZ R10, R41, R10, !PT ;  /* 0x0000000a290a7209 */ /* 0x000fe40007810000 */
[----:B0-----:R-:W-:Y:S02]  /*15de0*/  FMNMX.FTZ R24, R14, R81, !PT ;  /* 0x000000510e187209 */ /* 0x001fe40007810000 */
[----:B------:R-:W-:-:S04]  /*15df0*/  FMNMX.FTZ R14, R39, R10, !PT ;  /* 0x0000000a270e7209 */ /* 0x000fc80007810000 */
[----:B------:R-:W-:Y:S01]  /*15e00*/  FMNMX.FTZ R14, R45, R14, !PT ;  /* 0x0000000e2d0e7209 */ /* 0x000fe20007810000 */
[----:B------:R-:W0:Y:S03]  /*15e10*/  SHFL.BFLY PT, R81, R24, 0x1, 0x1f ;  /* 0x0c201f0018517f89 */ /* 0x000e2600000e0000 */
        /* <DEDUP_REMOVED lines=8> */
[----:B------:R-:W-:-:S04]  /*15ea0*/  FMNMX.FTZ R24, R115, R24, !PT ;  /* 0x0000001873187209 */ /* 0x000fc80007810000 */
[----:B------:R-:W-:-:S04]  /*15eb0*/  FMNMX.FTZ R24, R59, R24, !PT ;  /* 0x000000183b187209 */ /* 0x000fc80007810000 */
[----:B------:R-:W-:-:S04]  /*15ec0*/  FMNMX.FTZ R24, R65, R24, !PT ;  /* 0x0000001841187209 */ /* 0x000fc80007810000 */
[----:B------:R-:W-:-:S04]  /*15ed0*/  FMNMX.FTZ R24, R63, R24, !PT ;  /* 0x000000183f187209 */ /* 0x000fc80007810000 */
[----:B------:R-:W-:Y:S02]  /*15ee0*/  FMNMX.FTZ R24, R69, R24, !PT ;  /* 0x0000001845187209 */ /* 0x000fe40007810000 */
[----:B------:R-:W-:Y:S01]  /*15ef0*/  P2R R28, PR, RZ, 0x2 ;  /* 0x00000002ff1c7803 */ /* 0x000fe20000000000 */
[----:B------:R-:W-:-:S01]  /*15f00*/  FFMA.FTZ R81, R2, R0, -8 ;  /* 0xc100000002517423 */ /* 0x000fc20000010000 */
[----:B------:R-:W-:Y:S02]  /*15f10*/  ISETP.GT.AND P1, PT, R6, 0x59, PT ;  /* 0x000000590600780c */ /* 0x000fe40003f24270 */
[----:B------:R-:W-:Y:S02]  /*15f20*/  FMNMX.FTZ R24, R67, R24, !PT ;  /* 0x0000001843187209 */ /* 0x000fe40007810000 */
[----:B------:R-:W-:Y:S02]  /*15f30*/  P2R R26, PR, RZ, 0x4 ;  /* 0x00000004ff1a7803 */ /* 0x000fe40000000000 */
[----:B------:R-:W-:-:S02]  /*15f40*/  FSETP.NEU.FTZ.AND P2, PT, R0, -INF , PT ;  /* 0xff8000000000780b */ /* 0x000fc40003f5d000 */
[----:B------:R-:W-:Y:S02]  /*15f50*/  FSEL R71, R71, -INF , P1 ;  /* 0xff80000047477808 */ /* 0x000fe40000800000 */
[----:B------:R-:W-:Y:S02]  /*15f60*/  FMNMX.FTZ R24, R73, R24, !PT ;  /* 0x0000001849187209 */ /* 0x000fe40007810000 */
[----:B------:R-:W-:Y:S02]  /*15f70*/  FSEL R81, R81, RZ, P2 ;  /* 0x000000ff51517208 */ /* 0x000fe40001000000 */
[----:B------:R-:W-:Y:S02]  /*15f80*/  ISETP.NE.AND P2, PT, R26, RZ, PT ;  /* 0x000000ff1a00720c */ /* 0x000fe40003f45270 */
[----:B------:R-:W-:Y:S02]  /*15f90*/  FMNMX.FTZ R26, R71, R24, !PT ;  /* 0x00000018471a7209 */ /* 0x000fe40007810000 */
[----:B------:R-:W-:-:S02]  /*15fa0*/  ISETP.NE.AND P1, PT, R28, RZ, PT ;  /* 0x000000ff1c00720c */ /* 0x000fc40003f25270 */
[----:B------:R-:W-:Y:S02]  /*15fb0*/  FMNMX.FTZ R26, R131, R26, !PT ;  /* 0x0000001a831a7209 */ /* 0x000fe40007810000 */
[----:B------:R-:W-:Y:S02]  /*15fc0*/  FSEL R133, R78, -INF , P1 ;  /* 0xff8000004e857808 */ /* 0x000fe40000800000 */
[----:B------:R-:W-:Y:S01]  /*15fd0*/  FMNMX.FTZ R26, R75, R26, !PT ;  /* 0x0000001a4b1a7209 */ /* 0x000fe20007810000 */
[----:B------:R-:W-:-:S01]  /*15fe0*/  FFMA.FTZ R6, R2, R9, -R81 ;  /* 0x0000000902067223 */ /* 0x000fc20000010851 */
[----:B------:R-:W-:Y:S02]  /*15ff0*/  FSEL R79, R79, -INF , P2 ;  /* 0xff8000004f4f7808 */ /* 0x000fe40001000000 */
[----:B------:R-:W-:Y:S01]  /*16000*/  FMNMX.FTZ R26, R133, R26, !PT ;  /* 0x0000001a851a7209 */ /* 0x000fe20007810000 */
[C-C-:B------:R-:W-:Y:S01]  /*16010*/  FFMA.FTZ R9, R2.reuse, R29, -R81.reuse ;  /* 0x0000001d02097223 */ /* 0x140fe20000010851 */
[----:B------:R-:W-:-:S01]  /*16020*/  FFMA.FTZ R29, R2, R91, -R81 ;  /* 0x0000005b021d7223 */ /* 0x000fc20000010851 */
[----:B------:R-:W-:-:S02]  /*16030*/  FSEL R91, R82, -INF , P3 ;  /* 0xff800000525b7808 */ /* 0x000fc40001800000 */
[----:B------:R-:W-:Y:S02]  /*16040*/  FMNMX.FTZ R26, R79, R26, !PT ;  /* 0x0000001a4f1a7209 */ /* 0x000fe40007810000 */
[----:B------:R-:W-:Y:S02]  /*16050*/  FSEL R83, R83, -INF , P4 ;  /* 0xff80000053537808 */ /* 0x000fe40002000000 */
[----:B------:R-:W-:Y:S01]  /*16060*/  FMNMX.FTZ R26, R91, R26, !PT ;  /* 0x0000001a5b1a7209 */ /* 0x000fe20007810000 */
[--C-:B------:R-:W-:Y:S01]  /*16070*/  FFMA.FTZ R224, R2, R93, -R81.reuse ;  /* 0x0000005d02e07223 */ /* 0x100fe20000010851 */
[----:B------:R-:W-:Y:S01]  /*16080*/  FSEL R93, R86, -INF , P5 ;  /* 0xff800000565d7808 */ /* 0x000fe20002800000 */
[C-C-:B------:R-:W-:Y:S01]  /*16090*/  FFMA.FTZ R230, R2.reuse, R13, -R81.reuse ;  /* 0x0000000d02e67223 */ /* 0x140fe20000010851 */
[----:B------:R-:W-:Y:S01]  /*160a0*/  FMNMX.FTZ R26, R83, R26, !PT ;  /* 0x0000001a531a7209 */ /* 0x000fe20007810000 */
[C-C-:B------:R-:W-:Y:S01]  /*160b0*/  FFMA.FTZ R13, R2.reuse, R33, -R81.reuse ;  /* 0x00000021020d7223 */ /* 0x140fe20000010851 */
[----:B------:R-:W-:-:S01]  /*160c0*/  FFMA.FTZ R33, R2, R103, -R81 ;  /* 0x0000006702217223 */ /* 0x000fc20000010851 */
[----:B------:R-:W-:-:S02]  /*160d0*/  FSEL R103, R87, -INF , P6 ;  /* 0xff80000057677808 */ /* 0x000fc40003000000 */
[----:B------:R-:W-:Y:S01]  /*160e0*/  FMNMX.FTZ R26, R93, R26, !PT ;  /* 0x0000001a5d1a7209 */ /* 0x000fe20007810000 */
[----:B------:R-:W-:-:S03]  /*160f0*/  FFMA.FTZ R105, R2, R105, -R81 ;  /* 0x0000006902697223 */ /* 0x000fc60000010851 */
[----:B------:R-:W-:Y:S01]  /*16100*/  FMNMX.FTZ R26, R103, R26, !PT ;  /* 0x0000001a671a7209 */ /* 0x000fe20007810000 */
[----:B------:R0:W-:Y:S02]  /*16110*/  MUFU.EX2 R24, R105 ;  /* 0x0000006900187308 */ /* 0x0001e40000000800 */
[----:B0-----:R-:W-:-:S02]  /*16120*/  FFMA.FTZ R105, R2, R61, -R81 ;  /* 0x0000003d02697223 */ /* 0x001fc40000010851 */
[----:B------:R-:W0:Y:S02]  /*16130*/  SHFL.BFLY PT, R61, R26, 0x2, 0x1f ;  /* 0x0c401f001a3d7f89 */ /* 0x000e2400000e0000 */
[----:B0-----:R-:W-:-:S05]  /*16140*/  FMNMX.FTZ R61, R26, R61, !PT ;  /* 0x0000003d1a3d7209 */ /* 0x001fca0007810000 */
[----:B------:R-:W0:Y:S01]  /*16150*/  SHFL.BFLY PT, R26, R61, 0x1, 0x1f ;  /* 0x0c201f003d1a7f89 */ /* 0x000e2200000e0000 */
[----:B------:R-:W-:-:S01]  /*16160*/  FFMA.FTZ R36, R2, R8, -R81 ;  /* 0x0000000802247223 */ /* 0x000fc20000010851 */
[----:B0-----:R-:W-:-:S04]  /*16170*/  FMNMX.FTZ R8, R61, R26, !PT ;  /* 0x0000001a3d087209 */ /* 0x001fc80007810000 */
[----:B------:R-:W-:Y:S01]  /*16180*/  FSETP.NEU.FTZ.AND P1, PT, R8, -INF , PT ;  /* 0xff8000000800780b */ /* 0x000fe20003f3d000 */
[----:B------:R-:W-:-:S05]  /*16190*/  FFMA.FTZ R42, R2, R8, -8 ;  /* 0xc1000000022a7423 */ /* 0x000fca0000010008 */
[----:B------:R-:W-:-:S05]  /*161a0*/  FSEL R42, R42, RZ, P1 ;  /* 0x000000ff2a2a7208 */ /* 0x000fca0000800000 */
[C---:B------:R-:W-:Y:S02]  /*161b0*/  FFMA.FTZ R40, R2.reuse, R43, -R42 ;  /* 0x0000002b02287223 */ /* 0x040fe4000001082a */
[----:B------:R-:W2:Y:S01]  /*161c0*/  LDL R43, [R1+0x14] ;  /* 0x00001400012b7983 */ /* 0x000ea20000100800 */
[----:B------:R-:W-:-:S01]  /*161d0*/  FFMA.FTZ R228, R2, R7, -R81 ;  /* 0x0000000702e47223 */ /* 0x000fc20000010851 */
[C---:B------:R-:W-:Y:S01]  /*161e0*/  FFMA.FTZ R7, R2.reuse, R25, -R81 ;  /* 0x0000001902077223 */ /* 0x040fe20000010851 */
[----:B------:R-:W-:-:S01]  /*161f0*/  FFMA.FTZ R229, R2, R11, -R42 ;  /* 0x0000000b02e57223 */ /* 0x000fc2000001082a */
[C-C-:B------:R-:W-:Y:S01]  /*16200*/  FFMA.FTZ R27, R2.reuse, R27, -R42.reuse ;  /* 0x0000001b021b7223 */ /* 0x140fe2000001082a */
[----:B------:R-:W-:-:S01]  /*16210*/  FFMA.FTZ R11, R2, R15, -R42 ;  /* 0x0000000f020b7223 */ /* 0x000fc2000001082a */
[----:B------:R-:W-:Y:S01]  /*16220*/  MUFU.EX2 R26, R36 ;  /* 0x00000024001a7308 */ /* 0x000fe20000000800 */
[----:B------:R-:W-:-:S07]  /*16230*/  FFMA.FTZ R44, R2, R31, -R42 ;  /* 0x0000001f022c7223 */ /* 0x000fce000001082a */
[----:B------:R-:W-:Y:S01]  /*16240*/  MUFU.EX2 R228, R228 ;  /* 0x000000e400e47308 */ /* 0x000fe20000000800 */
[----:B------:R-:W-:-:S07]  /*16250*/  FFMA.FTZ R231, R2, R37, -R42 ;  /* 0x0000002502e77223 */ /* 0x000fce000001082a */
[----:B------:R-:W0:Y:S08]  /*16260*/  MUFU.EX2 R7, R7 ;  /* 0x0000000700077308 */ /* 0x000e300000000800 */
[----:B------:R-:W-:Y:S08]  /*16270*/  MUFU.EX2 R229, R229 ;  /* 0x000000e500e57308 */ /* 0x000ff00000000800 */
[----:B------:R-:W1:Y:S01]  /*16280*/  MUFU.EX2 R36, R27 ;  /* 0x0000001b00247308 */ /* 0x000e620000000800 */
[----:B------:R-:W-:-:S07]  /*16290*/  FFMA.FTZ R38, R2, R35, -R42 ;  /* 0x0000002302267223 */ /* 0x000fce000001082a */
[----:B------:R-:W3:Y:S08]  /*162a0*/  MUFU.EX2 R6, R6 ;  /* 0x0000000600067308 */ /* 0x000ef00000000800 */
[----:B------:R-:W4:Y:S01]  /*162b0*/  MUFU.EX2 R11, R11 ;  /* 0x0000000b000b7308 */ /* 0x000f220000000800 */
[----:B------:R-:W-:-:S07]  /*162c0*/  FFMA.FTZ R15, R2, R41, -R42 ;  /* 0x00000029020f7223 */ /* 0x000fce000001082a */
[----:B------:R-:W4:Y:S01]  /*162d0*/  MUFU.EX2 R9, R9 ;  /* 0x0000000900097308 */ /* 0x000f220000000800 */
[----:B------:R-:W-:-:S07]  /*162e0*/  FFMA.FTZ R89, R2, R89, -R81 ;  /* 0x0000005902597223 */ /* 0x000fce0000010851 */
[----:B------:R-:W4:Y:S01]  /*162f0*/  MUFU.EX2 R44, R44 ;  /* 0x0000002c002c7308 */ /* 0x000f220000000800 */
[----:B0-----:R-:W-:-:S01]  /*16300*/  FADD.FTZ R37, R228, R7 ;  /* 0x00000007e4257221 */ /* 0x001fc20000010000 */
[----:B-1----:R-:W-:-:S06]  /*16310*/  FADD.FTZ R56, R229, R36 ;  /* 0x00000024e5387221 */ /* 0x002fcc0000010000 */
[----:B------:R-:W0:Y:S01]  /*16320*/  MUFU.EX2 R230, R230 ;  /* 0x000000e600e67308 */ /* 0x000e220000000800 */
[----:B------:R-:W-:-:S07]  /*16330*/  FFMA.FTZ R48, R2, R39, -R42 ;  /* 0x0000002702307223 */ /* 0x000fce000001082a */
[----:B------:R-:W1:Y:S01]  /*16340*/  MUFU.EX2 R231, R231 ;  /* 0x000000e700e77308 */ /* 0x000e620000000800 */
[----:B------:R-:W1:Y:S01]  /*16350*/  S2R R88, SR_TID.X ;  /* 0x0000000000587919 */ /* 0x000e620000002100 */
[----:B---3--:R-:W-:-:S06]  /*16360*/  FADD.FTZ R60, R6, R37 ;  /* 0x00000025063c7221 */ /* 0x008fcc0000010000 */
[----:B------:R-:W3:Y:S01]  /*16370*/  MUFU.EX2 R13, R13 ;  /* 0x0000000d000d7308 */ /* 0x000ee20000000800 */
[----:B----4-:R-:W-:-:S01]  /*16380*/  FADD.FTZ R37, R11, R56 ;  /* 0x000000380b257221 */ /* 0x010fc20000010000 */
[----:B------:R-:W-:-:S06]  /*16390*/  FFMA.FTZ R225, R2, R45, -R42 ;  /* 0x0000002d02e17223 */ /* 0x000fcc000001082a */
[----:B------:R-:W4:Y:S01]  /*163a0*/  MUFU.EX2 R38, R38 ;  /* 0x0000002600267308 */ /* 0x000f220000000800 */
[----:B------:R-:W-:-:S01]  /*163b0*/  FADD.FTZ R39, R9, R60 ;  /* 0x0000003c09277221 */ /* 0x000fc20000010000 */
[----:B------:R-:W-:-:S06]  /*163c0*/  FFMA.FTZ R25, R2, R95, -R81 ;  /* 0x0000005f02197223 */ /* 0x000fcc0000010851 */
[----:B------:R4:W4:Y:S01]  /*163d0*/  MUFU.EX2 R10, R89 ;  /* 0x00000059000a7308 */ /* 0x0009220000000800 */
[----:B------:R-:W-:-:S07]  /*163e0*/  FADD.FTZ R60, R44, R37 ;  /* 0x000000252c3c7221 */ /* 0x000fce0000010000 */
[----:B------:R-:W4:Y:S01]  /*163f0*/  MUFU.EX2 R15, R15 ;  /* 0x0000000f000f7308 */ /* 0x000f220000000800 */
[----:B0-----:R-:W-:-:S01]  /*16400*/  FADD.FTZ R62, R230, R39 ;  /* 0x00000027e63e7221 */ /* 0x001fc20000010000 */
[----:B-1----:R-:W-:-:S06]  /*16410*/  FADD.FTZ R37, R231, R60 ;  /* 0x0000003ce7257221 */ /* 0x002fcc0000010000 */
[----:B------:R-:W0:Y:S01]  /*16420*/  MUFU.EX2 R29, R29 ;  /* 0x0000001d001d7308 */ /* 0x000e220000000800 */
[----:B------:R-:W-:-:S07]  /*16430*/  FFMA.FTZ R27, R2, R49, -R42 ;  /* 0x00000031021b7223 */ /* 0x000fce000001082a */
[----:B------:R-:W1:Y:S01]  /*16440*/  MUFU.EX2 R48, R48 ;  /* 0x0000003000307308 */ /* 0x000e620000000800 */
[----:B------:R-:W-:-:S01]  /*16450*/  FFMA.FTZ R97, R2, R97, -R81 ;  /* 0x0000006102617223 */ /* 0x000fc20000010851 */
[----:B---3--:R-:W-:-:S06]  /*16460*/  FADD.FTZ R39, R13, R62 ;  /* 0x0000003e0d277221 */ /* 0x008fcc0000010000 */
[----:B------:R-:W3:Y:S01]  /*16470*/  MUFU.EX2 R224, R224 ;  /* 0x000000e000e07308 */ /* 0x000ee20000000800 */
[----:B----4-:R-:W-:-:S01]  /*16480*/  FFMA.FTZ R89, R2, R99, -R81 ;  /* 0x0000006302597223 */ /* 0x010fc20000010851 */
[----:B------:R-:W-:-:S06]  /*16490*/  FADD.FTZ R62, R38, R37 ;  /* 0x00000025263e7221 */ /* 0x000fcc0000010000 */
[----:B------:R-:W4:Y:S01]  /*164a0*/  MUFU.EX2 R225, R225 ;  /* 0x000000e100e17308 */ /* 0x000f220000000800 */
[----:B------:R-:W-:-:S01]  /*164b0*/  FFMA.FTZ R52, R2, R47, -R42 ;  /* 0x0000002f02347223 */ /* 0x000fc2000001082a */
[----:B------:R-:W-:-:S06]  /*164c0*/  FADD.FTZ R64, R10, R39 ;  /* 0x000000270a407221 */ /* 0x000fcc0000010000 */
[----:B------:R-:W4:Y:S01]  /*164d0*/  MUFU.EX2 R25, R25 ;  /* 0x0000001900197308 */ /* 0x000f220000000800 */
[----:B------:R-:W-:-:S01]  /*164e0*/  FFMA.FTZ R226, R2, R101, -R81 ;  /* 0x0000006502e27223 */ /* 0x000fc20000010851 */
[----:B------:R-:W-:-:S06]  /*164f0*/  FADD.FTZ R37, R15, R62 ;  /* 0x0000003e0f257221 */ /* 0x000fcc0000010000 */
[----:B------:R-:W4:Y:S01]  /*16500*/  MUFU.EX2 R40, R40 ;  /* 0x0000002800287308 */ /* 0x000f220000000800 */
[----:B------:R-:W-:-:S01]  /*16510*/  FFMA.FTZ R227, R2, R107, -R42 ;  /* 0x0000006b02e37223 */ /* 0x000fc2000001082a */
[----:B0-----:R-:W-:-:S06]  /*16520*/  FADD.FTZ R39, R29, R64 ;  /* 0x000000401d277221 */ /* 0x001fcc0000010000 */
[----:B------:R-:W0:Y:S01]  /*16530*/  MUFU.EX2 R14, R97 ;  /* 0x00000061000e7308 */ /* 0x000e220000000800 */
[----:B-1----:R-:W-:-:S01]  /*16540*/  FADD.FTZ R62, R48, R37 ;  /* 0x00000025303e7221 */ /* 0x002fc20000010000 */
[----:B------:R-:W-:-:S06]  /*16550*/  FFMA.FTZ R46, R2, R51, -R42 ;  /* 0x00000033022e7223 */ /* 0x000fcc000001082a */
[----:B------:R-:W1:Y:S01]  /*16560*/  MUFU.EX2 R27, R27 ;  /* 0x0000001b001b7308 */ /* 0x000e620000000800 */
[----:B---3--:R-:W-:-:S01]  /*16570*/  FADD.FTZ R64, R224, R39 ;  /* 0x00000027e0407221 */ /* 0x008fc20000010000 */
[----:B----4-:R-:W-:-:S06]  /*16580*/  FADD.FTZ R37, R225, R62 ;  /* 0x0000003ee1257221 */ /* 0x010fcc0000010000 */
[----:B------:R-:W3:Y:S01]  /*16590*/  MUFU.EX2 R89, R89 ;  /* 0x0000005900597308 */ /* 0x000ee20000000800 */
[----:B------:R-:W-:-:S07]  /*165a0*/  FFMA.FTZ R31, R2, R111, -R42 ;  /* 0x0000006f021f7223 */ /* 0x000fce000001082a */
[----:B------:R-:W4:Y:S01]  /*165b0*/  MUFU.EX2 R52, R52 ;  /* 0x0000003400347308 */ /* 0x000f220000000800 */
[----:B------:R-:W-:-:S01]  /*165c0*/  FFMA.FTZ R53, R2, R53, -R81 ;  /* 0x0000003502357223 */ /* 0x000fc20000010851 */
[----:B------:R-:W-:-:S06]  /*165d0*/  FADD.FTZ R39, R25, R64 ;  /* 0x0000004019277221 */ /* 0x000fcc0000010000 */
[----:B------:R-:W4:Y:S01]  /*165e0*/  MUFU.EX2 R226, R226 ;  /* 0x000000e200e27308 */ /* 0x000f220000000800 */
[----:B------:R-:W-:-:S01]  /*165f0*/  FADD.FTZ R62, R40, R37 ;  /* 0x00000025283e7221 */ /* 0x000fc20000010000 */
[----:B------:R-:W-:-:S06]  /*16600*/  FFMA.FTZ R54, R2, R55, -R42 ;  /* 0x0000003702367223 */ /* 0x000fcc000001082a */
[----:B------:R-:W4:Y:S01]  /*16610*/  MUFU.EX2 R227, R227 ;  /* 0x000000e300e37308 */ /* 0x000f220000000800 */
[----:B------:R-:W-:Y:S01]  /*16620*/  LOP3.LUT R88, R88, 0x7f, RZ, 0xc0, !PT ;  /* 0x0000007f58587812 */ /* 0x000fe200078ec0ff */
[----:B0-----:R-:W-:-:S06]  /*16630*/  FADD.FTZ R64, R14, R39 ;  /* 0x000000270e407221 */ /* 0x001fcc0000010000 */
[----:B------:R-:W0:Y:S01]  /*16640*/  MUFU.EX2 R33, R33 ;  /* 0x0000002100217308 */ /* 0x000e220000000800 */
[----:B-1----:R-:W-:-:S01]  /*16650*/  FADD.FTZ R37, R27, R62 ;  /* 0x0000003e1b257221 */ /* 0x002fc20000010000 */
[----:B------:R-:W-:-:S06]  /*16660*/  FFMA.FTZ R217, R2, R115, -R42 ;  /* 0x0000007302d97223 */ /* 0x000fcc000001082a */
[----:B------:R-:W1:Y:S01]  /*16670*/  MUFU.EX2 R46, R46 ;  /* 0x0000002e002e7308 */ /* 0x000e620000000800 */
[----:B------:R-:W-:Y:S01]  /*16680*/  ISETP.NE.AND P1, PT, R88, RZ, PT ;  /* 0x000000ff5800720c */ /* 0x000fe20003f25270 */
[----:B---3--:R-:W-:Y:S01]  /*16690*/  FADD.FTZ R39, R89, R64 ;  /* 0x0000004059277221 */ /* 0x008fe20000010000 */
[----:B------:R-:W-:-:S05]  /*166a0*/  FFMA.FTZ R216, R2, R109, -R81 ;  /* 0x0000006d02d87223 */ /* 0x000fca0000010851 */
[----:B------:R-:W3:Y:S01]  /*166b0*/  MUFU.EX2 R31, R31 ;  /* 0x0000001f001f7308 */ /* 0x000ee20000000800 */
[----:B----4-:R-:W-:-:S01]  /*166c0*/  FADD.FTZ R62, R52, R37 ;  /* 0x00000025343e7221 */ /* 0x010fc20000010000 */
[----:B------:R-:W-:-:S06]  /*166d0*/  FFMA.FTZ R50, R2, R59, -R42 ;  /* 0x0000003b02327223 */ /* 0x000fcc000001082a */
[----:B------:R-:W4:Y:S01]  /*166e0*/  MUFU.EX2 R53, R53 ;  /* 0x0000003500357308 */ /* 0x000f220000000800 */
[----:B------:R-:W-:Y:S01]  /*166f0*/  F2FP.SATFINITE.E4M3.F32.PACK_AB_MERGE_C R41, R9, R6, RZ ;  /* 0x000000060929723e */ /* 0x000fe200048070ff */
[----:B------:R-:W-:Y:S01]  /*16700*/  FADD.FTZ R64, R226, R39 ;  /* 0x00000027e2407221 */ /* 0x000fe20000010000 */
[----:B------:R-:W-:-:S05]  /*16710*/  FFMA.FTZ R57, R2, R57, -R81 ;  /* 0x0000003902397223 */ /* 0x000fca0000010851 */
[----:B------:R-:W4:Y:S01]  /*16720*/  MUFU.EX2 R54, R54 ;  /* 0x0000003600367308 */ /* 0x000f220000000800 */
[----:B------:R-:W-:-:S01]  /*16730*/  FADD.FTZ R9, R227, R62 ;  /* 0x0000003ee3097221 */ /* 0x000fc20000010000 */
[----:B------:R-:W-:Y:S01]  /*16740*/  FFMA.FTZ R35, R2, R65, -R42 ;  /* 0x0000004102237223 */ /* 0x000fe2000001082a */
[----:B------:R-:W-:Y:S01]  /*16750*/  F2FP.SATFINITE.E4M3.F32.PACK_AB_MERGE_C R37, R29, R10, RZ ;  /* 0x0000000a1d25723e */ /* 0x000fe200048070ff */
[----:B0-----:R-:W-:-:S04]  /*16760*/  FADD.FTZ R29, R33, R64 ;  /* 0x00000040211d7221 */ /* 0x001fc80000010000 */
[----:B------:R-:W0:Y:S01]  /*16770*/  MUFU.EX2 R217, R217 ;  /* 0x000000d900d97308 */ /* 0x000e220000000800 */
[----:B------:R-:W-:-:S01]  /*16780*/  FFMA.FTZ R30, R2, R113, -R81 ;  /* 0x00000071021e7223 */ /* 0x000fc20000010851 */
[----:B------:R-:W-:Y:S01]  /*16790*/  FFMA.FTZ R58, R2, R63, -R42 ;  /* 0x0000003f023a7223 */ /* 0x000fe2000001082a */
[----:B-1----:R-:W-:-:S01]  /*167a0*/  FADD.FTZ R10, R46, R9 ;  /* 0x000000092e0a7221 */ /* 0x002fc20000010000 */
[----:B------:R-:W-:-:S04]  /*167b0*/  F2FP.SATFINITE.E4M3.F32.PACK_AB_MERGE_C R89, R89, R14, RZ ;  /* 0x0000000e5959723e */ /* 0x000fc800048070ff */
[----:B------:R-:W1:Y:S01]  /*167c0*/  MUFU.EX2 R216, R216 ;  /* 0x000000d800d87308 */ /* 0x000e620000000800 */
[----:B------:R-:W-:Y:S01]  /*167d0*/  @!P1 VIADD R3, R3, 0x38840 ;  /* 0x0003884003039836 */ /* 0x000fe20000000000 */
[----:B------:R-:W-:Y:S01]  /*167e0*/  F2FP.SATFINITE.E4M3.F32.PACK_AB_MERGE_C R44, R44, R11, RZ ;  /* 0x0000000b2c2c723e */ /* 0x000fe200048070ff */
[----:B------:R-:W-:-:S05]  /*167f0*/  FADD.FTZ R14, R24, R29 ;  /* 0x0000001d180e7221 */ /* 0x000fca0000010000 */
[----:B------:R-:W2:Y:S01]  /*16800*/  MUFU.EX2 R50, R50 ;  /* 0x0000003200327308 */ /* 0x000ea20000000800 */
[----:B---3--:R-:W-:-:S01]  /*16810*/  FADD.FTZ R11, R31, R10 ;  /* 0x0000000a1f0b7221 */ /* 0x008fc20000010000 */
[----:B------:R-:W-:Y:S01]  /*16820*/  FFMA.FTZ R219, R2, R69, -R42 ;  /* 0x0000004502db7223 */ /* 0x000fe2000001082a */
[----:B----4-:R-:W-:-:S05]  /*16830*/  F2FP.SATFINITE.E4M3.F32.PACK_AB_MERGE_C R29, R53, R24, RZ ;  /* 0x00000018351d723e */ /* 0x010fca00048070ff */
[----:B------:R-:W3:Y:S01]  /*16840*/  MUFU.EX2 R57, R57 ;  /* 0x0000003900397308 */ /* 0x000ee20000000800 */
[----:B------:R-:W-:-:S01]  /*16850*/  FADD.FTZ R53, R53, R14 ;  /* 0x0000000e35357221 */ /* 0x000fc20000010000 */
[----:B------:R-:W-:Y:S01]  /*16860*/  FFMA.FTZ R218, R2, R117, -R81 ;  /* 0x0000007502da7223 */ /* 0x000fe20000010851 */
[----:B------:R-:W-:-:S05]  /*16870*/  @!P1 PRMT R3, RZ, 0x654, R3 ;  /* 0x00000654ff039816 */ /* 0x000fca0000000003 */
[----:B------:R-:W4:Y:S01]  /*16880*/  MUFU.EX2 R35, R35 ;  /* 0x0000002300237308 */ /* 0x000f220000000800 */
[----:B------:R-:W-:-:S01]  /*16890*/  FADD.FTZ R14, R54, R11 ;  /* 0x0000000b360e7221 */ /* 0x000fc20000010000 */
[C---:B------:R-:W-:Y:S01]  /*168a0*/  FFMA.FTZ R56, R2.reuse, R67, -R42 ;  /* 0x0000004302387223 */ /* 0x040fe2000001082a */
[----:B------:R-:W-:-:S01]  /*168b0*/  FFMA.FTZ R101, R2, R121, -R81 ;  /* 0x0000007902657223 */ /* 0x000fc20000010851 */
[C-C-:B------:R-:W-:Y:S01]  /*168c0*/  FFMA.FTZ R34, R2.reuse, R123, -R81.reuse ;  /* 0x0000007b02227223 */ /* 0x140fe20000010851 */
[----:B------:R-:W-:-:S01]  /*168d0*/  FFMA.FTZ R99, R2, R119, -R81 ;  /* 0x0000007702637223 */ /* 0x000fc20000010851 */
[----:B------:R1:W-:Y:S02]  /*168e0*/  @!P1 SYNCS.ARRIVE.TRANS64.RED.A1T0 RZ, [R3+URZ], RZ ;  /* 0x000000ff03ff99a7 */ /* 0x0003e4000810043f */
[----:B------:R-:W4:Y:S01]  /*168f0*/  MUFU.EX2 R30, R30 ;  /* 0x0000001e001e7308 */ /* 0x000f220000000800 */
[----:B0-----:R-:W-:-:S07]  /*16900*/  FADD.FTZ R11, R217, R14 ;  /* 0x0000000ed90b7221 */ /* 0x001fce0000010000 */
[----:B------:R-:W0:Y:S01]  /*16910*/  MUFU.EX2 R58, R58 ;  /* 0x0000003a003a7308 */ /* 0x000e220000000800 */
[----:B-1----:R-:W-:-:S01]  /*16920*/  FFMA.FTZ R3, R2, R73, -R42 ;  /* 0x0000004902037223 */ /* 0x002fc2000001082a */
[----:B------:R-:W-:-:S06]  /*16930*/  FADD.FTZ R24, R216, R53 ;  /* 0x00000035d8187221 */ /* 0x000fcc0000010000 */
[----:B------:R-:W1:Y:S01]  /*16940*/  MUFU.EX2 R105, R105 ;  /* 0x0000006900697308 */ /* 0x000e620000000800 */
[----:B------:R-:W-:-:S01]  /*16950*/  FFMA.FTZ R60, R2, R71, -R42 ;  /* 0x00000047023c7223 */ /* 0x000fc2000001082a */
[----:B--2---:R-:W-:-:S06]  /*16960*/  FADD.FTZ R14, R50, R11 ;  /* 0x0000000b320e7221 */ /* 0x004fcc0000010000 */
[----:B------:R-:W2:Y:S01]  /*16970*/  MUFU.EX2 R219, R219 ;  /* 0x000000db00db7308 */ /* 0x000ea20000000800 */
[----:B------:R-:W-:Y:S01]  /*16980*/  F2FP.SATFINITE.E4M3.F32.PACK_AB_MERGE_C R48, R48, R15, RZ ;  /* 0x0000000f3030723e */ /* 0x000fe200048070ff */
[----:B---3--:R-:W-:Y:S01]  /*16990*/  FADD.FTZ R15, R57, R24 ;  /* 0x00000018390f7221 */ /* 0x008fe20000010000 */
[----:B------:R-:W-:-:S05]  /*169a0*/  F2FP.SATFINITE.E4M3.F32.PACK_AB_MERGE_C R228, R7, R228, R41 ;  /* 0x000000e407e4723e */ /* 0x000fca0004807029 */
[----:B------:R-:W3:Y:S01]  /*169b0*/  MUFU.EX2 R218, R218 ;  /* 0x000000da00da7308 */ /* 0x000ee20000000800 */
[----:B----4-:R-:W-:-:S01]  /*169c0*/  FADD.FTZ R7, R35, R14 ;  /* 0x0000000e23077221 */ /* 0x010fc20000010000 */
[----:B------:R-:W-:-:S06]  /*169d0*/  FFMA.FTZ R221, R2, R131, -R42 ;  /* 0x0000008302dd7223 */ /* 0x000fcc000001082a */
[----:B------:R-:W4:Y:S01]  /*169e0*/  MUFU.EX2 R56, R56 ;  /* 0x0000003800387308 */ /* 0x000f220000000800 */
[----:B------:R-:W-:-:S01]  /*169f0*/  FFMA.FTZ R95, R2, R129, -R81 ;  /* 0x00000081025f7223 */ /* 0x000fc20000010851 */
[----:B------:R-:W-:-:S06]  /*16a00*/  FFMA.FTZ R28, R2, R12, -R81 ;  /* 0x0000000c021c7223 */ /* 0x000fcc0000010851 */
[----:B------:R-:W-:Y:S01]  /*16a10*/  MUFU.EX2 R101, R101 ;  /* 0x0000006500657308 */ /* 0x000fe20000000800 */
[----:B------:R-:W-:-:S01]  /*16a20*/  FADD.FTZ R24, R30, R15 ;  /* 0x0000000f1e187221 */ /* 0x000fc20000010000 */
[----:B0-----:R-:W-:-:S06]  /*16a30*/  F2FP.SATFINITE.E4M3.F32.PACK_AB_MERGE_C R35, R58, R35, RZ ;  /* 0x000000233a23723e */ /* 0x001fcc00048070ff */
[----:B------:R-:W0:Y:S01]  /*16a40*/  MUFU.EX2 R34, R34 ;  /* 0x0000002200227308 */ /* 0x000e220000000800 */
[----:B------:R-:W-:-:S01]  /*16a50*/  FFMA.FTZ R97, R2, R125, -R81 ;  /* 0x0000007d02617223 */ /* 0x000fc20000010851 */
[----:B------:R-:W-:-:S06]  /*16a60*/  FADD.FTZ R58, R58, R7 ;  /* 0x000000073a3a7221 */ /* 0x000fcc0000010000 */
[----:B------:R-:W0:Y:S01]  /*16a70*/  MUFU.EX2 R99, R99 ;  /* 0x0000006300637308 */ /* 0x000e220000000800 */
[----:B-1----:R-:W-:-:S07]  /*16a80*/  F2FP.SATFINITE.E4M3.F32.PACK_AB_MERGE_C R30, R105, R30, RZ ;  /* 0x0000001e691e723e */ /* 0x002fce00048070ff */
[----:B------:R-:W1:Y:S01]  /*16a90*/  MUFU.EX2 R3, R3 ;  /* 0x0000000300037308 */ /* 0x000e620000000800 */
[----:B------:R-:W-:-:S01]  /*16aa0*/  FFMA.FTZ R32, R2, R127, -R81 ;  /* 0x0000007f02207223 */ /* 0x000fc20000010851 */
[----:B------:R-:W-:Y:S01]  /*16ab0*/  FFMA.FTZ R75, R2, R75, -R42 ;  /* 0x0000004b024b7223 */ /* 0x000fe2000001082a */
[----:B------:R-:W-:-:S05]  /*16ac0*/  FADD.FTZ R105, R105, R24 ;  /* 0x0000001869697221 */ /* 0x000fca0000010000 */
[----:B------:R-:W1:Y:S01]  /*16ad0*/  MUFU.EX2 R60, R60 ;  /* 0x0000003c003c7308 */ /* 0x000e620000000800 */
[----:B--2---:R-:W-:-:S01]  /*16ae0*/  FADD.FTZ R7, R219, R58 ;  /* 0x0000003adb077221 */ /* 0x004fc20000010000 */
[----:B------:R-:W-:Y:S01]  /*16af0*/  FFMA.FTZ R133, R2, R133, -R42 ;  /* 0x0000008502857223 */ /* 0x000fe2000001082a */
[----:B---3--:R-:W-:-:S05]  /*16b00*/  FADD.FTZ R14, R218, R105 ;  /* 0x00000069da0e7221 */ /* 0x008fca0000010000 */
[----:B------:R-:W2:Y:S01]  /*16b10*/  MUFU.EX2 R221, R221 ;  /* 0x000000dd00dd7308 */ /* 0x000ea20000000800 */
[----:B----4-:R-:W-:-:S01]  /*16b20*/  FADD.FTZ R24, R56, R7 ;  /* 0x0000000738187221 */ /* 0x010fc20000010000 */
[----:B------:R-:W-:Y:S01]  /*16b30*/  FFMA.FTZ R79, R2, R79, -R42 ;  /* 0x0000004f024f7223 */ /* 0x000fe2000001082a */
[----:B0-----:R-:W-:-:S05]  /*16b40*/  F2FP.SATFINITE.E4M3.F32.PACK_AB_MERGE_C R11, R34, R101, RZ ;  /* 0x00000065220b723e */ /* 0x001fca00048070ff */
[----:B------:R-:W-:Y:S01]  /*16b50*/  MUFU.EX2 R95, R95 ;  /* 0x0000005f005f7308 */ /* 0x000fe20000000800 */
[----:B------:R-:W-:-:S07]  /*16b60*/  FADD.FTZ R14, R99, R14 ;  /* 0x0000000e630e7221 */ /* 0x000fce0000010000 */
[----:B------:R-:W0:Y:S01]  /*16b70*/  MUFU.EX2 R28, R28 ;  /* 0x0000001c001c7308 */ /* 0x000e220000000800 */
[----:B-1----:R-:W-:-:S07]  /*16b80*/  FADD.FTZ R7, R3, R24 ;  /* 0x0000001803077221 */ /* 0x002fce0000010000 */
[----:B------:R-:W1:Y:S01]  /*16b90*/  MUFU.EX2 R97, R97 ;  /* 0x0000006100617308 */ /* 0x000e620000000800 */
[----:B------:R-:W-:-:S07]  /*16ba0*/  FFMA.FTZ R91, R2, R91, -R42 ;  /* 0x0000005b025b7223 */ /* 0x000fce000001082a */
[----:B------:R-:W3:Y:S01]  /*16bb0*/  MUFU.EX2 R6, R75 ;  /* 0x0000004b00067308 */ /* 0x000ee20000000800 */
[----:B------:R-:W-:Y:S01]  /*16bc0*/  F2FP.SATFINITE.E4M3.F32.PACK_AB_MERGE_C R218, R99, R218, R11 ;  /* 0x000000da63da723e */ /* 0x000fe2000480700b */
[----:B------:R-:W-:-:S06]  /*16bd0*/  FADD.FTZ R101, R101, R14 ;  /* 0x0000000e65657221 */ /* 0x000fcc0000010000 */
[----:B------:R-:W4:Y:S01]  /*16be0*/  MUFU.EX2 R32, R32 ;  /* 0x0000002000207308 */ /* 0x000f220000000800 */
[C---:B------:R-:W-:Y:S01]  /*16bf0*/  F2FP.SATFINITE.E4M3.F32.PACK_AB_MERGE_C R11, R60.reuse, R3, RZ ;  /* 0x000000033c0b723e */ /* 0x040fe200048070ff */
[----:B------:R-:W-:-:S06]  /*16c00*/  FADD.FTZ R60, R60, R7 ;  /* 0x000000073c3c7221 */ /* 0x000fcc0000010000 */
[----:B------:R-:W4:Y:S01]  /*16c10*/  MUFU.EX2 R9, R133 ;  /* 0x0000008500097308 */ /* 0x000f220000000800 */
[----:B------:R-:W-:-:S01]  /*16c20*/  FFMA.FTZ R83, R2, R83, -R42 ;  /* 0x0000005302537223 */ /* 0x000fc2000001082a */
[----:B------:R-:W-:-:S06]  /*16c30*/  FADD.FTZ R34, R34, R101 ;  /* 0x0000006522227221 */ /* 0x000fcc0000010000 */
[----:B------:R-:W4:Y:S01]  /*16c40*/  MUFU.EX2 R10, R79 ;  /* 0x0000004f000a7308 */ /* 0x000f220000000800 */
[----:B--2---:R-:W-:-:S01]  /*16c50*/  FADD.FTZ R7, R221, R60 ;  /* 0x0000003cdd077221 */ /* 0x004fc20000010000 */
[----:B0-----:R-:W-:Y:S01]  /*16c60*/  F2FP.SATFINITE.E4M3.F32.PACK_AB_MERGE_C R220, R28, R95, RZ ;  /* 0x0000005f1cdc723e */ /* 0x001fe200048070ff */
[----:B-1----:R-:W-:-:S05]  /*16c70*/  FADD.FTZ R3, R97, R34 ;  /* 0x0000002261037221 */ /* 0x002fca0000010000 */
[----:B------:R-:W0:Y:S01]  /*16c80*/  MUFU.EX2 R91, R91 ;  /* 0x0000005b005b7308 */ /* 0x000e220000000800 */
[----:B---3--:R-:W-:-:S01]  /*16c90*/  FADD.FTZ R24, R6, R7 ;  /* 0x0000000706187221 */ /* 0x008fc20000010000 */
[C-C-:B------:R-:W-:Y:S01]  /*16ca0*/  FFMA.FTZ R61, R2.reuse, R77, -R81.reuse ;  /* 0x0000004d023d7223 */ /* 0x140fe20000010851 */
[----:B------:R-:W-:-:S01]  /*16cb0*/  FFMA.FTZ R12, R2, R85, -R81 ;  /* 0x00000055020c7223 */ /* 0x000fc20000010851 */
[----:B------:R-:W-:Y:S01]  /*16cc0*/  FFMA.FTZ R87, R2, R80, -R81 ;  /* 0x0000005002577223 */ /* 0x000fe20000010851 */
[----:B----4-:R-:W-:-:S03]  /*16cd0*/  F2FP.SATFINITE.E4M3.F32.PACK_AB_MERGE_C R220, R32, R97, R220 ;  /* 0x0000006120dc723e */ /* 0x010fc600048070dc */
[----:B------:R-:W1:Y:S01]  /*16ce0*/  MUFU.EX2 R14, R83 ;  /* 0x00000053000e7308 */ /* 0x000e620000000800 */
[----:B------:R-:W-:-:S01]  /*16cf0*/  FADD.FTZ R32, R32, R3 ;  /* 0x0000000320207221 */ /* 0x000fc20000010000 */
[----:B------:R-:W-:Y:S01]  /*16d00*/  FADD.FTZ R3, R9, R24 ;  /* 0x0000001809037221 */ /* 0x000fe20000010000 */
[----:B------:R-:W-:-:S01]  /*16d10*/  FFMA.FTZ R93, R2, R93, -R42 ;  /* 0x0000005d025d7223 */ /* 0x000fc2000001082a */
[----:B------:R-:W-:Y:S01]  /*16d20*/  F2FP.SATFINITE.E4M3.F32.PACK_AB_MERGE_C R9, R10, R9, RZ ;  /* 0x000000090a09723e */ /* 0x000fe200048070ff */
[----:B------:R-:W-:-:S01]  /*16d30*/  FFMA.FTZ R42, R2, R103, -R42 ;  /* 0x00000067022a7223 */ /* 0x000fc2000001082a */
[----:B------:R-:W-:Y:S02]  /*16d40*/  FADD.FTZ R10, R10, R3 ;  /* 0x000000030a0a7221 */ /* 0x000fe40000010000 */
[----:B------:R-:W-:Y:S02]  /*16d50*/  MUFU.EX2 R61, R61 ;  /* 0x0000003d003d7308 */ /* 0x000fe40000000800 */
[----:B0-----:R-:W-:-:S06]  /*16d60*/  FADD.FTZ R7, R91, R10 ;  /* 0x0000000a5b077221 */ /* 0x001fcc0000010000 */
[----:B------:R-:W-:Y:S08]  /*16d70*/  MUFU.EX2 R12, R12 ;  /* 0x0000000c000c7308 */ /* 0x000ff00000000800 */
[----:B------:R-:W0:Y:S01]  /*16d80*/  MUFU.EX2 R87, R87 ;  /* 0x0000005700577308 */ /* 0x000e220000000800 */
[----:B-1----:R-:W-:-:S01]  /*16d90*/  FADD.FTZ R10, R14, R7 ;  /* 0x000000070e0a7221 */ /* 0x002fc20000010000 */
[----:B------:R-:W-:Y:S01]  /*16da0*/  FADD.FTZ R95, R95, R32 ;  /* 0x000000205f5f7221 */ /* 0x000fe20000010000 */
[----:B------:R-:W-:-:S05]  /*16db0*/  VIADD R7, R118, 0xfffffffe ;  /* 0xfffffffe76077836 */ /* 0x000fca0000000000 */
[----:B------:R-:W-:Y:S01]  /*16dc0*/  MUFU.EX2 R93, R93 ;  /* 0x0000005d005d7308 */ /* 0x000fe20000000800 */
[----:B------:R-:W-:-:S07]  /*16dd0*/  FADD.FTZ R28, R28, R95 ;  /* 0x0000005f1c1c7221 */ /* 0x000fce0000010000 */
[----:B------:R-:W1:Y:S01]  /*16de0*/  MUFU.EX2 R42, R42 ;  /* 0x0000002a002a7308 */ /* 0x000e620000000800 */
[----:B------:R-:W-:Y:S01]  /*16df0*/  ISETP.GE.AND P1, PT, R7, R43, PT ;  /* 0x0000002b0700720c */ /* 0x000fe20003f26270 */
[----:B0-----:R-:W-:Y:S01]  /*16e00*/  FADD.FTZ R3, R87, R28 ;  /* 0x0000001c57037221 */ /* 0x001fe20000010000 */
[----:B------:R-:W-:-:S04]  /*16e10*/  F2FP.SATFINITE.E4M3.F32.PACK_AB_MERGE_C R222, R12, R61, RZ ;  /* 0x0000003d0cde723e */ /* 0x000fc800048070ff */
[C---:B------:R-:W-:Y:S01]  /*16e20*/  F2FP.SATFINITE.E4M3.F32.PACK_AB_MERGE_C R222, R26.reuse, R87, R222 ;  /* 0x000000571ade723e */ /* 0x040fe200048070de */
[----:B------:R-:W-:-:S01]  /*16e30*/  FADD.FTZ R26, R26, R3 ;  /* 0x000000031a1a7221 */ /* 0x000fc20000010000 */
[----:B------:R-:W-:Y:S01]  /*16e40*/  F2FP.SATFINITE.E4M3.F32.PACK_AB_MERGE_C R224, R25, R224, R89 ;  /* 0x000000e019e0723e */ /* 0x000fe20004807059 */
[----:B------:R-:W-:Y:S01]  /*16e50*/  IMAD.MOV.U32 R25, RZ, RZ, RZ ;  /* 0x000000ffff197224 */ /* 0x000fe200078e00ff */
[----:B------:R-:W-:Y:S01]  /*16e60*/  F2FP.SATFINITE.E4M3.F32.PACK_AB_MERGE_C R27, R52, R27, RZ ;  /* 0x0000001b341b723e */ /* 0x000fe200048070ff */
[----:B------:R-:W-:-:S01]  /*16e70*/  FADD.FTZ R3, R61, R26 ;  /* 0x0000001a3d037221 */ /* 0x000fc20000010000 */
[----:B------:R-:W-:Y:S02]  /*16e80*/  F2FP.SATFINITE.E4M3.F32.PACK_AB_MERGE_C R31, R54, R31, RZ ;  /* 0x0000001f361f723e */ /* 0x000fe400048070ff */
[----:B-1----:R-:W-:Y:S01]  /*16e90*/  F2FP.SATFINITE.E4M3.F32.PACK_AB_MERGE_C R223, R42, R93, RZ ;  /* 0x0000005d2adf723e */ /* 0x002fe200048070ff */
[----:B------:R-:W-:Y:S01]  /*16ea0*/  FADD.FTZ R93, R93, R10 ;  /* 0x0000000a5d5d7221 */ /* 0x000fe20000010000 */
[----:B------:R-:W-:Y:S01]  /*16eb0*/  F2FP.SATFINITE.E4M3.F32.PACK_AB_MERGE_C R221, R6, R221, R9 ;  /* 0x000000dd06dd723e */ /* 0x000fe20004807009 */
[----:B------:R-:W-:Y:S01]  /*16ec0*/  FADD.FTZ R3, R12, R3 ;  /* 0x000000030c037221 */ /* 0x000fe20000010000 */
[----:B------:R-:W-:Y:S01]  /*16ed0*/  F2FP.SATFINITE.E4M3.F32.PACK_AB_MERGE_C R230, R13, R230, R37 ;  /* 0x000000e60de6723e */ /* 0x000fe20004807025 */
[----:B------:R-:W-:Y:S01]  /*16ee0*/  FADD.FTZ R6, R42, R93 ;  /* 0x0000005d2a067221 */ /* 0x000fe20000010000 */
[----:B------:R-:W-:Y:S01]  /*16ef0*/  F2FP.SATFINITE.E4M3.F32.PACK_AB_MERGE_C R226, R33, R226, R29 ;  /* 0x000000e221e2723e */ /* 0x000fe2000480701d */
[--C-:B------:R-:W-:Y:S01]  /*16f00*/  IMAD.MOV.U32 R24, RZ, RZ, R25.reuse ;  /* 0x000000ffff187224 */ /* 0x100fe200078e0019 */
[----:B------:R-:W-:Y:S01]  /*16f10*/  F2FP.SATFINITE.E4M3.F32.PACK_AB_MERGE_C R216, R57, R216, R30 ;  /* 0x000000d839d8723e */ /* 0x000fe2000480701e */
[--C-:B------:R-:W-:Y:S01]  /*16f20*/  IMAD.MOV.U32 R26, RZ, RZ, R25.reuse ;  /* 0x000000ffff1a7224 */ /* 0x100fe200078e0019 */
[----:B------:R-:W-:Y:S01]  /*16f30*/  F2FP.SATFINITE.E4M3.F32.PACK_AB_MERGE_C R229, R36, R229, R44 ;  /* 0x000000e524e5723e */ /* 0x000fe2000480702c */
[--C-:B------:R-:W-:Y:S01]  /*16f40*/  IMAD.MOV.U32 R29, RZ, RZ, R25.reuse ;  /* 0x000000ffff1d7224 */ /* 0x100fe200078e0019 */
        /* <DEDUP_REMOVED lines=11> */
[--C-:B------:R-:W-:Y:S01]  /*17000*/  IMAD.MOV.U32 R34, RZ, RZ, R25.reuse ;  /* 0x000000ffff227224 */ /* 0x100fe200078e0019 */
[-C--:B------:R-:W-:Y:S01]  /*17010*/  MOV R27, R25.reuse ;  /* 0x00000019001b7202 */ /* 0x080fe20000000f00 */
        /* <DEDUP_REMOVED lines=49> */
[----:B------:R-:W-:Y:S01]  /*17330*/  MOV R150, R25 ;  /* 0x0000001900967202 */ /* 0x000fe20000000f00 */
        /* <DEDUP_REMOVED lines=67> */
[----:B------:R-:W-:Y:S06]  /*17770*/  @!P1 BRA `(.L_x_486) ;  /* 0x0000002800ec9947 */ /* 0x000fec0003800000 */
[----:B------:R-:W-:Y:S01]  /*17780*/  IMAD.MOV.U32 R12, RZ, RZ, R8 ;  /* 0x000000ffff0c7224 */ /* 0x000fe200078e0008 */
[----:B------:R-:W-:Y:S01]  /*17790*/  CS2R R150, SRZ ;  /* 0x0000000000967805 */ /* 0x000fe2000001ff00 */
[----:B------:R-:W-:Y:S01]  /*177a0*/  IMAD.MOV.U32 R13, RZ, RZ, R0 ;  /* 0x000000ffff0d7224 */ /* 0x000fe200078e0000 */
[----:B------:R-:W-:Y:S01]  /*177b0*/  CS2R R148, SRZ ;  /* 0x0000000000947805 */ /* 0x000fe2000001ff00 */
[----:B------:R-:W-:Y:S01]  /*177c0*/  IMAD.MOV.U32 R9, RZ, RZ, R235 ;  /* 0x000000ffff097224 */ /* 0x000fe200078e00eb */
[----:B------:R-:W-:Y:S01]  /*177d0*/  CS2R R146, SRZ ;  /* 0x0000000000927805 */ /* 0x000fe2000001ff00 */
[----:B------:R-:W-:Y:S01]  /*177e0*/  IMAD.MOV.U32 R14, RZ, RZ, R152 ;  /* 0x000000ffff0e7224 */ /* 0x000fe200078e0098 */
        /* <DEDUP_REMOVED lines=60> */
[----:B------:R-:W-:-:S07]  /*17bb0*/  CS2R R24, SRZ ;  /* 0x0000000000187805 */ /* 0x000fce000001ff00 */
.L_x_497:
[----:B------:R-:W2:Y:S01]  /*17bc0*/  LDL R0, [R1+0x30] ;  /* 0x0000300001007983 */ /* 0x000ea20000100800 */
[----:B------:R-:W-:Y:S01]  /*17bd0*/  ISETP.NE.AND P1, PT, R14, 0x1, PT ;  /* 0x000000010e00780c */ /* 0x000fe20003f25270 */
[----:B------:R-:W-:Y:S05]  /*17be0*/  YIELD ;  /* 0x0000000000007946 */ /* 0x000fea0003800000 */
[----:B------:R-:W-:-:S04]  /*17bf0*/  SEL R235, RZ, 0x1, P1 ;  /* 0x00000001ffeb7807 */ /* 0x000fc80000800000 */
[----:B------:R-:W-:Y:S02]  /*17c00*/  LOP3.LUT R235, R9, R235, RZ, 0x3c, !PT ;  /* 0x000000eb09eb7212 */ /* 0x000fe400078e3cff */
[----:B--2---:R-:W-:-:S13]  /*17c10*/  ISETP.NE.AND P1, PT, R0, RZ, PT ;  /* 0x000000ff0000720c */ /* 0x004fda0003f25270 */
[----:B------:R-:W-:Y:S05]  /*17c20*/  @P1 BRA `(.L_x_487) ;  /* 0x00000000003c1947 */ /* 0x000fea0003800000 */
[----:B------:R-:W-:Y:S05]  /*17c30*/  @!P0 BRA `(.L_x_488) ;  /* 0x0000000000048947 */ /* 0x000fea0003800000 */
[----:B------:R-:W-:Y:S01]  /*17c40*/  BPT.TRAP 0x1 ;  /* 0x000000040000795c */ /* 0x000fe20000300000 */
.L_x_488:
[----:B------:R-:W-:Y:S02]  /*17c50*/  IADD3 R0, R14, 0x1, RZ ;  /* 0x000000010e007810 */ /* 0x000fe40007ffe0ff */
[----:B------:R-:W-:Y:S02]  /*17c60*/  SHF.L.U32 R8, R235, 0x1f, RZ ;  /* 0x0000001feb087819 */ /* 0x000fe400000006ff */
[----:B------:R-:W-:-:S04]  /*17c70*/  ISETP.NE.AND P2, PT, R0, 0x2, PT ;  /* 0x000000020000780c */ /* 0x000fc80003f45270 */
[----:B------:R-:W-:-:S05]  /*17c80*/  SEL R0, R0, RZ, P2 ;  /* 0x000000ff00007207 */ /* 0x000fca0001000000 */
[----:B------:R-:W-:-:S04]  /*17c90*/  IMAD R0, R0, 0x8, R22 ;  /* 0x0000000800007824 */ /* 0x000fc800078e0216 */
[----:B------:R0:W1:Y:S01]  /*17ca0*/  SYNCS.PHASECHK.TRANS64.TRYWAIT P2, [R0+URZ+0x38830], R8 ;  /* 0x03883008000075a7 */ /* 0x000062000804017f */
[----:B------:R-:W-:Y:S05]  /*17cb0*/  @!P0 BRA `(.L_x_489) ;  /* 0x0000000000048947 */ /* 0x000fea0003800000 */
[----:B------:R-:W-:Y:S01]  /*17cc0*/  BPT.TRAP 0x1 ;  /* 0x000000040000795c */ /* 0x000fe20000300000 */
.L_x_489:
[----:B------:R-:W-:Y:S04]  /*17cd0*/  BSSY B0, `(.L_x_487) ;  /* 0x0000004000007945 */ /* 0x000fe80003800000 */
[----:B-1----:R-:W-:Y:S05]  /*17ce0*/  @P2 BRA `(.L_x_490) ;  /* 0x0000000000082947 */ /* 0x002fea0003800000 */
[----:B------:R-:W1:Y:S02]  /*17cf0*/  SYNCS.PHASECHK.TRANS64.TRYWAIT P2, [R0+URZ+0x38830], R8 ;  /* 0x03883008000075a7 */ /* 0x000e64000804017f */
[----:B-1----:R-:W-:Y:S05]  /*17d00*/  @!P2 BRA `(.L_x_491) ;  /* 0x0000012c0008a947 */ /* 0x002fea0003800000 */
.L_x_490:
[----:B------:R-:W-:Y:S05]  /*17d10*/  BSYNC B0 ;  /* 0x0000000000007941 */ /* 0x000fea0003800000 */
.L_x_487:
[----:B01----:R-:W2:Y:S01]  /*17d20*/  LDL R8, [R1+0x34] ;  /* 0x0000340001087983 */ /* 0x003ea20000100800 */
[----:B------:R-:W-:-:S03]  /*17d30*/  VIADD R15, R14, 0x1 ;  /* 0x000000010e0f7836 */ /* 0x000fc60000000000 */
[----:B------:R0:W-:Y:S02]  /*17d40*/  STL.64 [R1+0x1c0], R12 ;  /* 0x0001c00c01007387 */ /* 0x0001e40000100a00 */
[C---:B------:R-:W-:Y:S02]  /*17d50*/  ISETP.NE.AND P2, PT, R15.reuse, 0x2, PT ;  /* 0x000000020f00780c */ /* 0x040fe40003f45270 */
[----:B------:R-:W-:Y:S02]  /*17d60*/  STL [R1+0x1b8], R9 ;  /* 0x0001b80901007387 */ /* 0x000fe40000100800 */
[----:B------:R-:W-:Y:S02]  /*17d70*/  SEL R15, R15, RZ, P2 ;  /* 0x000000ff0f0f7207 */ /* 0x000fe40001000000 */
[----:B------:R1:W-:Y:S04]  /*17d80*/  STL.64 [R1+0x1b0], R6 ;  /* 0x0001b00601007387 */ /* 0x0003e80000100a00 */
[----:B------:R3:W-:Y:S04]  /*17d90*/  STL.64 [R1+0x1a8], R2 ;  /* 0x0001a80201007387 */ /* 0x0007e80000100a00 */
[----:B0-----:R-:W4:Y:S01]  /*17da0*/  LDL.64 R12, [R1+0x28] ;  /* 0x00002800010c7983 */ /* 0x001f220000100a00 */
[----:B------:R-:W0:Y:S01]  /*17db0*/  S2R R0, SR_TID.X ;  /* 0x0000000000007919 */ /* 0x000e220000002100 */
[----:B------:R-:W-:Y:S05]  /*17dc0*/  WARPSYNC.ALL ;  /* 0x0000000000007948 */ /* 0x000fea0003800000 */
[----:B------:R-:W-:Y:S01]  /*17dd0*/  IMAD.MOV.U32 R11, RZ, RZ, 0x40000040 ;  /* 0x40000040ff0b7424 */ /* 0x000fe200078e00ff */
[----:B------:R-:W-:Y:S01]  /*17de0*/  MOV R153, 0x40000040 ;  /* 0x4000004000997802 */ /* 0x000fe20000000f00 */
[----:B------:R-:W-:Y:S01]  /*17df0*/  IMAD.MOV.U32 R155, RZ, RZ, 0x40000040 ;  /* 0x40000040ff9b7424 */ /* 0x000fe200078e00ff */
[----:B------:R-:W-:Y:S01]  /*17e00*/  MOV R157, 0x40000040 ;  /* 0x40000040009d7802 */ /* 0x000fe20000000f00 */
[----:B-1----:R-:W4:Y:S04]  /*17e10*/  LDL.64 R6, [R1+0x18] ;  /* 0x0000180001067983 */ /* 0x002f280000100a00 */
[----:B---3--:R-:W3:Y:S01]  /*17e20*/  LDL.64 R2, [R1+0x8] ;  /* 0x0000080001027983 */ /* 0x008ee20000100a00 */
[----:B0-----:R-:W-:-:S05]  /*17e30*/  SHF.R.U32.HI R0, RZ, 0x7, R0 ;  /* 0x00000007ff007819 */ /* 0x001fca0000011600 */
[----:B------:R-:W-:Y:S01]  /*17e40*/  VIADD R0, R0, 0x8 ;  /* 0x0000000800007836 */ /* 0x000fe20000000000 */
[----:B------:R-:W-:Y:S02]  /*17e50*/  R2UR UR7, R11 ;  /* 0x000000000b0772ca */ /* 0x000fe400000e0000 */
[----:B------:R-:W-:Y:S02]  /*17e60*/  R2UR UR4, R4 ;  /* 0x00000000040472ca */ /* 0x000fe400000e0000 */
[----:B------:R-:W-:Y:S02]  /*17e70*/  R2UR UR5, R5 ;  /* 0x00000000050572ca */ /* 0x000fe400000e0000 */
[----:B------:R-:W-:Y:S02]  /*17e80*/  R2UR UR11, R155 ;  /* 0x000000009b0b72ca */ /* 0x000fe400000e0000 */
[----:B------:R-:W-:Y:S02]  /*17e90*/  R2UR UR15, R153 ;  /* 0x00000000990f72ca */ /* 0x000fe400000e0000 */
[----:B------:R-:W-:-:S02]  /*17ea0*/  R2UR UR19, R155 ;  /* 0x000000009b1372ca */ /* 0x000fc400000e0000 */
[----:B------:R-:W-:Y:S02]  /*17eb0*/  R2UR UR23, R153 ;  /* 0x00000000991772ca */ /* 0x000fe400000e0000 */
[----:B------:R-:W-:Y:S02]  /*17ec0*/  R2UR UR27, R155 ;  /* 0x000000009b1b72ca */ /* 0x000fe400000e0000 */
[----:B------:R-:W-:Y:S01]  /*17ed0*/  R2UR UR31, R157 ;  /* 0x000000009d1f72ca */ /* 0x000fe200000e0000 */
[----:B------:R0:W-:Y:S01]  /*17ee0*/  BAR.SYNC.DEFER_BLOCKING R0, 0x100 ;  /* 0x000400000000751d */ /* 0x0001e20000010000 */
[----:B--2---:R-:W-:-:S05]  /*17ef0*/  IMAD R10, R15, 0x800, R8 ;  /* 0x000008000f0a7824 */ /* 0x004fca00078e0208 */
[----:B------:R-:W2:Y:S01]  /*17f00*/  LDL.64 R8, [R1+0x20] ;  /* 0x0000200001087983 */ /* 0x000ea20000100a00 */
[C---:B------:R-:W-:Y:S01]  /*17f10*/  IADD3 R154, R10.reuse, 0x2, RZ ;  /* 0x000000020a9a7810 */ /* 0x040fe20007ffe0ff */
[----:B------:R-:W-:-:S03]  /*17f20*/  VIADD R152, R10, 0x4 ;  /* 0x000000040a987836 */ /* 0x000fc60000000000 */
[----:B------:R-:W-:Y:S01]  /*17f30*/  R2UR UR10, R154 ;  /* 0x000000009a0a72ca */ /* 0x000fe200000e0000 */
[C---:B------:R-:W-:Y:S01]  /*17f40*/  VIADD R154, R10.reuse, 0x6 ;  /* 0x000000060a9a7836 */ /* 0x040fe20000000000 */
[C---:B------:R-:W-:Y:S01]  /*17f50*/  R2UR UR6, R10.reuse ;  /* 0x000000000a0672ca */ /* 0x040fe200000e0000 */
[----:B------:R-:W-:Y:S01]  /*17f60*/  VIADD R156, R10, 0x404 ;  /* 0x000004040a9c7836 */ /* 0x000fe20000000000 */
[----:B------:R-:W-:Y:S01]  /*17f70*/  R2UR UR14, R152 ;  /* 0x00000000980e72ca */ /* 0x000fe200000e0000 */
[----:B------:R-:W-:Y:S01]  /*17f80*/  VIADD R152, R10, 0x400 ;  /* 0x000004000a987836 */ /* 0x000fe20000000000 */
[----:B------:R-:W-:Y:S01]  /*17f90*/  R2UR UR18, R154 ;  /* 0x000000009a1272ca */ /* 0x000fe200000e0000 */
[----:B------:R-:W-:Y:S01]  /*17fa0*/  VIADD R154, R10, 0x402 ;  /* 0x000004020a9a7836 */ /* 0x000fe20000000000 */
[----:B------:R-:W-:Y:S02]  /*17fb0*/  R2UR UR30, R156 ;  /* 0x000000009c1e72ca */ /* 0x000fe400000e0000 */
[----:B------:R-:W-:-:S02]  /*17fc0*/  R2UR UR22, R152 ;  /* 0x00000000981672ca */ /* 0x000fc400000e0000 */
[----:B------:R-:W-:Y:S02]  /*17fd0*/  R2UR UR26, R154 ;  /* 0x000000009a1a72ca */ /* 0x000fe400000e0000 */
[----:B------:R-:W-:-:S06]  /*17fe0*/  WARPGROUP.ARRIVE ;  /* 0x00000000000079c5 */ /* 0x000fcc0000000000 */
[----:B------:R-:W-:Y:S01]  /*17ff0*/  QGMMA.64x128x32.F32.E4M3.E4M3 R152, gdesc[UR4], RZ, !UPT, gsb0 ;  /* 0x01e00000049879f3 */ /* 0x000fe2000c0008ff */
[----:B----4-:R-:W-:Y:S02]  /*18000*/  R2UR UR8, R12 ;  /* 0x000000000c0872ca */ /* 0x010fe400000e0000 */
[----:B------:R-:W-:Y:S01]  /*18010*/  R2UR UR9, R13 ;  /* 0x000000000d0972ca */ /* 0x000fe200000e0000 */
[----:B------:R-:W-:Y:S02]  /*18020*/  WARPGROUP.DEPBAR.LE gsb0, 0x0 ;  /* 0x00008000000079c5 */ /* 0x000fe40000010000 */
[----:B------:R-:W-:-:S10]  /*18030*/  WARPGROUP.ARRIVE ;  /* 0x00000000000079c5 */ /* 0x000fd40000000000 */
[----:B------:R-:W-:Y:S01]  /*18040*/  QGMMA.64x128x32.F32.E4M3.E4M3 R152, gdesc[UR8], R152, gsb0 ;  /* 0x01e00000089879f3 */ /* 0x000fe20008000898 */
[----:B------:R-:W-:Y:S01]  /*18050*/  VIADD R10, R10, 0x406 ;  /* 0x000004060a0a7836 */ /* 0x000fe20000000000 */
[----:B------:R-:W-:-:S04]  /*18060*/  R2UR UR35, R11 ;  /* 0x000000000b2372ca */ /* 0x000fc800000e0000 */
[----:B------:R-:W-:Y:S02]  /*18070*/  R2UR UR34, R10 ;  /* 0x000000000a2272ca */ /* 0x000fe400000e0000 */
[----:B------:R-:W4:Y:S01]  /*18080*/  LDL.64 R10, [R1] ;  /* 0x00000000010a7983 */ /* 0x000f220000100a00 */
[----:B------:R-:W-:Y:S02]  /*18090*/  R2UR UR16, R6 ;  /* 0x00000000061072ca */ /* 0x000fe400000e0000 */
[----:B------:R-:W-:Y:S01]  /*180a0*/  R2UR UR17, R7 ;  /* 0x00000000071172ca */ /* 0x000fe200000e0000 */
[----:B------:R0:W5:Y:S01]  /*180b0*/  LDL.LU.64 R12, [R1+0x1c0] ;  /* 0x0001c000010c7983 */ /* 0x0001620000300a00 */
[----:B--2---:R-:W-:Y:S02]  /*180c0*/  R2UR UR12, R8 ;  /* 0x00000000080c72ca */ /* 0x004fe400000e0000 */
[----:B------:R-:W-:Y:S01]  /*180d0*/  R2UR UR13, R9 ;  /* 0x00000000090d72ca */ /* 0x000fe200000e0000 */
[----:B------:R-:W-:-:S02]  /*180e0*/  WARPGROUP.DEPBAR.LE gsb0, 0x0 ;  /* 0x00008000000079c5 */ /* 0x000fc40000010000 */
[----:B------:R-:W-:Y:S01]  /*180f0*/  WARPGROUP.ARRIVE ;  /* 0x00000000000079c5 */ /* 0x000fe20000000000 */
[----:B---3--:R-:W-:Y:S01]  /*18100*/  R2UR UR20, R2 ;  /* 0x00000000021472ca */ /* 0x008fe200000e0000 */
[----:B------:R0:W5:Y:S01]  /*18110*/  LDL.LU R9, [R1+0x1b8] ;  /* 0x0001b80001097983 */ /* 0x0001620000300800 */
[----:B------:R-:W-:-:S03]  /*18120*/  R2UR UR21, R3 ;  /* 0x00000000031572ca */ /* 0x000fc600000e0000 */
[----:B------:R0:W5:Y:S04]  /*18130*/  LDL.LU.64 R6, [R1+0x1b0] ;  /* 0x0001b00001067983 */ /* 0x0001680000300a00 */
[----:B------:R-:W-:Y:S01]  /*18140*/  QGMMA.64x128x32.F32.E4M3.E4M3 R152, gdesc[UR12], R152, gsb0 ;  /* 0x01e000000c9879f3 */ /* 0x000fe20008000898 */
[----:B------:R0:W5:Y:S02]  /*18150*/  LDL.LU.64 R2, [R1+0x1a8] ;  /* 0x0001a80001027983 */ /* 0x0001640000300a00 */
[----:B------:R-:W-:Y:S02]  /*18160*/  WARPGROUP.DEPBAR.LE gsb0, 0x0 ;  /* 0x00008000000079c5 */ /* 0x000fe40000010000 */
[----:B------:R-:W-:-:S07]  /*18170*/  WARPGROUP.ARRIVE ;  /* 0x00000000000079c5 */ /* 0x000fce0000000000 */
[----:B------:R-:W-:Y:S01]  /*18180*/  QGMMA.64x128x32.F32.E4M3.E4M3 R152, gdesc[UR16], R152, gsb0 ;  /* 0x01e00000109879f3 */ /* 0x000fe20008000898 */
[----:B----4-:R-:W-:Y:S02]  /*18190*/  R2UR UR24, R10 ;  /* 0x000000000a1872ca */ /* 0x010fe400000e0000 */
[----:B------:R-:W-:Y:S01]  /*181a0*/  R2UR UR25, R11 ;  /* 0x000000000b1972ca */ /* 0x000fe200000e0000 */
[----:B------:R-:W-:Y:S02]  /*181b0*/  WARPGROUP.DEPBAR.LE gsb0, 0x0 ;  /* 0x00008000000079c5 */ /* 0x000fe40000010000 */
[----:B------:R-:W-:-:S06]  /*181c0*/  WARPGROUP.ARRIVE ;  /* 0x00000000000079c5 */ /* 0x000fcc0000000000 */
[----:B------:R-:W-:Y:S01]  /*181d0*/  QGMMA.64x128x32.F32.E4M3.E4M3 R152, gdesc[UR20], R152, gsb0 ;  /* 0x01e00000149879f3 */ /* 0x000fe20008000898 */
[----:B------:R-:W-:Y:S02]  /*181e0*/  R2UR UR28, R236 ;  /* 0x00000000ec1c72ca */ /* 0x000fe400000e0000 */
        /* <DEDUP_REMOVED lines=16> */
.L_x_493:
[----:B-----5:R-:W-:Y:S01]  /*182f0*/  SHF.L.U32 R0, R9, 0x1f, RZ ;  /* 0x0000001f09007819 */ /* 0x020fe200000006ff */
[----:B------:R-:W-:-:S04]  /*18300*/  IMAD R8, R14, 0x8, R22 ;  /* 0x000000080e087824 */ /* 0x000fc800078e0216 */
[----:B------:R0:W1:Y:S01]  /*18310*/  SYNCS.PHASECHK.TRANS64.TRYWAIT P1, [R8+URZ+0x38850], R0 ;  /* 0x03885000080075a7 */ /* 0x000062000802017f */
[----:B------:R-:W-:Y:S05]  /*18320*/  @!P0 BRA `(.L_x_494) ;  /* 0x0000000000048947 */ /* 0x000fea0003800000 */
[----:B------:R-:W-:Y:S01]  /*18330*/  BPT.TRAP 0x1 ;  /* 0x000000040000795c */ /* 0x000fe20000300000 */
.L_x_494:
[----:B-1----:R-:W-:Y:S05]  /*18340*/  @P1 BRA `(.L_x_492) ;  /* 0x0000000000081947 */ /* 0x002fea0003800000 */
[----:B------:R-:W1:Y:S02]  /*18350*/  SYNCS.PHASECHK.TRANS64.TRYWAIT P1, [R8+URZ+0x38850], R0 ;  /* 0x03885000080075a7 */ /* 0x000e64000802017f */
[----:B-1----:R-:W-:Y:S05]  /*18360*/  @!P1 BRA `(.L_x_495) ;  /* 0x0000012400849947 */ /* 0x002fea0003800000 */
.L_x_492:
[----:B01----:R-:W-:Y:S01]  /*18370*/  VIADD R0, R22, 0x400 ;  /* 0x0000040016007836 */ /* 0x003fe20000000000 */
[----:B------:R-:W-:Y:S05]  /*18380*/  WARPSYNC.ALL ;  /* 0x0000000000007948 */ /* 0x000fea0003800000 */
[----:B------:R-:W-:Y:S01]  /*18390*/  SHF.R.U32.HI R0, RZ, 0x4, R0 ;  /* 0x00000004ff007819 */ /* 0x000fe20000011600 */
[----:B-----5:R-:W-:Y:S01]  /*183a0*/  IMAD.MOV.U32 R9, RZ, RZ, 0x40000040 ;  /* 0x40000040ff097424 */ /* 0x020fe200078e00ff */
[----:B------:R-:W-:Y:S01]  /*183b0*/  WARPGROUP.ARRIVE ;  /* 0x00000000000079c5 */ /* 0x000fe20000000000 */
[----:B------:R-:W-:Y:S01]  /*183c0*/  IMAD.MOV.U32 R11, RZ, RZ, 0x40000040 ;  /* 0x40000040ff0b7424 */ /* 0x000fe200078e00ff */
[----:B------:R-:W-:-:S02]  /*183d0*/  LOP3.LUT R0, R0, 0x3fff, RZ, 0xc0, !PT ;  /* 0x00003fff00007812 */ /* 0x000fc400078ec0ff */
[----:B------:R-:W-:Y:S02]  /*183e0*/  R2UR UR7, R9 ;  /* 0x00000000090772ca */ /* 0x000fe400000e0000 */
[----:B------:R-:W-:-:S05]  /*183f0*/  LOP3.LUT R0, R0, 0x10000, RZ, 0xfc, !PT ;  /* 0x0001000000007812 */ /* 0x000fca00078efcff */
[----:B------:R-:W-:Y:S01]  /*18400*/  IMAD R8, R14, 0x800, R0 ;  /* 0x000008000e087824 */ /* 0x000fe200078e0200 */
[----:B------:R-:W-:-:S04]  /*18410*/  FMNMX.FTZ R0, R152, R13, !PT ;  /* 0x0000000d98007209 */ /* 0x000fc80007810000 */
[C---:B------:R-:W-:Y:S02]  /*18420*/  R2UR UR6, R8.reuse ;  /* 0x00000000080672ca */ /* 0x040fe400000e0000 */
[----:B------:R-:W-:Y:S02]  /*18430*/  IADD3 R10, R8, 0x2, RZ ;  /* 0x00000002080a7810 */ /* 0x000fe40007ffe0ff */
[----:B------:R-:W-:-:S04]  /*18440*/  FMNMX.FTZ R0, R153, R0, !PT ;  /* 0x0000000099007209 */ /* 0x000fc80007810000 */
[----:B------:R-:W-:-:S04]  /*18450*/  FMNMX.FTZ R0, R156, R0, !PT ;  /* 0x000000009c007209 */ /* 0x000fc80007810000 */
[----:B------:R-:W-:Y:S01]  /*18460*/  FMNMX.FTZ R0, R157, R0, !PT ;  /* 0x000000009d007209 */ /* 0x000fe20007810000 */
[----:B------:R-:W-:Y:S01]  /*18470*/  QGMMA.64x256x32.F32.E4M3.E4M3 R24, R228, gdesc[UR4], R24, gsb0 ;  /* 0x03e00004e4187df3 */ /* 0x000fe20008000818 */
[----:B------:R-:W-:Y:S01]  /*18480*/  R2UR UR6, R10 ;  /* 0x000000000a0672ca */ /* 0x000fe200000e0000 */
[----:B------:R-:W-:Y:S01]  /*18490*/  VIADD R10, R8, 0x4 ;  /* 0x00000004080a7836 */ /* 0x000fe20000000000 */
[----:B------:R-:W-:Y:S01]  /*184a0*/  R2UR UR7, R11 ;  /* 0x000000000b0772ca */ /* 0x000fe200000e0000 */
[----:B------:R-:W-:Y:S01]  /*184b0*/  IMAD.MOV.U32 R11, RZ, RZ, 0x40000040 ;  /* 0x40000040ff0b7424 */ /* 0x000fe200078e00ff */
[----:B------:R-:W-:Y:S01]  /*184c0*/  FMNMX.FTZ R0, R160, R0, !PT ;  /* 0x00000000a0007209 */ /* 0x000fe20007810000 */
[----:B------:R-:W-:-:S03]  /*184d0*/  VIADD R8, R8, 0x6 ;  /* 0x0000000608087836 */ /* 0x000fc60000000000 */
[----:B------:R-:W-:-:S04]  /*184e0*/  FMNMX.FTZ R0, R161, R0, !PT ;  /* 0x00000000a1007209 */ /* 0x000fc80007810000 */
        /* <DEDUP_REMOVED lines=25> */
[----:B------:R-:W-:-:S05]  /*18680*/  FMNMX.FTZ R0, R213, R0, !PT ;  /* 0x00000000d5007209 */ /* 0x000fca0007810000 */
[----:B------:R-:W0:Y:S02]  /*18690*/  SHFL.BFLY PT, R9, R0, 0x2, 0x1f ;  /* 0x0c401f0000097f89 */ /* 0x000e2400000e0000 */
[----:B0-----:R-:W-:Y:S02]  /*186a0*/  FMNMX.FTZ R0, R0, R9, !PT ;  /* 0x0000000900007209 */ /* 0x001fe40007810000 */
[----:B------:R-:W-:Y:S01]  /*186b0*/  MOV R9, 0x40000040 ;  /* 0x4000004000097802 */ /* 0x000fe20000000f00 */
[----:B------:R-:W-:Y:S02]  /*186c0*/  WARPGROUP.DEPBAR.LE gsb0, 0x0 ;  /* 0x00008000000079c5 */ /* 0x000fe40000010000 */
[----:B------:R-:W-:-:S06]  /*186d0*/  WARPGROUP.ARRIVE ;  /* 0x00000000000079c5 */ /* 0x000fcc0000000000 */
[----:B------:R-:W0:Y:S01]  /*186e0*/  S2R R231, SR_TID.X ;  /* 0x0000000000e77919 */ /* 0x000e220000002100 */
[----:B------:R-:W-:Y:S01]  /*186f0*/  QGMMA.64x256x32.F32.E4M3.E4M3 R24, R224, gdesc[UR4], R24, gsb0 ;  /* 0x03e00004e0187df3 */ /* 0x000fe20008000818 */
[----:B------:R-:W-:Y:S02]  /*18700*/  R2UR UR6, R10 ;  /* 0x000000000a0672ca */ /* 0x000fe400000e0000 */
[----:B------:R-:W-:Y:S02]  /*18710*/  FMNMX.FTZ R10, R154, R12, !PT ;  /* 0x0000000c9a0a7209 */ /* 0x000fe40007810000 */
[----:B------:R-:W-:Y:S02]  /*18720*/  R2UR UR7, R11 ;  /* 0x000000000b0772ca */ /* 0x000fe400000e0000 */
[----:B------:R-:W-:-:S04]  /*18730*/  FMNMX.FTZ R10, R155, R10, !PT ;  /* 0x0000000a9b0a7209 */ /* 0x000fc80007810000 */
[----:B------:R-:W-:-:S04]  /*18740*/  FMNMX.FTZ R10, R158, R10, !PT ;  /* 0x0000000a9e0a7209 */ /* 0x000fc80007810000 */
[----:B------:R-:W-:-:S04]  /*18750*/  FMNMX.FTZ R10, R159, R10, !PT ;  /* 0x0000000a9f0a7209 */ /* 0x000fc80007810000 */
[----:B------:R-:W-:-:S04]  /*18760*/  FMNMX.FTZ R10, R162, R10, !PT ;  /* 0x0000000aa20a7209 */ /* 0x000fc80007810000 */
[----:B------:R-:W-:-:S04]  /*18770*/  FMNMX.FTZ R10, R163, R10, !PT ;  /* 0x0000000aa30a7209 */ /* 0x000fc80007810000 */
[----:B------:R-:W-:Y:S02]  /*18780*/  FMNMX.FTZ R10, R166, R10, !PT ;  /* 0x0000000aa60a7209 */ /* 0x000fe40007810000 */
[----:B0-----:R-:W-:Y:S02]  /*18790*/  LOP3.LUT R231, R231, 0x7f, RZ, 0xc0, !PT ;  /* 0x0000007fe7e77812 */ /* 0x001fe400078ec0ff */
[----:B------:R-:W-:Y:S02]  /*187a0*/  FMNMX.FTZ R10, R167, R10, !PT ;  /* 0x0000000aa70a7209 */ /* 0x000fe40007810000 */
[----:B------:R-:W-:Y:S02]  /*187b0*/  ISETP.NE.AND P1, PT, R231, RZ, PT ;  /* 0x000000ffe700720c */ /* 0x000fe40003f25270 */
[----:B------:R-:W-:Y:S01]  /*187c0*/  FMNMX.FTZ R10, R170, R10, !PT ;  /* 0x0000000aaa0a7209 */ /* 0x000fe20007810000 */
[----:B------:R-:W0:Y:S03]  /*187d0*/  S2R R231, SR_TID.X ;  /* 0x0000000000e77919 */ /* 0x000e260000002100 */
[----:B------:R-:W-:-:S04]  /*187e0*/  FMNMX.FTZ R10, R171, R10, !PT ;  /* 0x0000000aab0a7209 */ /* 0x000fc80007810000 */
[----:B------:R-:W-:-:S04]  /*187f0*/  FMNMX.FTZ R10, R174, R10, !PT ;  /* 0x0000000aae0a7209 */ /* 0x000fc80007810000 */
[----:B------:R-:W-:-:S04]  /*18800*/  FMNMX.FTZ R10, R175, R10, !PT ;  /* 0x0000000aaf0a7209 */ /* 0x000fc80007810000 */
[----:B------:R-:W-:-:S04]  /*18810*/  FMNMX.FTZ R10, R178, R10, !PT ;  /* 0x0000000ab20a7209 */ /* 0x000fc80007810000 */
[----:B------:R-:W-:-:S04]  /*18820*/  FMNMX.FTZ R10, R179, R10, !PT ;  /* 0x0000000ab30a7209 */ /* 0x000fc80007810000 */
[----:B------:R-:W-:-:S04]  /*18830*/  FMNMX.FTZ R10, R182, R10, !PT ;  /* 0x0000000ab60a7209 */ /* 0x000fc80007810000 */
[----:B------:R-:W-:-:S04]  /*18840*/  FMNMX.FTZ R10, R183, R10, !PT ;  /* 0x0000000ab70a7209 */ /* 0x000fc80007810000 */
[----:B------:R-:W-:Y:S02]  /*18850*/  FMNMX.FTZ R10, R186, R10, !PT ;  /* 0x0000000aba0a7209 */ /* 0x000fe40007810000 */
[----:B0-----:R-:W-:Y:S02]  /*18860*/  SHF.R.U32.HI R231, RZ, 0x7, R231 ;  /* 0x00000007ffe77819 */ /* 0x001fe400000116e7 */
        /* <DEDUP_REMOVED lines=16> */
[----:B0-----:R-:W-:Y:S01]  /*18970*/  FMNMX.FTZ R11, R10, R11, !PT ;  /* 0x0000000b0a0b7209 */ /* 0x001fe20007810000 */
[----:B------:R-:W-:Y:S02]  /*18980*/  WARPGROUP.DEPBAR.LE gsb0, 0x0 ;  /* 0x00008000000079c5 */ /* 0x000fe40000010000 */
[----:B------:R-:W-:-:S06]  /*18990*/  WARPGROUP.ARRIVE ;  /* 0x00000000000079c5 */ /* 0x000fcc0000000000 */
[----:B------:R-:W-:Y:S01]  /*189a0*/  QGMMA.64x256x32.F32.E4M3.E4M3 R24, R216, gdesc[UR4], R24, gsb0 ;  /* 0x03e00004d8187df3 */ /* 0x000fe20008000818 */
[----:B------:R-:W-:Y:S02]  /*189b0*/  R2UR UR7, R9 ;  /* 0x00000000090772ca */ /* 0x000fe400000e0000 */
[----:B------:R-:W0:Y:S01]  /*189c0*/  SHFL.BFLY PT, R9, R0, 0x1, 0x1f ;  /* 0x0c201f0000097f89 */ /* 0x000e2200000e0000 */
[----:B------:R-:W-:-:S03]  /*189d0*/  R2UR UR6, R8 ;  /* 0x00000000080672ca */ /* 0x000fc600000e0000 */
[----:B------:R-:W1:Y:S01]  /*189e0*/  SHFL.BFLY PT, R8, R11, 0x1, 0x1f ;  /* 0x0c201f000b087f89 */ /* 0x000e6200000e0000 */
[----:B0-----:R-:W-:Y:S02]  /*189f0*/  FMNMX.FTZ R0, R0, R9, !PT ;  /* 0x0000000900007209 */ /* 0x001fe40007810000 */
[----:B-1----:R-:W-:-:S03]  /*18a00*/  FMNMX.FTZ R8, R11, R8, !PT ;  /* 0x000000080b087209 */ /* 0x002fc60007810000 */
[----:B------:R-:W-:Y:S01]  /*18a10*/  FADD.FTZ R10, -R0, R13 ;  /* 0x0000000d000a7221 */ /* 0x000fe20000010100 */
[----:B------:R-:W-:-:S01]  /*18a20*/  FFMA.FTZ R13, R2, R0, -8 ;  /* 0xc1000000020d7423 */ /* 0x000fc20000010000 */
[----:B------:R-:W-:-:S03]  /*18a30*/  FADD.FTZ R9, -R8, R12 ;  /* 0x0000000c08097221 */ /* 0x000fc60000010100 */
[C-C-:B------:R-:W-:Y:S01]  /*18a40*/  FFMA.FTZ R12, R2.reuse, R153, -R13.reuse ;  /* 0x00000099020c7223 */ /* 0x140fe2000001080d */
[----:B------:R-:W-:-:S01]  /*18a50*/  FFMA.FTZ R153, R2, R157, -R13 ;  /* 0x0000009d02997223 */ /* 0x000fc2000001080d */
        /* <DEDUP_REMOVED lines=12> */
[C---:B------:R-:W-:Y:S01]  /*18b20*/  FFMA.FTZ R205, R2.reuse, R209, -R13 ;  /* 0x000000d102cd7223 */ /* 0x040fe2000001080d */
[----:B------:R-:W-:-:S01]  /*18b30*/  FFMA.FTZ R209, R2, R8, -8 ;  /* 0xc100000002d17423 */ /* 0x000fc20000010008 */
[C---:B------:R-:W-:Y:S01]  /*18b40*/  FMUL.FTZ R10, R2.reuse, R10 ;  /* 0x0000000a020a7220 */ /* 0x040fe20000410000 */
[C---:B------:R-:W-:Y:S01]  /*18b50*/  FMUL.FTZ R9, R2.reuse, R9 ;  /* 0x0000000902097220 */ /* 0x040fe20000410000 */
[C---:B------:R-:W-:Y:S01]  /*18b60*/  FFMA.FTZ R11, R2.reuse, R152, -R13 ;  /* 0x00000098020b7223 */ /* 0x040fe2000001080d */
[----:B------:R-:W-:-:S01]  /*18b70*/  FFMA.FTZ R154, R2, R154, -R209 ;  /* 0x0000009a029a7223 */ /* 0x000fc200000108d1 */
[C---:B------:R-:W-:Y:S01]  /*18b80*/  FFMA.FTZ R155, R2.reuse, R155, -R209 ;  /* 0x0000009b029b7223 */ /* 0x040fe200000108d1 */
[----:B------:R-:W-:-:S01]  /*18b90*/  FFMA.FTZ R152, R2, R156, -R13 ;  /* 0x0000009c02987223 */ /* 0x000fc2000001080d */
[----:B------:R-:W-:Y:S01]  /*18ba0*/  MUFU.EX2 R10, R10 ;  /* 0x0000000a000a7308 */ /* 0x000fe20000000800 */
[----:B------:R-:W-:-:S01]  /*18bb0*/  FFMA.FTZ R158, R2, R158, -R209 ;  /* 0x0000009e029e7223 */ /* 0x000fc200000108d1 */
[C---:B------:R-:W-:Y:S01]  /*18bc0*/  FFMA.FTZ R159, R2.reuse, R159, -R209 ;  /* 0x0000009f029f7223 */ /* 0x040fe200000108d1 */
[----:B------:R-:W-:-:S01]  /*18bd0*/  FFMA.FTZ R156, R2, R160, -R13 ;  /* 0x000000a0029c7223 */ /* 0x000fc2000001080d */
[C-C-:B------:R-:W-:Y:S01]  /*18be0*/  FFMA.FTZ R162, R2.reuse, R162, -R209.reuse ;  /* 0x000000a202a27223 */ /* 0x140fe200000108d1 */
[----:B------:R-:W-:-:S01]  /*18bf0*/  FFMA.FTZ R163, R2, R163, -R209 ;  /* 0x000000a302a37223 */ /* 0x000fc200000108d1 */
[C---:B------:R-:W-:Y:S01]  /*18c00*/  FFMA.FTZ R160, R2.reuse, R164, -R13 ;  /* 0x000000a402a07223 */ /* 0x040fe2000001080d */
[----:B------:R-:W-:-:S01]  /*18c10*/  FFMA.FTZ R166, R2, R166, -R209 ;  /* 0x000000a602a67223 */ /* 0x000fc200000108d1 */
[----:B------:R-:W-:Y:S01]  /*18c20*/  MUFU.EX2 R9, R9 ;  /* 0x0000000900097308 */ /* 0x000fe20000000800 */
[----:B------:R-:W-:-:S01]  /*18c30*/  FFMA.FTZ R167, R2, R167, -R209 ;  /* 0x000000a702a77223 */ /* 0x000fc200000108d1 */
[C---:B------:R-:W-:Y:S01]  /*18c40*/  FFMA.FTZ R164, R2.reuse, R168, -R13 ;  /* 0x000000a802a47223 */ /* 0x040fe2000001080d */
[----:B------:R-:W-:-:S01]  /*18c50*/  FFMA.FTZ R170, R2, R170, -R209 ;  /* 0x000000aa02aa7223 */ /* 0x000fc200000108d1 */
[C---:B------:R-:W-:Y:S01]  /*18c60*/  FFMA.FTZ R171, R2.reuse, R171, -R209 ;  /* 0x000000ab02ab7223 */ /* 0x040fe200000108d1 */
[----:B------:R-:W-:-:S01]  /*18c70*/  FFMA.FTZ R168, R2, R172, -R13 ;  /* 0x000000ac02a87223 */ /* 0x000fc2000001080d */
[C-C-:B------:R-:W-:Y:S01]  /*18c80*/  FFMA.FTZ R174, R2.reuse, R174, -R209.reuse ;  /* 0x000000ae02ae7223 */ /* 0x140fe200000108d1 */
[----:B------:R-:W-:-:S01]  /*18c90*/  FFMA.FTZ R175, R2, R175, -R209 ;  /* 0x000000af02af7223 */ /* 0x000fc200000108d1 */
[----:B------:R-:W0:Y:S01]  /*18ca0*/  MUFU.EX2 R11, R11 ;  /* 0x0000000b000b7308 */ /* 0x000e220000000800 */
[----:B------:R-:W-:-:S01]  /*18cb0*/  FFMA.FTZ R172, R2, R176, -R13 ;  /* 0x000000b002ac7223 */ /* 0x000fc2000001080d */
[C-C-:B------:R-:W-:Y:S01]  /*18cc0*/  FFMA.FTZ R178, R2.reuse, R178, -R209.reuse ;  /* 0x000000b202b27223 */ /* 0x140fe200000108d1 */
[----:B------:R-:W-:-:S01]  /*18cd0*/  FFMA.FTZ R179, R2, R179, -R209 ;  /* 0x000000b302b37223 */ /* 0x000fc200000108d1 */
[C---:B------:R-:W-:Y:S01]  /*18ce0*/  FFMA.FTZ R176, R2.reuse, R180, -R13 ;  /* 0x000000b402b07223 */ /* 0x040fe2000001080d */
[----:B------:R-:W-:-:S01]  /*18cf0*/  FFMA.FTZ R182, R2, R182, -R209 ;  /* 0x000000b602b67223 */ /* 0x000fc200000108d1 */
[C---:B------:R-:W-:Y:S01]  /*18d00*/  FFMA.FTZ R183, R2.reuse, R183, -R209 ;  /* 0x000000b702b77223 */ /* 0x040fe200000108d1 */
[----:B------:R-:W-:-:S01]  /*18d10*/  FFMA.FTZ R180, R2, R184, -R13 ;  /* 0x000000b802b47223 */ /* 0x000fc2000001080d */
[----:B------:R-:W1:Y:S01]  /*18d20*/  MUFU.EX2 R154, R154 ;  /* 0x0000009a009a7308 */ /* 0x000e620000000800 */
[----:B------:R-:W-:-:S01]  /*18d30*/  FFMA.FTZ R186, R2, R186, -R209 ;  /* 0x000000ba02ba7223 */ /* 0x000fc200000108d1 */
[C---:B------:R-:W-:Y:S01]  /*18d40*/  FFMA.FTZ R187, R2.reuse, R187, -R209 ;  /* 0x000000bb02bb7223 */ /* 0x040fe200000108d1 */
[----:B------:R-:W-:-:S01]  /*18d50*/  FFMA.FTZ R184, R2, R188, -R13 ;  /* 0x000000bc02b87223 */ /* 0x000fc2000001080d */
[C-C-:B------:R-:W-:Y:S01]  /*18d60*/  FFMA.FTZ R190, R2.reuse, R190, -R209.reuse ;  /* 0x000000be02be7223 */ /* 0x140fe200000108d1 */
[----:B------:R-:W-:-:S01]  /*18d70*/  FFMA.FTZ R191, R2, R191, -R209 ;  /* 0x000000bf02bf7223 */ /* 0x000fc200000108d1 */
[C---:B------:R-:W-:Y:S01]  /*18d80*/  FFMA.FTZ R188, R2.reuse, R192, -R13 ;  /* 0x000000c002bc7223 */ /* 0x040fe2000001080d */
[----:B------:R-:W-:-:S01]  /*18d90*/  FFMA.FTZ R194, R2, R194, -R209 ;  /* 0x000000c202c27223 */ /* 0x000fc200000108d1 */
[----:B------:R-:W2:Y:S01]  /*18da0*/  MUFU.EX2 R12, R12 ;  /* 0x0000000c000c7308 */ /* 0x000ea20000000800 */
[----:B0-----:R-:W-:-:S01]  /*18db0*/  FFMA.FTZ R3, R10, R3, R11 ;  /* 0x000000030a037223 */ /* 0x001fc2000001000b */
[C---:B------:R-:W-:Y:S01]  /*18dc0*/  FFMA.FTZ R195, R2.reuse, R195, -R209 ;  /* 0x000000c302c37223 */ /* 0x040fe200000108d1 */
[----:B------:R-:W-:-:S01]  /*18dd0*/  FFMA.FTZ R192, R2, R196, -R13 ;  /* 0x000000c402c07223 */ /* 0x000fc2000001080d */
[C-C-:B------:R-:W-:Y:S01]  /*18de0*/  FFMA.FTZ R198, R2.reuse, R198, -R209.reuse ;  /* 0x000000c602c67223 */ /* 0x140fe200000108d1 */
[----:B------:R-:W-:-:S01]  /*18df0*/  FFMA.FTZ R199, R2, R199, -R209 ;  /* 0x000000c702c77223 */ /* 0x000fc200000108d1 */
[C---:B------:R-:W-:Y:S01]  /*18e00*/  FFMA.FTZ R196, R2.reuse, R200, -R13 ;  /* 0x000000c802c47223 */ /* 0x040fe2000001080d */
[----:B------:R-:W-:-:S01]  /*18e10*/  FFMA.FTZ R202, R2, R202, -R209 ;  /* 0x000000ca02ca7223 */ /* 0x000fc200000108d1 */
[----:B------:R-:W0:Y:S01]  /*18e20*/  MUFU.EX2 R155, R155 ;  /* 0x0000009b009b7308 */ /* 0x000e220000000800 */
[----:B-1----:R-:W-:-:S01]  /*18e30*/  FFMA.FTZ R6, R9, R6, R154 ;  /* 0x0000000609067223 */ /* 0x002fc2000001009a */
[C---:B------:R-:W-:Y:S01]  /*18e40*/  FFMA.FTZ R203, R2.reuse, R203, -R209 ;  /* 0x000000cb02cb7223 */ /* 0x040fe200000108d1 */
[----:B------:R-:W-:-:S01]  /*18e50*/  FFMA.FTZ R200, R2, R204, -R13 ;  /* 0x000000cc02c87223 */ /* 0x000fc2000001080d */
[C-C-:B------:R-:W-:Y:S01]  /*18e60*/  FFMA.FTZ R206, R2.reuse, R206, -R209.reuse ;  /* 0x000000ce02ce7223 */ /* 0x140fe200000108d1 */
[----:B------:R-:W-:-:S01]  /*18e70*/  FFMA.FTZ R207, R2, R207, -R209 ;  /* 0x000000cf02cf7223 */ /* 0x000fc200000108d1 */
[C---:B------:R-:W-:Y:S01]  /*18e80*/  FFMA.FTZ R204, R2.reuse, R208, -R13 ;  /* 0x000000d002cc7223 */ /* 0x040fe2000001080d */
[----:B------:R-:W-:-:S01]  /*18e90*/  FFMA.FTZ R210, R2, R210, -R209 ;  /* 0x000000d202d27223 */ /* 0x000fc200000108d1 */
[----:B------:R-:W1:Y:S01]  /*18ea0*/  MUFU.EX2 R152, R152 ;  /* 0x0000009800987308 */ /* 0x000e620000000800 */
[----:B--2---:R-:W-:-:S01]  /*18eb0*/  FADD.FTZ R3, R12, R3 ;  /* 0x000000030c037221 */ /* 0x004fc20000010000 */
[C---:B------:R-:W-:Y:S01]  /*18ec0*/  FFMA.FTZ R211, R2.reuse, R211, -R209 ;  /* 0x000000d302d37223 */ /* 0x040fe200000108d1 */
[----:B------:R-:W-:-:S01]  /*18ed0*/  FFMA.FTZ R208, R2, R212, -R13 ;  /* 0x000000d402d07223 */ /* 0x000fc2000001080d */
[C---:B------:R-:W-:Y:S01]  /*18ee0*/  FFMA.FTZ R214, R2.reuse, R214, -R209 ;  /* 0x000000d602d67223 */ /* 0x040fe200000108d1 */
[----:B------:R-:W-:-:S01]  /*18ef0*/  FFMA.FTZ R13, R2, R213, -R13 ;  /* 0x000000d5020d7223 */ /* 0x000fc2000001080d */
[----:B------:R-:W-:Y:S01]  /*18f00*/  FFMA.FTZ R209, R2, R215, -R209 ;  /* 0x000000d702d17223 */ /* 0x000fe200000108d1 */
[----:B------:R-:W-:Y:S01]  /*18f10*/  @!P1 IMAD R212, R15, 0x8, R22 ;  /* 0x000000080fd49824 */ /* 0x000fe200078e0216 */
[----:B------:R-:W2:Y:S01]  /*18f20*/  MUFU.EX2 R158, R158 ;  /* 0x0000009e009e7308 */ /* 0x000ea20000000800 */
[----:B0-----:R-:W-:-:S01]  /*18f30*/  FADD.FTZ R6, R155, R6 ;  /* 0x000000069b067221 */ /* 0x001fc20000010000 */
[----:B------:R-:W-:Y:S01]  /*18f40*/  IADD3 R213, -R231, 0xb, RZ ;  /* 0x0000000be7d57810 */ /* 0x000fe20007ffe1ff */
[----:B------:R-:W-:-:S05]  /*18f50*/  @!P1 VIADD R212, R212, 0x38840 ;  /* 0x00038840d4d49836 */ /* 0x000fca0000000000 */
[----:B------:R-:W0:Y:S01]  /*18f60*/  MUFU.EX2 R153, R153 ;  /* 0x0000009900997308 */ /* 0x000e220000000800 */
[----:B-1----:R-:W-:-:S01]  /*18f70*/  FADD.FTZ R3, R152, R3 ;  /* 0x0000000398037221 */ /* 0x002fc20000010000 */
[----:B------:R-:W-:-:S06]  /*18f80*/  @!P1 PRMT R212, RZ, 0x654, R212 ;  /* 0x00000654ffd49816 */ /* 0x000fcc00000000d4 */
[----:B------:R-:W1:Y:S01]  /*18f90*/  MUFU.EX2 R159, R159 ;  /* 0x0000009f009f7308 */ /* 0x000e620000000800 */
[----:B--2---:R-:W-:-:S07]  /*18fa0*/  FADD.FTZ R6, R158, R6 ;  /* 0x000000069e067221 */ /* 0x004fce0000010000 */
        /* <DEDUP_REMOVED lines=33> */
[----:B-1----:R-:W-:-:S01]  /*191c0*/  FADD.FTZ R3, R169, R3 ;  /* 0x00000003a9037221 */ /* 0x002fc20000010000 */
[----:B------:R-:W-:Y:S02]  /*191d0*/  WARPGROUP.DEPBAR.LE gsb0, 0x0 ;  /* 0x00008000000079c5 */ /* 0x000fe40000010000 */
[----:B------:R-:W-:-:S04]  /*191e0*/  WARPGROUP.ARRIVE ;  /* 0x00000000000079c5 */ /* 0x000fc80000000000 */
[----:B------:R-:W1:Y:S01]  /*191f0*/  MUFU.EX2 R178, R178 ;  /* 0x000000b200b27308 */ /* 0x000e620000000800 */
[----:B--2---:R-:W-:-:S01]  /*19200*/  FADD.FTZ R6, R175, R6 ;  /* 0x00000006af067221 */ /* 0x004fc20000010000 */
[----:B------:R-:W-:Y:S06]  /*19210*/  QGMMA.64x256x32.F32.E4M3.E4M3 R24, R220, gdesc[UR4], R24, gsb0 ;  /* 0x03e00004dc187df3 */ /* 0x000fec0008000818 */
        /* <DEDUP_REMOVED lines=67> */
[----:B0-----:R-:W-:-:S01]  /*19650*/  FADD.FTZ R6, R210, R6 ;  /* 0x00000006d2067221 */ /* 0x001fc20000010000 */
[----:B------:R-:W-:Y:S02]  /*19660*/  WARPGROUP.DEPBAR.LE gsb0, 0x0 ;  /* 0x00008000000079c5 */ /* 0x000fe40000010000 */
[----:B------:R0:W-:Y:S06]  /*19670*/  BAR.ARV R213, 0x100 ;  /* 0x000400d50000751d */ /* 0x0001ec0000002000 */
[----:B------:R-:W3:Y:S01]  /*19680*/  MUFU.EX2 R208, R208 ;  /* 0x000000d000d07308 */ /* 0x000ee20000000800 */
[----:B-1----:R-:W-:-:S01]  /*19690*/  FADD.FTZ R3, R205, R3 ;  /* 0x00000003cd037221 */ /* 0x002fc20000010000 */
[----:B------:R0:W-:Y:S01]  /*196a0*/  @!P1 SYNCS.ARRIVE.TRANS64.RED.A1T0 RZ, [R212+URZ], RZ ;  /* 0x000000ffd4ff99a7 */ /* 0x0001e2000810043f */
[----:B--2---:R-:W-:-:S05]  /*196b0*/  FADD.FTZ R6, R211, R6 ;  /* 0x00000006d3067221 */ /* 0x004fca0000010000 */
[----:B------:R-:W1:Y:S08]  /*196c0*/  MUFU.EX2 R214, R214 ;  /* 0x000000d600d67308 */ /* 0x000e700000000800 */
[----:B------:R-:W2:Y:S01]  /*196d0*/  MUFU.EX2 R13, R13 ;  /* 0x0000000d000d7308 */ /* 0x000ea20000000800 */
[----:B---3--:R-:W-:-:S07]  /*196e0*/  FADD.FTZ R3, R208, R3 ;  /* 0x00000003d0037221 */ /* 0x008fce0000010000 */
[----:B------:R-:W3:Y:S01]  /*196f0*/  MUFU.EX2 R209, R209 ;  /* 0x000000d100d17308 */ /* 0x000ee20000000800 */
[----:B-1----:R-:W-:-:S01]  /*19700*/  FADD.FTZ R6, R214, R6 ;  /* 0x00000006d6067221 */ /* 0x002fc20000010000 */
[----:B--2---:R-:W-:-:S03]  /*19710*/  FADD.FTZ R3, R13, R3 ;  /* 0x000000030d037221 */ /* 0x004fc60000010000 */
[----:B---3--:R-:W-:Y:S01]  /*19720*/  FADD.FTZ R6, R209, R6 ;  /* 0x00000006d1067221 */ /* 0x008fe20000010000 */
[----:B0-----:R-:W-:Y:S06]  /*19730*/  @!P0 BRA `(.L_x_496) ;  /* 0x0000000000048947 */ /* 0x001fec0003800000 */
[----:B------:R-:W-:Y:S01]  /*19740*/  BPT.TRAP 0x1 ;  /* 0x000000040000795c */ /* 0x000fe20000300000 */
.L_x_496:
[----:B------:R-:W2:Y:S01]  /*19750*/  LDL R213, [R1+0x14] ;  /* 0x0000140001d57983 */ /* 0x000ea20000100800 */
[----:B------:R-:W-:Y:S01]  /*19760*/  IMAD R14, R14, 0x8, R22 ;  /* 0x000000080e0e7824 */ /* 0x000fe200078e0216 */
[----:B------:R-:W-:Y:S01]  /*19770*/  MOV R212, UR36 ;  /* 0x0000002400d47c02 */ /* 0x000fe20008000f00 */
[-C--:B------:R-:W-:Y:S01]  /*19780*/  FMUL.FTZ R26, R26, R9.reuse ;  /* 0x000000091a1a7220 */ /* 0x080fe20000410000 */
[----:B------:R-:W-:Y:S01]  /*19790*/  F2FP.SATFINITE.E4M3.F32.PACK_AB_MERGE_C R152, R153, R152, RZ ;  /* 0x000000989998723e */ /* 0x000fe200048070ff */
[----:B------:R-:W-:Y:S01]  /*197a0*/  VIADD R14, R14, 0x38860 ;  /* 0x000388600e0e7836 */ /* 0x000fe20000000000 */
        /* <DEDUP_REMOVED lines=30> */
[----:B------:R-:W-:Y:S01]  /*19990*/  PRMT R14, R212, 0x654, R14 ;  /* 0x00000654d40e7816 */ /* 0x000fe2000000000e */
[----:B------:R-:W-:Y:S01]  /*199a0*/  FMUL.FTZ R58, R58, R9 ;  /* 0x000000093a3a7220 */ /* 0x000fe20000410000 */
[----:B------:R-:W-:Y:S01]  /*199b0*/  F2FP.SATFINITE.E4M3.F32.PACK_AB_MERGE_C R11, R12, R11, R152 ;  /* 0x0000000b0c0b723e */ /* 0x000fe20004807098 */
[-C--:B------:R-:W-:Y:S01]  /*199c0*/  FMUL.FTZ R59, R59, R9.reuse ;  /* 0x000000093b3b7220 */ /* 0x080fe20000410000 */
[----:B------:R-:W-:Y:S01]  /*199d0*/  F2FP.SATFINITE.E4M3.F32.PACK_AB_MERGE_C R158, R155, R154, R158 ;  /* 0x0000009a9b9e723e */ /* 0x000fe2000480709e */
[----:B------:R0:W-:Y:S01]  /*199e0*/  SYNCS.ARRIVE.TRANS64.RED.A1T0 RZ, [R14+URZ], RZ ;  /* 0x000000ff0eff79a7 */ /* 0x0001e2000810043f */
        /* <DEDUP_REMOVED lines=124> */
[----:B------:R-:W-:Y:S01]  /*1a1b0*/  IMAD.MOV.U32 R12, RZ, RZ, R8 ;  /* 0x000000ffff0c7224 */ /* 0x000fe200078e0008 */
[----:B0-----:R-:W-:Y:S01]  /*1a1c0*/  MOV R14, R15 ;  /* 0x0000000f000e7202 */ /* 0x001fe20000000f00 */
[----:B------:R-:W-:Y:S01]  /*1a1d0*/  IMAD.MOV.U32 R13, RZ, RZ, R0 ;  /* 0x000000ffff0d7224 */ /* 0x000fe200078e0000 */
[----:B------:R-:W-:Y:S01]  /*1a1e0*/  MOV R224, R168 ;  /* 0x000000a800e07202 */ /* 0x000fe20000000f00 */
[----:B------:R-:W-:Y:S01]  /*1a1f0*/  IMAD.MOV.U32 R9, RZ, RZ, R235 ;  /* 0x000000ffff097224 */ /* 0x000fe200078e00eb */
[----:B------:R-:W-:Y:S01]  /*1a200*/  MOV R217, R190 ;  /* 0x000000be00d97202 */ /* 0x000fe20000000f00 */
[----:B------:R-:W-:Y:S01]  /*1a210*/  IMAD.MOV.U32 R228, RZ, RZ, R11 ;  /* 0x000000ffffe47224 */ /* 0x000fe200078e000b */
[----:B------:R-:W-:Y:S01]  /*1a220*/  MOV R222, R204 ;  /* 0x000000cc00de7202 */ /* 0x000fe20000000f00 */
        /* <DEDUP_REMOVED lines=8> */
[----:B------:R-:W-:Y:S02]  /*1a2b0*/  IMAD.MOV.U32 R219, RZ, RZ, R198 ;  /* 0x000000ffffdb7224 */ /* 0x000fe400078e00c6 */
[----:B------:R-:W-:Y:S02]  /*1a2c0*/  IMAD.MOV.U32 R220, RZ, RZ, R200 ;  /* 0x000000ffffdc7224 */ /* 0x000fe400078e00c8 */
[----:B------:R-:W-:Y:S02]  /*1a2d0*/  IMAD.MOV.U32 R221, RZ, RZ, R206 ;  /* 0x000000ffffdd7224 */ /* 0x000fe400078e00ce */
[----:B------:R-:W-:Y:S01]  /*1a2e0*/  IMAD.MOV.U32 R223, RZ, RZ, R209 ;  /* 0x000000ffffdf7224 */ /* 0x000fe200078e00d1 */
[C---:B--2---:R-:W-:Y:S01]  /*1a2f0*/  ISETP.GT.AND P1, PT, R7.reuse, R213, PT ;  /* 0x000000d50700720c */ /* 0x044fe20003f24270 */
[----:B------:R-:W-:-:S12]  /*1a300*/  VIADD R7, R7, 0xffffffff ;  /* 0xffffffff07077836 */ /* 0x000fd80000000000 */
[----:B------:R-:W-:Y:S05]  /*1a310*/  @P1 BRA `(.L_x_497) ;  /* 0xffffffd800281947 */ /* 0x000fea000383ffff */
[----:B------:R-:W-:-:S07]  /*1a320*/  IMAD.MOV.U32 R152, RZ, RZ, R15 ;  /* 0x000000ffff987224 */ /* 0x000fce00078e000f */
.L_x_486:
[----:B------:R-:W-:Y:S05]  /*1a330*/  WARPSYNC.ALL ;  /* 0x0000000000007948 */ /* 0x000fea0003800000 */
[----:B------:R-:W-:Y:S06]  /*1a340*/  BAR.ARV 0x8, 0x180 ;  /* 0x0206000000007b1d */ /* 0x000fec0000002000 */
[----:B------:R-:W-:Y:S05]  /*1a350*/  @!P0 BRA `(.L_x_498) ;  /* 0x0000000000048947 */ /* 0x000fea0003800000 */
[----:B------:R-:W-:Y:S01]  /*1a360*/  BPT.TRAP 0x1 ;  /* 0x000000040000795c */ /* 0x000fe20000300000 */
.L_x_498:
[----:B------:R-:W-:Y:S01]  /*1a370*/  IMAD R7, R152, 0x8, R22 ;  /* 0x0000000898077824 */ /* 0x000fe200078e0216 */
[----:B------:R-:W-:-:S04]  /*1a380*/  SHF.L.U32 R4, R235, 0x1f, RZ ;  /* 0x0000001feb047819 */ /* 0x000fc800000006ff */
[----:B------:R0:W1:Y:S01]  /*1a390*/  SYNCS.PHASECHK.TRANS64.TRYWAIT P1, [R7+URZ+0x38850], R4 ;  /* 0x03885004070075a7 */ /* 0x000062000802017f */
[----:B------:R-:W-:Y:S05]  /*1a3a0*/  @!P0 BRA `(.L_x_499) ;  /* 0x0000000000048947 */ /* 0x000fea0003800000 */
[----:B------:R-:W-:Y:S01]  /*1a3b0*/  BPT.TRAP 0x1 ;  /* 0x000000040000795c */ /* 0x000fe20000300000 */
.L_x_499:
[----:B-1----:R-:W-:Y:S05]  /*1a3c0*/  @P1 BRA `(.L_x_500) ;  /* 0x0000000000081947 */ /* 0x002fea0003800000 */
[----:B------:R-:W1:Y:S02]  /*1a3d0*/  SYNCS.PHASECHK.TRANS64.TRYWAIT P1, [R7+URZ+0x38850], R4 ;  /* 0x03885004070075a7 */ /* 0x000e64000802017f */
[----:B-1----:R-:W-:Y:S05]  /*1a3e0*/  @!P1 BRA `(.L_x_501) ;  /* 0x0000010400789947 */ /* 0x002fea0003800000 */
.L_x_500:
[----:B------:R-:W-:Y:S01]  /*1a3f0*/  VIADD R22, R22, 0x400 ;  /* 0x0000040016167836 */ /* 0x000fe20000000000 */
[----:B------:R-:W2:Y:S04]  /*1a400*/  LDL R15, [R1+0x7c] ;  /* 0x00007c00010f7983 */ /* 0x000ea80000100800 */
[----:B------:R-:W-:Y:S01]  /*1a410*/  SHF.R.U32.HI R22, RZ, 0x4, R22 ;  /* 0x00000004ff167819 */ /* 0x000fe20000011616 */
[----:B------:R-:W3:Y:S03]  /*1a420*/  LDL R14, [R1+0x6c] ;  /* 0x00006c00010e7983 */ /* 0x000ee60000100800 */
[----:B------:R-:W-:Y:S01]  /*1a430*/  LOP3.LUT R22, R22, 0x3fff, RZ, 0xc0, !PT ;  /* 0x00003fff16167812 */ /* 0x000fe200078ec0ff */
[----:B------:R-:W-:Y:S01]  /*1a440*/  IMAD.MOV.U32 R5, RZ, RZ, 0x40000040 ;  /* 0x40000040ff057424 */ /* 0x000fe200078e00ff */
[----:B------:R-:W4:Y:S01]  /*1a450*/  LDL R9, [R1+0x50] ;  /* 0x0000500001097983 */ /* 0x000f220000100800 */
[----:B------:R-:W-:Y:S05]  /*1a460*/  WARPSYNC.ALL ;  /* 0x0000000000007948 */ /* 0x000fea0003800000 */
[----:B------:R-:W-:Y:S01]  /*1a470*/  LOP3.LUT R22, R22, 0x10000, RZ, 0xfc, !PT ;  /* 0x0001000016167812 */ /* 0x000fe200078efcff */
[----:B------:R-:W-:Y:S01]  /*1a480*/  WARPGROUP.ARRIVE ;  /* 0x00000000000079c5 */ /* 0x000fe20000000000 */
[----:B------:R-:W-:Y:S01]  /*1a490*/  R2UR UR7, R5 ;  /* 0x00000000050772ca */ /* 0x000fe200000e0000 */
[----:B------:R-:W-:Y:S01]  /*1a4a0*/  IMAD.MOV.U32 R11, RZ, RZ, 0x40000040 ;  /* 0x40000040ff0b7424 */ /* 0x000fe200078e00ff */
[----:B01----:R-:W-:Y:S01]  /*1a4b0*/  LEA R4, R152, R22, 0xb ;  /* 0x0000001698047211 */ /* 0x003fe200078e58ff */
[----:B------:R-:W-:-:S02]  /*1a4c0*/  ULDC.64 UR4, c[0x0][0x9a0] ;  /* 0x0002680000047ab9 */ /* 0x000fc40000000a00 */
[----:B------:R-:W-:Y:S02]  /*1a4d0*/  ISETP.NE.U32.AND P1, PT, RZ, UR4, PT ;  /* 0x00000004ff007c0c */ /* 0x000fe4000bf25070 */
[C---:B------:R-:W-:Y:S01]  /*1a4e0*/  R2UR UR6, R4.reuse ;  /* 0x00000000040672ca */ /* 0x040fe200000e0000 */
[----:B------:R-:W-:Y:S01]  /*1a4f0*/  VIADD R10, R4, 0x2 ;  /* 0x00000002040a7836 */ /* 0x000fe20000000000 */
[----:B------:R-:W-:-:S11]  /*1a500*/  ISETP.NE.AND.EX P1, PT, RZ, UR5, PT, P1 ;  /* 0x00000005ff007c0c */ /* 0x000fd6000bf25310 */
[----:B------:R-:W-:Y:S01]  /*1a510*/  QGMMA.64x256x32.F32.E4M3.E4M3 R24, R228, gdesc[UR4], R24, gsb0 ;  /* 0x03e00004e4187df3 */ /* 0x000fe20008000818 */
[----:B------:R-:W-:Y:S01]  /*1a520*/  R2UR UR6, R10 ;  /* 0x000000000a0672ca */ /* 0x000fe200000e0000 */
[----:B------:R-:W-:Y:S01]  /*1a530*/  VIADD R10, R4, 0x4 ;  /* 0x00000004040a7836 */ /* 0x000fe20000000000 */
[----:B------:R-:W-:Y:S01]  /*1a540*/  R2UR UR7, R11 ;  /* 0x000000000b0772ca */ /* 0x000fe200000e0000 */
[----:B------:R-:W4:Y:S01]  /*1a550*/  @P1 LDC.64 R12, c[0x0][0x9d0] ;  /* 0x00027400ff0c1b82 */ /* 0x000f220000000a00 */
[----:B------:R-:W-:Y:S01]  /*1a560*/  MOV R11, 0x40000040 ;  /* 0x40000040000b7802 */ /* 0x000fe20000000f00 */
[----:B------:R-:W-:Y:S02]  /*1a570*/  WARPGROUP.DEPBAR.LE gsb0, 0x0 ;  /* 0x00008000000079c5 */ /* 0x000fe40000010000 */
[----:B------:R-:W-:-:S15]  /*1a580*/  WARPGROUP.ARRIVE ;  /* 0x00000000000079c5 */ /* 0x000fde0000000000 */
[----:B------:R-:W-:-:S05]  /*1a590*/  NOP ;  /* 0x0000000000007918 */ /* 0x000fca0000000000 */
[----:B------:R-:W-:Y:S01]  /*1a5a0*/  QGMMA.64x256x32.F32.E4M3.E4M3 R24, R224, gdesc[UR4], R24, gsb0 ;  /* 0x03e00004e0187df3 */ /* 0x000fe20008000818 */
[----:B------:R-:W-:Y:S02]  /*1a5b0*/  R2UR UR6, R10 ;  /* 0x000000000a0672ca */ /* 0x000fe400000e0000 */
[----:B------:R-:W-:Y:S02]  /*1a5c0*/  R2UR UR7, R11 ;  /* 0x000000000b0772ca */ /* 0x000fe400000e0000 */
[----:B------:R-:W2:Y:S02]  /*1a5d0*/  @P1 LDC.64 R10, c[0x0][0x9c8] ;  /* 0x00027200ff0a1b82 */ /* 0x000ea40000000a00 */
[----:B--2---:R-:W-:-:S04]  /*1a5e0*/  @P1 IMAD R5, R15, R10, RZ ;  /* 0x0000000a0f051224 */ /* 0x004fc800078e02ff */
[C---:B---3--:R-:W-:Y:S02]  /*1a5f0*/  @P1 IMAD R5, R14.reuse, R11, R5 ;  /* 0x0000000b0e051224 */ /* 0x048fe400078e0205 */
[----:B------:R-:W-:-:S04]  /*1a600*/  @P1 IMAD.WIDE.U32 R10, R14, R10, RZ ;  /* 0x0000000a0e0a1225 */ /* 0x000fc800078e00ff */
[----:B------:R-:W-:Y:S02]  /*1a610*/  @P1 IMAD.IADD R11, R11, 0x1, R5 ;  /* 0x000000010b0b1824 */ /* 0x000fe400078e0205 */
[----:B----4-:R-:W-:-:S04]  /*1a620*/  @P1 IMAD.WIDE.U32 R10, R9, R12, R10 ;  /* 0x0000000c090a1225 */ /* 0x010fc800078e000a */
[----:B------:R-:W-:Y:S01]  /*1a630*/  @P1 IMAD R13, R9, R13, R11 ;  /* 0x0000000d090d1224 */ /* 0x000fe200078e020b */
[----:B------:R-:W-:Y:S01]  /*1a640*/  @P1 LEA R12, P2, R10, UR4, 0x2 ;  /* 0x000000040a0c1c11 */ /* 0x000fe2000f8410ff */
[----:B------:R-:W-:-:S03]  /*1a650*/  IMAD.MOV.U32 R9, RZ, RZ, 0x3f800000 ;  /* 0x3f800000ff097424 */ /* 0x000fc600078e00ff */
[----:B------:R-:W-:-:S05]  /*1a660*/  @P1 LEA.HI.X R13, R10, UR5, R13, 0x2, P2 ;  /* 0x000000050a0d1c11 */ /* 0x000fca00090f140d */
[----:B------:R-:W2:Y:S01]  /*1a670*/  @P1 LDG.E R9, desc[UR42][R12.64] ;  /* 0x0000002a0c091981 */ /* 0x000ea2000c1e1900 */
[----:B------:R-:W-:Y:S02]  /*1a680*/  VIADD R4, R4, 0x6 ;  /* 0x0000000604047836 */ /* 0x000fe40000000000 */
[----:B------:R-:W-:Y:S01]  /*1a690*/  IMAD.MOV.U32 R5, RZ, RZ, 0x40000040 ;  /* 0x40000040ff057424 */ /* 0x000fe200078e00ff */
[----:B------:R-:W-:Y:S02]  /*1a6a0*/  WARPGROUP.DEPBAR.LE gsb0, 0x0 ;  /* 0x00008000000079c5 */ /* 0x000fe40000010000 */
[----:B------:R-:W-:-:S06]  /*1a6b0*/  WARPGROUP.ARRIVE ;  /* 0x00000000000079c5 */ /* 0x000fcc0000000000 */
[----:B------:R-:W-:Y:S01]  /*1a6c0*/  QGMMA.64x256x32.F32.E4M3.E4M3 R24, R216, gdesc[UR4], R24, gsb0 ;  /* 0x03e00004d8187df3 */ /* 0x000fe20008000818 */
[----:B------:R-:W-:Y:S02]  /*1a6d0*/  R2UR UR6, R4 ;  /* 0x00000000040672ca */ /* 0x000fe400000e0000 */
[----:B------:R-:W-:Y:S01]  /*1a6e0*/  R2UR UR7, R5 ;  /* 0x00000000050772ca */ /* 0x000fe200000e0000 */
[----:B------:R-:W0:Y:S04]  /*1a6f0*/  SHFL.BFLY PT, R4, R3, 0x2, 0x1f ;  /* 0x0c401f0003047f89 */ /* 0x000e2800000e0000 */
[----:B------:R-:W1:Y:S01]  /*1a700*/  SHFL.BFLY PT, R10, R6, 0x2, 0x1f ;  /* 0x0c401f00060a7f89 */ /* 0x000e6200000e0000 */
[----:B0-----:R-:W-:-:S05]  /*1a710*/  FADD.FTZ R4, R4, R3 ;  /* 0x0000000304047221 */ /* 0x001fca0000010000 */
[----:B------:R-:W0:Y:S01]  /*1a720*/  SHFL.BFLY PT, R5, R4, 0x1, 0x1f ;  /* 0x0c201f0004057f89 */ /* 0x000e2200000e0000 */
[----:B-1----:R-:W-:-:S05]  /*1a730*/  FADD.FTZ R6, R10, R6 ;  /* 0x000000060a067221 */ /* 0x002fca0000010000 */
[----:B------:R-:W1:Y:S01]  /*1a740*/  SHFL.BFLY PT, R3, R6, 0x1, 0x1f ;  /* 0x0c201f0006037f89 */ /* 0x000e6200000e0000 */
[----:B0-----:R-:W-:-:S05]  /*1a750*/  FADD.FTZ R10, R4, R5 ;  /* 0x00000005040a7221 */ /* 0x001fca0000010000 */
[----:B------:R-:W-:Y:S01]  /*1a760*/  FSETP.NE.FTZ.AND P1, PT, R10, RZ, PT ;  /* 0x000000ff0a00720b */ /* 0x000fe20003f35000 */
[----:B-1----:R-:W-:-:S01]  /*1a770*/  FADD.FTZ R6, R6, R3 ;  /* 0x0000000306067221 */ /* 0x002fc20000010000 */
[----:B------:R-:W-:Y:S01]  /*1a780*/  MOV R4, RZ ;  /* 0x000000ff00047202 */ /* 0x000fe20000000f00 */
[----:B------:R-:W-:Y:S02]  /*1a790*/  FMUL.FTZ R5, R10, 0.00390625 ;  /* 0x3b8000000a057820 */ /* 0x000fe40000410000 */
[----:B------:R-:W-:-:S05]  /*1a7a0*/  FMUL.FTZ R3, R6, 0.00390625 ;  /* 0x3b80000006037820 */ /* 0x000fca0000410000 */
[----:B------:R-:W-:-:S03]  /*1a7b0*/  FSETP.NE.FTZ.AND P3, PT, R3, RZ, PT ;  /* 0x000000ff0300720b */ /* 0x000fc60003f75000 */
[----:B------:R-:W-:Y:S01]  /*1a7c0*/  @P1 MUFU.RCP R4, R10 ;  /* 0x0000000a00041308 */ /* 0x000fe20000001000 */
[----:B------:R-:W-:Y:S02]  /*1a7d0*/  FSETP.NE.FTZ.AND P1, PT, R5, RZ, PT ;  /* 0x000000ff0500720b */ /* 0x000fe40003f35000 */
[----:B------:R-:W-:-:S11]  /*1a7e0*/  FSETP.NE.FTZ.AND P2, PT, R6, RZ, PT ;  /* 0x000000ff0600720b */ /* 0x000fd60003f55000 */
[----:B------:R-:W0:Y:S08]  /*1a7f0*/  @P1 MUFU.LG2 R10, R5 ;  /* 0x00000005000a1308 */ /* 0x000e300000000c00 */
[----:B------:R1:W3:Y:S02]  /*1a800*/  @P3 MUFU.LG2 R5, R3 ;  /* 0x0000000300053308 */ /* 0x0002e40000000c00 */
[----:B-1----:R-:W-:-:S06]  /*1a810*/  IMAD.MOV.U32 R3, RZ, RZ, RZ ;  /* 0x000000ffff037224 */ /* 0x002fcc00078e00ff */
[----:B------:R0:W1:Y:S01]  /*1a820*/  @P2 MUFU.RCP R3, R6 ;  /* 0x0000000600032308 */ /* 0x0000620000001000 */
[----:B------:R-:W-:Y:S02]  /*1a830*/  WARPGROUP.DEPBAR.LE gsb0, 0x0 ;  /* 0x00008000000079c5 */ /* 0x000fe40000010000 */
[----:B------:R-:W-:-:S06]  /*1a840*/  WARPGROUP.ARRIVE ;  /* 0x00000000000079c5 */ /* 0x000fcc0000000000 */
[----:B------:R-:W-:Y:S01]  /*1a850*/  QGMMA.64x256x32.F32.E4M3.E4M3 R24, R220, gdesc[UR4], R24, gsb0 ;  /* 0x03e00004dc187df3 */ /* 0x000fe20008000818 */
[----:B0-----:R-:W-:Y:S01]  /*1a860*/  @P1 FMUL.FTZ R6, R10, 0.69314718246459960938 ;  /* 0x3f3172180a061820 */ /* 0x001fe20000410000 */
[C---:B------:R-:W-:Y:S01]  /*1a870*/  @P1 FMUL.FTZ R10, R2.reuse, 0.69314718246459960938 ;  /* 0x3f317218020a1820 */ /* 0x040fe20000410000 */
[----:B------:R-:W-:Y:S01]  /*1a880*/  @P3 FMUL.FTZ R2, R2, 0.69314718246459960938 ;  /* 0x3f31721802023820 */ /* 0x000fe20000410000 */
[----:B---3--:R-:W-:Y:S01]  /*1a890*/  @P3 FMUL.FTZ R5, R5, 0.69314718246459960938 ;  /* 0x3f31721805053820 */ /* 0x008fe20000410000 */
[----:B------:R-:W-:Y:S02]  /*1a8a0*/  IMAD.MOV.U32 R171, RZ, RZ, -0x800000 ;  /* 0xff800000ffab7424 */ /* 0x000fe400078e00ff */
[----:B--2---:R-:W-:Y:S01]  /*1a8b0*/  FMUL.FTZ R4, R4, R9 ;  /* 0x0000000904047220 */ /* 0x004fe20000410000 */
[----:B------:R-:W-:Y:S02]  /*1a8c0*/  IMAD.MOV.U32 R172, RZ, RZ, -0x800000 ;  /* 0xff800000ffac7424 */ /* 0x000fe400078e00ff */
[----:B------:R-:W-:Y:S01]  /*1a8d0*/  @P3 FFMA.FTZ R171, R2, R8, R5 ;  /* 0x0000000802ab3223 */ /* 0x000fe20000010005 */
[----:B------:R-:W-:-:S01]  /*1a8e0*/  @P1 FFMA.FTZ R172, R10, R0, R6 ;  /* 0x000000000aac1223 */ /* 0x000fc20000010006 */
[----:B-1----:R-:W-:Y:S01]  /*1a8f0*/  FMUL.FTZ R2, R3, R9 ;  /* 0x0000000903027220 */ /* 0x002fe20000410000 */
[----:B------:R-:W-:-:S02]  /*1a900*/  WARPGROUP.DEPBAR.LE gsb0, 0x0 ;  /* 0x00008000000079c5 */ /* 0x000fc40000010000 */
[----:B------:R-:W-:Y:S05]  /*1a910*/  @!P0 BRA `(.L_x_502) ;  /* 0x0000000000048947 */ /* 0x000fea0003800000 */
[----:B------:R-:W-:Y:S01]  /*1a920*/  BPT.TRAP 0x1 ;  /* 0x000000040000795c */ /* 0x000fe20000300000 */
.L_x_502:
[----:B------:R-:W-:Y:S01]  /*1a930*/  VIADD R7, R7, 0x38860 ;  /* 0x0003886007077836 */ /* 0x000fe20000000000 */
[----:B------:R-:W-:Y:S01]  /*1a940*/  MOV R0, UR36 ;  /* 0x0000002400007c02 */ /* 0x000fe20008000f00 */
[----:B------:R-:W-:Y:S02]  /*1a950*/  VIADD R152, R152, 0x1 ;  /* 0x0000000198987836 */ /* 0x000fe40000000000 */
[-C--:B------:R-:W-:Y:S01]  /*1a960*/  FMUL.FTZ R20, R45, R4.reuse ;  /* 0x000000042d147220 */ /* 0x080fe20000410000 */
[-C--:B------:R-:W-:Y:S01]  /*1a970*/  FMUL.FTZ R11, R53, R4.reuse ;  /* 0x00000004350b7220 */ /* 0x080fe20000410000 */
[----:B------:R-:W-:Y:S01]  /*1a980*/  PRMT R0, R0, 0x654, R7 ;  /* 0x0000065400007816 */ /* 0x000fe20000000007 */
        /* <DEDUP_REMOVED lines=12> */
[----:B------:R-:W-:Y:S01]  /*1aa50*/  ISETP.NE.AND P1, PT, R152, 0x2, PT ;  /* 0x000000029800780c */ /* 0x000fe20003f25270 */
        /* <DEDUP_REMOVED lines=80> */
[----:B------:R-:W-:Y:S01]  /*1af60*/  SEL R2, RZ, 0x1, P1 ;  /* 0x00000001ff027807 */ /* 0x000fe20000800000 */
        /* <DEDUP_REMOVED lines=8> */
[-C--:B0-----:R-:W-:Y:S01]  /*1aff0*/  FMUL.FTZ R0, R29, R4.reuse ;  /* 0x000000041d007220 */ /* 0x081fe20000410000 */
        /* <DEDUP_REMOVED lines=27> */
[----:B------:R-:W-:Y:S01]  /*1b1b0*/  UIADD3 UR39, UR39, 0x1, URZ ;  /* 0x0000000127277890 */ /* 0x000fe2000fffe03f */
[----:B------:R-:W-:-:S02]  /*1b1c0*/  LOP3.LUT R235, R235, R2, RZ, 0x3c, !PT ;  /* 0x00000002ebeb7212 */ /* 0x000fc400078e3cff */
[----:B------:R-:W-:-:S09]  /*1b1d0*/  SEL R152, R152, RZ, P1 ;  /* 0x000000ff98987207 */ /* 0x000fd20000800000 */
.L_x_438:
[----:B------:R-:W-:Y:S05]  /*1b1e0*/  WARPSYNC.ALL ;  /* 0x0000000000007948 */ /* 0x000fea0003800000 */
[----:B------:R-:W2:Y:S01]  /*1b1f0*/  LDL R228, [R1+0x70] ;  /* 0x0000700001e47983 */ /* 0x000ea20000100800 */
[----:B------:R-:W0:Y:S01]  /*1b200*/  S2UR UR36, SR_CgaCtaId ;  /* 0x00000000002479c3 */ /* 0x000e220000008800 */
[----:B------:R-:W-:Y:S01]  /*1b210*/  UMOV UR4, 0x400 ;  /* 0x0000040000047882 */ /* 0x000fe20000000000 */
[----:B------:R-:W-:Y:S01]  /*1b220*/  BSSY B0, `(.L_x_503) ;  /* 0x0000777000007945 */ /* 0x000fe20003800000 */
[----:B0-----:R-:W-:-:S06]  /*1b230*/  ULEA UR4, UR36, UR4, 0x18 ;  /* 0x0000000424047291 */ /* 0x001fcc000f8ec03f */
[----:B------:R-:W-:Y:S01]  /*1b240*/  IMAD.U32 R22, RZ, RZ, UR4 ;  /* 0x00000004ff167e24 */ /* 0x000fe2000f8e00ff */
[----:B------:R-:W-:Y:S06]  /*1b250*/  BAR.SYNC.DEFER_BLOCKING 0x5, 0x180 ;  /* 0x0146000000007b1d */ /* 0x000fec0000010000 */
[----:B------:R0:W1:Y:S02]  /*1b260*/  LDS.128 R28, [R22+0x388d0] ;  /* 0x0388d000161c7984 */ /* 0x0000640000000c00 */
[----:B------:R-:W-:Y:S06]  /*1b270*/  BAR.ARV 0x4, 0x180 ;  /* 0x0106000000007b1d */ /* 0x000fec0000002000 */
[----:B--2---:R-:W-:-:S13]  /*1b280*/  ISETP.NE.AND P1, PT, R228, RZ, PT ;  /* 0x000000ffe400720c */ /* 0x004fda0003f25270 */
[----:B------:R-:W2:Y:S02]  /*1b290*/  @!P1 LDC R228, c[0x0][0xad4] ;  /* 0x0002b500ffe49b82 */ /* 0x000ea40000000800 */
[----:B--2---:R0:W-:Y:S01]  /*1b2a0*/  @!P1 STL [R1+0x70], R228 ;  /* 0x000070e401009387 */ /* 0x0041e20000100800 */
[----:B-1----:R-:W-:Y:S05]  /*1b2b0*/  @P0 BRA `(.L_x_504) ;  /* 0x0000006400c00947 */ /* 0x002fea0003800000 */
[----:B------:R-:W2:Y:S01]  /*1b2c0*/  LDL R4, [R1+0x1a4] ;  /* 0x0001a40001047983 */ /* 0x000ea20000100800 */
[----:B------:R-:W-:Y:S01]  /*1b2d0*/  ULDC.64 UR4, c[0x4][0x38] ;  /* 0x01000e0000047ab9 */ /* 0x000fe20000000a00 */
[----:B------:R-:W1:Y:S01]  /*1b2e0*/  S2R R2, SR_SWINHI ;  /* 0x0000000000027919 */ /* 0x000e620000002f00 */
[----:B------:R-:W3:Y:S01]  /*1b2f0*/  S2R R229, SR_TID.X ;  /* 0x0000000000e57919 */ /* 0x000ee20000002100 */
[----:B------:R-:W-:Y:S02]  /*1b300*/  MOV R40, R22 ;  /* 0x0000001600287202 */ /* 0x000fe40000000f00 */
[----:B-1----:R-:W-:-:S03]  /*1b310*/  MOV R41, R2 ;  /* 0x0000000200297202 */ /* 0x002fc60000000f00 */
[----:B--2---:R-:W-:-:S03]  /*1b320*/  IMAD.WIDE R26, R4, 0x2, R40 ;  /* 0x00000002041a7825 */ /* 0x004fc600078e0228 */
[C---:B------:R-:W-:Y:S02]  /*1b330*/  IADD3 R62, P5, R26.reuse, 0xc000, RZ ;  /* 0x0000c0001a3e7810 */ /* 0x040fe40007fbe0ff */
[----:B------:R-:W-:Y:S02]  /*1b340*/  IADD3 R66, P1, R26, 0xc060, RZ ;  /* 0x0000c0601a427810 */ /* 0x000fe40007f3e0ff */
[----:B------:R-:W-:Y:S02]  /*1b350*/  LOP3.LUT R63, R62, 0x380, RZ, 0xc0, !PT ;  /* 0x000003803e3f7812 */ /* 0x000fe400078ec0ff */
[----:B------:R-:W-:Y:S01]  /*1b360*/  LOP3.LUT R2, R66, 0x380, RZ, 0xc0, !PT ;  /* 0x0000038042027812 */ /* 0x000fe200078ec0ff */
[----:B------:R-:W-:Y:S01]  /*1b370*/  IMAD.X R67, RZ, RZ, R27, P1 ;  /* 0x000000ffff437224 */ /* 0x000fe200008e061b */
[----:B------:R-:W-:Y:S02]  /*1b380*/  SHF.R.U64 R63, R63, 0x3, RZ ;  /* 0x000000033f3f7819 */ /* 0x000fe400000012ff */
[----:B------:R-:W-:-:S02]  /*1b390*/  IADD3 R50, P4, R26, 0x8060, RZ ;  /* 0x000080601a327810 */ /* 0x000fc40007f9e0ff */
[----:B------:R-:W-:Y:S01]  /*1b3a0*/  LOP3.LUT R62, R63, R62, RZ, 0x3c, !PT ;  /* 0x0000003e3f3e7212 */ /* 0x000fe200078e3cff */
[----:B------:R-:W-:Y:S01]  /*1b3b0*/  IMAD.X R63, RZ, RZ, R27, P5 ;  /* 0x000000ffff3f7224 */ /* 0x000fe200028e061b */
[----:B------:R-:W-:Y:S02]  /*1b3c0*/  SHF.R.U64 R2, R2, 0x3, RZ ;  /* 0x0000000302027819 */ /* 0x000fe400000012ff */
[----:B------:R-:W-:Y:S02]  /*1b3d0*/  LOP3.LUT R51, R50, 0x380, RZ, 0xc0, !PT ;  /* 0x0000038032337812 */ /* 0x000fe400078ec0ff */
[C---:B------:R-:W-:Y:S02]  /*1b3e0*/  IADD3 R58, P3, R26.reuse, 0xc020, RZ ;  /* 0x0000c0201a3a7810 */ /* 0x040fe40007f7e0ff */
[----:B------:R-:W-:Y:S02]  /*1b3f0*/  IADD3 R46, P5, R26, 0x4040, RZ ;  /* 0x000040401a2e7810 */ /* 0x000fe40007fbe0ff */
[----:B------:R-:W-:-:S02]  /*1b400*/  LOP3.LUT R66, R2, R66, RZ, 0x3c, !PT ;  /* 0x0000004202427212 */ /* 0x000fc400078e3cff */
[----:B------:R-:W-:Y:S01]  /*1b410*/  SHF.R.U64 R51, R51, 0x3, RZ ;  /* 0x0000000333337819 */ /* 0x000fe200000012ff */
[--C-:B------:R-:W-:Y:S01]  /*1b420*/  IMAD.X R47, RZ, RZ, R27.reuse, P5 ;  /* 0x000000ffff2f7224 */ /* 0x100fe200028e061b */
[----:B------:R-:W-:Y:S02]  /*1b430*/  LOP3.LUT R59, R58, 0x380, RZ, 0xc0, !PT ;  /* 0x000003803a3b7812 */ /* 0x000fe400078ec0ff */
[----:B------:R-:W-:Y:S02]  /*1b440*/  IADD3 R54, P2, R26, 0x8040, RZ ;  /* 0x000080401a367810 */ /* 0x000fe40007f5e0ff */
[----:B------:R-:W-:Y:S02]  /*1b450*/  LOP3.LUT R2, R46, 0x380, RZ, 0xc0, !PT ;  /* 0x000003802e027812 */ /* 0x000fe400078ec0ff */
[----:B------:R-:W-:Y:S01]  /*1b460*/  LOP3.LUT R50, R51, R50, RZ, 0x3c, !PT ;  /* 0x0000003233327212 */ /* 0x000fe200078e3cff */
[----:B------:R-:W-:Y:S01]  /*1b470*/  IMAD.X R51, RZ, RZ, R27, P4 ;  /* 0x000000ffff337224 */ /* 0x000fe200020e061b */
[----:B------:R-:W-:-:S02]  /*1b480*/  IADD3 R70, P0, R26, 0xc040, RZ ;  /* 0x0000c0401a467810 */ /* 0x000fc40007f1e0ff */
[----:B------:R-:W-:Y:S02]  /*1b490*/  SHF.R.U64 R59, R59, 0x3, RZ ;  /* 0x000000033b3b7819 */ /* 0x000fe400000012ff */
[----:B------:R-:W-:Y:S02]  /*1b4a0*/  LOP3.LUT R55, R54, 0x380, RZ, 0xc0, !PT ;  /* 0x0000038036377812 */ /* 0x000fe400078ec0ff */
[----:B------:R-:W-:Y:S02]  /*1b4b0*/  SHF.R.U64 R2, R2, 0x3, RZ ;  /* 0x0000000302027819 */ /* 0x000fe400000012ff */
[----:B------:R-:W-:Y:S02]  /*1b4c0*/  MOV R227, R66 ;  /* 0x0000004200e37202 */ /* 0x000fe40000000f00 */
[----:B------:R-:W-:Y:S02]  /*1b4d0*/  IADD3 R66, P4, R26, 0x4020, RZ ;  /* 0x000040201a427810 */ /* 0x000fe40007f9e0ff */
[----:B------:R-:W-:-:S02]  /*1b4e0*/  LOP3.LUT R71, R70, 0x380, RZ, 0xc0, !PT ;  /* 0x0000038046477812 */ /* 0x000fc400078ec0ff */
[----:B------:R-:W-:Y:S01]  /*1b4f0*/  LOP3.LUT R58, R59, R58, RZ, 0x3c, !PT ;  /* 0x0000003a3b3a7212 */ /* 0x000fe200078e3cff */
[----:B------:R-:W-:Y:S01]  /*1b500*/  IMAD.X R67, RZ, RZ, R27, P4 ;  /* 0x000000ffff437224 */ /* 0x000fe200020e061b */
[----:B------:R-:W-:Y:S02]  /*1b510*/  SHF.R.U64 R55, R55, 0x3, RZ ;  /* 0x0000000337377819 */ /* 0x000fe400000012ff */
[----:B------:R-:W-:Y:S02]  /*1b520*/  LOP3.LUT R46, R2, R46, RZ, 0x3c, !PT ;  /* 0x0000002e022e7212 */ /* 0x000fe400078e3cff */
[----:B------:R-:W-:Y:S02]  /*1b530*/  IADD3 R34, P1, R26, 0x8020, RZ ;  /* 0x000080201a227810 */ /* 0x000fe40007f3e0ff */
[----:B------:R-:W-:Y:S02]  /*1b540*/  IADD3.X R59, RZ, R27, RZ, P3, !PT ;  /* 0x0000001bff3b7210 */ /* 0x000fe40001ffe4ff */
[----:B------:R-:W-:-:S02]  /*1b550*/  LOP3.LUT R2, R66, 0x380, RZ, 0xc0, !PT ;  /* 0x0000038042027812 */ /* 0x000fc400078ec0ff */
[----:B------:R-:W-:Y:S02]  /*1b560*/  SHF.R.U64 R71, R71, 0x3, RZ ;  /* 0x0000000347477819 */ /* 0x000fe400000012ff */
[----:B------:R-:W-:Y:S01]  /*1b570*/  LOP3.LUT R54, R55, R54, RZ, 0x3c, !PT ;  /* 0x0000003637367212 */ /* 0x000fe200078e3cff */
[----:B------:R-:W-:Y:S01]  /*1b580*/  IMAD.X R55, RZ, RZ, R27, P2 ;  /* 0x000000ffff377224 */ /* 0x000fe200010e061b */
[----:B------:R-:W-:Y:S02]  /*1b590*/  LOP3.LUT R35, R34, 0x380, RZ, 0xc0, !PT ;  /* 0x0000038022237812 */ /* 0x000fe400078ec0ff */
[----:B------:R-:W-:Y:S02]  /*1b5a0*/  SHF.R.U64 R2, R2, 0x3, RZ ;  /* 0x0000000302027819 */ /* 0x000fe400000012ff */
[----:B------:R-:W-:Y:S02]  /*1b5b0*/  MOV R225, R58 ;  /* 0x0000003a00e17202 */ /* 0x000fe40000000f00 */
[----:B------:R-:W-:-:S02]  /*1b5c0*/  IADD3 R58, P2, R26, 0x4000, RZ ;  /* 0x000040001a3a7810 */ /* 0x000fc40007f5e0ff */
[----:B------:R-:W-:Y:S01]  /*1b5d0*/  LOP3.LUT R70, R71, R70, RZ, 0x3c, !PT ;  /* 0x0000004647467212 */ /* 0x000fe200078e3cff */
[--C-:B------:R-:W-:Y:S01]  /*1b5e0*/  IMAD.X R71, RZ, RZ, R27.reuse, P0 ;  /* 0x000000ffff477224 */ /* 0x100fe200000e061b */
[----:B------:R-:W-:Y:S01]  /*1b5f0*/  SHF.R.U64 R35, R35, 0x3, RZ ;  /* 0x0000000323237819 */ /* 0x000fe200000012ff */
[--C-:B------:R-:W-:Y:S01]  /*1b600*/  IMAD.X R59, RZ, RZ, R27.reuse, P2 ;  /* 0x000000ffff3b7224 */ /* 0x100fe200010e061b */
[----:B------:R-:W-:Y:S02]  /*1b610*/  LOP3.LUT R66, R2, R66, RZ, 0x3c, !PT ;  /* 0x0000004202427212 */ /* 0x000fe400078e3cff */
[----:B------:R-:W-:Y:S02]  /*1b620*/  IADD3 R38, P0, R26, 0x8000, RZ ;  /* 0x000080001a267810 */ /* 0x000fe40007f1e0ff */
[----:B------:R-:W-:Y:S02]  /*1b630*/  LOP3.LUT R2, R58, 0x380, RZ, 0xc0, !PT ;  /* 0x000003803a027812 */ /* 0x000fe400078ec0ff */
[----:B------:R-:W-:Y:S01]  /*1b640*/  LOP3.LUT R34, R35, R34, RZ, 0x3c, !PT ;  /* 0x0000002223227212 */ /* 0x000fe200078e3cff */
[----:B------:R-:W-:Y:S01]  /*1b650*/  IMAD.X R35, RZ, RZ, R27, P1 ;  /* 0x000000ffff237224 */ /* 0x000fe200008e061b */
[----:B------:R-:W-:-:S02]  /*1b660*/  LOP3.LUT R39, R38, 0x380, RZ, 0xc0, !PT ;  /* 0x0000038026277812 */ /* 0x000fc400078ec0ff */
[----:B------:R-:W-:Y:S02]  /*1b670*/  SHF.R.U64 R2, R2, 0x3, RZ ;  /* 0x0000000302027819 */ /* 0x000fe400000012ff */
[----:B------:R-:W-:Y:S02]  /*1b680*/  MOV R223, R50 ;  /* 0x0000003200df7202 */ /* 0x000fe40000000f00 */
[----:B------:R-:W-:Y:S02]  /*1b690*/  IADD3 R50, P1, R26, 0x60, RZ ;  /* 0x000000601a327810 */ /* 0x000fe40007f3e0ff */
[----:B------:R-:W-:Y:S02]  /*1b6a0*/  SHF.R.U64 R39, R39, 0x3, RZ ;  /* 0x0000000327277819 */ /* 0x000fe400000012ff */
[----:B------:R-:W-:Y:S02]  /*1b6b0*/  LOP3.LUT R58, R2, R58, RZ, 0x3c, !PT ;  /* 0x0000003a023a7212 */ /* 0x000fe400078e3cff */
[----:B------:R-:W-:-:S02]  /*1b6c0*/  LOP3.LUT R2, R50, 0x380, RZ, 0xc0, !PT ;  /* 0x0000038032027812 */ /* 0x000fc400078ec0ff */
[----:B------:R-:W-:Y:S02]  /*1b6d0*/  LOP3.LUT R38, R39, R38, RZ, 0x3c, !PT ;  /* 0x0000002627267212 */ /* 0x000fe400078e3cff */
[----:B------:R-:W-:Y:S02]  /*1b6e0*/  SHF.R.U64 R2, R2, 0x3, RZ ;  /* 0x0000000302027819 */ /* 0x000fe400000012ff */
[----:B------:R-:W-:Y:S02]  /*1b6f0*/  MOV R221, R34 ;  /* 0x0000002200dd7202 */ /* 0x000fe40000000f00 */
[----:B------:R-:W-:Y:S02]  /*1b700*/  IADD3.X R39, RZ, R27, RZ, P0, !PT ;  /* 0x0000001bff277210 */ /* 0x000fe400007fe4ff */
[----:B------:R-:W-:Y:S02]  /*1b710*/  IADD3 R34, P0, R26, 0x40, RZ ;  /* 0x000000401a227810 */ /* 0x000fe40007f1e0ff */
[----:B------:R-:W-:-:S02]  /*1b720*/  LOP3.LUT R50, R2, R50, RZ, 0x3c, !PT ;  /* 0x0000003202327212 */ /* 0x000fc400078e3cff */
[----:B------:R-:W-:Y:S01]  /*1b730*/  LOP3.LUT R2, R34, 0x380, RZ, 0xc0, !PT ;  /* 0x0000038022027812 */ /* 0x000fe200078ec0ff */
[----:B------:R-:W-:Y:S01]  /*1b740*/  IMAD.X R35, RZ, RZ, R27, P0 ;  /* 0x000000ffff237224 */ /* 0x000fe200000e061b */
[----:B------:R-:W-:Y:S02]  /*1b750*/  IADD3 R42, P3, R26, 0x4060, RZ ;  /* 0x000040601a2a7810 */ /* 0x000fe40007f7e0ff */
[----:B------:R-:W-:Y:S02]  /*1b760*/  SHF.R.U64 R2, R2, 0x3, RZ ;  /* 0x0000000302027819 */ /* 0x000fe400000012ff */
[----:B------:R-:W-:Y:S02]  /*1b770*/  IADD3.X R51, RZ, R27, RZ, P1, !PT ;  /* 0x0000001bff337210 */ /* 0x000fe40000ffe4ff */
[----:B------:R-:W-:Y:S02]  /*1b780*/  LOP3.LUT R34, R2, R34, RZ, 0x3c, !PT ;  /* 0x0000002202227212 */ /* 0x000fe400078e3cff */
[----:B------:R-:W-:-:S02]  /*1b790*/  MOV R222, R54 ;  /* 0x0000003600de7202 */ /* 0x000fc40000000f00 */
[----:B------:R-:W-:Y:S02]  /*1b7a0*/  MOV R214, R34 ;  /* 0x0000002200d67202 */ /* 0x000fe40000000f00 */
[----:B------:R-:W-:Y:S02]  /*1b7b0*/  IADD3 R34, P0, R26, 0x20, RZ ;  /* 0x000000201a227810 */ /* 0x000fe40007f1e0ff */
[----:B------:R-:W-:Y:S02]  /*1b7c0*/  LOP3.LUT R43, R42, 0x380, RZ, 0xc0, !PT ;  /* 0x000003802a2b7812 */ /* 0x000fe400078ec0ff */
[----:B------:R-:W-:Y:S01]  /*1b7d0*/  LOP3.LUT R2, R34, 0x380, RZ, 0xc0, !PT ;  /* 0x0000038022027812 */ /* 0x000fe200078ec0ff */
[----:B------:R-:W-:Y:S01]  /*1b7e0*/  IMAD.X R35, RZ, RZ, R27, P0 ;  /* 0x000000ffff237224 */ /* 0x000fe200000e061b */
[----:B------:R-:W-:Y:S02]  /*1b7f0*/  SHF.R.U64 R43, R43, 0x3, RZ ;  /* 0x000000032b2b7819 */ /* 0x000fe400000012ff */
[----:B------:R-:W-:-:S02]  /*1b800*/  SHF.R.U64 R2, R2, 0x3, RZ ;  /* 0x0000000302027819 */ /* 0x000fc400000012ff */
[----:B------:R-:W-:Y:S01]  /*1b810*/  LOP3.LUT R42, R43, R42, RZ, 0x3c, !PT ;  /* 0x0000002a2b2a7212 */ /* 0x000fe200078e3cff */
[----:B------:R-:W-:Y:S01]  /*1b820*/  IMAD.X R43, RZ, RZ, R27, P3 ;  /* 0x000000ffff2b7224 */ /* 0x000fe200018e061b */
[----:B------:R-:W-:Y:S02]  /*1b830*/  LOP3.LUT R34, R2, R34, RZ, 0x3c, !PT ;  /* 0x0000002202227212 */ /* 0x000fe400078e3cff */
[----:B------:R-:W-:Y:S02]  /*1b840*/  LOP3.LUT R2, R26, 0x380, RZ, 0xc0, !PT ;  /* 0x000003801a027812 */ /* 0x000fe400078ec0ff */
[----:B------:R-:W-:Y:S02]  /*1b850*/  MOV R226, R70 ;  /* 0x0000004600e27202 */ /* 0x000fe40000000f00 */
[----:B------:R-:W-:Y:S02]  /*1b860*/  SHF.R.U64 R2, R2, 0x3, RZ ;  /* 0x0000000302027819 */ /* 0x000fe400000012ff */
[----:B------:R-:W-:-:S02]  /*1b870*/  MOV R224, R62 ;  /* 0x0000003e00e07202 */ /* 0x000fc40000000f00 */
[----:B------:R-:W-:Y:S02]  /*1b880*/  LOP3.LUT R26, R2, R26, RZ, 0x3c, !PT ;  /* 0x0000001a021a7212 */ /* 0x000fe400078e3cff */
[C---:B---3--:R-:W-:Y:S02]  /*1b890*/  LOP3.LUT P0, R2, R229.reuse, 0x3, RZ, 0xc0, !PT ;  /* 0x00000003e5027812 */ /* 0x048fe4000780c0ff */
[----:B------:R-:W-:Y:S02]  /*1b8a0*/  MOV R220, R38 ;  /* 0x0000002600dc7202 */ /* 0x000fe40000000f00 */
[----:B------:R-:W-:Y:S01]  /*1b8b0*/  ISETP.EQ.OR P0, PT, R2, 0x3, !P0 ;  /* 0x000000030200780c */ /* 0x000fe20004702670 */
[----:B------:R-:W-:Y:S01]  /*1b8c0*/  IMAD.SHL.U32 R2, R229, 0x4, RZ ;  /* 0x00000004e5027824 */ /* 0x000fe200078e00ff */
[----:B------:R-:W-:Y:S02]  /*1b8d0*/  MOV R219, R42 ;  /* 0x0000002a00db7202 */ /* 0x000fe40000000f00 */
[----:B------:R-:W-:-:S02]  /*1b8e0*/  SEL R4, R5, R6, P0 ;  /* 0x0000000605047207 */ /* 0x000fc40000000000 */
[----:B------:R-:W-:Y:S02]  /*1b8f0*/  LOP3.LUT R2, R2, 0xc, RZ, 0xc0, !PT ;  /* 0x0000000c02027812 */ /* 0x000fe400078ec0ff */
[----:B------:R-:W-:Y:S02]  /*1b900*/  SEL R5, R6, R5, P0 ;  /* 0x0000000506057207 */ /* 0x000fe40000000000 */
[----:B------:R-:W-:Y:S02]  /*1b910*/  IADD3 R2, P1, R2, UR4, RZ ;  /* 0x0000000402027c10 */ /* 0x000fe4000ff3e0ff */
[----:B------:R-:W-:Y:S02]  /*1b920*/  SEL R55, R3, R0, P0 ;  /* 0x0000000003377207 */ /* 0x000fe40000000000 */
[----:B------:R-:W-:Y:S01]  /*1b930*/  SEL R6, R0, R3, P0 ;  /* 0x0000000300067207 */ /* 0x000fe20000000000 */
[----:B------:R-:W-:Y:S01]  /*1b940*/  IMAD.X R3, RZ, RZ, UR5, P1 ;  /* 0x00000005ff037e24 */ /* 0x000fe200088e06ff */
[----:B------:R-:W-:-:S02]  /*1b950*/  MOV R218, R46 ;  /* 0x0000002e00da7202 */ /* 0x000fc40000000f00 */
[----:B------:R-:W-:Y:S02]  /*1b960*/  MOV R217, R66 ;  /* 0x0000004200d97202 */ /* 0x000fe40000000f00 */
[----:B------:R1:W5:Y:S01]  /*1b970*/  LDG.E.CONSTANT R0, desc[UR42][R2.64] ;  /* 0x0000002a02007981 */ /* 0x000362000c1e9900 */
[----:B------:R-:W-:Y:S01]  /*1b980*/  UMOV UR4, 0xffffffff ;  /* 0xffffffff00047882 */ /* 0x000fe20000000000 */
[----:B------:R-:W-:Y:S02]  /*1b990*/  MOV R216, R58 ;  /* 0x0000003a00d87202 */ /* 0x000fe40000000f00 */
[----:B------:R-:W-:Y:S02]  /*1b9a0*/  MOV R215, R50 ;  /* 0x0000003200d77202 */ /* 0x000fe40000000f00 */
[----:B------:R-:W-:Y:S02]  /*1b9b0*/  MOV R213, R34 ;  /* 0x0000002200d57202 */ /* 0x000fe40000000f00 */
[----:B------:R-:W-:Y:S01]  /*1b9c0*/  MOV R212, R26 ;  /* 0x0000001a00d47202 */ /* 0x000fe20000000f00 */
[----:B------:R-:W-:Y:S06]  /*1b9d0*/  BRA.DIV UR4, `(.L_x_505) ;  /* 0x000000f204107947 */ /* 0x000fec000b800000 */
[----:B------:R-:W-:Y:S01]  /*1b9e0*/  SEL R27, R53, R81, P0 ;  /* 0x00000051351b7207 */ /* 0x000fe20000000000 */
[----:B-1---5:R-:W-:Y:S01]  /*1b9f0*/  SHFL.IDX PT, R3, R55, R0, 0x1c1f ;  /* 0x001c1f0037037589 */ /* 0x022fe200000e0000 */
[----:B------:R-:W-:Y:S02]  /*1ba00*/  SEL R26, R81, R53, P0 ;  /* 0x00000035511a7207 */ /* 0x000fe40000000000 */
[----:B------:R-:W-:Y:S01]  /*1ba10*/  SEL R70, R101, R129, P0 ;  /* 0x0000008165467207 */ /* 0x000fe20000000000 */
[----:B------:R-:W-:Y:S01]  /*1ba20*/  SHFL.IDX PT, R4, R4, R0, 0x1c1f ;  /* 0x001c1f0004047589 */ /* 0x000fe200000e0000 */
[----:B------:R-:W-:Y:S02]  /*1ba30*/  SEL R21, R32, R25, P0 ;  /* 0x0000001920157207 */ /* 0x000fe40000000000 */
[----:B------:R-:W-:Y:S01]  /*1ba40*/  SEL R24, R25, R32, P0 ;  /* 0x0000002019187207 */ /* 0x000fe20000000000 */
[----:B------:R-:W-:Y:S01]  /*1ba50*/  SHFL.IDX PT, R27, R27, R0, 0x1c1f ;  /* 0x001c1f001b1b7589 */ /* 0x000fe200000e0000 */
[----:B------:R-:W-:-:S02]  /*1ba60*/  SEL R101, R129, R101, P0 ;  /* 0x0000006581657207 */ /* 0x000fc40000000000 */
[----:B------:R-:W-:Y:S01]  /*1ba70*/  SEL R81, R117, R145, P0 ;  /* 0x0000009175517207 */ /* 0x000fe20000000000 */
[----:B------:R-:W-:Y:S01]  /*1ba80*/  SHFL.IDX PT, R21, R21, R0, 0x1c1f ;  /* 0x001c1f0015157589 */ /* 0x000fe200000e0000 */
        /* <DEDUP_REMOVED lines=28> */
[----:B------:R-:W-:Y:S01]  /*1bc50*/  LOP3.LUT R2, R0, 0x2, RZ, 0x3c, !PT ;  /* 0x0000000200027812 */ /* 0x000fe200078e3cff */
[----:B------:R-:W-:Y:S01]  /*1bc60*/  SHFL.IDX PT, R74, R74, R0, 0x1c1f ;  /* 0x001c1f004a4a7589 */ /* 0x000fe200000e0000 */
[----:B------:R-:W-:Y:S02]  /*1bc70*/  SEL R39, R9, R8, P0 ;  /* 0x0000000809277207 */ /* 0x000fe40000000000 */
[----:B------:R-:W-:Y:S01]  /*1bc80*/  SEL R38, R37, R49, P0 ;  /* 0x0000003125267207 */ /* 0x000fe20000000000 */
[----:B------:R-:W1:Y:S01]  /*1bc90*/  SHFL.IDX PT, R61, R61, R2, 0x1c1f ;  /* 0x001c1f023d3d7589 */ /* 0x000e6200000e0000 */
        /* <DEDUP_REMOVED lines=113> */
[----:B------:R-:W2:Y:S01]  /*1c3b0*/  SHFL.IDX PT, R54, R127, R0, 0x1c1f ;  /* 0x001c1f007f367589 */ /* 0x000ea200000e0000 */
[----:B------:R-:W-:Y:S02]  /*1c3c0*/  SEL R128, R161, R128, P0 ;  /* 0x00000080a1807207 */ /* 0x000fe40000000000 */
[----:B------:R-:W-:Y:S01]  /*1c3d0*/  SEL R133, R133, R160, P0 ;  /* 0x000000a085857207 */ /* 0x000fe20000000000 */
[----:B------:R-:W-:Y:S01]  /*1c3e0*/  SHFL.IDX PT, R129, R123, R0, 0x1c1f ;  /* 0x001c1f007b817589 */ /* 0x000fe200000e0000 */
[----:B------:R-:W-:-:S02]  /*1c3f0*/  SEL R141, R141, R162, P0 ;  /* 0x000000a28d8d7207 */ /* 0x000fc40000000000 */
[----:B------:R-:W-:Y:S01]  /*1c400*/  SEL R144, R165, R144, P0 ;  /* 0x00000090a5907207 */ /* 0x000fe20000000000 */
[----:B------:R-:W3:Y:S01]  /*1c410*/  SHFL.IDX PT, R24, R24, R2, 0x1c1f ;  /* 0x001c1f0218187589 */ /* 0x000ee200000e0000 */
[----:B------:R-:W-:Y:S02]  /*1c420*/  SEL R149, R149, R164, P0 ;  /* 0x000000a495957207 */ /* 0x000fe40000000000 */
[----:B------:R-:W-:Y:S01]  /*1c430*/  SEL R153, R167, R153, P0 ;  /* 0x00000099a7997207 */ /* 0x000fe20000000000 */
[----:B------:R-:W4:Y:S01]  /*1c440*/  SHFL.IDX PT, R25, R51, R2, 0x1c1f ;  /* 0x001c1f0233197589 */ /* 0x000f2200000e0000 */
[----:B------:R-:W-:Y:S02]  /*1c450*/  SEL R154, R154, R166, P0 ;  /* 0x000000a69a9a7207 */ /* 0x000fe40000000000 */
[----:B------:R-:W-:Y:S01]  /*1c460*/  SEL R155, R169, R155, P0 ;  /* 0x0000009ba99b7207 */ /* 0x000fe20000000000 */
[----:B------:R-:W0:Y:S01]  /*1c470*/  SHFL.IDX PT, R52, R52, R2, 0x1c1f ;  /* 0x001c1f0234347589 */ /* 0x000e2200000e0000 */
[----:B------:R-:W-:-:S02]  /*1c480*/  SEL R156, R156, R168, P0 ;  /* 0x000000a89c9c7207 */ /* 0x000fc40000000000 */
[----:B------:R-:W-:Y:S01]  /*1c490*/  SEL R102, R103, R102, P0 ;  /* 0x0000006667667207 */ /* 0x000fe20000000000 */
[----:B------:R-:W0:Y:S01]  /*1c4a0*/  SHFL.IDX PT, R28, R28, R2, 0x1c1f ;  /* 0x001c1f021c1c7589 */ /* 0x000e2200000e0000 */
[----:B------:R-:W-:Y:S02]  /*1c4b0*/  SEL R107, R107, R106, P0 ;  /* 0x0000006a6b6b7207 */ /* 0x000fe40000000000 */
[----:B------:R-:W-:Y:S01]  /*1c4c0*/  SEL R115, R115, R114, P0 ;  /* 0x0000007273737207 */ /* 0x000fe20000000000 */
[----:B------:R-:W0:Y:S01]  /*1c4d0*/  SHFL.IDX PT, R26, R26, R2, 0x1c1f ;  /* 0x001c1f021a1a7589 */ /* 0x000e2200000e0000 */
        /* <DEDUP_REMOVED lines=8> */
[----:B------:R-:W0:Y:S01]  /*1c560*/  SHFL.IDX PT, R56, R56, R2, 0x1c1f ;  /* 0x001c1f0238387589 */ /* 0x000e2200000e0000 */
[----:B------:R-:W-:Y:S02]  /*1c570*/  SEL R103, R150, R151, P0 ;  /* 0x0000009796677207 */ /* 0x000fe40000000000 */
[----:B------:R-:W-:Y:S01]  /*1c580*/  SEL R150, R151, R150, P0 ;  /* 0x0000009697967207 */ /* 0x000fe20000000000 */
[----:B------:R-:W-:Y:S01]  /*1c590*/  SHFL.IDX PT, R53, R53, R0, 0x1c1f ;  /* 0x001c1f0035357589 */ /* 0x000fe200000e0000 */
[----:B-1----:R-:W-:-:S02]  /*1c5a0*/  SEL R177, R42, R61, P0 ;  /* 0x0000003d2ab17207 */ /* 0x002fc40000000000 */
[----:B------:R-:W-:Y:S01]  /*1c5b0*/  SEL R176, R61, R42, P0 ;  /* 0x0000002a3db07207 */ /* 0x000fe20000000000 */
[----:B------:R-:W1:Y:S01]  /*1c5c0*/  SHFL.IDX PT, R69, R69, R2, 0x1c1f ;  /* 0x001c1f0245457589 */ /* 0x000e6200000e0000 */
[----:B--2---:R-:W-:Y:S02]  /*1c5d0*/  SEL R61, R54, R55, P0 ;  /* 0x00000037363d7207 */ /* 0x004fe40000000000 */
        /* <DEDUP_REMOVED lines=13> */
[----:B------:R-:W2:Y:S01]  /*1c6b0*/  SHFL.IDX PT, R104, R104, R2, 0x1c1f ;  /* 0x001c1f0268687589 */ /* 0x000ea200000e0000 */
        /* <DEDUP_REMOVED lines=11> */
[----:B------:R-:W2:Y:S01]  /*1c770*/  SHFL.IDX PT, R112, R112, R2, 0x1c1f ;  /* 0x001c1f0270707589 */ /* 0x000ea200000e0000 */
        /* <DEDUP_REMOVED lines=11> */
[----:B------:R-:W-:Y:S01]  /*1c830*/  SHFL.IDX PT, R119, R119, R0, 0x1c1f ;  /* 0x001c1f0077777589 */ /* 0x000fe200000e0000 */
[----:B------:R-:W-:Y:S02]  /*1c840*/  SEL R60, R74, R78, P0 ;  /* 0x0000004e4a3c7207 */ /* 0x000fe40000000000 */
[----:B------:R-:W-:Y:S01]  /*1c850*/  SEL R55, R79, R86, P0 ;  /* 0x000000564f377207 */ /* 0x000fe20000000000 */
[----:B------:R-:W2:Y:S01]  /*1c860*/  SHFL.IDX PT, R159, R159, R2, 0x1c1f ;  /* 0x001c1f029f9f7589 */ /* 0x000ea200000e0000 */
[----:B------:R-:W-:-:S02]  /*1c870*/  SEL R64, R82, R90, P0 ;  /* 0x0000005a52407207 */ /* 0x000fc40000000000 */
[----:B------:R-:W-:Y:S01]  /*1c880*/  SEL R68, R83, R94, P0 ;  /* 0x0000005e53447207 */ /* 0x000fe20000000000 */
[----:B------:R-:W-:Y:S01]  /*1c890*/  SHFL.IDX PT, R65, R65, R0, 0x1c1f ;  /* 0x001c1f0041417589 */ /* 0x000fe200000e0000 */
[----:B---3--:R-:W-:Y:S02]  /*1c8a0*/  SEL R200, R21, R24, P0 ;  /* 0x0000001815c87207 */ /* 0x008fe40000000000 */
[----:B------:R-:W-:Y:S01]  /*1c8b0*/  SEL R201, R24, R21, P0 ;  /* 0x0000001518c97207 */ /* 0x000fe20000000000 */
[----:B------:R-:W3:Y:S01]  /*1c8c0*/  SHFL.IDX PT, R125, R125, R2, 0x1c1f ;  /* 0x001c1f027d7d7589 */ /* 0x000ee200000e0000 */
[----:B----4-:R-:W-:Y:S02]  /*1c8d0*/  SEL R198, R20, R25, P0 ;  /* 0x0000001914c67207 */ /* 0x010fe40000000000 */
[----:B------:R-:W-:Y:S01]  /*1c8e0*/  SEL R199, R25, R20, P0 ;  /* 0x0000001419c77207 */ /* 0x000fe20000000000 */
[----:B------:R-:W-:Y:S01]  /*1c8f0*/  SHFL.IDX PT, R89, R89, R0, 0x1c1f ;  /* 0x001c1f0059597589 */ /* 0x000fe200000e0000 */
[----:B0-----:R-:W-:-:S02]  /*1c900*/  SEL R194, R39, R52, P0 ;  /* 0x0000003427c27207 */ /* 0x001fc40000000000 */
[----:B------:R-:W-:Y:S01]  /*1c910*/  SEL R195, R52, R39, P0 ;  /* 0x0000002734c37207 */ /* 0x000fe20000000000 */
[----:B------:R-:W0:Y:S01]  /*1c920*/  SHFL.IDX PT, R128, R128, R2, 0x1c1f ;  /* 0x001c1f0280807589 */ /* 0x000e2200000e0000 */
[----:B------:R-:W-:Y:S02]  /*1c930*/  SEL R185, R32, R28, P0 ;  /* 0x0000001c20b97207 */ /* 0x000fe40000000000 */
[----:B------:R-:W-:Y:S01]  /*1c940*/  SEL R184, R28, R32, P0 ;  /* 0x000000201cb87207 */ /* 0x000fe20000000000 */
[----:B------:R-:W-:Y:S01]  /*1c950*/  SHFL.IDX PT, R92, R92, R0, 0x1c1f ;  /* 0x001c1f005c5c7589 */ /* 0x000fe200000e0000 */
[----:B------:R-:W-:Y:S02]  /*1c960*/  SEL R181, R27, R26, P0 ;  /* 0x0000001a1bb57207 */ /* 0x000fe40000000000 */
[----:B------:R-:W-:Y:S01]  /*1c970*/  SEL R180, R26, R27, P0 ;  /* 0x0000001b1ab47207 */ /* 0x000fe20000000000 */
[----:B------:R-:W4:Y:S01]  /*1c980*/  SHFL.IDX PT, R133, R133, R2, 0x1c1f ;  /* 0x001c1f0285857589 */ /* 0x000f2200000e0000 */
[----:B------:R-:W-:-:S02]  /*1c990*/  SEL R179, R43, R56, P0 ;  /* 0x000000382bb37207 */ /* 0x000fc40000000000 */
[----:B------:R-:W-:Y:S01]  /*1c9a0*/  SEL R178, R56, R43, P0 ;  /* 0x0000002b38b27207 */ /* 0x000fe20000000000 */
[----:B------:R-:W-:Y:S01]  /*1c9b0*/  SHFL.IDX PT, R97, R97, R0, 0x1c1f ;  /* 0x001c1f0061617589 */ /* 0x000fe200000e0000 */
[----:B-1----:R-:W-:Y:S02]  /*1c9c0*/  SEL R173, R53, R69, P0 ;  /* 0x0000004535ad7207 */ /* 0x002fe40000000000 */
[----:B------:R-:W-:Y:S01]  /*1c9d0*/  SEL R147, R69, R53, P0 ;  /* 0x0000003545937207 */ /* 0x000fe20000000000 */
[----:B------:R-:W1:Y:S01]  /*1c9e0*/  SHFL.IDX PT, R141, R141, R2, 0x1c1f ;  /* 0x001c1f028d8d7589 */ /* 0x000e6200000e0000 */
[----:B------:R-:W-:Y:S02]  /*1c9f0*/  SEL R57, R72, R57, P0 ;  /* 0x0000003948397207 */ /* 0x000fe40000000000 */
[----:B------:R-:W-:Y:S01]  /*1ca00*/  SEL R58, R77, R58, P0 ;  /* 0x0000003a4d3a7207 */ /* 0x000fe20000000000 */
[----:B------:R-:W-:Y:S01]  /*1ca10*/  SHFL.IDX PT, R121, R121, R0, 0x1c1f ;  /* 0x001c1f0079797589 */ /* 0x000fe200000e0000 */
[----:B------:R-:W-:-:S02]  /*1ca20*/  SEL R59, R80, R59, P0 ;  /* 0x0000003b503b7207 */ /* 0x000fc40000000000 */
[----:B------:R-:W-:Y:S01]  /*1ca30*/  SEL R62, R85, R62, P0 ;  /* 0x0000003e553e7207 */ /* 0x000fe20000000000 */
[----:B------:R-:W1:Y:S01]  /*1ca40*/  SHFL.IDX PT, R144, R144, R2, 0x1c1f ;  /* 0x001c1f0290907589 */ /* 0x000e6200000e0000 */
[----:B------:R-:W-:Y:S02]  /*1ca50*/  SEL R63, R88, R63, P0 ;  /* 0x0000003f583f7207 */ /* 0x000fe40000000000 */
[----:B------:R-:W-:Y:S01]  /*1ca60*/  SEL R66, R93, R66, P0 ;  /* 0x000000425d427207 */ /* 0x000fe20000000000 */
        /* <DEDUP_REMOVED lines=9> */
[----:B------:R-:W1:Y:S01]  /*1cb00*/  SHFL.IDX PT, R153, R153, R2, 0x1c1f ;  /* 0x001c1f0299997589 */ /* 0x000e6200000e0000 */
[----:B--2---:R-:W-:Y:S02]  /*1cb10*/  SEL R10, R70, R101, P0 ;  /* 0x00000065460a7207 */ /* 0x004fe40000000000 */
        /* <DEDUP_REMOVED lines=9> */
[----:B---3--:R-:W-:Y:S01]  /*1cbb0*/  SEL R28, R65, R125, P0 ;  /* 0x0000007d411c7207 */ /* 0x008fe20000000000 */
[----:B------:R-:W3:Y:S01]  /*1cbc0*/  SHFL.IDX PT, R155, R155, R2, 0x1c1f ;  /* 0x001c1f029b9b7589 */ /* 0x000ee200000e0000 */
[----:B0-----:R-:W-:-:S02]  /*1cbd0*/  SEL R42, R89, R128, P0 ;  /* 0x00000080592a7207 */ /* 0x001fc40000000000 */
[----:B----4-:R-:W-:Y:S01]  /*1cbe0*/  SEL R43, R92, R133, P0 ;  /* 0x000000855c2b7207 */ /* 0x010fe20000000000 */
[----:B------:R-:W-:Y:S01]  /*1cbf0*/  SHFL.IDX PT, R116, R116, R0, 0x1c1f ;  /* 0x001c1f0074747589 */ /* 0x000fe200000e0000 */
[----:B-1----:R-:W-:Y:S02]  /*1cc00*/  SEL R45, R97, R141, P0 ;  /* 0x0000008d612d7207 */ /* 0x002fe40000000000 */
[----:B------:R-:W-:Y:S01]  /*1cc10*/  SEL R46, R121, R144, P0 ;  /* 0x00000090792e7207 */ /* 0x000fe20000000000 */
[----:B------:R-:W0:Y:S01]  /*1cc20*/  SHFL.IDX PT, R156, R156, R2, 0x1c1f ;  /* 0x001c1f029c9c7589 */ /* 0x000e2200000e0000 */
[----:B------:R-:W-:Y:S02]  /*1cc30*/  SEL R47, R100, R149, P0 ;  /* 0x00000095642f7207 */ /* 0x000fe40000000000 */
[----:B------:R-:W-:Y:S01]  /*1cc40*/  SEL R48, R105, R153, P0 ;  /* 0x0000009969307207 */ /* 0x000fe20000000000 */
[----:B------:R-:W1:Y:S01]  /*1cc50*/  SHFL.IDX PT, R75, R75, R2, 0x1c1f ;  /* 0x001c1f024b4b7589 */ /* 0x000e6200000e0000 */
[----:B------:R-:W-:-:S02]  /*1cc60*/  SEL R80, R114, R111, P0 ;  /* 0x0000006f72507207 */ /* 0x000fc40000000000 */
[----:B------:R-:W-:Y:S01]  /*1cc70*/  SEL R90, R129, R123, P0 ;  /* 0x0000007b815a7207 */ /* 0x000fe20000000000 */
[----:B------:R-:W4:Y:S01]  /*1cc80*/  SHFL.IDX PT, R124, R137, R2, 0x1c1f ;  /* 0x001c1f02897c7589 */ /* 0x000f2200000e0000 */
[----:B--2---:R-:W-:Y:S02]  /*1cc90*/  SEL R50, R108, R154, P0 ;  /* 0x0000009a6c327207 */ /* 0x004fe40000000000 */
[----:B------:R-:W-:Y:S01]  /*1cca0*/  SEL R70, R101, R70, P0 ;  /* 0x0000004665467207 */ /* 0x000fe20000000000 */
[----:B------:R-:W-:Y:S01]  /*1ccb0*/  SHFL.IDX PT, R87, R87, R0, 0x1c1f ;  /* 0x001c1f0057577589 */ /* 0x000fe200000e0000 */
[----:B------:R-:W-:Y:S02]  /*1ccc0*/  SEL R71, R104, R71, P0 ;  /* 0x0000004768477207 */ /* 0x000fe40000000000 */
[----:B------:R-:W-:Y:S01]  /*1ccd0*/  SEL R73, R109, R73, P0 ;  /* 0x000000496d497207 */ /* 0x000fe20000000000 */
[----:B------:R-:W2:Y:S01]  /*1cce0*/  SHFL.IDX PT, R102, R102, R2, 0x1c1f ;  /* 0x001c1f0266667589 */ /* 0x000ea200000e0000 */
[----:B---3--:R-:W-:-:S02]  /*1ccf0*/  SEL R52, R113, R155, P0 ;  /* 0x0000009b71347207 */ /* 0x008fc40000000000 */
[----:B------:R-:W-:Y:S01]  /*1cd00*/  SEL R76, R112, R76, P0 ;  /* 0x0000004c704c7207 */ /* 0x000fe20000000000 */
[----:B------:R-:W-:Y:S01]  /*1cd10*/  SHFL.IDX PT, R106, R140, R0, 0x1c1f ;  /* 0x001c1f008c6a7589 */ /* 0x000fe200000e0000 */
[----:B------:R-:W-:Y:S02]  /*1cd20*/  SEL R81, R117, R81, P0 ;  /* 0x0000005175517207 */ /* 0x000fe40000000000 */
[----:B------:R-:W-:Y:S01]  /*1cd30*/  SEL R84, R120, R84, P0 ;  /* 0x0000005478547207 */ /* 0x000fe20000000000 */
[----:B------:R-:W3:Y:S01]  /*1cd40*/  SHFL.IDX PT, R107, R107, R2, 0x1c1f ;  /* 0x001c1f026b6b7589 */ /* 0x000ee200000e0000 */
[----:B0-----:R-:W-:Y:S02]  /*1cd50*/  SEL R53, R116, R156, P0 ;  /* 0x0000009c74357207 */ /* 0x001fe40000000000 */
[----:B------:R-:W-:Y:S01]  /*1cd60*/  SEL R119, R159, R119, P0 ;  /* 0x000000779f777207 */ /* 0x000fe20000000000 */
[----:B------:R-:W-:Y:S01]  /*1cd70*/  SHFL.IDX PT, R91, R91, R0, 0x1c1f ;  /* 0x001c1f005b5b7589 */ /* 0x000fe200000e0000 */
[----:B-1----:R-:W-:-:S02]  /*1cd80*/  SEL R56, R118, R75, P0 ;  /* 0x0000004b76387207 */ /* 0x002fc40000000000 */
[----:B------:R-:W-:Y:S01]  /*1cd90*/  SEL R65, R125, R65, P0 ;  /* 0x000000417d417207 */ /* 0x000fe20000000000 */
[----:B------:R-:W0:Y:S01]  /*1cda0*/  SHFL.IDX PT, R110, R110, R2, 0x1c1f ;  /* 0x001c1f026e6e7589 */ /* 0x000e2200000e0000 */
[----:B----4-:R-:W-:Y:S02]  /*1cdb0*/  SEL R69, R127, R124, P0 ;  /* 0x0000007c7f457207 */ /* 0x010fe40000000000 */
[----:B------:R-:W-:Y:S01]  /*1cdc0*/  SEL R89, R128, R89, P0 ;  /* 0x0000005980597207 */ /* 0x000fe20000000000 */
[----:B------:R-:W-:Y:S01]  /*1cdd0*/  SHFL.IDX PT, R95, R95, R0, 0x1c1f ;  /* 0x001c1f005f5f7589 */ /* 0x000fe200000e0000 */
[----:B------:R-:W-:Y:S02]  /*1cde0*/  SEL R92, R133, R92, P0 ;  /* 0x0000005c855c7207 */ /* 0x000fe40000000000 */
[----:B------:R-:W-:Y:S01]  /*1cdf0*/  SEL R97, R141, R97, P0 ;  /* 0x000000618d617207 */ /* 0x000fe20000000000 */
[----:B------:R-:W1:Y:S01]  /*1ce00*/  SHFL.IDX PT, R157, R157, R2, 0x1c1f ;  /* 0x001c1f029d9d7589 */ /* 0x000e6200000e0000 */
[----:B--2---:R-:W-:-:S02]  /*1ce10*/  SEL R72, R87, R102, P0 ;  /* 0x0000006657487207 */ /* 0x004fc40000000000 */
[----:B------:R-:W-:Y:S01]  /*1ce20*/  SEL R121, R144, R121, P0 ;  /* 0x0000007990797207 */ /* 0x000fe20000000000 */
[----:B------:R-:W-:Y:S01]  /*1ce30*/  SHFL.IDX PT, R115, R145, R0, 0x1c1f ;  /* 0x001c1f0091737589 */ /* 0x000fe200000e0000 */
[----:B------:R-:W-:Y:S02]  /*1ce40*/  SEL R100, R149, R100, P0 ;  /* 0x0000006495647207 */ /* 0x000fe40000000000 */
[----:B------:R-:W-:Y:S01]  /*1ce50*/  SEL R105, R153, R105, P0 ;  /* 0x0000006999697207 */ /* 0x000fe20000000000 */
[----:B------:R-:W2:Y:S01]  /*1ce60*/  SHFL.IDX PT, R122, R122, R2, 0x1c1f ;  /* 0x001c1f027a7a7589 */ /* 0x000ea200000e0000 */
[----:B---3--:R-:W-:Y:S02]  /*1ce70*/  SEL R77, R106, R107, P0 ;  /* 0x0000006b6a4d7207 */ /* 0x008fe40000000000 */
[----:B------:R-:W-:Y:S01]  /*1ce80*/  SEL R108, R154, R108, P0 ;  /* 0x0000006c9a6c7207 */ /* 0x000fe20000000000 */
[----:B------:R-:W-:Y:S01]  /*1ce90*/  SHFL.IDX PT, R98, R98, R0, 0x1c1f ;  /* 0x001c1f0062627589 */ /* 0x000fe200000e0000 */
[----:B------:R-:W-:-:S02]  /*1cea0*/  SEL R113, R155, R113, P0 ;  /* 0x000000719b717207 */ /* 0x000fc40000000000 */
[----:B------:R-:W-:Y:S01]  /*1ceb0*/  SEL R116, R156, R116, P0 ;  /* 0x000000749c747207 */ /* 0x000fe20000000000 */
[----:B------:R-:W3:Y:S01]  /*1cec0*/  SHFL.IDX PT, R126, R126, R2, 0x1c1f ;  /* 0x001c1f027e7e7589 */ /* 0x000ee200000e0000 */
[----:B0-----:R-:W-:Y:S02]  /*1ced0*/  SEL R78, R91, R110, P0 ;  /* 0x0000006e5b4e7207 */ /* 0x001fe40000000000 */
[----:B------:R-:W-:Y:S01]  /*1cee0*/  SEL R75, R75, R118, P0 ;  /* 0x000000764b4b7207 */ /* 0x000fe20000000000 */
[----:B------:R-:W-:Y:S01]  /*1cef0*/  SHFL.IDX PT, R99, R99, R0, 0x1c1f ;  /* 0x001c1f0063637589 */ /* 0x000fe200000e0000 */
[----:B------:R-:W-:Y:S02]  /*1cf00*/  SEL R124, R124, R127, P0 ;  /* 0x0000007f7c7c7207 */ /* 0x000fe40000000000 */
[----:B------:R-:W-:Y:S01]  /*1cf10*/  SEL R87, R102, R87, P0 ;  /* 0x0000005766577207 */ /* 0x000fe20000000000 */
[----:B------:R-:W0:Y:S01]  /*1cf20*/  SHFL.IDX PT, R134, R134, R2, 0x1c1f ;  /* 0x001c1f0286867589 */ /* 0x000e2200000e0000 */
[----:B-1----:R-:W-:-:S02]  /*1cf30*/  SEL R85, R95, R157, P0 ;  /* 0x0000009d5f557207 */ /* 0x002fc40000000000 */
        /* <DEDUP_REMOVED lines=11> */
[----:B---3--:R-:W-:Y:S02]  /*1cff0*/  SEL R88, R98, R126, P0 ;  /* 0x0000007e62587207 */ /* 0x008fe40000000000 */
[----:B------:R-:W-:Y:S01]  /*1d000*/  SEL R98, R126, R98, P0 ;  /* 0x000000627e627207 */ /* 0x000fe20000000000 */
[----:B------:R-:W-:Y:S04]  /*1d010*/  SHFL.IDX PT, R38, R38, R0, 0x1c1f ;  /* 0x001c1f0026267589 */ /* 0x000fe800000e0000 */
[----:B------:R-:W3:Y:S01]  /*1d020*/  SHFL.IDX PT, R37, R37, R2, 0x1c1f ;  /* 0x001c1f0225257589 */ /* 0x000ee200000e0000 */
[----:B0-----:R-:W-:-:S02]  /*1d030*/  SEL R93, R99, R134, P0 ;  /* 0x00000086635d7207 */ /* 0x001fc40000000000 */
[----:B------:R-:W-:Y:S01]  /*1d040*/  SEL R99, R134, R99, P0 ;  /* 0x0000006386637207 */ /* 0x000fe20000000000 */
[----:B------:R-:W-:Y:S04]  /*1d050*/  SHFL.IDX PT, R36, R36, R0, 0x1c1f ;  /* 0x001c1f0024247589 */ /* 0x000fe800000e0000 */
[----:B------:R-:W0:Y:S01]  /*1d060*/  SHFL.IDX PT, R35, R35, R2, 0x1c1f ;  /* 0x001c1f0223237589 */ /* 0x000e2200000e0000 */
[----:B-1----:R-:W-:Y:S02]  /*1d070*/  SEL R94, R130, R132, P0 ;  /* 0x00000084825e7207 */ /* 0x002fe40000000000 */
[----:B------:R-:W-:Y:S01]  /*1d080*/  SEL R130, R132, R130, P0 ;  /* 0x0000008284827207 */ /* 0x000fe20000000000 */
[----:B------:R-:W-:Y:S04]  /*1d090*/  SHFL.IDX PT, R34, R34, R0, 0x1c1f ;  /* 0x001c1f0022227589 */ /* 0x000fe800000e0000 */
[----:B------:R-:W1:Y:S01]  /*1d0a0*/  SHFL.IDX PT, R33, R33, R2, 0x1c1f ;  /* 0x001c1f0221217589 */ /* 0x000e6200000e0000 */
[----:B--2---:R-:W-:-:S02]  /*1d0b0*/  SEL R96, R131, R142, P0 ;  /* 0x0000008e83607207 */ /* 0x004fc40000000000 */
[----:B------:R-:W-:Y:S01]  /*1d0c0*/  SEL R131, R142, R131, P0 ;  /* 0x000000838e837207 */ /* 0x000fe20000000000 */
[----:B------:R-:W2:Y:S04]  /*1d0d0*/  SHFL.IDX PT, R51, R210, R0, 0x1c1f ;  /* 0x001c1f00d2337589 */ /* 0x000ea800000e0000 */
[----:B------:R-:W4:Y:S01]  /*1d0e0*/  SHFL.IDX PT, R103, R103, R0, 0x1c1f ;  /* 0x001c1f0067677589 */ /* 0x000f2200000e0000 */
[----:B---3--:R-:W-:Y:S02]  /*1d0f0*/  SEL R196, R38, R37, P0 ;  /* 0x0000002526c47207 */ /* 0x008fe40000000000 */
[----:B------:R-:W-:Y:S01]  /*1d100*/  SEL R197, R37, R38, P0 ;  /* 0x0000002625c57207 */ /* 0x000fe20000000000 */
[----:B------:R-:W3:Y:S04]  /*1d110*/  SHFL.IDX PT, R0, R211, R2, 0x1c1f ;  /* 0x001c1f02d3007589 */ /* 0x000ee800000e0000 */
[----:B------:R2:W3:Y:S01]  /*1d120*/  SHFL.IDX PT, R150, R150, R2, 0x1c1f ;  /* 0x001c1f0296967589 */ /* 0x0004e200000e0000 */
[----:B0-----:R-:W-:-:S02]  /*1d130*/  SEL R192, R36, R35, P0 ;  /* 0x0000002324c07207 */ /* 0x001fc40000000000 */
[----:B------:R-:W-:Y:S02]  /*1d140*/  SEL R193, R35, R36, P0 ;  /* 0x0000002423c17207 */ /* 0x000fe40000000000 */
[----:B-1----:R-:W-:Y:S02]  /*1d150*/  SEL R189, R34, R33, P0 ;  /* 0x0000002122bd7207 */ /* 0x002fe40000000000 */
[----:B------:R-:W-:Y:S02]  /*1d160*/  SEL R188, R33, R34, P0 ;  /* 0x0000002221bc7207 */ /* 0x000fe40000000000 */
[----:B--2---:R-:W-:-:S07]  /*1d170*/  MOV R2, RZ ;  /* 0x000000ff00027202 */ /* 0x004fce0000000f00 */
.L_x_820:
[----:B------:R-:W2:Y:S01]  /*1d180*/  LDL.LU R101, [R1+0x74] ;  /* 0x0000740001657983 */ /* 0x000ea20000300800 */
[----:B------:R-:W-:Y:S05]  /*1d190*/  WARPSYNC.ALL ;  /* 0x0000000000007948 */ /* 0x000fea0003800000 */
[----:B------:R-:W2:Y:S01]  /*1d1a0*/  LDL.LU R11, [R1+0x78] ;  /* 0x00007800010b7983 */ /* 0x000ea20000300800 */
[----:B------:R-:W-:Y:S01]  /*1d1b0*/  F2FP.BF16.F32.PACK_AB R12, R206, R208 ;  /* 0x000000d0ce0c723e */ /* 0x000fe200000010ff */
[----:B------:R-:W-:Y:S01]  /*1d1c0*/  ULDC.64 UR4, c[0x0][0xc00] ;  /* 0x0003000000047ab9 */ /* 0x000fe20000000a00 */
[----:B------:R-:W-:Y:S01]  /*1d1d0*/  F2FP.BF16.F32.PACK_AB R13, R28, R27 ;  /* 0x0000001b1c0d723e */ /* 0x000fe200000010ff */
[----:B------:R-:W-:Y:S01]  /*1d1e0*/  ULDC.64 UR6, c[0x0][0xc08] ;  /* 0x0003020000067ab9 */ /* 0x000fe20000000a00 */
[----:B------:R-:W-:Y:S01]  /*1d1f0*/  F2FP.BF16.F32.PACK_AB R14, R207, R209 ;  /* 0x000000d1cf0e723e */ /* 0x000fe200000010ff */
[----:B------:R-:W0:Y:S01]  /*1d200*/  LDC R112, c[0x0][0xbe8] ;  /* 0x0002fa00ff707b82 */ /* 0x000e220000000800 */
[----:B------:R-:W-:-:S07]  /*1d210*/  F2FP.BF16.F32.PACK_AB R15, R65, R119 ;  /* 0x00000077410f723e */ /* 0x000fce00000010ff */
[----:B------:R-:W-:Y:S01]  /*1d220*/  BAR.SYNC.DEFER_BLOCKING 0x1, 0x100 ;  /* 0x0044000000007b1d */ /* 0x000fe20000010000 */
[----:B------:R-:W-:Y:S02]  /*1d230*/  F2FP.BF16.F32.PACK_AB R32, R202, R204 ;  /* 0x000000ccca20723e */ /* 0x000fe400000010ff */
[----:B------:R-:W-:Y:S02]  /*1d240*/  F2FP.BF16.F32.PACK_AB R33, R43, R42 ;  /* 0x0000002a2b21723e */ /* 0x000fe400000010ff */
[----:B------:R-:W-:Y:S02]  /*1d250*/  F2FP.BF16.F32.PACK_AB R34, R203, R205 ;  /* 0x000000cdcb22723e */ /* 0x000fe400000010ff */
[----:B------:R-:W-:Y:S02]  /*1d260*/  F2FP.BF16.F32.PACK_AB R35, R92, R89 ;  /* 0x000000595c23723e */ /* 0x000fe400000010ff */
[----:B------:R-:W-:Y:S02]  /*1d270*/  F2FP.BF16.F32.PACK_AB R36, R198, R200 ;  /* 0x000000c8c624723e */ /* 0x000fe400000010ff */
[----:B------:R-:W-:-:S02]  /*1d280*/  F2FP.BF16.F32.PACK_AB R37, R45, R44 ;  /* 0x0000002c2d25723e */ /* 0x000fc400000010ff */
[----:B------:R-:W-:Y:S02]  /*1d290*/  F2FP.BF16.F32.PACK_AB R38, R199, R201 ;  /* 0x000000c9c726723e */ /* 0x000fe400000010ff */
[----:B------:R-:W-:Y:S01]  /*1d2a0*/  F2FP.BF16.F32.PACK_AB R39, R97, R49 ;  /* 0x000000316127723e */ /* 0x000fe200000010ff */
[----:B------:R1:W-:Y:S04]  /*1d2b0*/  STSM.16.M88.4 [R212], R12 ;  /* 0x0000000cd4007844 */ /* 0x0003e80000000200 */
[----:B------:R4:W-:Y:S04]  /*1d2c0*/  STSM.16.M88.4 [R213], R32 ;  /* 0x00000020d5007844 */ /* 0x0009e80000000200 */
[----:B------:R3:W-:Y:S01]  /*1d2d0*/  STSM.16.M88.4 [R214], R36 ;  /* 0x00000024d6007844 */ /* 0x0007e20000000200 */
[----:B-1----:R-:W-:-:S02]  /*1d2e0*/  F2FP.BF16.F32.PACK_AB R12, R194, R196 ;  /* 0x000000c4c20c723e */ /* 0x002fc400000010ff */
[----:B------:R-:W-:Y:S02]  /*1d2f0*/  F2FP.BF16.F32.PACK_AB R13, R47, R46 ;  /* 0x0000002e2f0d723e */ /* 0x000fe400000010ff */
[----:B------:R-:W-:Y:S02]  /*1d300*/  F2FP.BF16.F32.PACK_AB R14, R195, R197 ;  /* 0x000000c5c30e723e */ /* 0x000fe400000010ff */
[----:B------:R-:W-:Y:S02]  /*1d310*/  F2FP.BF16.F32.PACK_AB R15, R100, R121 ;  /* 0x00000079640f723e */ /* 0x000fe400000010ff */
[----:B----4-:R-:W-:Y:S02]  /*1d320*/  F2FP.BF16.F32.PACK_AB R32, R190, R192 ;  /* 0x000000c0be20723e */ /* 0x010fe400000010ff */
[----:B------:R-:W-:Y:S01]  /*1d330*/  F2FP.BF16.F32.PACK_AB R33, R50, R48 ;  /* 0x000000303221723e */ /* 0x000fe200000010ff */
[----:B------:R1:W-:Y:S01]  /*1d340*/  STSM.16.M88.4 [R215], R12 ;  /* 0x0000000cd7007844 */ /* 0x0003e20000000200 */
[----:B------:R-:W-:-:S02]  /*1d350*/  F2FP.BF16.F32.PACK_AB R34, R191, R193 ;  /* 0x000000c1bf22723e */ /* 0x000fc400000010ff */
[----:B------:R-:W-:Y:S02]  /*1d360*/  F2FP.BF16.F32.PACK_AB R35, R108, R105 ;  /* 0x000000696c23723e */ /* 0x000fe400000010ff */
[----:B---3--:R-:W-:Y:S02]  /*1d370*/  F2FP.BF16.F32.PACK_AB R36, R187, R189 ;  /* 0x000000bdbb24723e */ /* 0x008fe400000010ff */
[----:B------:R-:W-:Y:S01]  /*1d380*/  F2FP.BF16.F32.PACK_AB R37, R53, R52 ;  /* 0x000000343525723e */ /* 0x000fe200000010ff */
[----:B------:R3:W-:Y:S01]  /*1d390*/  STSM.16.M88.4 [R216], R32 ;  /* 0x00000020d8007844 */ /* 0x0007e20000000200 */
[----:B------:R-:W-:Y:S02]  /*1d3a0*/  F2FP.BF16.F32.PACK_AB R38, R186, R188 ;  /* 0x000000bcba26723e */ /* 0x000fe400000010ff */
[----:B------:R-:W-:Y:S02]  /*1d3b0*/  F2FP.BF16.F32.PACK_AB R39, R116, R113 ;  /* 0x000000717427723e */ /* 0x000fe400000010ff */
[----:B-1----:R-:W-:-:S03]  /*1d3c0*/  F2FP.BF16.F32.PACK_AB R12, R183, R185 ;  /* 0x000000b9b70c723e */ /* 0x002fc600000010ff */
[----:B------:R1:W-:Y:S01]  /*1d3d0*/  STSM.16.M88.4 [R217], R36 ;  /* 0x00000024d9007844 */ /* 0x0003e20000000200 */
[----:B------:R-:W-:Y:S02]  /*1d3e0*/  F2FP.BF16.F32.PACK_AB R13, R60, R56 ;  /* 0x000000383c0d723e */ /* 0x000fe400000010ff */
[----:B------:R-:W-:Y:S02]  /*1d3f0*/  F2FP.BF16.F32.PACK_AB R14, R182, R184 ;  /* 0x000000b8b60e723e */ /* 0x000fe400000010ff */
[----:B------:R-:W-:Y:S02]  /*1d400*/  F2FP.BF16.F32.PACK_AB R15, R74, R75 ;  /* 0x0000004b4a0f723e */ /* 0x000fe400000010ff */
[----:B---3--:R-:W-:Y:S02]  /*1d410*/  F2FP.BF16.F32.PACK_AB R32, R179, R181 ;  /* 0x000000b5b320723e */ /* 0x008fe400000010ff */
[----:B------:R-:W-:Y:S01]  /*1d420*/  F2FP.BF16.F32.PACK_AB R33, R55, R61 ;  /* 0x0000003d3721723e */ /* 0x000fe200000010ff */
[----:B------:R3:W-:Y:S01]  /*1d430*/  STSM.16.M88.4 [R218], R12 ;  /* 0x0000000cda007844 */ /* 0x0007e20000000200 */
[----:B------:R-:W-:-:S02]  /*1d440*/  F2FP.BF16.F32.PACK_AB R34, R178, R180 ;  /* 0x000000b4b222723e */ /* 0x000fc400000010ff */
[----:B------:R-:W-:Y:S02]  /*1d450*/  F2FP.BF16.F32.PACK_AB R35, R79, R54 ;  /* 0x000000364f23723e */ /* 0x000fe400000010ff */
[----:B-1----:R-:W-:Y:S02]  /*1d460*/  F2FP.BF16.F32.PACK_AB R36, R175, R177 ;  /* 0x000000b1af24723e */ /* 0x002fe400000010ff */
[----:B------:R-:W-:Y:S01]  /*1d470*/  F2FP.BF16.F32.PACK_AB R37, R68, R64 ;  /* 0x000000404425723e */ /* 0x000fe200000010ff */
[----:B------:R1:W-:Y:S01]  /*1d480*/  STSM.16.M88.4 [R219], R32 ;  /* 0x00000020db007844 */ /* 0x0003e20000000200 */
[----:B------:R-:W-:Y:S02]  /*1d490*/  F2FP.BF16.F32.PACK_AB R38, R174, R176 ;  /* 0x000000b0ae26723e */ /* 0x000fe400000010ff */
[----:B------:R-:W-:Y:S02]  /*1d4a0*/  F2FP.BF16.F32.PACK_AB R39, R83, R82 ;  /* 0x000000525327723e */ /* 0x000fe400000010ff */
[----:B---3--:R-:W-:-:S03]  /*1d4b0*/  F2FP.BF16.F32.PACK_AB R12, R3, R173 ;  /* 0x000000ad030c723e */ /* 0x008fc600000010ff */
[----:B------:R3:W-:Y:S01]  /*1d4c0*/  STSM.16.M88.4 [R220], R36 ;  /* 0x00000024dc007844 */ /* 0x0007e20000000200 */
[----:B------:R-:W-:Y:S02]  /*1d4d0*/  F2FP.BF16.F32.PACK_AB R13, R72, R69 ;  /* 0x00000045480d723e */ /* 0x000fe400000010ff */
[----:B------:R-:W-:Y:S02]  /*1d4e0*/  F2FP.BF16.F32.PACK_AB R14, R57, R147 ;  /* 0x00000093390e723e */ /* 0x000fe400000010ff */
[----:B------:R-:W-:Y:S02]  /*1d4f0*/  F2FP.BF16.F32.PACK_AB R15, R87, R124 ;  /* 0x0000007c570f723e */ /* 0x000fe400000010ff */
[----:B-1----:R-:W-:Y:S02]  /*1d500*/  F2FP.BF16.F32.PACK_AB R32, R5, R4 ;  /* 0x000000040520723e */ /* 0x002fe400000010ff */
        /* <DEDUP_REMOVED lines=26> */
[----:B------:R-:W-:Y:S01]  /*1d6b0*/  STSM.16.M88.4 [R226], R36 ;  /* 0x00000024e2007844 */ /* 0x000fe20000000200 */
[----:B-1----:R-:W-:-:S02]  /*1d6c0*/  SEL R32, R51, R0, P0 ;  /* 0x0000000033207207 */ /* 0x002fc40000000000 */
[----:B------:R-:W-:Y:S02]  /*1d6d0*/  SEL R34, R0, R51, P0 ;  /* 0x0000003300227207 */ /* 0x000fe40000000000 */
[----:B------:R-:W-:Y:S02]  /*1d6e0*/  SEL R33, R103, R150, P0 ;  /* 0x0000009667217207 */ /* 0x000fe40000000000 */
[----:B------:R-:W-:Y:S02]  /*1d6f0*/  SEL R35, R150, R103, P0 ;  /* 0x0000006796237207 */ /* 0x000fe40000000000 */
[----:B------:R-:W-:Y:S02]  /*1d700*/  F2FP.BF16.F32.PACK_AB R13, R33, R32 ;  /* 0x00000020210d723e */ /* 0x000fe400000010ff */
[----:B------:R-:W-:Y:S02]  /*1d710*/  F2FP.BF16.F32.PACK_AB R15, R35, R34 ;  /* 0x00000022230f723e */ /* 0x000fe400000010ff */
[----:B------:R-:W-:-:S03]  /*1d720*/  ISETP.NE.U32.AND P0, PT, RZ, UR4, PT ;  /* 0x00000004ff007c0c */ /* 0x000fc6000bf05070 */
[----:B------:R2:W-:Y:S01]  /*1d730*/  STSM.16.M88.4 [R227], R12 ;  /* 0x0000000ce3007844 */ /* 0x0005e20000000200 */
[----:B------:R-:W-:Y:S01]  /*1d740*/  BAR.SYNC.DEFER_BLOCKING 0x1, 0x100 ;  /* 0x0044000000007b1d */ /* 0x000fe20000010000 */
[----:B------:R-:W-:Y:S02]  /*1d750*/  ISETP.NE.AND.EX P0, PT, RZ, UR5, PT, P0 ;  /* 0x00000005ff007c0c */ /* 0x000fe4000bf05300 */
[----:B--2---:R-:W-:-:S04]  /*1d760*/  IADD3 R12, P1, R101, UR4, RZ ;  /* 0x00000004650c7c10 */ /* 0x004fc8000ff3e0ff */
[----:B------:R-:W-:-:S07]  /*1d770*/  IADD3.X R13, R11, UR5, RZ, P1, !PT ;  /* 0x000000050b0d7c10 */ /* 0x000fce0008ffe4ff */
[----:B------:R-:W5:Y:S01]  /*1d780*/  @P0 LDG.E R2, desc[UR42][R12.64] ;  /* 0x0000002a0c020981 */ /* 0x000f62000c1e1900 */
[----:B------:R-:W-:-:S04]  /*1d790*/  ISETP.NE.U32.AND P3, PT, RZ, UR6, PT ;  /* 0x00000006ff007c0c */ /* 0x000fc8000bf65070 */
[----:B------:R-:W-:Y:S01]  /*1d7a0*/  ISETP.NE.AND.EX P3, PT, RZ, UR7, PT, P3 ;  /* 0x00000007ff007c0c */ /* 0x000fe2000bf65330 */
[----:B------:R-:W-:Y:S01]  /*1d7b0*/  IMAD.MOV.U32 R102, RZ, RZ, 0x9b8 ;  /* 0x000009b8ff667424 */ /* 0x000fe200078e00ff */
[----:B------:R-:W-:-:S04]  /*1d7c0*/  ISETP.GT.AND P2, PT, R228, 0x1, PT ;  /* 0x00000001e400780c */ /* 0x000fc80003f44270 */
[----:B------:R-:W-:-:S07]  /*1d7d0*/  SEL R102, R102, 0x978, P2 ;  /* 0x0000097866667807 */ /* 0x000fce0001000000 */
[----:B------:R-:W-:Y:S01]  /*1d7e0*/  @P3 IADD3 R14, P1, R101, UR6, RZ ;  /* 0x00000006650e3c10 */ /* 0x000fe2000ff3e0ff */
[----:B------:R-:W-:Y:S02]  /*1d7f0*/  ULDC UR6, c[0x0][0xa88] ;  /* 0x0002a20000067ab9 */ /* 0x000fe40000000800 */
[----:B------:R-:W-:Y:S01]  /*1d800*/  IMAD.U32 R0, RZ, RZ, UR6 ;  /* 0x00000006ff007e24 */ /* 0x000fe2000f8e00ff */
[----:B------:R-:W-:Y:S01]  /*1d810*/  @P3 IADD3.X R15, R11, UR7, RZ, P1, !PT ;  /* 0x000000070b0f3c10 */ /* 0x000fe20008ffe4ff */
[----:B------:R1:W2:Y:S04]  /*1d820*/  LDC.64 R36, c[0x0][R102+0x218] ;  /* 0x0000860066247b82 */ /* 0x0002a80000000a00 */
[----:B------:R3:W5:Y:S01]  /*1d830*/  @P3 LDG.E R0, desc[UR42][R14.64] ;  /* 0x0000002a0e003981 */ /* 0x000762000c1e1900 */
[----:B0-----:R-:W-:-:S03]  /*1d840*/  ISETP.NE.AND P1, PT, R112, 0x1, PT ;  /* 0x000000017000780c */ /* 0x001fc60003f25270 */
[----:B------:R1:W0:Y:S08]  /*1d850*/  LDC.64 R38, c[0x0][R102+0x228] ;  /* 0x00008a0066267b82 */ /* 0x0002300000000a00 */
[----:B---3--:R1:W3:Y:S08]  /*1d860*/  LDC.64 R14, c[0x0][R102+0x220] ;  /* 0x00008800660e7b82 */ /* 0x0082f00000000a00 */
[----:B------:R-:W4:Y:S08]  /*1d870*/  @P1 LDC R101, c[0x0][0xbec] ;  /* 0x0002fb00ff651b82 */ /* 0x000f300000000800 */
[----:B------:R-:W0:Y:S01]  /*1d880*/  @P1 LDC R11, c[0x0][0xbf0] ;  /* 0x0002fc00ff0b1b82 */ /* 0x000e220000000800 */
[----:B-1----:R-:W-:Y:S05]  /*1d890*/  @P3 BRA `(.L_x_506) ;  /* 0x0000000000103947 */ /* 0x002fea0003800000 */
[----:B------:R-:W-:Y:S05]  /*1d8a0*/  @!P0 BRA `(.L_x_506) ;  /* 0x00000000000c8947 */ /* 0x000fea0003800000 */
[----:B-----5:R-:W2:Y:S04]  /*1d8b0*/  LDG.E R0, desc[UR42][R12.64] ;  /* 0x0000002a0c007981 */ /* 0x020ea8000c1e1900 */
[----:B------:R-:W2:Y:S02]  /*1d8c0*/  LDG.E R12, desc[UR42][R12.64+0x4] ;  /* 0x0000042a0c0c7981 */ /* 0x000ea4000c1e1900 */
[----:B--2---:R-:W-:-:S07]  /*1d8d0*/  IMAD.IADD R0, R12, 0x1, -R0 ;  /* 0x000000010c007824 */ /* 0x004fce00078e0a00 */
.L_x_506:
[----:B------:R-:W2:Y:S04]  /*1d8e0*/  LDL R12, [R1+0x1a0] ;  /* 0x0001a000010c7983 */ /* 0x000ea80000100800 */
[----:B------:R-:W3:Y:S04]  /*1d8f0*/  LDL.LU R13, [R1+0x6c] ;  /* 0x00006c00010d7983 */ /* 0x000ee80000300800 */
[----:B------:R-:W3:Y:S04]  /*1d900*/  LDL.LU R103, [R1+0x7c] ;  /* 0x00007c0001677983 */ /* 0x000ee80000300800 */
[----:B------:R-:W2:Y:S04]  /*1d910*/  LDL R118, [R1+0x80] ;  /* 0x0000800001767983 */ /* 0x000ea80000100800 */
[----:B------:R-:W3:Y:S04]  /*1d920*/  LDL R114, [R1+0x8c] ;  /* 0x00008c0001727983 */ /* 0x000ee80000100800 */
[----:B------:R-:W3:Y:S04]  /*1d930*/  LDL R117, [R1+0x50] ;  /* 0x0000500001757983 */ /* 0x000ee80000100800 */
[----:B------:R-:W3:Y:S04]  /*1d940*/  LDL R122, [R1+0x19c] ;  /* 0x00019c00017a7983 */ /* 0x000ee80000100800 */
[----:B------:R-:W3:Y:S01]  /*1d950*/  LDL R120, [R1+0x110] ;  /* 0x0001100001787983 */ /* 0x000ee20000100800 */
[----:B------:R-:W-:-:S04]  /*1d960*/  ISETP.NE.U32.AND P0, PT, RZ, UR4, PT ;  /* 0x00000004ff007c0c */ /* 0x000fc8000bf05070 */
[----:B------:R-:W-:Y:S01]  /*1d970*/  ISETP.NE.AND.EX P0, PT, RZ, UR5, PT, P0 ;  /* 0x00000005ff007c0c */ /* 0x000fe2000bf05300 */
[----:B-----5:R-:W-:Y:S02]  /*1d980*/  IMAD R0, R0, R112, RZ ;  /* 0x0000007000007224 */ /* 0x020fe400078e02ff */
[----:B--2---:R-:W-:-:S04]  /*1d990*/  IMAD R51, R118, 0x80, R12 ;  /* 0x0000008076337824 */ /* 0x004fc800078e020c */
[----:B----4-:R-:W-:Y:S01]  /*1d9a0*/  @P1 IMAD.HI.U32 R12, R51, R101, RZ ;  /* 0x00000065330c1227 */ /* 0x010fe200078e00ff */
[----:B------:R-:W-:-:S04]  /*1d9b0*/  MOV R101, R51 ;  /* 0x0000003300657202 */ /* 0x000fc80000000f00 */
[----:B0-----:R-:W-:Y:S02]  /*1d9c0*/  @P1 SHF.R.U32.HI R101, RZ, R11, R12 ;  /* 0x0000000bff651219 */ /* 0x001fe4000001160c */
[----:B---3--:R-:W-:Y:S02]  /*1d9d0*/  SEL R11, R13, RZ, !P0 ;  /* 0x000000ff0d0b7207 */ /* 0x008fe40004000000 */
[----:B------:R0:W1:Y:S01]  /*1d9e0*/  LDC.64 R12, c[0x0][R102+0x210] ;  /* 0x00008400660c7b82 */ /* 0x0000620000000a00 */
[----:B------:R-:W-:-:S07]  /*1d9f0*/  SEL R104, R103, RZ, !P0 ;  /* 0x000000ff67687207 */ /* 0x000fce0004000000 */
[----:B0-----:R-:W0:Y:S01]  /*1da00*/  LDC.64 R102, c[0x0][0xba8] ;  /* 0x0002ea00ff667b82 */ /* 0x001e220000000a00 */
[----:B------:R-:W-:Y:S01]  /*1da10*/  IMAD R15, R15, R11, RZ ;  /* 0x0000000b0f0f7224 */ /* 0x000fe200078e02ff */
[----:B------:R-:W-:Y:S01]  /*1da20*/  SEL R110, R114, RZ, P2 ;  /* 0x000000ff726e7207 */ /* 0x000fe20001000000 */
[----:B------:R-:W-:Y:S02]  /*1da30*/  IMAD R107, R37, R117, RZ ;  /* 0x00000075256b7224 */ /* 0x000fe400078e02ff */
[C---:B------:R-:W-:Y:S02]  /*1da40*/  IMAD R104, R14.reuse, R104, R15 ;  /* 0x000000680e687224 */ /* 0x040fe400078e020f */
[----:B------:R-:W-:-:S04]  /*1da50*/  IMAD.WIDE.U32 R14, R14, R11, RZ ;  /* 0x0000000b0e0e7225 */ /* 0x000fc800078e00ff */
[----:B------:R-:W-:-:S04]  /*1da60*/  IMAD.WIDE.U32 R36, R36, R117, RZ ;  /* 0x0000007524247225 */ /* 0x000fc800078e00ff */
[----:B------:R-:W-:Y:S01]  /*1da70*/  IMAD R109, R39, R110, RZ ;  /* 0x0000006e276d7224 */ /* 0x000fe200078e02ff */
[--C-:B------:R-:W-:Y:S01]  /*1da80*/  IADD3 R14, P0, P3, R14, R36, R2.reuse ;  /* 0x000000240e0e7210 */ /* 0x100fe20007b1e002 */
[----:B------:R-:W-:Y:S01]  /*1da90*/  IMAD.WIDE.U32 R38, R38, R110, RZ ;  /* 0x0000006e26267225 */ /* 0x000fe200078e00ff */
[----:B------:R-:W-:-:S03]  /*1daa0*/  SHF.R.S32.HI R36, RZ, 0x1f, R2 ;  /* 0x0000001fff247819 */ /* 0x000fc60000011402 */
[----:B------:R-:W-:Y:S02]  /*1dab0*/  IMAD.IADD R104, R15, 0x1, R104 ;  /* 0x000000010f687824 */ /* 0x000fe400078e0268 */
[----:B------:R-:W-:Y:S01]  /*1dac0*/  IMAD.IADD R107, R37, 0x1, R107 ;  /* 0x00000001256b7824 */ /* 0x000fe200078e026b */
[----:B------:R-:W-:Y:S01]  /*1dad0*/  IADD3 R38, P4, P5, R101, R14, R38 ;  /* 0x0000000e65267210 */ /* 0x000fe20007d9e026 */
[----:B------:R-:W-:Y:S01]  /*1dae0*/  IMAD.IADD R109, R39, 0x1, R109 ;  /* 0x00000001276d7824 */ /* 0x000fe200078e026d */
[----:B------:R-:W-:Y:S01]  /*1daf0*/  SHF.R.S32.HI R14, RZ, 0x1f, R101 ;  /* 0x0000001fff0e7819 */ /* 0x000fe20000011465 */
[----:B0-----:R-:W0:Y:S01]  /*1db00*/  @!P2 LDC R102, c[0x0][0xb50] ;  /* 0x0002d400ff66ab82 */ /* 0x001e220000000800 */
[----:B------:R-:W-:-:S04]  /*1db10*/  IADD3.X R104, R104, R107, R36, P0, P3 ;  /* 0x0000006b68687210 */ /* 0x000fc800007e6424 */
[----:B------:R-:W-:Y:S01]  /*1db20*/  IADD3.X R39, R14, R104, R109, P4, P5 ;  /* 0x000000680e277210 */ /* 0x000fe200027ea46d */
[----:B------:R-:W-:Y:S02]  /*1db30*/  IMAD.MOV R14, RZ, RZ, -R101 ;  /* 0x000000ffff0e7224 */ /* 0x000fe400078e0a65 */
[----:B------:R-:W2:Y:S02]  /*1db40*/  @!P2 LDC R103, c[0x0][0xb54] ;  /* 0x0002d500ff67ab82 */ /* 0x000ea40000000800 */
[----:B------:R-:W-:-:S04]  /*1db50*/  IMAD R14, R112, R14, R51 ;  /* 0x0000000e700e7224 */ /* 0x000fc800078e0233 */
[-C--:B-1----:R-:W-:Y:S01]  /*1db60*/  IMAD R13, R13, R14.reuse, RZ ;  /* 0x0000000e0d0d7224 */ /* 0x082fe200078e02ff */
[----:B------:R-:W-:Y:S01]  /*1db70*/  SHF.R.S32.HI R15, RZ, 0x1f, R14 ;  /* 0x0000001fff0f7819 */ /* 0x000fe2000001140e */
[----:B------:R-:W-:-:S04]  /*1db80*/  IMAD.WIDE.U32 R38, R12, R14, R38 ;  /* 0x0000000e0c267225 */ /* 0x000fc800078e0026 */
[----:B------:R-:W-:Y:S01]  /*1db90*/  IMAD R13, R12, R15, R13 ;  /* 0x0000000f0c0d7224 */ /* 0x000fe200078e020d */
[----:B0-----:R-:W-:-:S04]  /*1dba0*/  LEA R102, P0, R38, R102, 0x2 ;  /* 0x0000006626667211 */ /* 0x001fc800078010ff */
[----:B------:R-:W-:-:S04]  /*1dbb0*/  IADD3 R13, R39, R13, RZ ;  /* 0x0000000d270d7210 */ /* 0x000fc80007ffe0ff */
[----:B--2---:R-:W-:Y:S01]  /*1dbc0*/  LEA.HI.X R103, R38, R103, R13, 0x2, P0 ;  /* 0x0000006726677211 */ /* 0x004fe200000f140d */
[----:B------:R-:W-:Y:S01]  /*1dbd0*/  SHFL.IDX PT, R12, R102, RZ, 0x1c1f ;  /* 0x001c1fff660c7589 */ /* 0x000fe200000e0000 */
[----:B------:R-:W-:-:S03]  /*1dbe0*/  IMAD R37, R118, 0x80, R122 ;  /* 0x0000008076257824 */ /* 0x000fc600078e027a */
[----:B------:R-:W0:Y:S04]  /*1dbf0*/  SHFL.IDX PT, R13, R103, RZ, 0x1c1f ;  /* 0x001c1fff670d7589 */ /* 0x000e2800000e0000 */
[----:B------:R-:W-:Y:S04]  /*1dc00*/  SHFL.IDX PT, R14, R102, 0x1, 0x1c1f ;  /* 0x003c1f00660e7f89 */ /* 0x000fe800000e0000 */
[----:B------:R-:W1:Y:S01]  /*1dc10*/  SHFL.IDX PT, R15, R103, 0x1, 0x1c1f ;  /* 0x003c1f00670f7f89 */ /* 0x000e6200000e0000 */
[----:B------:R-:W-:Y:S01]  /*1dc20*/  LOP3.LUT P0, RZ, R120, 0x3, RZ, 0xc0, !PT ;  /* 0x0000000378ff7812 */ /* 0x000fe2000780c0ff */
[----:B------:R-:W-:-:S03]  /*1dc30*/  VIADD R38, R37, 0x8 ;  /* 0x0000000825267836 */ /* 0x000fc60000000000 */
[-C--:B------:R-:W-:Y:S02]  /*1dc40*/  ISETP.GE.OR P3, PT, R37, R0.reuse, P0 ;  /* 0x000000002500720c */ /* 0x080fe40000766670 */
[----:B------:R-:W-:-:S11]  /*1dc50*/  ISETP.GE.OR P0, PT, R38, R0, P0 ;  /* 0x000000002600720c */ /* 0x000fd60000706670 */
[----:B0-----:R0:W-:Y:S04]  /*1dc60*/  @!P3 ST.E desc[UR42][R12.64], R172 ;  /* 0x000000ac0c00b985 */ /* 0x0011e8000c10192a */
[----:B-1----:R0:W-:Y:S01]  /*1dc70*/  @!P0 ST.E desc[UR42][R14.64], R171 ;  /* 0x000000ab0e008985 */ /* 0x0021e2000c10192a */
[----:B------:R-:W-:Y:S05]  /*1dc80*/  @P2 BRA `(.L_x_507) ;  /* 0x0000001000402947 */ /* 0x000fea0003800000 */
[----:B------:R-:W-:Y:S01]  /*1dc90*/  VIADD R8, R229, 0xffffff80 ;  /* 0xffffff80e5087836 */ /* 0x000fe20000000000 */
[----:B0-----:R-:W0:Y:S01]  /*1dca0*/  @P1 LDC R13, c[0x0][0xbec] ;  /* 0x0002fb00ff0d1b82 */ /* 0x001e220000000800 */
[----:B------:R-:W-:-:S03]  /*1dcb0*/  ULDC.64 UR4, c[0x0][0xaa0] ;  /* 0x0002a80000047ab9 */ /* 0x000fc60000000a00 */
[----:B------:R-:W-:-:S04]  /*1dcc0*/  SHF.R.S32.HI R3, RZ, 0x1f, R8 ;  /* 0x0000001fff037819 */ /* 0x000fc80000011408 */
[----:B------:R-:W-:Y:S01]  /*1dcd0*/  LEA.HI R3, R3, R8, RZ, 0x3 ;  /* 0x0000000803037211 */ /* 0x000fe200078f18ff */
[----:B------:R-:W1:Y:S03]  /*1dce0*/  @P1 LDC R15, c[0x0][0xbf0] ;  /* 0x0002fc00ff0f1b82 */ /* 0x000e660000000800 */
[----:B------:R-:W-:-:S05]  /*1dcf0*/  LOP3.LUT R3, R3, 0xfffffff8, RZ, 0xc0, !PT ;  /* 0xfffffff803037812 */ /* 0x000fca00078ec0ff */
[----:B------:R-:W-:-:S05]  /*1dd00*/  IMAD.IADD R8, R8, 0x1, -R3 ;  /* 0x0000000108087824 */ /* 0x000fca00078e0a03 */
[----:B------:R-:W-:-:S05]  /*1dd10*/  LEA R5, R23, R8, 0x3 ;  /* 0x0000000817057211 */ /* 0x000fca00078e18ff */
[----:B------:R-:W-:-:S04]  /*1dd20*/  IMAD.SHL.U32 R5, R5, 0x8, RZ ;  /* 0x0000000805057824 */ /* 0x000fc800078e00ff */
[----:B------:R-:W-:-:S03]  /*1dd30*/  IMAD.WIDE R4, R5, 0x2, R40 ;  /* 0x0000000205047825 */ /* 0x000fc600078e0228 */
[C---:B------:R-:W-:Y:S02]  /*1dd40*/  IADD3 R49, P5, R4.reuse, 0x5000, RZ ;  /* 0x0000500004317810 */ /* 0x040fe40007fbe0ff */
[C---:B------:R-:W-:Y:S02]  /*1dd50*/  IADD3 R25, P0, R4.reuse, 0x1000, RZ ;  /* 0x0000100004197810 */ /* 0x040fe40007f1e0ff */
[----:B------:R-:W-:Y:S02]  /*1dd60*/  LOP3.LUT R48, R49, 0x380, RZ, 0xc0, !PT ;  /* 0x0000038031307812 */ /* 0x000fe400078ec0ff */
[C---:B------:R-:W-:Y:S02]  /*1dd70*/  IADD3 R33, P2, R4.reuse, 0x2000, RZ ;  /* 0x0000200004217810 */ /* 0x040fe40007f5e0ff */
[C---:B------:R-:W-:Y:S02]  /*1dd80*/  IADD3 R41, P3, R4.reuse, 0x3000, RZ ;  /* 0x0000300004297810 */ /* 0x040fe40007f7e0ff */
[----:B------:R-:W-:-:S02]  /*1dd90*/  IADD3 R45, P4, R4, 0x4000, RZ ;  /* 0x00004000042d7810 */ /* 0x000fc40007f9e0ff */
[----:B------:R-:W-:Y:S02]  /*1dda0*/  SHF.R.U64 R48, R48, 0x3, RZ ;  /* 0x0000000330307819 */ /* 0x000fe400000012ff */
[----:B------:R-:W-:Y:S02]  /*1ddb0*/  LOP3.LUT R24, R25, 0x380, RZ, 0xc0, !PT ;  /* 0x0000038019187812 */ /* 0x000fe400078ec0ff */
[----:B------:R-:W-:Y:S02]  /*1ddc0*/  LOP3.LUT R32, R33, 0x380, RZ, 0xc0, !PT ;  /* 0x0000038021207812 */ /* 0x000fe400078ec0ff */
[----:B------:R-:W-:Y:S02]  /*1ddd0*/  LOP3.LUT R40, R41, 0x380, RZ, 0xc0, !PT ;  /* 0x0000038029287812 */ /* 0x000fe400078ec0ff */
[----:B------:R-:W-:Y:S02]  /*1dde0*/  LOP3.LUT R44, R45, 0x380, RZ, 0xc0, !PT ;  /* 0x000003802d2c7812 */ /* 0x000fe400078ec0ff */
[----:B------:R-:W-:Y:S01]  /*1ddf0*/  LOP3.LUT R48, R48, R49, RZ, 0x3c, !PT ;  /* 0x0000003130307212 */ /* 0x000fe200078e3cff */
[----:B------:R-:W-:Y:S01]  /*1de00*/  IMAD.X R49, RZ, RZ, R5, P5 ;  /* 0x000000ffff317224 */ /* 0x000fe200028e0605 */
[----:B------:R-:W-:-:S02]  /*1de10*/  IADD3 R69, P5, R4, 0xa000, RZ ;  /* 0x0000a00004457810 */ /* 0x000fc40007fbe0ff */
[----:B------:R-:W-:Y:S02]  /*1de20*/  SHF.R.U64 R24, R24, 0x3, RZ ;  /* 0x0000000318187819 */ /* 0x000fe400000012ff */
[----:B------:R-:W-:Y:S01]  /*1de30*/  SHF.R.U64 R32, R32, 0x3, RZ ;  /* 0x0000000320207819 */ /* 0x000fe200000012ff */
[----:B------:R-:W-:Y:S01]  /*1de40*/  IMAD R8, R8, 0x20, R23 ;  /* 0x0000002008087824 */ /* 0x000fe200078e0217 */
[----:B------:R-:W-:Y:S01]  /*1de50*/  SHF.R.U64 R40, R40, 0x3, RZ ;  /* 0x0000000328287819 */ /* 0x000fe200000012ff */
[----:B------:R-:W5:Y:S01]  /*1de60*/  LD.E.128 R48, desc[UR42][R48.64] ;  /* 0x0000002a30307980 */ /* 0x000f62000c101d00 */
[----:B------:R-:W-:Y:S02]  /*1de70*/  SHF.R.U64 R44, R44, 0x3, RZ ;  /* 0x000000032c2c7819 */ /* 0x000fe400000012ff */
[----:B------:R-:W-:Y:S02]  /*1de80*/  LOP3.LUT R68, R69, 0x380, RZ, 0xc0, !PT ;  /* 0x0000038045447812 */ /* 0x000fe400078ec0ff */
[----:B------:R-:W-:Y:S01]  /*1de90*/  LOP3.LUT R24, R24, R25, RZ, 0x3c, !PT ;  /* 0x0000001918187212 */ /* 0x000fe200078e3cff */
[--C-:B------:R-:W-:Y:S01]  /*1dea0*/  IMAD.X R25, RZ, RZ, R5.reuse, P0 ;  /* 0x000000ffff197224 */ /* 0x100fe200000e0605 */
[----:B------:R-:W-:Y:S01]  /*1deb0*/  LOP3.LUT R32, R32, R33, RZ, 0x3c, !PT ;  /* 0x0000002120207212 */ /* 0x000fe200078e3cff */
[--C-:B------:R-:W-:Y:S01]  /*1dec0*/  IMAD.X R33, RZ, RZ, R5.reuse, P2 ;  /* 0x000000ffff217224 */ /* 0x100fe200010e0605 */
[----:B------:R-:W-:Y:S01]  /*1ded0*/  LOP3.LUT R40, R40, R41, RZ, 0x3c, !PT ;  /* 0x0000002928287212 */ /* 0x000fe200078e3cff */
[----:B------:R-:W-:Y:S01]  /*1dee0*/  IMAD.X R41, RZ, RZ, R5, P3 ;  /* 0x000000ffff297224 */ /* 0x000fe200018e0605 */
[----:B------:R-:W-:-:S02]  /*1def0*/  LOP3.LUT R44, R44, R45, RZ, 0x3c, !PT ;  /* 0x0000002d2c2c7212 */ /* 0x000fc400078e3cff */
[----:B------:R-:W-:Y:S01]  /*1df00*/  LOP3.LUT R7, R4, 0x380, RZ, 0xc0, !PT ;  /* 0x0000038004077812 */ /* 0x000fe200078ec0ff */
[----:B------:R-:W-:Y:S01]  /*1df10*/  IMAD R12, R118, 0x80, R8 ;  /* 0x00000080760c7824 */ /* 0x000fe200078e0208 */
[----:B------:R-:W-:Y:S01]  /*1df20*/  IADD3.X R45, RZ, R5, RZ, P4, !PT ;  /* 0x00000005ff2d7210 */ /* 0x000fe200027fe4ff */
[----:B------:R-:W5:Y:S01]  /*1df30*/  LD.E.128 R24, desc[UR42][R24.64] ;  /* 0x0000002a18187980 */ /* 0x000f62000c101d00 */
[C---:B------:R-:W-:Y:S02]  /*1df40*/  IADD3 R53, P0, R4.reuse, 0x6000, RZ ;  /* 0x0000600004357810 */ /* 0x040fe40007f1e0ff */
[C---:B------:R-:W-:Y:S01]  /*1df50*/  IADD3 R57, P2, R4.reuse, 0x7000, RZ ;  /* 0x0000700004397810 */ /* 0x040fe20007f5e0ff */
[----:B------:R-:W5:Y:S01]  /*1df60*/  LD.E.128 R32, desc[UR42][R32.64] ;  /* 0x0000002a20207980 */ /* 0x000f62000c101d00 */
[C---:B------:R-:W-:Y:S02]  /*1df70*/  IADD3 R61, P3, R4.reuse, 0x8000, RZ ;  /* 0x00008000043d7810 */ /* 0x040fe40007f7e0ff */
[----:B------:R-:W-:Y:S01]  /*1df80*/  IADD3 R65, P4, R4, 0x9000, RZ ;  /* 0x0000900004417810 */ /* 0x000fe20007f9e0ff */
[----:B------:R-:W5:Y:S01]  /*1df90*/  LD.E.128 R40, desc[UR42][R40.64] ;  /* 0x0000002a28287980 */ /* 0x000f62000c101d00 */
[----:B------:R-:W-:-:S02]  /*1dfa0*/  SHF.R.U64 R68, R68, 0x3, RZ ;  /* 0x0000000344447819 */ /* 0x000fc400000012ff */
[----:B------:R-:W-:Y:S01]  /*1dfb0*/  LOP3.LUT R52, R53, 0x380, RZ, 0xc0, !PT ;  /* 0x0000038035347812 */ /* 0x000fe200078ec0ff */
[----:B------:R-:W5:Y:S01]  /*1dfc0*/  LD.E.128 R44, desc[UR42][R44.64] ;  /* 0x0000002a2c2c7980 */ /* 0x000f62000c101d00 */
        /* <DEDUP_REMOVED lines=8> */
[--C-:B------:R-:W-:Y:S01]  /*1e050*/  IMAD.X R89, RZ, RZ, R5.reuse, P5 ;  /* 0x000000ffff597224 */ /* 0x100fe200028e0605 */
        /* <DEDUP_REMOVED lines=10> */
[----:B------:R-:W-:Y:S01]  /*1e100*/  LOP3.LUT R64, R64, R65, RZ, 0x3c, !PT ;  /* 0x0000004140407212 */ /* 0x000fe200078e3cff */
[----:B------:R-:W5:Y:S01]  /*1e110*/  LD.E.128 R52, desc[UR42][R52.64] ;  /* 0x0000002a34347980 */ /* 0x000f62000c101d00 */
[----:B------:R-:W-:-:S02]  /*1e120*/  IADD3.X R65, RZ, R5, RZ, P4, !PT ;  /* 0x00000005ff417210 */ /* 0x000fc400027fe4ff */
[C---:B------:R-:W-:Y:S01]  /*1e130*/  IADD3 R73, P0, R4.reuse, 0xb000, RZ ;  /* 0x0000b00004497810 */ /* 0x040fe20007f1e0ff */
[----:B------:R-:W5:Y:S01]  /*1e140*/  LD.E.128 R56, desc[UR42][R56.64] ;  /* 0x0000002a38387980 */ /* 0x000f62000c101d00 */
[C---:B------:R-:W-:Y:S02]  /*1e150*/  IADD3 R77, P2, R4.reuse, 0xc000, RZ ;  /* 0x0000c000044d7810 */ /* 0x040fe40007f5e0ff */
[C---:B------:R-:W-:Y:S01]  /*1e160*/  IADD3 R81, P3, R4.reuse, 0xd000, RZ ;  /* 0x0000d00004517810 */ /* 0x040fe20007f7e0ff */
[----:B------:R-:W5:Y:S01]  /*1e170*/  LD.E.128 R60, desc[UR42][R60.64] ;  /* 0x0000002a3c3c7980 */ /* 0x000f62000c101d00 */
[----:B------:R-:W-:Y:S02]  /*1e180*/  IADD3 R85, P4, R4, 0xe000, RZ ;  /* 0x0000e00004557810 */ /* 0x000fe40007f9e0ff */
[----:B------:R-:W-:Y:S01]  /*1e190*/  SHF.R.U64 R3, R3, 0x3, RZ ;  /* 0x0000000303037819 */ /* 0x000fe200000012ff */
[----:B------:R-:W5:Y:S01]  /*1e1a0*/  LD.E.128 R64, desc[UR42][R64.64] ;  /* 0x0000002a40407980 */ /* 0x000f62000c101d00 */
[----:B------:R-:W-:-:S02]  /*1e1b0*/  LOP3.LUT R72, R73, 0x380, RZ, 0xc0, !PT ;  /* 0x0000038049487812 */ /* 0x000fc400078ec0ff */
[----:B------:R-:W-:Y:S02]  /*1e1c0*/  LOP3.LUT R76, R77, 0x380, RZ, 0xc0, !PT ;  /* 0x000003804d4c7812 */ /* 0x000fe400078ec0ff */
[----:B------:R-:W-:Y:S02]  /*1e1d0*/  LOP3.LUT R80, R81, 0x380, RZ, 0xc0, !PT ;  /* 0x0000038051507812 */ /* 0x000fe400078ec0ff */
[----:B------:R-:W-:Y:S02]  /*1e1e0*/  LOP3.LUT R84, R85, 0x380, RZ, 0xc0, !PT ;  /* 0x0000038055547812 */ /* 0x000fe400078ec0ff */
[----:B------:R-:W-:Y:S01]  /*1e1f0*/  LOP3.LUT R88, R3, R6, RZ, 0x3c, !PT ;  /* 0x0000000603587212 */ /* 0x000fe200078e3cff */
[----:B------:R-:W-:Y:S01]  /*1e200*/  IMAD R3, R36, UR4, RZ ;  /* 0x0000000424037c24 */ /* 0x000fe2000f8e02ff */
[----:B------:R-:W-:Y:S02]  /*1e210*/  SHF.R.U64 R72, R72, 0x3, RZ ;  /* 0x0000000348487819 */ /* 0x000fe400000012ff */
[----:B------:R-:W-:-:S02]  /*1e220*/  SHF.R.U64 R76, R76, 0x3, RZ ;  /* 0x000000034c4c7819 */ /* 0x000fc400000012ff */
[----:B------:R-:W-:Y:S02]  /*1e230*/  SHF.R.U64 R80, R80, 0x3, RZ ;  /* 0x0000000350507819 */ /* 0x000fe400000012ff */
[----:B------:R-:W-:Y:S01]  /*1e240*/  SHF.R.U64 R84, R84, 0x3, RZ ;  /* 0x0000000354547819 */ /* 0x000fe200000012ff */
[C---:B------:R-:W-:Y:S01]  /*1e250*/  IMAD R9, R2.reuse, UR5, R3 ;  /* 0x0000000502097c24 */ /* 0x040fe2000f8e0203 */
[----:B------:R-:W-:Y:S01]  /*1e260*/  SHF.R.U64 R7, R7, 0x3, RZ ;  /* 0x0000000307077819 */ /* 0x000fe200000012ff */
[----:B------:R-:W-:Y:S01]  /*1e270*/  IMAD.WIDE.U32 R2, R2, UR4, RZ ;  /* 0x0000000402027c25 */ /* 0x000fe2000f8e00ff */
[----:B------:R-:W-:Y:S01]  /*1e280*/  LOP3.LUT R72, R72, R73, RZ, 0x3c, !PT ;  /* 0x0000004948487212 */ /* 0x000fe200078e3cff */
[----:B------:R-:W-:Y:S01]  /*1e290*/  ULDC.64 UR4, c[0x0][0xae8] ;  /* 0x0002ba0000047ab9 */ /* 0x000fe20000000a00 */
[----:B------:R-:W-:Y:S01]  /*1e2a0*/  LOP3.LUT R76, R76, R77, RZ, 0x3c, !PT ;  /* 0x0000004d4c4c7212 */ /* 0x000fe200078e3cff */
[--C-:B------:R-:W-:Y:S01]  /*1e2b0*/  IMAD.X R73, RZ, RZ, R5.reuse, P0 ;  /* 0x000000ffff497224 */ /* 0x100fe200000e0605 */
[----:B------:R-:W-:Y:S01]  /*1e2c0*/  LOP3.LUT R80, R80, R81, RZ, 0x3c, !PT ;  /* 0x0000005150507212 */ /* 0x000fe200078e3cff */
[--C-:B------:R-:W-:Y:S01]  /*1e2d0*/  IMAD.X R77, RZ, RZ, R5.reuse, P2 ;  /* 0x000000ffff4d7224 */ /* 0x100fe200010e0605 */
[----:B------:R-:W-:Y:S01]  /*1e2e0*/  LOP3.LUT R84, R84, R85, RZ, 0x3c, !PT ;  /* 0x0000005554547212 */ /* 0x000fe200078e3cff */
[----:B------:R-:W-:Y:S01]  /*1e2f0*/  IMAD.X R81, RZ, RZ, R5, P3 ;  /* 0x000000ffff517224 */ /* 0x000fe200018e0605 */
[----:B------:R-:W-:Y:S01]  /*1e300*/  LOP3.LUT R4, R7, R4, RZ, 0x3c, !PT ;  /* 0x0000000407047212 */ /* 0x000fe200078e3cff */
[----:B------:R-:W-:Y:S01]  /*1e310*/  IMAD.IADD R3, R3, 0x1, R9 ;  /* 0x0000000103037824 */ /* 0x000fe200078e0209 */
[----:B------:R-:W-:Y:S01]  /*1e320*/  IADD3.X R85, RZ, R5, RZ, P4, !PT ;  /* 0x00000005ff557210 */ /* 0x000fe200027fe4ff */
[----:B------:R-:W5:Y:S01]  /*1e330*/  LD.E.128 R72, desc[UR42][R72.64] ;  /* 0x0000002a48487980 */ /* 0x000f62000c101d00 */
[----:B0-----:R-:W-:Y:S01]  /*1e340*/  @P1 IMAD.HI.U32 R8, R12, R13, RZ ;  /* 0x0000000d0c081227 */ /* 0x001fe200078e00ff */
[----:B------:R-:W-:-:S02]  /*1e350*/  SHF.R.S32.HI R10, RZ, 0x1f, R11 ;  /* 0x0000001fff0a7819 */ /* 0x000fc4000001140b */
[----:B------:R-:W5:Y:S01]  /*1e360*/  LD.E.128 R4, desc[UR42][R4.64] ;  /* 0x0000002a04047980 */ /* 0x000f62000c101d00 */
[----:B------:R-:W-:-:S03]  /*1e370*/  IMAD.WIDE.U32 R2, R117, UR4, R2 ;  /* 0x0000000475027c25 */ /* 0x000fc6000f8e0002 */
[----:B------:R-:W5:Y:S04]  /*1e380*/  LD.E.128 R76, desc[UR42][R76.64] ;  /* 0x0000002a4c4c7980 */ /* 0x000f68000c101d00 */
[----:B------:R-:W5:Y:S04]  /*1e390*/  LD.E.128 R80, desc[UR42][R80.64] ;  /* 0x0000002a50507980 */ /* 0x000f68000c101d00 */
[----:B------:R-:W5:Y:S04]  /*1e3a0*/  LD.E.128 R84, desc[UR42][R84.64] ;  /* 0x0000002a54547980 */ /* 0x000f68000c101d00 */
[----:B------:R-:W5:Y:S01]  /*1e3b0*/  LD.E.128 R88, desc[UR42][R88.64] ;  /* 0x0000002a58587980 */ /* 0x000f62000c101d00 */
[----:B------:R-:W-:Y:S01]  /*1e3c0*/  IMAD R3, R117, UR5, R3 ;  /* 0x0000000575037c24 */ /* 0x000fe2000f8e0203 */
[----:B------:R-:W-:Y:S01]  /*1e3d0*/  ULDC.64 UR4, c[0x0][0xaf0] ;  /* 0x0002bc0000047ab9 */ /* 0x000fe20000000a00 */
[----:B------:R-:W-:Y:S01]  /*1e3e0*/  @!PT LDS RZ, [RZ] ;  /* 0x00000000fffff984 */ /* 0x000fe20000000800 */
[----:B------:R-:W-:Y:S01]  /*1e3f0*/  @!PT LDS RZ, [RZ] ;  /* 0x00000000fffff984 */ /* 0x000fe20000000800 */
[----:B------:R-:W-:Y:S01]  /*1e400*/  @!PT LDS RZ, [RZ] ;  /* 0x00000000fffff984 */ /* 0x000fe20000000800 */
[----:B------:R-:W-:Y:S01]  /*1e410*/  @!PT LDS RZ, [RZ] ;  /* 0x00000000fffff984 */ /* 0x000fe20000000800 */
[----:B------:R0:W-:Y:S06]  /*1e420*/  MEMBAR.ALL.CTA ;  /* 0x0000000000007992 */ /* 0x0001ec0000008000 */
[----:B0-----:R-:W0:Y:S01]  /*1e430*/  FENCE.VIEW.ASYNC.S ;  /* 0x00000000000073c6 */ /* 0x001e220000000000 */
[----:B------:R-:W-:Y:S01]  /*1e440*/  MOV R9, R12 ;  /* 0x0000000c00097202 */ /* 0x000fe20000000f00 */
[----:B------:R-:W-:Y:S01]  /*1e450*/  IMAD R10, R10, UR4, RZ ;  /* 0x000000040a0a7c24 */ /* 0x000fe2000f8e02ff */
[----:B-1----:R-:W-:Y:S01]  /*1e460*/  @P1 SHF.R.U32.HI R9, RZ, R15, R8 ;  /* 0x0000000fff091219 */ /* 0x002fe20000011608 */
[----:B------:R-:W-:-:S03]  /*1e470*/  IMAD.WIDE.U32 R2, R11, UR4, R2 ;  /* 0x000000040b027c25 */ /* 0x000fc6000f8e0002 */
[--C-:B------:R-:W-:Y:S01]  /*1e480*/  SHF.R.S32.HI R8, RZ, 0x1f, R9.reuse ;  /* 0x0000001fff087819 */ /* 0x100fe20000011409 */
[----:B------:R-:W-:Y:S01]  /*1e490*/  IMAD R13, R11, UR5, R10 ;  /* 0x000000050b0d7c24 */ /* 0x000fe2000f8e020a */
[----:B------:R-:W-:Y:S01]  /*1e4a0*/  ULDC.64 UR4, c[0x0][0xae0] ;  /* 0x0002b80000047ab9 */ /* 0x000fe20000000a00 */
[----:B------:R-:W-:Y:S02]  /*1e4b0*/  IMAD.MOV R11, RZ, RZ, -R9 ;  /* 0x000000ffff0b7224 */ /* 0x000fe400078e0a09 */
[----:B------:R-:W-:Y:S02]  /*1e4c0*/  IMAD R10, R8, UR4, RZ ;  /* 0x00000004080a7c24 */ /* 0x000fe4000f8e02ff */
[----:B------:R-:W-:Y:S02]  /*1e4d0*/  IMAD.IADD R3, R3, 0x1, R13 ;  /* 0x0000000103037824 */ /* 0x000fe400078e020d */
[----:B------:R-:W-:Y:S02]  /*1e4e0*/  IMAD R11, R112, R11, R12 ;  /* 0x0000000b700b7224 */ /* 0x000fe400078e020c */
[----:B------:R-:W-:-:S02]  /*1e4f0*/  VIADD R8, R22, 0x38820 ;  /* 0x0003882016087836 */ /* 0x000fc40000000000 */
[----:B------:R-:W-:-:S03]  /*1e500*/  IMAD.WIDE.U32 R2, R9, UR4, R2 ;  /* 0x0000000409027c25 */ /* 0x000fc6000f8e0002 */
[----:B------:R-:W-:Y:S01]  /*1e510*/  PRMT R8, RZ, 0x654, R8 ;  /* 0x00000654ff087816 */ /* 0x000fe20000000008 */
[----:B------:R-:W-:Y:S01]  /*1e520*/  IMAD R13, R9, UR5, R10 ;  /* 0x00000005090d7c24 */ /* 0x000fe2000f8e020a */
[----:B------:R-:W-:Y:S01]  /*1e530*/  SHF.R.S32.HI R9, RZ, 0x1f, R11 ;  /* 0x0000001fff097819 */ /* 0x000fe2000001140b */
[----:B------:R-:W-:Y:S01]  /*1e540*/  ULDC.64 UR4, c[0x0][0xad8] ;  /* 0x0002b60000047ab9 */ /* 0x000fe20000000a00 */
[----:B0-----:R0:W-:Y:S01]  /*1e550*/  SYNCS.ARRIVE.TRANS64.RED.A1T0 RZ, [R8+URZ], RZ ;  /* 0x000000ff08ff79a7 */ /* 0x0011e2000810043f */
[----:B------:R-:W-:Y:S02]  /*1e560*/  IMAD.IADD R3, R3, 0x1, R13 ;  /* 0x0000000103037824 */ /* 0x000fe400078e020d */
[----:B------:R-:W-:-:S04]  /*1e570*/  IMAD.WIDE.U32 R2, R11, UR4, R2 ;  /* 0x000000040b027c25 */ /* 0x000fc8000f8e0002 */
[----:B0-----:R-:W-:-:S04]  /*1e580*/  IMAD R8, R9, UR4, RZ ;  /* 0x0000000409087c24 */ /* 0x001fc8000f8e02ff */
[----:B------:R-:W-:Y:S01]  /*1e590*/  IMAD R11, R11, UR5, R8 ;  /* 0x000000050b0b7c24 */ /* 0x000fe2000f8e0208 */
[----:B------:R-:W-:Y:S02]  /*1e5a0*/  ULDC.64 UR4, c[0x0][0xa80] ;  /* 0x0002a00000047ab9 */ /* 0x000fe40000000a00 */
[----:B------:R-:W-:Y:S02]  /*1e5b0*/  LEA R21, P0, R2, UR4, 0x1 ;  /* 0x0000000402157c11 */ /* 0x000fe4000f8008ff */
[----:B------:R-:W-:Y:S01]  /*1e5c0*/  IADD3 R3, R3, R11, RZ ;  /* 0x0000000b03037210 */ /* 0x000fe20007ffe0ff */
[----:B------:R-:W-:-:S03]  /*1e5d0*/  UMOV UR4, 0xffffffff ;  /* 0xffffffff00047882 */ /* 0x000fc60000000000 */
[----:B------:R-:W-:Y:S01]  /*1e5e0*/  LEA.HI.X R28, R2, UR5, R3, 0x1, P0 ;  /* 0x00000005021c7c11 */ /* 0x000fe200080f0c03 */
[----:B------:R-:W-:Y:S01]  /*1e5f0*/  IMAD R37, R118, 0x80, R23 ;  /* 0x0000008076257824 */ /* 0x000fe200078e0217 */
[----:B------:R-:W-:Y:S06]  /*1e600*/  BRA.DIV UR4, `(.L_x_508) ;  /* 0x000000fe04f87947 */ /* 0x000fec000b800000 */
[----:B------:R0:W1:Y:S04]  /*1e610*/  SHFL.IDX PT, R20, R28, RZ, 0x181f ;  /* 0x00181fff1c147589 */ /* 0x00006800000e0000 */
[----:B------:R0:W2:Y:S02]  /*1e620*/  SHFL.IDX PT, R14, R21, RZ, 0x181f ;  /* 0x00181fff150e7589 */ /* 0x0000a400000e0000 */
.L_x_823:
[----:B------:R-:W-:Y:S01]  /*1e630*/  ISETP.GE.AND P0, PT, R37, R0, PT ;  /* 0x000000002500720c */ /* 0x000fe20003f06270 */
[----:B------:R-:W-:-:S12]  /*1e640*/  BSSY B1, `(.L_x_509) ;  /* 0x0000018000017945 */ /* 0x000fd80003800000 */
[----:B------:R-:W-:Y:S05]  /*1e650*/  @P0 BRA `(.L_x_510) ;  /* 0x0000000000580947 */ /* 0x000fea0003800000 */
[----:B------:R-:W3:Y:S01]  /*1e660*/  LDL R38, [R1+0x44] ;  /* 0x0000440001267983 */ /* 0x000ee20000100800 */
[----:B------:R-:W-:-:S03]  /*1e670*/  ULDC UR4, c[0x0][0xac8] ;  /* 0x0002b20000047ab9 */ /* 0x000fc60000000800 */
[----:B------:R-:W4:Y:S04]  /*1e680*/  LDL R15, [R1+0x4c] ;  /* 0x00004c00010f7983 */ /* 0x000f280000100800 */
[----:B------:R-:W4:Y:S04]  /*1e690*/  LDL R39, [R1+0x88] ;  /* 0x0000880001277983 */ /* 0x000f280000100800 */
[----:B------:R-:W4:Y:S01]  /*1e6a0*/  LDL R36, [R1+0x84] ;  /* 0x0000840001247983 */ /* 0x000f220000100800 */
[----:B------:R-:W-:Y:S02]  /*1e6b0*/  ISETP.GE.AND P3, PT, R18, UR4, PT ;  /* 0x0000000412007c0c */ /* 0x000fe4000bf66270 */
[----:B------:R-:W-:-:S02]  /*1e6c0*/  ISETP.GE.AND P2, PT, R233, UR4, PT ;  /* 0x00000004e9007c0c */ /* 0x000fc4000bf46270 */
[----:B------:R-:W-:-:S09]  /*1e6d0*/  SHF.R.S32.HI R9, RZ, 0x1f, R233 ;  /* 0x0000001fff097819 */ /* 0x000fd200000114e9 */
[CC--:B--2---:R-:W-:Y:S02]  /*1e6e0*/  @!P3 LEA R2, P5, R18.reuse, R14.reuse, 0x1 ;  /* 0x0000000e1202b211 */ /* 0x0c4fe400078a08ff */
[C---:B------:R-:W-:Y:S02]  /*1e6f0*/  @!P2 LEA R8, P4, R233.reuse, R14, 0x1 ;  /* 0x0000000ee908a211 */ /* 0x040fe400078808ff */
[-C--:B-1----:R-:W-:Y:S02]  /*1e700*/  @!P3 LEA.HI.X R3, R18, R20.reuse, R19, 0x1, P5 ;  /* 0x000000141203b211 */ /* 0x082fe400028f0c13 */
[----:B------:R-:W-:-:S03]  /*1e710*/  @!P2 LEA.HI.X R9, R233, R20, R9, 0x1, P4 ;  /* 0x00000014e909a211 */ /* 0x000fc600020f0c09 */
[----:B-----5:R1:W-:Y:S04]  /*1e720*/  @!P3 ST.E.128 desc[UR42][R2.64], R4 ;  /* 0x000000040200b985 */ /* 0x0203e8000c101d2a */
[----:B------:R1:W-:Y:S01]  /*1e730*/  @!P2 ST.E.128 desc[UR42][R8.64], R44 ;  /* 0x0000002c0800a985 */ /* 0x0003e2000c101d2a */
[----:B---3--:R-:W-:Y:S02]  /*1e740*/  ISETP.GE.AND P1, PT, R38, UR4, PT ;  /* 0x0000000426007c0c */ /* 0x008fe4000bf26270 */
[----:B----4-:R-:W-:-:S11]  /*1e750*/  ISETP.GE.AND P0, PT, R15, UR4, PT ;  /* 0x000000040f007c0c */ /* 0x010fd6000bf06270 */
[CC--:B------:R-:W-:Y:S02]  /*1e760*/  @!P1 LEA R10, P5, R38.reuse, R14.reuse, 0x1 ;  /* 0x0000000e260a9211 */ /* 0x0c0fe400078a08ff */
[C---:B------:R-:W-:Y:S02]  /*1e770*/  @!P0 LEA R12, P4, R15.reuse, R14, 0x1 ;  /* 0x0000000e0f0c8211 */ /* 0x040fe400078808ff */
[-C--:B------:R-:W-:Y:S02]  /*1e780*/  @!P1 LEA.HI.X R11, R38, R20.reuse, R39, 0x1, P5 ;  /* 0x00000014260b9211 */ /* 0x080fe400028f0c27 */
[----:B------:R-:W-:-:S03]  /*1e790*/  @!P0 LEA.HI.X R13, R15, R20, R36, 0x1, P4 ;  /* 0x000000140f0d8211 */ /* 0x000fc600020f0c24 */
[----:B------:R1:W-:Y:S04]  /*1e7a0*/  @!P1 ST.E.128 desc[UR42][R10.64], R60 ;  /* 0x0000003c0a009985 */ /* 0x0003e8000c101d2a */
[----:B------:R1:W-:Y:S02]  /*1e7b0*/  @!P0 ST.E.128 desc[UR42][R12.64], R76 ;  /* 0x0000004c0c008985 */ /* 0x0003e4000c101d2a */
.L_x_510:
[----:B------:R-:W-:Y:S05]  /*1e7c0*/  BSYNC B1 ;  /* 0x0000000000017941 */ /* 0x000fea0003800000 */
.L_x_509:
[----:B------:R-:W-:-:S03]  /*1e7d0*/  UMOV UR4, 0xffffffff ;  /* 0xffffffff00047882 */ /* 0x000fc60000000000 */
[----:B------:R-:W-:Y:S05]  /*1e7e0*/  BRA.DIV UR4, `(.L_x_511) ;  /* 0x000000fe04b47947 */ /* 0x000fea000b800000 */
[----:B-1----:R1:W3:Y:S04]  /*1e7f0*/  SHFL.IDX PT, R9, R28, 0x1, 0x181f ;  /* 0x00381f001c097f89 */ /* 0x0022e800000e0000 */
[----:B--2---:R1:W2:Y:S02]  /*1e800*/  SHFL.IDX PT, R14, R21, 0x1, 0x181f ;  /* 0x00381f00150e7f89 */ /* 0x0042a400000e0000 */
.L_x_827:
[----:B------:R-:W-:Y:S01]  /*1e810*/  VIADD R3, R37, 0x20 ;  /* 0x0000002025037836 */ /* 0x000fe20000000000 */
[----:B------:R-:W-:Y:S04]  /*1e820*/  BSSY B1, `(.L_x_512) ;  /* 0x0000019000017945 */ /* 0x000fe80003800000 */
[----:B------:R-:W-:-:S13]  /*1e830*/  ISETP.GE.AND P0, PT, R3, R0, PT ;  /* 0x000000000300720c */ /* 0x000fda0003f06270 */
[----:B------:R-:W-:Y:S05]  /*1e840*/  @P0 BRA `(.L_x_513) ;  /* 0x0000000000580947 */ /* 0x000fea0003800000 */
[----:B------:R-:W4:Y:S01]  /*1e850*/  LDL R12, [R1+0x44] ;  /* 0x00004400010c7983 */ /* 0x000f220000100800 */
        /* <DEDUP_REMOVED lines=8> */
[C---:B-----5:R-:W-:Y:S02]  /*1e8e0*/  @!P2 LEA R4, P4, R233.reuse, R14, 0x1 ;  /* 0x0000000ee904a211 */ /* 0x060fe400078808ff */
[-C--:B---3--:R-:W-:Y:S02]  /*1e8f0*/  @!P3 LEA.HI.X R3, R18, R9.reuse, R19, 0x1, P5 ;  /* 0x000000091203b211 */ /* 0x088fe400028f0c13 */
[----:B------:R-:W-:-:S03]  /*1e900*/  @!P2 LEA.HI.X R5, R233, R9, R8, 0x1, P4 ;  /* 0x00000009e905a211 */ /* 0x000fc600020f0c08 */
[----:B------:R2:W-:Y:S04]  /*1e910*/  @!P3 ST.E.128 desc[UR42][R2.64], R24 ;  /* 0x000000180200b985 */ /* 0x0005e8000c101d2a */
[----:B------:R2:W-:Y:S01]  /*1e920*/  @!P2 ST.E.128 desc[UR42][R4.64], R48 ;  /* 0x000000300400a985 */ /* 0x0005e2000c101d2a */
[----:B----4-:R-:W-:Y:S02]  /*1e930*/  ISETP.GE.AND P1, PT, R12, UR4, PT ;  /* 0x000000040c007c0c */ /* 0x010fe4000bf26270 */
[----:B------:R-:W-:-:S11]  /*1e940*/  ISETP.GE.AND P0, PT, R10, UR4, PT ;  /* 0x000000040a007c0c */ /* 0x000fd6000bf06270 */
[-C--:B------:R-:W-:Y:S02]  /*1e950*/  @!P1 LEA R6, P5, R12, R14.reuse, 0x1 ;  /* 0x0000000e0c069211 */ /* 0x080fe400078a08ff */
[----:B------:R-:W-:Y:S02]  /*1e960*/  @!P0 LEA R8, P4, R10, R14, 0x1 ;  /* 0x0000000e0a088211 */ /* 0x000fe400078808ff */
[-C--:B------:R-:W-:Y:S02]  /*1e970*/  @!P1 LEA.HI.X R7, R12, R9.reuse, R13, 0x1, P5 ;  /* 0x000000090c079211 */ /* 0x080fe400028f0c0d */
[----:B------:R-:W-:-:S03]  /*1e980*/  @!P0 LEA.HI.X R9, R10, R9, R11, 0x1, P4 ;  /* 0x000000090a098211 */ /* 0x000fc600020f0c0b */
[----:B------:R2:W-:Y:S04]  /*1e990*/  @!P1 ST.E.128 desc[UR42][R6.64], R64 ;  /* 0x0000004006009985 */ /* 0x0005e8000c101d2a */
[----:B------:R2:W-:Y:S02]  /*1e9a0*/  @!P0 ST.E.128 desc[UR42][R8.64], R80 ;  /* 0x0000005008008985 */ /* 0x0005e4000c101d2a */
.L_x_513:
[----:B------:R-:W-:Y:S05]  /*1e9b0*/  BSYNC B1 ;  /* 0x0000000000017941 */ /* 0x000fea0003800000 */
.L_x_512:
[----:B------:R-:W-:Y:S01]  /*1e9c0*/  UMOV UR4, 0xffffffff ;  /* 0xffffffff00047882 */ /* 0x000fe20000000000 */
[----:B------:R-:W-:Y:S02]  /*1e9d0*/  SHF.R.S32.HI R10, RZ, 0x1f, R233 ;  /* 0x0000001fff0a7819 */ /* 0x000fe400000114e9 */
[----:B------:R-:W-:Y:S05]  /*1e9e0*/  BRA.DIV UR4, `(.L_x_514) ;  /* 0x000000fe047c7947 */ /* 0x000fea000b800000 */
[----:B--23--:R2:W3:Y:S04]  /*1e9f0*/  SHFL.IDX PT, R9, R28, 0x2, 0x181f ;  /* 0x00581f001c097f89 */ /* 0x00c4e800000e0000 */
[----:B------:R2:W4:Y:S02]  /*1ea00*/  SHFL.IDX PT, R14, R21, 0x2, 0x181f ;  /* 0x00581f00150e7f89 */ /* 0x00052400000e0000 */
.L_x_831:
[----:B------:R-:W-:Y:S01]  /*1ea10*/  VIADD R3, R37, 0x40 ;  /* 0x0000004025037836 */ /* 0x000fe20000000000 */
[----:B------:R-:W-:Y:S04]  /*1ea20*/  BSSY B1, `(.L_x_515) ;  /* 0x0000018000017945 */ /* 0x000fe80003800000 */
[----:B------:R-:W-:-:S13]  /*1ea30*/  ISETP.GE.AND P0, PT, R3, R0, PT ;  /* 0x000000000300720c */ /* 0x000fda0003f06270 */
[----:B------:R-:W-:Y:S05]  /*1ea40*/  @P0 BRA `(.L_x_516) ;  /* 0x0000000000540947 */ /* 0x000fea0003800000 */
[----:B------:R-:W2:Y:S01]  /*1ea50*/  LDL R13, [R1+0x44] ;  /* 0x00004400010d7983 */ /* 0x000ea20000100800 */
[----:B------:R-:W-:-:S03]  /*1ea60*/  ULDC UR4, c[0x0][0xac8] ;  /* 0x0002b20000047ab9 */ /* 0x000fc60000000800 */
[----:B------:R-:W2:Y:S04]  /*1ea70*/  LDL R11, [R1+0x4c] ;  /* 0x00004c00010b7983 */ /* 0x000ea80000100800 */
[----:B------:R-:W2:Y:S04]  /*1ea80*/  LDL R15, [R1+0x88] ;  /* 0x00008800010f7983 */ /* 0x000ea80000100800 */
[----:B------:R-:W2:Y:S01]  /*1ea90*/  LDL R12, [R1+0x84] ;  /* 0x00008400010c7983 */ /* 0x000ea20000100800 */
[----:B------:R-:W-:Y:S02]  /*1eaa0*/  ISETP.GE.AND P3, PT, R18, UR4, PT ;  /* 0x0000000412007c0c */ /* 0x000fe4000bf66270 */
[----:B------:R-:W-:-:S11]  /*1eab0*/  ISETP.GE.AND P2, PT, R233, UR4, PT ;  /* 0x00000004e9007c0c */ /* 0x000fd6000bf46270 */
[CC--:B----4-:R-:W-:Y:S02]  /*1eac0*/  @!P3 LEA R2, P5, R18.reuse, R14.reuse, 0x1 ;  /* 0x0000000e1202b211 */ /* 0x0d0fe400078a08ff */
[C---:B-----5:R-:W-:Y:S02]  /*1ead0*/  @!P2 LEA R4, P4, R233.reuse, R14, 0x1 ;  /* 0x0000000ee904a211 */ /* 0x060fe400078808ff */
[-C--:B---3--:R-:W-:Y:S02]  /*1eae0*/  @!P3 LEA.HI.X R3, R18, R9.reuse, R19, 0x1, P5 ;  /* 0x000000091203b211 */ /* 0x088fe400028f0c13 */
[----:B------:R-:W-:-:S03]  /*1eaf0*/  @!P2 LEA.HI.X R5, R233, R9, R10, 0x1, P4 ;  /* 0x00000009e905a211 */ /* 0x000fc600020f0c0a */
[----:B------:R3:W-:Y:S04]  /*1eb00*/  @!P3 ST.E.128 desc[UR42][R2.64], R32 ;  /* 0x000000200200b985 */ /* 0x0007e8000c101d2a */
[----:B------:R3:W-:Y:S01]  /*1eb10*/  @!P2 ST.E.128 desc[UR42][R4.64], R52 ;  /* 0x000000340400a985 */ /* 0x0007e2000c101d2a */
[----:B--2---:R-:W-:Y:S02]  /*1eb20*/  ISETP.GE.AND P1, PT, R13, UR4, PT ;  /* 0x000000040d007c0c */ /* 0x004fe4000bf26270 */
[----:B------:R-:W-:-:S11]  /*1eb30*/  ISETP.GE.AND P0, PT, R11, UR4, PT ;  /* 0x000000040b007c0c */ /* 0x000fd6000bf06270 */
[-C--:B------:R-:W-:Y:S02]  /*1eb40*/  @!P1 LEA R6, P5, R13, R14.reuse, 0x1 ;  /* 0x0000000e0d069211 */ /* 0x080fe400078a08ff */
[----:B------:R-:W-:Y:S02]  /*1eb50*/  @!P0 LEA R8, P4, R11, R14, 0x1 ;  /* 0x0000000e0b088211 */ /* 0x000fe400078808ff */
[-C--:B------:R-:W-:Y:S02]  /*1eb60*/  @!P1 LEA.HI.X R7, R13, R9.reuse, R15, 0x1, P5 ;  /* 0x000000090d079211 */ /* 0x080fe400028f0c0f */
[----:B------:R-:W-:-:S03]  /*1eb70*/  @!P0 LEA.HI.X R9, R11, R9, R12, 0x1, P4 ;  /* 0x000000090b098211 */ /* 0x000fc600020f0c0c */
[----:B------:R3:W-:Y:S04]  /*1eb80*/  @!P1 ST.E.128 desc[UR42][R6.64], R68 ;  /* 0x0000004406009985 */ /* 0x0007e8000c101d2a */
[----:B------:R3:W-:Y:S02]  /*1eb90*/  @!P0 ST.E.128 desc[UR42][R8.64], R84 ;  /* 0x0000005408008985 */ /* 0x0007e4000c101d2a */
.L_x_516:
[----:B------:R-:W-:Y:S05]  /*1eba0*/  BSYNC B1 ;  /* 0x0000000000017941 */ /* 0x000fea0003800000 */
.L_x_515:
[----:B------:R-:W-:-:S03]  /*1ebb0*/  UMOV UR4, 0xffffffff ;  /* 0xffffffff00047882 */ /* 0x000fc60000000000 */
[----:B------:R-:W-:Y:S05]  /*1ebc0*/  BRA.DIV UR4, `(.L_x_517) ;  /* 0x000000fe044c7947 */ /* 0x000fea000b800000 */
[----:B---3--:R3:W0:Y:S04]  /*1ebd0*/  SHFL.IDX PT, R8, R28, 0x3, 0x181f ;  /* 0x00781f001c087f89 */ /* 0x00862800000e0000 */
[----:B----4-:R3:W4:Y:S02]  /*1ebe0*/  SHFL.IDX PT, R14, R21, 0x3, 0x181f ;  /* 0x00781f00150e7f89 */ /* 0x01072400000e0000 */
.L_x_835:
[----:B------:R-:W-:-:S05]  /*1ebf0*/  VIADD R3, R37, 0x60 ;  /* 0x0000006025037836 */ /* 0x000fca0000000000 */
[----:B------:R-:W-:-:S13]  /*1ec00*/  ISETP.GE.AND P0, PT, R3, R0, PT ;  /* 0x000000000300720c */ /* 0x000fda0003f06270 */
[----:B------:R-:W-:Y:S05]  /*1ec10*/  @P0 BRA `(.L_x_518) ;  /* 0x0000003c005c0947 */ /* 0x000fea0003800000 */
[----:B------:R-:W2:Y:S01]  /*1ec20*/  LDL R11, [R1+0x44] ;  /* 0x00004400010b7983 */ /* 0x000ea20000100800 */
[----:B------:R-:W-:-:S03]  /*1ec30*/  ULDC UR4, c[0x0][0xac8] ;  /* 0x0002b20000047ab9 */ /* 0x000fc60000000800 */
[----:B------:R-:W3:Y:S04]  /*1ec40*/  LDL R12, [R1+0x88] ;  /* 0x00008800010c7983 */ /* 0x000ee80000100800 */
[----:B------:R-:W3:Y:S01]  /*1ec50*/  LDL R9, [R1+0x4c] ;  /* 0x00004c0001097983 */ /* 0x000ee20000100800 */
[----:B------:R-:W-:Y:S02]  /*1ec60*/  ISETP.GE.AND P3, PT, R18, UR4, PT ;  /* 0x0000000412007c0c */ /* 0x000fe4000bf66270 */
[----:B------:R-:W-:-:S11]  /*1ec70*/  ISETP.GE.AND P4, PT, R233, UR4, PT ;  /* 0x00000004e9007c0c */ /* 0x000fd6000bf86270 */
[CC--:B----4-:R-:W-:Y:S02]  /*1ec80*/  @!P3 LEA R2, P0, R18.reuse, R14.reuse, 0x1 ;  /* 0x0000000e1202b211 */ /* 0x0d0fe400078008ff */
[C---:B-----5:R-:W-:Y:S02]  /*1ec90*/  @!P4 LEA R4, P1, R233.reuse, R14, 0x1 ;  /* 0x0000000ee904c211 */ /* 0x060fe400078208ff */
[-C--:B0-----:R-:W-:Y:S02]  /*1eca0*/  @!P3 LEA.HI.X R3, R18, R8.reuse, R19, 0x1, P0 ;  /* 0x000000081203b211 */ /* 0x081fe400000f0c13 */
[----:B------:R-:W-:-:S03]  /*1ecb0*/  @!P4 LEA.HI.X R5, R233, R8, R10, 0x1, P1 ;  /* 0x00000008e905c211 */ /* 0x000fc600008f0c0a */
[----:B------:R0:W-:Y:S04]  /*1ecc0*/  @!P3 ST.E.128 desc[UR42][R2.64], R40 ;  /* 0x000000280200b985 */ /* 0x0001e8000c101d2a */
[----:B------:R0:W-:Y:S01]  /*1ecd0*/  @!P4 ST.E.128 desc[UR42][R4.64], R56 ;  /* 0x000000380400c985 */ /* 0x0001e2000c101d2a */
[----:B--2---:R-:W-:-:S13]  /*1ece0*/  ISETP.GE.AND P5, PT, R11, UR4, PT ;  /* 0x000000040b007c0c */ /* 0x004fda000bfa6270 */
[----:B------:R-:W-:-:S04]  /*1ecf0*/  @!P5 LEA R6, P2, R11, R14, 0x1 ;  /* 0x0000000e0b06d211 */ /* 0x000fc800078408ff */
[----:B---3--:R-:W-:-:S05]  /*1ed00*/  @!P5 LEA.HI.X R7, R11, R8, R12, 0x1, P2 ;  /* 0x000000080b07d211 */ /* 0x008fca00010f0c0c */
[----:B------:R0:W-:Y:S01]  /*1ed10*/  @!P5 ST.E.128 desc[UR42][R6.64], R72 ;  /* 0x000000480600d985 */ /* 0x0001e2000c101d2a */
[----:B------:R-:W-:-:S13]  /*1ed20*/  ISETP.GE.AND P0, PT, R9, UR4, PT ;  /* 0x0000000409007c0c */ /* 0x000fda000bf06270 */
[----:B------:R-:W-:Y:S05]  /*1ed30*/  @P0 BRA `(.L_x_518) ;  /* 0x0000003c00140947 */ /* 0x000fea0003800000 */
[----:B------:R-:W2:Y:S01]  /*1ed40*/  LDL R11, [R1+0x84] ;  /* 0x00008400010b7983 */ /* 0x000ea20000100800 */
[----:B------:R-:W-:-:S04]  /*1ed50*/  LEA R14, P0, R9, R14, 0x1 ;  /* 0x0000000e090e7211 */ /* 0x000fc800078008ff */
[----:B--2---:R-:W-:-:S05]  /*1ed60*/  LEA.HI.X R15, R9, R8, R11, 0x1, P0 ;  /* 0x00000008090f7211 */ /* 0x004fca00000f0c0b */
[----:B------:R2:W-:Y:S01]  /*1ed70*/  ST.E.128 desc[UR42][R14.64], R88 ;  /* 0x000000580e007985 */ /* 0x0005e2000c101d2a */
[----:B------:R-:W-:Y:S05]  /*1ed80*/  BRA `(.L_x_518) ;  /* 0x0000003c00007947 */ /* 0x000fea0003800000 */
.L_x_507:
[----:B0-----:R-:W0:Y:S01]  /*1ed90*/  @P1 LDC R13, c[0x0][0xbec] ;  /* 0x0002fb00ff0d1b82 */ /* 0x001e220000000800 */
[----:B------:R-:W-:Y:S01]  /*1eda0*/  ULDC.64 UR4, c[0x0][0xb08] ;  /* 0x0002c20000047ab9 */ /* 0x000fe20000000a00 */
[----:B------:R-:W-:Y:S01]  /*1edb0*/  MOV R14, R51 ;  /* 0x00000033000e7202 */ /* 0x000fe20000000f00 */
[----:B------:R-:W-:-:S04]  /*1edc0*/  IMAD R15, R36, UR4, RZ ;  /* 0x00000004240f7c24 */ /* 0x000fc8000f8e02ff */
[----:B------:R-:W-:Y:S01]  /*1edd0*/  IMAD R15, R2, UR5, R15 ;  /* 0x00000005020f7c24 */ /* 0x000fe2000f8e020f */
[----:B------:R-:W1:Y:S01]  /*1ede0*/  @P1 LDC R12, c[0x0][0xbf0] ;  /* 0x0002fc00ff0c1b82 */ /* 0x000e620000000800 */
[----:B0-----:R-:W-:-:S05]  /*1edf0*/  @P1 IMAD.HI.U32 R13, R51, R13, RZ ;  /* 0x0000000d330d1227 */ /* 0x001fca00078e00ff */
[----:B-1----:R-:W-:Y:S01]  /*1ee00*/  @P1 SHF.R.U32.HI R14, RZ, R12, R13 ;  /* 0x0000000cff0e1219 */ /* 0x002fe2000001160d */
[----:B------:R-:W-:Y:S01]  /*1ee10*/  IMAD.WIDE.U32 R12, R2, UR4, RZ ;  /* 0x00000004020c7c25 */ /* 0x000fe2000f8e00ff */
[----:B------:R-:W-:Y:S01]  /*1ee20*/  ULDC.64 UR4, c[0x0][0xb38] ;  /* 0x0002ce0000047ab9 */ /* 0x000fe20000000a00 */
[----:B------:R-:W-:Y:S02]  /*1ee30*/  SHF.R.S32.HI R2, RZ, 0x1f, R11 ;  /* 0x0000001fff027819 */ /* 0x000fe4000001140b */
[----:B------:R-:W-:Y:S02]  /*1ee40*/  IMAD.IADD R13, R13, 0x1, R15 ;  /* 0x000000010d0d7824 */ /* 0x000fe400078e020f */
[----:B------:R-:W-:-:S04]  /*1ee50*/  IMAD.WIDE.U32 R12, R117, UR4, R12 ;  /* 0x00000004750c7c25 */ /* 0x000fc8000f8e000c */
[----:B------:R-:W-:Y:S01]  /*1ee60*/  IMAD R13, R117, UR5, R13 ;  /* 0x00000005750d7c24 */ /* 0x000fe2000f8e020d */
[----:B------:R-:W-:Y:S02]  /*1ee70*/  ULDC.64 UR4, c[0x0][0xb40] ;  /* 0x0002d00000047ab9 */ /* 0x000fe40000000a00 */
[----:B------:R-:W-:Y:S02]  /*1ee80*/  IMAD R2, R2, UR4, RZ ;  /* 0x0000000402027c24 */ /* 0x000fe4000f8e02ff */
[----:B------:R-:W-:-:S04]  /*1ee90*/  IMAD.WIDE.U32 R12, R11, UR4, R12 ;  /* 0x000000040b0c7c25 */ /* 0x000fc8000f8e000c */
[----:B------:R-:W-:Y:S01]  /*1eea0*/  IMAD R2, R11, UR5, R2 ;  /* 0x000000050b027c24 */ /* 0x000fe2000f8e0202 */
[----:B------:R-:W-:Y:S01]  /*1eeb0*/  ULDC.64 UR4, c[0x0][0xb48] ;  /* 0x0002d20000047ab9 */ /* 0x000fe20000000a00 */
[----:B------:R-:W-:Y:S02]  /*1eec0*/  SHF.R.S32.HI R11, RZ, 0x1f, R14 ;  /* 0x0000001fff0b7819 */ /* 0x000fe4000001140e */
[----:B------:R-:W-:Y:S02]  /*1eed0*/  IMAD.IADD R13, R13, 0x1, R2 ;  /* 0x000000010d0d7824 */ /* 0x000fe400078e0202 */
[----:B------:R-:W-:Y:S02]  /*1eee0*/  IMAD.MOV R2, RZ, RZ, -R14 ;  /* 0x000000ffff027224 */ /* 0x000fe400078e0a0e */
[----:B------:R-:W-:-:S04]  /*1eef0*/  IMAD.WIDE.U32 R12, R114, UR4, R12 ;  /* 0x00000004720c7c25 */ /* 0x000fc8000f8e000c */
[----:B------:R-:W-:Y:S01]  /*1ef00*/  IMAD R13, R114, UR5, R13 ;  /* 0x00000005720d7c24 */ /* 0x000fe2000f8e020d */
[----:B------:R-:W-:Y:S01]  /*1ef10*/  ULDC.64 UR4, c[0x0][0xb30] ;  /* 0x0002cc0000047ab9 */ /* 0x000fe20000000a00 */
[----:B------:R-:W-:Y:S02]  /*1ef20*/  IMAD R2, R112, R2, R51 ;  /* 0x0000000270027224 */ /* 0x000fe400078e0233 */
[----:B------:R-:W-:Y:S02]  /*1ef30*/  IMAD R11, R11, UR4, RZ ;  /* 0x000000040b0b7c24 */ /* 0x000fe4000f8e02ff */
[----:B------:R-:W-:-:S04]  /*1ef40*/  IMAD.WIDE.U32 R12, R14, UR4, R12 ;  /* 0x000000040e0c7c25 */ /* 0x000fc8000f8e000c */
[----:B------:R-:W-:Y:S01]  /*1ef50*/  IMAD R11, R14, UR5, R11 ;  /* 0x000000050e0b7c24 */ /* 0x000fe2000f8e020b */
[----:B------:R-:W-:Y:S01]  /*1ef60*/  ULDC.64 UR4, c[0x0][0xb28] ;  /* 0x0002ca0000047ab9 */ /* 0x000fe20000000a00 */
[----:B------:R-:W-:-:S03]  /*1ef70*/  VIADD R14, R22, 0x38820 ;  /* 0x00038820160e7836 */ /* 0x000fc60000000000 */
[----:B------:R-:W-:Y:S02]  /*1ef80*/  IADD3 R13, R13, R11, RZ ;  /* 0x0000000b0d0d7210 */ /* 0x000fe40007ffe0ff */
[----:B------:R-:W-:Y:S02]  /*1ef90*/  SHF.R.S32.HI R11, RZ, 0x1f, R2 ;  /* 0x0000001fff0b7819 */ /* 0x000fe40000011402 */
[----:B------:R-:W-:Y:S01]  /*1efa0*/  PRMT R14, RZ, 0x654, R14 ;  /* 0x00000654ff0e7816 */ /* 0x000fe2000000000e */
[----:B------:R-:W-:-:S03]  /*1efb0*/  IMAD.WIDE.U32 R12, R2, UR4, R12 ;  /* 0x00000004020c7c25 */ /* 0x000fc6000f8e000c */
[----:B------:R0:W-:Y:S01]  /*1efc0*/  SYNCS.ARRIVE.TRANS64.RED.A1T0 RZ, [R14+URZ], RZ ;  /* 0x000000ff0eff79a7 */ /* 0x0001e2000810043f */
[----:B------:R-:W-:-:S04]  /*1efd0*/  IMAD R11, R11, UR4, RZ ;  /* 0x000000040b0b7c24 */ /* 0x000fc8000f8e02ff */
[----:B------:R-:W-:Y:S01]  /*1efe0*/  IMAD R11, R2, UR5, R11 ;  /* 0x00000005020b7c24 */ /* 0x000fe2000f8e020b */
[----:B------:R-:W-:Y:S02]  /*1eff0*/  ULDC.64 UR4, c[0x0][0xb00] ;  /* 0x0002c00000047ab9 */ /* 0x000fe40000000a00 */
[----:B------:R-:W-:Y:S01]  /*1f000*/  LEA R39, P0, R12, UR4, 0x2 ;  /* 0x000000040c277c11 */ /* 0x000fe2000f8010ff */
[----:B------:R-:W-:Y:S01]  /*1f010*/  IMAD.IADD R11, R13, 0x1, R11 ;  /* 0x000000010d0b7824 */ /* 0x000fe200078e020b */
[----:B------:R-:W-:-:S04]  /*1f020*/  UMOV UR4, 0xffffffff ;  /* 0xffffffff00047882 */ /* 0x000fc80000000000 */
[----:B------:R-:W-:Y:S01]  /*1f030*/  LEA.HI.X R40, R12, UR5, R11, 0x2, P0 ;  /* 0x000000050c287c11 */ /* 0x000fe200080f140b */
[----:B0-----:R-:W-:Y:S06]  /*1f040*/  BRA.DIV UR4, `(.L_x_519) ;  /* 0x000000fa04747947 */ /* 0x001fec000b800000 */
[----:B------:R0:W1:Y:S04]  /*1f050*/  SHFL.IDX PT, R41, R40, RZ, 0x1c1f ;  /* 0x001c1fff28297589 */ /* 0x00006800000e0000 */
[----:B------:R0:W2:Y:S02]  /*1f060*/  SHFL.IDX PT, R11, R39, RZ, 0x1c1f ;  /* 0x001c1fff270b7589 */ /* 0x0000a400000e0000 */
.L_x_838:
[----:B------:R-:W-:Y:S01]  /*1f070*/  ISETP.GE.AND P0, PT, R37, R0, PT ;  /* 0x000000002500720c */ /* 0x000fe20003f06270 */
[----:B------:R-:W-:-:S12]  /*1f080*/  BSSY B1, `(.L_x_520) ;  /* 0x00000f5000017945 */ /* 0x000fd80003800000 */
[----:B------:R-:W-:Y:S05]  /*1f090*/  @P0 BRA `(.L_x_521) ;  /* 0x0000000c00cc0947 */ /* 0x000fea0003800000 */
[----:B------:R-:W3:Y:S01]  /*1f0a0*/  LDL R14, [R1+0x90] ;  /* 0x00009000010e7983 */ /* 0x000ee20000100800 */
[----:B------:R-:W-:-:S03]  /*1f0b0*/  ULDC UR4, c[0x0][0xac8] ;  /* 0x0002b20000047ab9 */ /* 0x000fc60000000800 */
[----:B------:R-:W4:Y:S04]  /*1f0c0*/  LDL R109, [R1+0x10c] ;  /* 0x00010c00016d7983 */ /* 0x000f280000100800 */
[----:B------:R-:W5:Y:S04]  /*1f0d0*/  LDL R110, [R1+0x18c] ;  /* 0x00018c00016e7983 */ /* 0x000f680000100800 */
        /* <DEDUP_REMOVED lines=14> */
[----:B------:R-:W5:Y:S01]  /*1f1c0*/  LDL R122, [R1+0x148] ;  /* 0x00014800017a7983 */ /* 0x000f620000100800 */
[----:B---3--:R-:W-:-:S13]  /*1f1d0*/  ISETP.GE.AND P0, PT, R14, UR4, PT ;  /* 0x000000040e007c0c */ /* 0x008fda000bf06270 */
[----:B--2---:R-:W-:Y:S02]  /*1f1e0*/  @!P0 IMAD.MOV.U32 R12, RZ, RZ, R11 ;  /* 0x000000ffff0c8224 */ /* 0x004fe400078e000b */
[----:B-1----:R-:W-:Y:S01]  /*1f1f0*/  @!P0 IMAD.MOV.U32 R13, RZ, RZ, R41 ;  /* 0x000000ffff0d8224 */ /* 0x002fe200078e0029 */
[----:B------:R-:W-:Y:S01]  /*1f200*/  @!P0 MOV R15, R206 ;  /* 0x000000ce000f8202 */ /* 0x000fe20000000f00 */
[----:B------:R-:W-:-:S04]  /*1f210*/  @!P0 IMAD.WIDE R12, R14, 0x4, R12 ;  /* 0x000000040e0c8825 */ /* 0x000fc800078e020c */
[----:B------:R-:W-:-:S05]  /*1f220*/  @!P0 IMAD.MOV.U32 R14, RZ, RZ, R208 ;  /* 0x000000ffff0e8224 */ /* 0x000fca00078e00d0 */
[----:B------:R1:W-:Y:S01]  /*1f230*/  @!P0 ST.E.64 desc[UR42][R12.64], R14 ;  /* 0x0000000e0c008985 */ /* 0x0003e2000c101b2a */
[----:B----4-:R-:W-:-:S13]  /*1f240*/  ISETP.GE.AND P0, PT, R109, UR4, PT ;  /* 0x000000046d007c0c */ /* 0x010fda000bf06270 */
[C---:B-1----:R-:W-:Y:S01]  /*1f250*/  @!P0 LEA R12, P1, R109.reuse, R11, 0x2 ;  /* 0x0000000b6d0c8211 */ /* 0x042fe200078210ff */
[----:B------:R-:W-:Y:S02]  /*1f260*/  @!P0 IMAD.MOV.U32 R14, RZ, RZ, R209 ;  /* 0x000000ffff0e8224 */ /* 0x000fe400078e00d1 */
[----:B------:R-:W-:Y:S01]  /*1f270*/  @!P0 IMAD.MOV.U32 R15, RZ, RZ, R207 ;  /* 0x000000ffff0f8224 */ /* 0x000fe200078e00cf */
[----:B-----5:R-:W-:Y:S02]  /*1f280*/  @!P0 LEA.HI.X R13, R109, R41, R110, 0x2, P1 ;  /* 0x000000296d0d8211 */ /* 0x020fe400008f146e */
[----:B------:R-:W2:Y:S04]  /*1f290*/  LDL R109, [R1+0xf4] ;  /* 0x0000f400016d7983 */ /* 0x000ea80000100800 */
[----:B------:R1:W-:Y:S01]  /*1f2a0*/  @!P0 ST.E.64 desc[UR42][R12.64], R14 ;  /* 0x0000000e0c008985 */ /* 0x0003e2000c101b2a */
[----:B------:R-:W-:-:S02]  /*1f2b0*/  ISETP.GE.AND P0, PT, R102, UR4, PT ;  /* 0x0000000466007c0c */ /* 0x000fc4000bf06270 */
[----:B------:R-:W-:Y:S01]  /*1f2c0*/  ISETP.GE.AND P1, PT, R2, UR4, PT ;  /* 0x0000000402007c0c */ /* 0x000fe2000bf26270 */
[----:B------:R-:W3:Y:S10]  /*1f2d0*/  LDL R110, [R1+0x174] ;  /* 0x00017400016e7983 */ /* 0x000ef40000100800 */
[----:B-1----:R-:W-:Y:S01]  /*1f2e0*/  @!P0 LEA R12, P2, R102, R11, 0x2 ;  /* 0x0000000b660c8211 */ /* 0x002fe200078410ff */
[----:B------:R-:W-:-:S02]  /*1f2f0*/  @!P0 IMAD.MOV.U32 R14, RZ, RZ, R204 ;  /* 0x000000ffff0e8224 */ /* 0x000fc400078e00cc */
[----:B------:R-:W-:Y:S01]  /*1f300*/  @!P0 IMAD.MOV.U32 R15, RZ, RZ, R202 ;  /* 0x000000ffff0f8224 */ /* 0x000fe200078e00ca */
[----:B------:R-:W-:Y:S02]  /*1f310*/  @!P0 LEA.HI.X R13, R102, R41, R107, 0x2, P2 ;  /* 0x00000029660d8211 */ /* 0x000fe400010f146b */
[----:B------:R-:W4:Y:S04]  /*1f320*/  LDL R102, [R1+0xf0] ;  /* 0x0000f00001667983 */ /* 0x000f280000100800 */
[----:B------:R1:W-:Y:S04]  /*1f330*/  @!P0 ST.E.64 desc[UR42][R12.64], R14 ;  /* 0x0000000e0c008985 */ /* 0x0003e8000c101b2a */
[----:B------:R-:W5:Y:S01]  /*1f340*/  LDL R107, [R1+0x170] ;  /* 0x00017000016b7983 */ /* 0x000f620000100800 */
[----:B-1----:R-:W-:-:S04]  /*1f350*/  @!P1 LEA R12, P2, R2, R11, 0x2 ;  /* 0x0000000b020c9211 */ /* 0x002fc800078410ff */
[----:B------:R-:W-:Y:S02]  /*1f360*/  @!P1 LEA.HI.X R13, R2, R41, R104, 0x2, P2 ;  /* 0x00000029020d9211 */ /* 0x000fe400010f1468 */
[----:B------:R-:W5:Y:S04]  /*1f370*/  LDL R2, [R1+0xec] ;  /* 0x0000ec0001027983 */ /* 0x000f680000100800 */
[----:B------:R-:W5:Y:S01]  /*1f380*/  LDL R104, [R1+0x16c] ;  /* 0x00016c0001687983 */ /* 0x000f620000100800 */
[----:B------:R-:W-:Y:S01]  /*1f390*/  ISETP.GE.AND P0, PT, R36, UR4, PT ;  /* 0x0000000424007c0c */ /* 0x000fe2000bf06270 */
[----:B------:R-:W-:Y:S01]  /*1f3a0*/  @!P1 IMAD.MOV.U32 R15, RZ, RZ, R203 ;  /* 0x000000ffff0f9224 */ /* 0x000fe200078e00cb */
[----:B------:R-:W-:-:S05]  /*1f3b0*/  @!P1 MOV R14, R205 ;  /* 0x000000cd000e9202 */ /* 0x000fca0000000f00 */
[----:B------:R1:W-:Y:S01]  /*1f3c0*/  @!P1 ST.E.64 desc[UR42][R12.64], R14 ;  /* 0x0000000e0c009985 */ /* 0x0003e2000c101b2a */
[----:B------:R-:W-:-:S05]  /*1f3d0*/  ISETP.GE.AND P1, PT, R51, UR4, PT ;  /* 0x0000000433007c0c */ /* 0x000fca000bf26270 */
[C---:B-1----:R-:W-:Y:S01]  /*1f3e0*/  @!P0 LEA R12, P2, R36.reuse, R11, 0x2 ;  /* 0x0000000b240c8211 */ /* 0x042fe200078410ff */
[----:B------:R-:W-:Y:S02]  /*1f3f0*/  @!P0 IMAD.MOV.U32 R14, RZ, RZ, R200 ;  /* 0x000000ffff0e8224 */ /* 0x000fe400078e00c8 */
[----:B------:R-:W-:Y:S01]  /*1f400*/  @!P0 IMAD.MOV.U32 R15, RZ, RZ, R198 ;  /* 0x000000ffff0f8224 */ /* 0x000fe200078e00c6 */
[----:B------:R-:W-:Y:S02]  /*1f410*/  @!P0 LEA.HI.X R13, R36, R41, R101, 0x2, P2 ;  /* 0x00000029240d8211 */ /* 0x000fe400010f1465 */
[----:B------:R-:W5:Y:S04]  /*1f420*/  LDL R36, [R1+0xe8] ;  /* 0x0000e80001247983 */ /* 0x000f680000100800 */
[----:B------:R1:W-:Y:S01]  /*1f430*/  @!P0 ST.E.64 desc[UR42][R12.64], R14 ;  /* 0x0000000e0c008985 */ /* 0x0003e2000c101b2a */
[----:B------:R-:W-:-:S03]  /*1f440*/  ISETP.GE.AND P0, PT, R103, UR4, PT ;  /* 0x0000000467007c0c */ /* 0x000fc6000bf06270 */
[----:B------:R-:W5:Y:S01]  /*1f450*/  LDL R101, [R1+0xe4] ;  /* 0x0000e40001657983 */ /* 0x000f620000100800 */
[C---:B-1----:R-:W-:Y:S01]  /*1f460*/  @!P1 LEA R12, P2, R51.reuse, R11, 0x2 ;  /* 0x0000000b330c9211 */ /* 0x042fe200078410ff */
[----:B------:R-:W-:Y:S01]  /*1f470*/  @!P1 IMAD.MOV.U32 R14, RZ, RZ, R201 ;  /* 0x000000ffff0e9224 */ /* 0x000fe200078e00c9 */
[----:B------:R-:W-:Y:S02]  /*1f480*/  @!P1 MOV R15, R199 ;  /* 0x000000c7000f9202 */ /* 0x000fe40000000f00 */
[----:B------:R-:W-:Y:S02]  /*1f490*/  @!P1 LEA.HI.X R13, R51, R41, R37, 0x2, P2 ;  /* 0x00000029330d9211 */ /* 0x000fe400010f1425 */
[----:B------:R-:W5:Y:S04]  /*1f4a0*/  LDL R37, [R1+0x168] ;  /* 0x0001680001257983 */ /* 0x000f680000100800 */
[----:B------:R1:W-:Y:S04]  /*1f4b0*/  @!P1 ST.E.64 desc[UR42][R12.64], R14 ;  /* 0x0000000e0c009985 */ /* 0x0003e8000c101b2a */
[----:B------:R-:W5:Y:S01]  /*1f4c0*/  LDL R51, [R1+0xdc] ;  /* 0x0000dc0001337983 */ /* 0x000f620000100800 */
[----:B-1----:R-:W-:Y:S01]  /*1f4d0*/  @!P0 LEA R12, P2, R103, R11, 0x2 ;  /* 0x0000000b670c8211 */ /* 0x002fe200078410ff */
[----:B------:R-:W-:-:S02]  /*1f4e0*/  @!P0 IMAD.MOV.U32 R14, RZ, RZ, R196 ;  /* 0x000000ffff0e8224 */ /* 0x000fc400078e00c4 */
[----:B------:R-:W-:Y:S01]  /*1f4f0*/  @!P0 IMAD.MOV.U32 R15, RZ, RZ, R194 ;  /* 0x000000ffff0f8224 */ /* 0x000fe200078e00c2 */
[----:B------:R-:W-:Y:S02]  /*1f500*/  @!P0 LEA.HI.X R13, R103, R41, R114, 0x2, P2 ;  /* 0x00000029670d8211 */ /* 0x000fe400010f1472 */
[----:B------:R-:W5:Y:S04]  /*1f510*/  LDL R103, [R1+0x164] ;  /* 0x0001640001677983 */ /* 0x000f680000100800 */
[----:B------:R1:W-:Y:S04]  /*1f520*/  @!P0 ST.E.64 desc[UR42][R12.64], R14 ;  /* 0x0000000e0c008985 */ /* 0x0003e8000c101b2a */
[----:B------:R-:W5:Y:S01]  /*1f530*/  LDL R114, [R1+0xd8] ;  /* 0x0000d80001727983 */ /* 0x000f620000100800 */
[----:B--2---:R-:W-:-:S13]  /*1f540*/  ISETP.GE.AND P1, PT, R109, UR4, PT ;  /* 0x000000046d007c0c */ /* 0x004fda000bf26270 */
[C---:B-1----:R-:W-:Y:S01]  /*1f550*/  @!P1 LEA R12, P2, R109.reuse, R11, 0x2 ;  /* 0x0000000b6d0c9211 */ /* 0x042fe200078410ff */
[----:B------:R-:W-:Y:S02]  /*1f560*/  @!P1 IMAD.MOV.U32 R14, RZ, RZ, R197 ;  /* 0x000000ffff0e9224 */ /* 0x000fe400078e00c5 */
[----:B------:R-:W-:Y:S01]  /*1f570*/  @!P1 IMAD.MOV.U32 R15, RZ, RZ, R195 ;  /* 0x000000ffff0f9224 */ /* 0x000fe200078e00c3 */
[----:B---3--:R-:W-:Y:S02]  /*1f580*/  @!P1 LEA.HI.X R13, R109, R41, R110, 0x2, P2 ;  /* 0x000000296d0d9211 */ /* 0x008fe400010f146e */
[----:B------:R-:W2:Y:S01]  /*1f590*/  LDL R109, [R1+0xd4] ;  /* 0x0000d400016d7983 */ /* 0x000ea20000100800 */
[----:B----4-:R-:W-:-:S03]  /*1f5a0*/  ISETP.GE.AND P0, PT, R102, UR4, PT ;  /* 0x0000000466007c0c */ /* 0x010fc6000bf06270 */
[----:B------:R1:W-:Y:S04]  /*1f5b0*/  @!P1 ST.E.64 desc[UR42][R12.64], R14 ;  /* 0x0000000e0c009985 */ /* 0x0003e8000c101b2a */
[----:B------:R-:W3:Y:S06]  /*1f5c0*/  LDL R110, [R1+0x154] ;  /* 0x00015400016e7983 */ /* 0x000eec0000100800 */
[----:B-1----:R-:W-:Y:S01]  /*1f5d0*/  @!P0 LEA R12, P1, R102, R11, 0x2 ;  /* 0x0000000b660c8211 */ /* 0x002fe200078210ff */
[----:B------:R-:W-:Y:S01]  /*1f5e0*/  @!P0 IMAD.MOV.U32 R15, RZ, RZ, R190 ;  /* 0x000000ffff0f8224 */ /* 0x000fe200078e00be */
[----:B------:R-:W-:-:S02]  /*1f5f0*/  @!P0 MOV R14, R192 ;  /* 0x000000c0000e8202 */ /* 0x000fc40000000f00 */
[----:B-----5:R-:W-:Y:S02]  /*1f600*/  ISETP.GE.AND P2, PT, R2, UR4, PT ;  /* 0x0000000402007c0c */ /* 0x020fe4000bf46270 */
[----:B------:R-:W-:Y:S02]  /*1f610*/  @!P0 LEA.HI.X R13, R102, R41, R107, 0x2, P1 ;  /* 0x00000029660d8211 */ /* 0x000fe400008f146b */
[----:B------:R-:W4:Y:S04]  /*1f620*/  LDL R102, [R1+0x15c] ;  /* 0x00015c0001667983 */ /* 0x000f280000100800 */
[----:B------:R1:W-:Y:S04]  /*1f630*/  @!P0 ST.E.64 desc[UR42][R12.64], R14 ;  /* 0x0000000e0c008985 */ /* 0x0003e8000c101b2a */
[----:B------:R-:W5:Y:S01]  /*1f640*/  LDL R107, [R1+0x150] ;  /* 0x00015000016b7983 */ /* 0x000f620000100800 */
[----:B-1----:R-:W-:-:S04]  /*1f650*/  @!P2 LEA R12, P1, R2, R11, 0x2 ;  /* 0x0000000b020ca211 */ /* 0x002fc800078210ff */
[----:B------:R-:W-:Y:S02]  /*1f660*/  @!P2 LEA.HI.X R13, R2, R41, R104, 0x2, P1 ;  /* 0x00000029020da211 */ /* 0x000fe400008f1468 */
[----:B------:R-:W3:Y:S01]  /*1f670*/  LDL R104, [R1+0xd0] ;  /* 0x0000d00001687983 */ /* 0x000ee20000100800 */
[----:B------:R-:W-:Y:S01]  /*1f680*/  ISETP.GE.AND P0, PT, R36, UR4, PT ;  /* 0x0000000424007c0c */ /* 0x000fe2000bf06270 */
[----:B------:R-:W-:Y:S02]  /*1f690*/  @!P2 IMAD.MOV.U32 R14, RZ, RZ, R193 ;  /* 0x000000ffff0ea224 */ /* 0x000fe400078e00c1 */
[----:B------:R-:W5:Y:S01]  /*1f6a0*/  LDL R2, [R1+0xcc] ;  /* 0x0000cc0001027983 */ /* 0x000f620000100800 */
[----:B------:R-:W-:Y:S01]  /*1f6b0*/  @!P2 IMAD.MOV.U32 R15, RZ, RZ, R191 ;  /* 0x000000ffff0fa224 */ /* 0x000fe200078e00bf */
[----:B------:R-:W-:-:S04]  /*1f6c0*/  ISETP.GE.AND P1, PT, R101, UR4, PT ;  /* 0x0000000465007c0c */ /* 0x000fc8000bf26270 */
[----:B------:R1:W-:Y:S01]  /*1f6d0*/  @!P2 ST.E.64 desc[UR42][R12.64], R14 ;  /* 0x0000000e0c00a985 */ /* 0x0003e2000c101b2a */
[----:B------:R-:W-:-:S03]  /*1f6e0*/  ISETP.GE.AND P2, PT, R112, UR4, PT ;  /* 0x0000000470007c0c */ /* 0x000fc6000bf46270 */
[----:B-1----:R-:W-:-:S04]  /*1f6f0*/  @!P0 LEA R14, P3, R36, R11, 0x2 ;  /* 0x0000000b240e8211 */ /* 0x002fc800078610ff */
[----:B------:R-:W-:Y:S01]  /*1f700*/  @!P0 LEA.HI.X R15, R36, R41, R37, 0x2, P3 ;  /* 0x00000029240f8211 */ /* 0x000fe200018f1425 */
[----:B------:R-:W-:Y:S01]  /*1f710*/  @!P0 IMAD.MOV.U32 R36, RZ, RZ, R189 ;  /* 0x000000ffff248224 */ /* 0x000fe200078e00bd */
[----:B------:R-:W-:Y:S02]  /*1f720*/  @!P0 MOV R37, R187 ;  /* 0x000000bb00258202 */ /* 0x000fe40000000f00 */
[----:B------:R-:W-:Y:S02]  /*1f730*/  ISETP.GE.AND P3, PT, R51, UR4, PT ;  /* 0x0000000433007c0c */ /* 0x000fe4000bf66270 */
[C---:B------:R-:W-:Y:S01]  /*1f740*/  @!P1 LEA R12, P4, R101.reuse, R11, 0x2 ;  /* 0x0000000b650c9211 */ /* 0x040fe200078810ff */
[----:B------:R1:W-:Y:S03]  /*1f750*/  @!P0 ST.E.64 desc[UR42][R14.64], R36 ;  /* 0x000000240e008985 */ /* 0x0003e6000c101b2a */
[----:B------:R-:W-:Y:S01]  /*1f760*/  @!P1 LEA.HI.X R13, R101, R41, R103, 0x2, P4 ;  /* 0x00000029650d9211 */ /* 0x000fe200020f1467 */
[----:B-1----:R-:W-:Y:S01]  /*1f770*/  @!P1 IMAD.MOV.U32 R36, RZ, RZ, R188 ;  /* 0x000000ffff249224 */ /* 0x002fe200078e00bc */
[----:B------:R-:W5:Y:S01]  /*1f780*/  LDL R101, [R1+0xc4] ;  /* 0x0000c40001657983 */ /* 0x000f620000100800 */
[----:B------:R-:W-:Y:S01]  /*1f790*/  @!P1 IMAD.MOV.U32 R37, RZ, RZ, R186 ;  /* 0x000000ffff259224 */ /* 0x000fe200078e00ba */
[----:B------:R-:W-:-:S02]  /*1f7a0*/  @!P2 LEA R14, P4, R112, R11, 0x2 ;  /* 0x0000000b700ea211 */ /* 0x000fc400078810ff */
[----:B------:R-:W5:Y:S01]  /*1f7b0*/  LDL R103, [R1+0x14c] ;  /* 0x00014c0001677983 */ /* 0x000f620000100800 */
[----:B------:R-:W-:-:S03]  /*1f7c0*/  ISETP.GE.AND P0, PT, R114, UR4, PT ;  /* 0x0000000472007c0c */ /* 0x000fc6000bf06270 */
[----:B------:R1:W-:Y:S01]  /*1f7d0*/  @!P1 ST.E.64 desc[UR42][R12.64], R36 ;  /* 0x000000240c009985 */ /* 0x0003e2000c101b2a */
[----:B------:R-:W-:-:S03]  /*1f7e0*/  @!P2 LEA.HI.X R15, R112, R41, R120, 0x2, P4 ;  /* 0x00000029700fa211 */ /* 0x000fc600020f1478 */
[----:B------:R-:W5:Y:S04]  /*1f7f0*/  LDL R112, [R1+0x144] ;  /* 0x0001440001707983 */ /* 0x000f680000100800 */
[----:B------:R-:W5:Y:S01]  /*1f800*/  LDL R120, [R1+0x138] ;  /* 0x0001380001787983 */ /* 0x000f620000100800 */
[----:B-1----:R-:W-:Y:S01]  /*1f810*/  @!P3 LEA R12, P5, R51, R11, 0x2 ;  /* 0x0000000b330cb211 */ /* 0x002fe200078a10ff */
[----:B------:R-:W-:Y:S02]  /*1f820*/  @!P2 IMAD.MOV.U32 R36, RZ, RZ, R185 ;  /* 0x000000ffff24a224 */ /* 0x000fe400078e00b9 */
[----:B------:R-:W-:-:S05]  /*1f830*/  @!P2 IMAD.MOV.U32 R37, RZ, RZ, R183 ;  /* 0x000000ffff25a224 */ /* 0x000fca00078e00b7 */
[----:B------:R1:W-:Y:S02]  /*1f840*/  @!P2 ST.E.64 desc[UR42][R14.64], R36 ;  /* 0x000000240e00a985 */ /* 0x0003e4000c101b2a */
[----:B-1----:R-:W-:Y:S01]  /*1f850*/  @!P3 MOV R36, R184 ;  /* 0x000000b80024b202 */ /* 0x002fe20000000f00 */
[----:B------:R-:W-:Y:S01]  /*1f860*/  @!P3 IMAD.MOV.U32 R37, RZ, RZ, R182 ;  /* 0x000000ffff25b224 */ /* 0x000fe200078e00b6 */
[----:B------:R-:W-:-:S04]  /*1f870*/  @!P0 LEA R14, P4, R114, R11, 0x2 ;  /* 0x0000000b720e8211 */ /* 0x000fc800078810ff */
[-C--:B------:R-:W-:Y:S02]  /*1f880*/  @!P0 LEA.HI.X R15, R114, R41.reuse, R118, 0x2, P4 ;  /* 0x00000029720f8211 */ /* 0x080fe400020f1476 */
[----:B------:R-:W5:Y:S04]  /*1f890*/  LDL R118, [R1+0xb8] ;  /* 0x0000b80001767983 */ /* 0x000f680000100800 */
[----:B------:R-:W5:Y:S01]  /*1f8a0*/  LDL R114, [R1+0xb4] ;  /* 0x0000b40001727983 */ /* 0x000f620000100800 */
[----:B--2---:R-:W-:Y:S02]  /*1f8b0*/  ISETP.GE.AND P1, PT, R109, UR4, PT ;  /* 0x000000046d007c0c */ /* 0x004fe4000bf26270 */
[----:B----4-:R-:W-:Y:S02]  /*1f8c0*/  @!P3 LEA.HI.X R13, R51, R41, R102, 0x2, P5 ;  /* 0x00000029330db211 */ /* 0x010fe400028f1466 */
[----:B------:R-:W2:Y:S04]  /*1f8d0*/  LDL R51, [R1+0xc0] ;  /* 0x0000c00001337983 */ /* 0x000ea80000100800 */
[----:B------:R-:W4:Y:S04]  /*1f8e0*/  LDL R102, [R1+0xbc] ;  /* 0x0000bc0001667983 */ /* 0x000f280000100800 */
[----:B------:R1:W-:Y:S01]  /*1f8f0*/  @!P3 ST.E.64 desc[UR42][R12.64], R36 ;  /* 0x000000240c00b985 */ /* 0x0003e2000c101b2a */
[----:B---3--:R-:W-:Y:S01]  /*1f900*/  ISETP.GE.AND P2, PT, R104, UR4, PT ;  /* 0x0000000468007c0c */ /* 0x008fe2000bf46270 */
[----:B-1----:R-:W-:Y:S01]  /*1f910*/  @!P0 IMAD.MOV.U32 R36, RZ, RZ, R181 ;  /* 0x000000ffff248224 */ /* 0x002fe200078e00b5 */
[----:B------:R-:W-:Y:S01]  /*1f920*/  @!P1 LEA R12, P5, R109, R11, 0x2 ;  /* 0x0000000b6d0c9211 */ /* 0x000fe200078a10ff */
[----:B------:R-:W-:-:S03]  /*1f930*/  @!P0 IMAD.MOV.U32 R37, RZ, RZ, R179 ;  /* 0x000000ffff258224 */ /* 0x000fc600078e00b3 */
[----:B------:R-:W-:Y:S02]  /*1f940*/  @!P1 LEA.HI.X R13, R109, R41, R110, 0x2, P5 ;  /* 0x000000296d0d9211 */ /* 0x000fe400028f146e */
[----:B------:R-:W3:Y:S04]  /*1f950*/  LDL R109, [R1+0x140] ;  /* 0x00014000016d7983 */ /* 0x000ee80000100800 */
[----:B------:R1:W-:Y:S01]  /*1f960*/  @!P0 ST.E.64 desc[UR42][R14.64], R36 ;  /* 0x000000240e008985 */ /* 0x0003e2000c101b2a */
[----:B-----5:R-:W-:-:S03]  /*1f970*/  ISETP.GE.AND P3, PT, R2, UR4, PT ;  /* 0x0000000402007c0c */ /* 0x020fc6000bf66270 */
[----:B------:R-:W5:Y:S01]  /*1f980*/  LDL R110, [R1+0xb0] ;  /* 0x0000b000016e7983 */ /* 0x000f620000100800 */
[----:B-1----:R-:W-:-:S04]  /*1f990*/  @!P2 LEA R14, P4, R104, R11, 0x2 ;  /* 0x0000000b680ea211 */ /* 0x002fc800078810ff */
[----:B------:R-:W-:Y:S02]  /*1f9a0*/  @!P2 LEA.HI.X R15, R104, R41, R107, 0x2, P4 ;  /* 0x00000029680fa211 */ /* 0x000fe400020f146b */
[----:B------:R-:W5:Y:S01]  /*1f9b0*/  LDL R104, [R1+0x13c] ;  /* 0x00013c0001687983 */ /* 0x000f620000100800 */
[----:B------:R-:W-:Y:S01]  /*1f9c0*/  @!P1 IMAD.MOV.U32 R36, RZ, RZ, R180 ;  /* 0x000000ffff249224 */ /* 0x000fe200078e00b4 */
[----:B------:R-:W-:Y:S02]  /*1f9d0*/  @!P1 MOV R37, R178 ;  /* 0x000000b200259202 */ /* 0x000fe40000000f00 */
[----:B------:R-:W-:Y:S01]  /*1f9e0*/  ISETP.GE.AND P0, PT, R117, UR4, PT ;  /* 0x0000000475007c0c */ /* 0x000fe2000bf06270 */
[----:B------:R-:W5:Y:S04]  /*1f9f0*/  LDL R107, [R1+0xac] ;  /* 0x0000ac00016b7983 */ /* 0x000f680000100800 */
[----:B------:R1:W-:Y:S01]  /*1fa00*/  @!P1 ST.E.64 desc[UR42][R12.64], R36 ;  /* 0x000000240c009985 */ /* 0x0003e2000c101b2a */
[----:B------:R-:W-:Y:S01]  /*1fa10*/  ISETP.GE.AND P1, PT, R101, UR4, PT ;  /* 0x0000000465007c0c */ /* 0x000fe2000bf26270 */
[----:B-1----:R-:W-:-:S02]  /*1fa20*/  @!P2 IMAD.MOV.U32 R36, RZ, RZ, R177 ;  /* 0x000000ffff24a224 */ /* 0x002fc400078e00b1 */
[----:B------:R-:W-:Y:S01]  /*1fa30*/  @!P2 IMAD.MOV.U32 R37, RZ, RZ, R175 ;  /* 0x000000ffff25a224 */ /* 0x000fe200078e00af */
[----:B------:R-:W-:-:S04]  /*1fa40*/  @!P3 LEA R12, P5, R2, R11, 0x2 ;  /* 0x0000000b020cb211 */ /* 0x000fc800078a10ff */
[----:B------:R1:W-:Y:S01]  /*1fa50*/  @!P2 ST.E.64 desc[UR42][R14.64], R36 ;  /* 0x000000240e00a985 */ /* 0x0003e2000c101b2a */
[----:B------:R-:W-:-:S03]  /*1fa60*/  @!P3 LEA.HI.X R13, R2, R41, R103, 0x2, P5 ;  /* 0x00000029020db211 */ /* 0x000fc600028f1467 */
[----:B------:R-:W5:Y:S01]  /*1fa70*/  LDL R103, [R1+0xa8] ;  /* 0x0000a80001677983 */ /* 0x000f620000100800 */
[----:B-1----:R-:W-:Y:S01]  /*1fa80*/  @!P3 IMAD.MOV.U32 R14, RZ, RZ, R176 ;  /* 0x000000ffff0eb224 */ /* 0x002fe200078e00b0 */
[----:B------:R-:W-:Y:S01]  /*1fa90*/  @!P0 LEA R36, P5, R117, R11, 0x2 ;  /* 0x0000000b75248211 */ /* 0x000fe200078a10ff */
[----:B------:R-:W-:-:S03]  /*1faa0*/  @!P3 IMAD.MOV.U32 R15, RZ, RZ, R174 ;  /* 0x000000ffff0fb224 */ /* 0x000fc600078e00ae */
[----:B------:R-:W-:Y:S02]  /*1fab0*/  @!P0 LEA.HI.X R37, R117, R41, R122, 0x2, P5 ;  /* 0x0000002975258211 */ /* 0x000fe400028f147a */
[----:B------:R1:W-:Y:S01]  /*1fac0*/  @!P3 ST.E.64 desc[UR42][R12.64], R14 ;  /* 0x0000000e0c00b985 */ /* 0x0003e2000c101b2a */
[----:B------:R-:W-:-:S03]  /*1fad0*/  @!P1 LEA R2, P3, R101, R11, 0x2 ;  /* 0x0000000b65029211 */ /* 0x000fc600078610ff */
[----:B------:R-:W5:Y:S01]  /*1fae0*/  LDL R117, [R1+0x134] ;  /* 0x0001340001757983 */ /* 0x000f620000100800 */
[----:B-1----:R-:W-:Y:S01]  /*1faf0*/  @!P0 MOV R12, R173 ;  /* 0x000000ad000c8202 */ /* 0x002fe20000000f00 */
[----:B------:R-:W-:Y:S01]  /*1fb00*/  @!P0 IMAD.MOV.U32 R13, RZ, RZ, R3 ;  /* 0x000000ffff0d8224 */ /* 0x000fe200078e0003 */
[----:B------:R-:W-:Y:S02]  /*1fb10*/  @!P1 LEA.HI.X R3, R101, R41, R112, 0x2, P3 ;  /* 0x0000002965039211 */ /* 0x000fe400018f1470 */
[----:B------:R-:W5:Y:S04]  /*1fb20*/  LDL R112, [R1+0x130] ;  /* 0x0001300001707983 */ /* 0x000f680000100800 */
[----:B------:R1:W-:Y:S04]  /*1fb30*/  @!P0 ST.E.64 desc[UR42][R36.64], R12 ;  /* 0x0000000c24008985 */ /* 0x0003e8000c101b2a */
[----:B------:R-:W5:Y:S01]  /*1fb40*/  LDL R101, [R1+0xa4] ;  /* 0x0000a40001657983 */ /* 0x000f620000100800 */
[----:B-1----:R-:W-:-:S03]  /*1fb50*/  @!P1 IMAD.MOV.U32 R12, RZ, RZ, R147 ;  /* 0x000000ffff0c9224 */ /* 0x002fc600078e0093 */
[----:B------:R-:W5:Y:S01]  /*1fb60*/  LDL R37, [R1+0x9c] ;  /* 0x00009c0001257983 */ /* 0x000f620000100800 */
[----:B------:R-:W-:-:S03]  /*1fb70*/  @!P1 IMAD.MOV.U32 R13, RZ, RZ, R57 ;  /* 0x000000ffff0d9224 */ /* 0x000fc600078e0039 */
[----:B------:R-:W5:Y:S04]  /*1fb80*/  LDL R36, [R1+0x98] ;  /* 0x0000980001247983 */ /* 0x000f680000100800 */
[----:B------:R1:W-:Y:S04]  /*1fb90*/  @!P1 ST.E.64 desc[UR42][R2.64], R12 ;  /* 0x0000000c02009985 */ /* 0x0003e8000c101b2a */
[----:B------:R-:W5:Y:S04]  /*1fba0*/  LDL R57, [R1+0x120] ;  /* 0x0001200001397983 */ /* 0x000f680000100800 */
[----:B-1----:R-:W5:Y:S04]  /*1fbb0*/  LDL R12, [R1+0x94] ;  /* 0x00009400010c7983 */ /* 0x002f680000100800 */
[----:B------:R-:W5:Y:S01]  /*1fbc0*/  LDL R13, [R1+0x114] ;  /* 0x00011400010d7983 */ /* 0x000f620000100800 */
[----:B--2---:R-:W-:-:S02]  /*1fbd0*/  ISETP.GE.AND P2, PT, R51, UR4, PT ;  /* 0x0000000433007c0c */ /* 0x004fc4000bf46270 */
[----:B----4-:R-:W-:-:S11]  /*1fbe0*/  ISETP.GE.AND P4, PT, R102, UR4, PT ;  /* 0x0000000466007c0c */ /* 0x010fd6000bf86270 */
[CC--:B------:R-:W-:Y:S02]  /*1fbf0*/  @!P2 LEA R14, P3, R51.reuse, R11.reuse, 0x2 ;  /* 0x0000000b330ea211 */ /* 0x0c0fe400078610ff */
[C---:B------:R-:W-:Y:S02]  /*1fc00*/  @!P4 LEA R2, P5, R102.reuse, R11, 0x2 ;  /* 0x0000000b6602c211 */ /* 0x040fe400078a10ff */
[-C--:B---3--:R-:W-:Y:S02]  /*1fc10*/  @!P2 LEA.HI.X R15, R51, R41.reuse, R109, 0x2, P3 ;  /* 0x00000029330fa211 */ /* 0x088fe400018f146d */
[----:B------:R-:W2:Y:S04]  /*1fc20*/  LDL R109, [R1+0x12c] ;  /* 0x00012c00016d7983 */ /* 0x000ea80000100800 */
[----:B------:R-:W3:Y:S01]  /*1fc30*/  LDL R51, [R1+0xa0] ;  /* 0x0000a00001337983 */ /* 0x000ee20000100800 */
[----:B-----5:R-:W-:-:S03]  /*1fc40*/  @!P4 LEA.HI.X R3, R102, R41, R104, 0x2, P5 ;  /* 0x000000296603c211 */ /* 0x020fc600028f1468 */
[----:B------:R-:W4:Y:S04]  /*1fc50*/  LDL R104, [R1+0x128] ;  /* 0x0001280001687983 */ /* 0x000f280000100800 */
[----:B------:R-:W5:Y:S04]  /*1fc60*/  LDL R102, [R1+0x124] ;  /* 0x0001240001667983 */ /* 0x000f680000100800 */
[----:B------:R1:W-:Y:S04]  /*1fc70*/  @!P2 ST.E.64 desc[UR42][R14.64], R4 ;  /* 0x000000040e00a985 */ /* 0x0003e8000c101b2a */
[----:B-1----:R-:W5:Y:S04]  /*1fc80*/  LDL R15, [R1+0x11c] ;  /* 0x00011c00010f7983 */ /* 0x002f680000100800 */
[----:B------:R-:W5:Y:S01]  /*1fc90*/  LDL R14, [R1+0x118] ;  /* 0x00011800010e7983 */ /* 0x000f620000100800 */
[----:B------:R-:W-:-:S02]  /*1fca0*/  ISETP.GE.AND P0, PT, R118, UR4, PT ;  /* 0x0000000476007c0c */ /* 0x000fc4000bf06270 */
[----:B------:R-:W-:Y:S02]  /*1fcb0*/  ISETP.GE.AND P1, PT, R114, UR4, PT ;  /* 0x0000000472007c0c */ /* 0x000fe4000bf26270 */
[----:B------:R-:W-:Y:S01]  /*1fcc0*/  ISETP.GE.AND P2, PT, R110, UR4, PT ;  /* 0x000000046e007c0c */ /* 0x000fe2000bf46270 */
[----:B------:R1:W-:Y:S01]  /*1fcd0*/  @!P4 ST.E.64 desc[UR42][R2.64], R58 ;  /* 0x0000003a0200c985 */ /* 0x0003e2000c101b2a */
[----:B------:R-:W-:-:S07]  /*1fce0*/  ISETP.GE.AND P4, PT, R107, UR4, PT ;  /* 0x000000046b007c0c */ /* 0x000fce000bf86270 */
[----:B------:R-:W-:-:S04]  /*1fcf0*/  @!P0 LEA R4, P3, R118, R11, 0x2 ;  /* 0x0000000b76048211 */ /* 0x000fc800078610ff */
[----:B------:R-:W-:Y:S02]  /*1fd00*/  @!P0 LEA.HI.X R5, R118, R41, R120, 0x2, P3 ;  /* 0x0000002976058211 */ /* 0x000fe400018f1478 */
[C---:B-1----:R-:W-:Y:S02]  /*1fd10*/  @!P1 LEA R2, P5, R114.reuse, R11, 0x2 ;  /* 0x0000000b72029211 */ /* 0x042fe400078a10ff */
[----:B------:R-:W-:Y:S01]  /*1fd20*/  ISETP.GE.AND P3, PT, R103, UR4, PT ;  /* 0x0000000467007c0c */ /* 0x000fe2000bf66270 */
[----:B------:R1:W-:Y:S01]  /*1fd30*/  @!P0 ST.E.64 desc[UR42][R4.64], R6 ;  /* 0x0000000604008985 */ /* 0x0003e2000c101b2a */
[----:B------:R-:W-:-:S05]  /*1fd40*/  @!P1 LEA.HI.X R3, R114, R41, R117, 0x2, P5 ;  /* 0x0000002972039211 */ /* 0x000fca00028f1475 */
[----:B------:R0:W-:Y:S01]  /*1fd50*/  @!P1 ST.E.64 desc[UR42][R2.64], R62 ;  /* 0x0000003e02009985 */ /* 0x0001e2000c101b2a */
[----:B-1----:R-:W-:-:S04]  /*1fd60*/  @!P2 LEA R4, P0, R110, R11, 0x2 ;  /* 0x0000000b6e04a211 */ /* 0x002fc800078010ff */
[----:B------:R-:W-:Y:S02]  /*1fd70*/  @!P2 LEA.HI.X R5, R110, R41, R112, 0x2, P0 ;  /* 0x000000296e05a211 */ /* 0x000fe400000f1470 */
[-C--:B0-----:R-:W-:Y:S02]  /*1fd80*/  @!P4 LEA R2, P1, R107, R11.reuse, 0x2 ;  /* 0x0000000b6b02c211 */ /* 0x081fe400078210ff */
[----:B------:R-:W-:Y:S01]  /*1fd90*/  ISETP.GE.AND P0, PT, R101, UR4, PT ;  /* 0x0000000465007c0c */ /* 0x000fe2000bf06270 */
[----:B------:R0:W-:Y:S01]  /*1fda0*/  @!P2 ST.E.64 desc[UR42][R4.64], R8 ;  /* 0x000000080400a985 */ /* 0x0001e2000c101b2a */
[----:B------:R-:W-:-:S11]  /*1fdb0*/  @!P3 LEA R6, P5, R103, R11, 0x2 ;  /* 0x0000000b6706b211 */ /* 0x000fd600078a10ff */
[----:B0-----:R-:W-:Y:S02]  /*1fdc0*/  @!P0 LEA R4, P2, R101, R11, 0x2 ;  /* 0x0000000b65048211 */ /* 0x001fe400078410ff */
[----:B--2---:R-:W-:Y:S02]  /*1fdd0*/  @!P4 LEA.HI.X R3, R107, R41, R109, 0x2, P1 ;  /* 0x000000296b03c211 */ /* 0x004fe400008f146d */
[----:B---3--:R-:W-:-:S03]  /*1fde0*/  ISETP.GE.AND P1, PT, R51, UR4, PT ;  /* 0x0000000433007c0c */ /* 0x008fc6000bf26270 */
[----:B------:R0:W-:Y:S01]  /*1fdf0*/  @!P4 ST.E.64 desc[UR42][R2.64], R66 ;  /* 0x000000420200c985 */ /* 0x0001e2000c101b2a */
[----:B------:R-:W-:Y:S01]  /*1fe00*/  ISETP.GE.AND P4, PT, R37, UR4, PT ;  /* 0x0000000425007c0c */ /* 0x000fe2000bf86270 */
[----:B0-----:R-:W-:Y:S01]  /*1fe10*/  @!P3 IMAD.MOV.U32 R2, RZ, RZ, R10 ;  /* 0x000000ffff02b224 */ /* 0x001fe200078e000a */
[----:B------:R-:W-:Y:S02]  /*1fe20*/  @!P3 MOV R3, R20 ;  /* 0x000000140003b202 */ /* 0x000fe40000000f00 */
[-C--:B----4-:R-:W-:Y:S02]  /*1fe30*/  @!P3 LEA.HI.X R7, R103, R41.reuse, R104, 0x2, P5 ;  /* 0x000000296707b211 */ /* 0x090fe400028f1468 */
[----:B------:R-:W-:Y:S02]  /*1fe40*/  ISETP.GE.AND P5, PT, R36, UR4, PT ;  /* 0x0000000424007c0c */ /* 0x000fe4000bfa6270 */
[----:B-----5:R-:W-:Y:S01]  /*1fe50*/  @!P0 LEA.HI.X R5, R101, R41, R102, 0x2, P2 ;  /* 0x0000002965058211 */ /* 0x020fe200010f1466 */
[----:B------:R0:W-:Y:S01]  /*1fe60*/  @!P3 ST.E.64 desc[UR42][R6.64], R2 ;  /* 0x000000020600b985 */ /* 0x0001e2000c101b2a */
[----:B------:R-:W-:-:S03]  /*1fe70*/  ISETP.GE.AND P3, PT, R12, UR4, PT ;  /* 0x000000040c007c0c */ /* 0x000fc6000bf66270 */
[----:B------:R1:W-:Y:S01]  /*1fe80*/  @!P0 ST.E.64 desc[UR42][R4.64], R70 ;  /* 0x0000004604008985 */ /* 0x0003e2000c101b2a */
[----:B------:R-:W-:Y:S01]  /*1fe90*/  @!P4 IMAD.MOV.U32 R8, RZ, RZ, R73 ;  /* 0x000000ffff08c224 */ /* 0x000fe200078e0049 */
[-C--:B0-----:R-:W-:Y:S02]  /*1fea0*/  @!P1 LEA R2, P2, R51, R11.reuse, 0x2 ;  /* 0x0000000b33029211 */ /* 0x081fe400078410ff */
[----:B------:R-:W-:Y:S02]  /*1feb0*/  @!P4 LEA R6, P0, R37, R11, 0x2 ;  /* 0x0000000b2506c211 */ /* 0x000fe400078010ff */
[-C--:B------:R-:W-:Y:S01]  /*1fec0*/  @!P1 LEA.HI.X R3, R51, R41.reuse, R57, 0x2, P2 ;  /* 0x0000002933039211 */ /* 0x080fe200010f1439 */
[----:B-1----:R-:W-:Y:S02]  /*1fed0*/  @!P1 IMAD.MOV.U32 R4, RZ, RZ, R21 ;  /* 0x000000ffff049224 */ /* 0x002fe400078e0015 */
[----:B------:R-:W-:Y:S01]  /*1fee0*/  @!P1 IMAD.MOV.U32 R5, RZ, RZ, R24 ;  /* 0x000000ffff059224 */ /* 0x000fe200078e0018 */
[----:B------:R-:W-:Y:S01]  /*1fef0*/  @!P4 LEA.HI.X R7, R37, R41, R15, 0x2, P0 ;  /* 0x000000292507c211 */ /* 0x000fe200000f140f */
[----:B------:R-:W-:-:S03]  /*1ff00*/  @!P4 IMAD.MOV.U32 R9, RZ, RZ, R76 ;  /* 0x000000ffff09c224 */ /* 0x000fc600078e004c */
[----:B------:R0:W-:Y:S04]  /*1ff10*/  @!P1 ST.E.64 desc[UR42][R2.64], R4 ;  /* 0x0000000402009985 */ /* 0x0001e8000c101b2a */
[----:B------:R1:W-:Y:S01]  /*1ff20*/  @!P4 ST.E.64 desc[UR42][R6.64], R8 ;  /* 0x000000080600c985 */ /* 0x0003e2000c101b2a */
[-C--:B0-----:R-:W-:Y:S02]  /*1ff30*/  @!P5 LEA R2, P1, R36, R11.reuse, 0x2 ;  /* 0x0000000b2402d211 */ /* 0x081fe400078210ff */
[----:B------:R-:W-:Y:S02]  /*1ff40*/  @!P3 LEA R4, P2, R12, R11, 0x2 ;  /* 0x0000000b0c04b211 */ /* 0x000fe400078410ff */
[----:B------:R-:W-:Y:S01]  /*1ff50*/  @!P5 LEA.HI.X R3, R36, R41, R14, 0x2, P1 ;  /* 0x000000292403d211 */ /* 0x000fe200008f140e */
[----:B-1----:R-:W-:Y:S01]  /*1ff60*/  @!P5 IMAD.MOV.U32 R7, RZ, RZ, R26 ;  /* 0x000000ffff07d224 */ /* 0x002fe200078e001a */
[----:B------:R-:W-:Y:S01]  /*1ff70*/  @!P5 MOV R6, R25 ;  /* 0x000000190006d202 */ /* 0x000fe20000000f00 */
[----:B------:R-:W-:Y:S01]  /*1ff80*/  @!P3 IMAD.MOV.U32 R8, RZ, RZ, R81 ;  /* 0x000000ffff08b224 */ /* 0x000fe200078e0051 */
[----:B------:R-:W-:Y:S01]  /*1ff90*/  @!P3 LEA.HI.X R5, R12, R41, R13, 0x2, P2 ;  /* 0x000000290c05b211 */ /* 0x000fe200010f140d */
[----:B------:R-:W-:-:S02]  /*1ffa0*/  @!P3 IMAD.MOV.U32 R9, RZ, RZ, R84 ;  /* 0x000000ffff09b224 */ /* 0x000fc400078e0054 */
[----:B------:R3:W-:Y:S04]  /*1ffb0*/  @!P5 ST.E.64 desc[UR42][R2.64], R6 ;  /* 0x000000060200d985 */ /* 0x0007e8000c101b2a */
[----:B------:R3:W-:Y:S02]  /*1ffc0*/  @!P3 ST.E.64 desc[UR42][R4.64], R8 ;  /* 0x000000080400b985 */ /* 0x0007e4000c101b2a */
.L_x_521:
[----:B------:R-:W-:Y:S05]  /*1ffd0*/  BSYNC B1 ;  /* 0x0000000000017941 */ /* 0x000fea0003800000 */
.L_x_520:
[----:B------:R-:W-:-:S03]  /*1ffe0*/  UMOV UR4, 0xffffffff ;  /* 0xffffffff00047882 */ /* 0x000fc60000000000 */
[----:B------:R-:W-:Y:S05]  /*1fff0*/  BRA.DIV UR4, `(.L_x_522) ;  /* 0x000000ea04c07947 */ /* 0x000fea000b800000 */
[----:B0-----:R-:W0:Y:S04]  /*20000*/  SHFL.IDX PT, R40, R40, 0x1, 0x1c1f ;  /* 0x003c1f0028287f89 */ /* 0x001e2800000e0000 */
[----:B------:R-:W4:Y:S02]  /*20010*/  SHFL.IDX PT, R39, R39, 0x1, 0x1c1f ;  /* 0x003c1f0027277f89 */ /* 0x000f2400000e0000 */
.L_x_842:
[----:B------:R-:W-:-:S13]  /*20020*/  ISETP.GE.AND P0, PT, R38, R0, PT ;  /* 0x000000002600720c */ /* 0x000fda0003f06270 */
[----:B------:R-:W-:Y:S05]  /*20030*/  @P0 BRA `(.L_x_518) ;  /* 0x0000002800540947 */ /* 0x000fea0003800000 */
[----:B------:R-:W5:Y:S01]  /*20040*/  LDL R66, [R1+0xf4] ;  /* 0x0000f40001427983 */ /* 0x000f620000100800 */
[----:B------:R-:W-:-:S03]  /*20050*/  ULDC UR4, c[0x0][0xac8] ;  /* 0x0002b20000047ab9 */ /* 0x000fc60000000800 */
[----:B------:R-:W4:Y:S04]  /*20060*/  LDL R62, [R1+0xe8] ;  /* 0x0000e800013e7983 */ /* 0x000f280000100800 */
[----:B------:R-:W4:Y:S04]  /*20070*/  LDL R58, [R1+0xe0] ;  /* 0x0000e000013a7983 */ /* 0x000f280000100800 */
[----:B------:R-:W4:Y:S04]  /*20080*/  LDL R51, [R1+0xd8] ;  /* 0x0000d80001337983 */ /* 0x000f280000100800 */
[----:B------:R-:W4:Y:S04]  /*20090*/  LDL R37, [R1+0xd4] ;  /* 0x0000d40001257983 */ /* 0x000f280000100800 */
[----:B------:R-:W4:Y:S04]  /*200a0*/  LDL R25, [R1+0x160] ;  /* 0x0001600001197983 */ /* 0x000f280000100800 */
[----:B------:R-:W4:Y:S04]  /*200b0*/  LDL R21, [R1+0xd0] ;  /* 0x0000d00001157983 */ /* 0x000f280000100800 */
[----:B---3--:R-:W3:Y:S04]  /*200c0*/  LDL R7, [R1+0x15c] ;  /* 0x00015c0001077983 */ /* 0x008ee80000100800 */
[----:B------:R-:W3:Y:S04]  /*200d0*/  LDL R6, [R1+0x170] ;  /* 0x0001700001067983 */ /* 0x000ee80000100800 */
        /* <DEDUP_REMOVED lines=9> */
[----:B-1----:R-:W3:Y:S04]  /*20170*/  LDL R41, [R1+0x178] ;  /* 0x0001780001297983 */ /* 0x002ee80000100800 */
        /* <DEDUP_REMOVED lines=14> */
[----:B--2---:R-:W2:Y:S04]  /*20260*/  LDL R11, [R1+0x11c] ;  /* 0x00011c00010b7983 */ /* 0x004ea80000100800 */
[----:B------:R-:W2:Y:S04]  /*20270*/  LDL R14, [R1+0xac] ;  /* 0x0000ac00010e7983 */ /* 0x000ea80000100800 */
[----:B------:R-:W2:Y:S04]  /*20280*/  LDL R9, [R1+0xb4] ;  /* 0x0000b40001097983 */ /* 0x000ea80000100800 */
[----:B------:R-:W2:Y:S04]  /*20290*/  LDL R8, [R1+0x94] ;  /* 0x0000940001087983 */ /* 0x000ea80000100800 */
[----:B------:R-:W2:Y:S01]  /*202a0*/  LDL R10, [R1+0xa4] ;  /* 0x0000a400010a7983 */ /* 0x000ea20000100800 */
[----:B-----5:R-:W-:-:S02]  /*202b0*/  IMAD.MOV.U32 R101, RZ, RZ, R66 ;  /* 0x000000ffff657224 */ /* 0x020fc400078e0042 */
[----:B----4-:R-:W-:Y:S01]  /*202c0*/  IMAD.MOV.U32 R66, RZ, RZ, R62 ;  /* 0x000000ffff427224 */ /* 0x010fe200078e003e */
[----:B------:R-:W-:Y:S01]  /*202d0*/  MOV R62, R58 ;  /* 0x0000003a003e7202 */ /* 0x000fe20000000f00 */
[----:B------:R-:W-:Y:S02]  /*202e0*/  IMAD.MOV.U32 R58, RZ, RZ, R51 ;  /* 0x000000ffff3a7224 */ /* 0x000fe400078e0033 */
[----:B------:R-:W-:Y:S02]  /*202f0*/  IMAD.MOV.U32 R51, RZ, RZ, R37 ;  /* 0x000000ffff337224 */ /* 0x000fe400078e0025 */
[----:B------:R-:W-:Y:S02]  /*20300*/  IMAD.MOV.U32 R37, RZ, RZ, R25 ;  /* 0x000000ffff257224 */ /* 0x000fe400078e0019 */
[----:B------:R-:W-:Y:S02]  /*20310*/  IMAD.MOV.U32 R25, RZ, RZ, R21 ;  /* 0x000000ffff197224 */ /* 0x000fe400078e0015 */
[----:B---3--:R-:W-:Y:S01]  /*20320*/  IMAD.MOV.U32 R21, RZ, RZ, R7 ;  /* 0x000000ffff157224 */ /* 0x008fe200078e0007 */
[----:B------:R-:W-:Y:S01]  /*20330*/  MOV R7, R6 ;  /* 0x0000000600077202 */ /* 0x000fe20000000f00 */
[----:B------:R-:W-:-:S02]  /*20340*/  IMAD.MOV.U32 R6, RZ, RZ, R5 ;  /* 0x000000ffff067224 */ /* 0x000fc400078e0005 */
[----:B------:R-:W-:Y:S02]  /*20350*/  IMAD.MOV.U32 R5, RZ, RZ, R4 ;  /* 0x000000ffff057224 */ /* 0x000fe400078e0004 */
[----:B------:R-:W-:Y:S02]  /*20360*/  IMAD.MOV.U32 R4, RZ, RZ, R3 ;  /* 0x000000ffff047224 */ /* 0x000fe400078e0003 */
[----:B------:R-:W-:Y:S02]  /*20370*/  IMAD.MOV.U32 R3, RZ, RZ, R2 ;  /* 0x000000ffff037224 */ /* 0x000fe400078e0002 */
[----:B------:R-:W3:Y:S01]  /*20380*/  LDL R2, [R1+0x154] ;  /* 0x0001540001027983 */ /* 0x000ee20000100800 */
[----:B------:R-:W-:Y:S01]  /*20390*/  MOV R103, R67 ;  /* 0x0000004300677202 */ /* 0x000fe20000000f00 */
[----:B------:R-:W-:Y:S02]  /*203a0*/  IMAD.MOV.U32 R67, RZ, RZ, R63 ;  /* 0x000000ffff437224 */ /* 0x000fe400078e003f */
[----:B------:R-:W-:-:S03]  /*203b0*/  IMAD.MOV.U32 R63, RZ, RZ, R59 ;  /* 0x000000ffff3f7224 */ /* 0x000fc600078e003b */
[----:B------:R-:W-:Y:S01]  /*203c0*/  MOV R71, R67 ;  /* 0x0000004300477202 */ /* 0x000fe20000000f00 */
[----:B------:R-:W-:Y:S02]  /*203d0*/  IMAD.MOV.U32 R102, RZ, RZ, R70 ;  /* 0x000000ffff667224 */ /* 0x000fe400078e0046 */
[----:B------:R-:W-:Y:S02]  /*203e0*/  IMAD.MOV.U32 R70, RZ, RZ, R66 ;  /* 0x000000ffff467224 */ /* 0x000fe400078e0042 */
[----:B------:R-:W-:Y:S02]  /*203f0*/  IMAD.MOV.U32 R59, RZ, RZ, R57 ;  /* 0x000000ffff3b7224 */ /* 0x000fe400078e0039 */
[----:B------:R-:W-:Y:S02]  /*20400*/  IMAD.MOV.U32 R67, RZ, RZ, R63 ;  /* 0x000000ffff437224 */ /* 0x000fe400078e003f */
[----:B------:R-:W-:Y:S01]  /*20410*/  IMAD.MOV.U32 R57, RZ, RZ, R41 ;  /* 0x000000ffff397224 */ /* 0x000fe200078e0029 */
[----:B------:R-:W-:Y:S01]  /*20420*/  MOV R107, R71 ;  /* 0x00000047006b7202 */ /* 0x000fe20000000f00 */
[----:B------:R-:W-:Y:S01]  /*20430*/  IMAD.MOV.U32 R66, RZ, RZ, R62 ;  /* 0x000000ffff427224 */ /* 0x000fe200078e003e */
[----:B------:R-:W-:Y:S01]  /*20440*/  MOV R41, R36 ;  /* 0x0000002400297202 */ /* 0x000fe20000000f00 */
[----:B------:R-:W-:Y:S01]  /*20450*/  IMAD.MOV.U32 R63, RZ, RZ, R59 ;  /* 0x000000ffff3f7224 */ /* 0x000fe200078e003b */
[----:B------:R-:W-:-:S02]  /*20460*/  MOV R62, R58 ;  /* 0x0000003a003e7202 */ /* 0x000fc40000000f00 */
[----:B------:R-:W-:Y:S01]  /*20470*/  ISETP.GE.AND P0, PT, R73, UR4, PT ;  /* 0x0000000449007c0c */ /* 0x000fe2000bf06270 */
[----:B------:R-:W-:Y:S02]  /*20480*/  IMAD.MOV.U32 R71, RZ, RZ, R70 ;  /* 0x000000ffff477224 */ /* 0x000fe400078e0046 */
[----:B------:R-:W-:Y:S02]  /*20490*/  IMAD.MOV.U32 R59, RZ, RZ, R57 ;  /* 0x000000ffff3b7224 */ /* 0x000fe400078e0039 */
[----:B------:R-:W-:Y:S02]  /*204a0*/  IMAD.MOV.U32 R36, RZ, RZ, R24 ;  /* 0x000000ffff247224 */ /* 0x000fe400078e0018 */
[----:B------:R-:W-:Y:S01]  /*204b0*/  IMAD.MOV.U32 R70, RZ, RZ, R67 ;  /* 0x000000ffff467224 */ /* 0x000fe200078e0043 */
[----:B------:R-:W-:Y:S01]  /*204c0*/  ISETP.GE.AND P1, PT, R114, UR4, PT ;  /* 0x0000000472007c0c */ /* 0x000fe2000bf26270 */
[----:B------:R-:W-:Y:S01]  /*204d0*/  IMAD.MOV.U32 R58, RZ, RZ, R51 ;  /* 0x000000ffff3a7224 */ /* 0x000fe200078e0033 */
[----:B------:R-:W4:Y:S01]  /*204e0*/  LDL R24, [R1+0x120] ;  /* 0x0001200001187983 */ /* 0x000f220000100800 */
[----:B------:R-:W-:-:S02]  /*204f0*/  IMAD.MOV.U32 R67, RZ, RZ, R66 ;  /* 0x000000ffff437224 */ /* 0x000fc400078e0042 */
[----:B------:R-:W-:Y:S02]  /*20500*/  IMAD.MOV.U32 R57, RZ, RZ, R41 ;  /* 0x000000ffff397224 */ /* 0x000fe400078e0029 */
[----:B------:R-:W-:Y:S01]  /*20510*/  IMAD.MOV.U32 R66, RZ, RZ, R63 ;  /* 0x000000ffff427224 */ /* 0x000fe200078e003f */
[----:B------:R-:W-:Y:S01]  /*20520*/  MOV R63, R62 ;  /* 0x0000003e003f7202 */ /* 0x000fe20000000f00 */
[----:B------:R-:W-:Y:S01]  /*20530*/  IMAD.MOV.U32 R51, RZ, RZ, R37 ;  /* 0x000000ffff337224 */ /* 0x000fe200078e0025 */
[----:B------:R-:W-:Y:S01]  /*20540*/  MOV R41, R36 ;  /* 0x0000002400297202 */ /* 0x000fe20000000f00 */
[----:B------:R-:W-:Y:S02]  /*20550*/  IMAD.MOV.U32 R62, RZ, RZ, R59 ;  /* 0x000000ffff3e7224 */ /* 0x000fe400078e003b */
[----:B------:R-:W-:Y:S02]  /*20560*/  IMAD.MOV.U32 R37, RZ, RZ, R25 ;  /* 0x000000ffff257224 */ /* 0x000fe400078e0019 */
[----:B------:R-:W-:-:S02]  /*20570*/  IMAD.MOV.U32 R59, RZ, RZ, R58 ;  /* 0x000000ffff3b7224 */ /* 0x000fc400078e003a */
[----:B------:R-:W-:Y:S02]  /*20580*/  IMAD.MOV.U32 R58, RZ, RZ, R57 ;  /* 0x000000ffff3a7224 */ /* 0x000fe400078e0039 */
[----:B------:R-:W-:Y:S02]  /*20590*/  IMAD.MOV.U32 R36, RZ, RZ, R7 ;  /* 0x000000ffff247224 */ /* 0x000fe400078e0007 */
[----:B------:R-:W-:Y:S01]  /*205a0*/  IMAD.MOV.U32 R25, RZ, RZ, R6 ;  /* 0x000000ffff197224 */ /* 0x000fe200078e0006 */
[----:B------:R-:W-:Y:S01]  /*205b0*/  MOV R6, R4 ;  /* 0x0000000400067202 */ /* 0x000fe20000000f00 */
[----:B------:R-:W-:Y:S01]  /*205c0*/  IMAD.MOV.U32 R57, RZ, RZ, R51 ;  /* 0x000000ffff397224 */ /* 0x000fe200078e0033 */
[----:B------:R-:W-:Y:S01]  /*205d0*/  MOV R51, R41 ;  /* 0x0000002900337202 */ /* 0x000fe20000000f00 */
[----:B------:R-:W-:Y:S02]  /*205e0*/  IMAD.MOV.U32 R7, RZ, RZ, R5 ;  /* 0x000000ffff077224 */ /* 0x000fe400078e0005 */
[----:B------:R-:W-:-:S02]  /*205f0*/  IMAD.MOV.U32 R5, RZ, RZ, R3 ;  /* 0x000000ffff057224 */ /* 0x000fc400078e0003 */
[----:B------:R-:W-:Y:S01]  /*20600*/  IMAD.MOV.U32 R41, RZ, RZ, R37 ;  /* 0x000000ffff297224 */ /* 0x000fe200078e0025 */
[----:B------:R-:W-:Y:S01]  /*20610*/  MOV R76, R67 ;  /* 0x00000043004c7202 */ /* 0x000fe20000000f00 */
[----:B0-----:R-:W-:Y:S02]  /*20620*/  @!P0 IMAD.MOV.U32 R3, RZ, RZ, R40 ;  /* 0x000000ffff038224 */ /* 0x001fe400078e0028 */
[----:B------:R-:W-:Y:S02]  /*20630*/  IMAD.MOV.U32 R67, RZ, RZ, R59 ;  /* 0x000000ffff437224 */ /* 0x000fe400078e003b */
[----:B------:R-:W-:Y:S02]  /*20640*/  IMAD.MOV.U32 R59, RZ, RZ, R41 ;  /* 0x000000ffff3b7224 */ /* 0x000fe400078e0029 */
[----:B------:R-:W-:Y:S01]  /*20650*/  IMAD.MOV.U32 R41, RZ, RZ, R6 ;  /* 0x000000ffff297224 */ /* 0x000fe200078e0006 */
[----:B------:R-:W-:Y:S01]  /*20660*/  @!P1 LEA R6, P4, R114, R39, 0x2 ;  /* 0x0000002772069211 */ /* 0x000fe200078810ff */
[----:B---3--:R-:W-:-:S02]  /*20670*/  IMAD.MOV.U32 R4, RZ, RZ, R2 ;  /* 0x000000ffff047224 */ /* 0x008fc400078e0002 */
[----:B------:R-:W-:-:S04]  /*20680*/  @!P0 IMAD.MOV.U32 R2, RZ, RZ, R39 ;  /* 0x000000ffff028224 */ /* 0x000fc800078e0027 */
[----:B------:R-:W-:-:S04]  /*20690*/  @!P0 IMAD.WIDE R2, R73, 0x4, R2 ;  /* 0x0000000449028825 */ /* 0x000fc800078e0202 */
[----:B------:R-:W-:Y:S02]  /*206a0*/  IMAD.MOV.U32 R73, RZ, RZ, R66 ;  /* 0x000000ffff497224 */ /* 0x000fe400078e0042 */
[----:B------:R-:W-:Y:S01]  /*206b0*/  IMAD.MOV.U32 R66, RZ, RZ, R57 ;  /* 0x000000ffff427224 */ /* 0x000fe200078e0039 */
[----:B------:R-:W-:Y:S01]  /*206c0*/  MOV R57, R25 ;  /* 0x0000001900397202 */ /* 0x000fe20000000f00 */
[----:B------:R-:W-:Y:S01]  /*206d0*/  IMAD.MOV.U32 R25, RZ, RZ, R7 ;  /* 0x000000ffff197224 */ /* 0x000fe200078e0007 */
[----:B------:R-:W-:Y:S02]  /*206e0*/  @!P1 LEA.HI.X R7, R114, R40, R117, 0x2, P4 ;  /* 0x0000002872079211 */ /* 0x000fe400020f1475 */
[----:B------:R-:W3:Y:S01]  /*206f0*/  LDL R114, [R1+0x188] ;  /* 0x0001880001727983 */ /* 0x000ee20000100800 */
[----:B------:R-:W-:Y:S01]  /*20700*/  ISETP.GE.AND P3, PT, R112, UR4, PT ;  /* 0x0000000470007c0c */ /* 0x000fe2000bf66270 */
[----:B------:R-:W-:Y:S02]  /*20710*/  IMAD.MOV.U32 R37, RZ, RZ, R36 ;  /* 0x000000ffff257224 */ /* 0x000fe400078e0024 */
[----:B------:R-:W-:Y:S01]  /*20720*/  IMAD.MOV.U32 R84, RZ, RZ, R71 ;  /* 0x000000ffff547224 */ /* 0x000fe200078e0047 */
[----:B------:R-:W5:Y:S01]  /*20730*/  LDL R36, [R1+0x130] ;  /* 0x0001300001247983 */ /* 0x000f620000100800 */
[----:B------:R-:W-:-:S02]  /*20740*/  IMAD.MOV.U32 R81, RZ, RZ, R70 ;  /* 0x000000ffff517224 */ /* 0x000fc400078e0046 */
[----:B------:R-:W-:Y:S01]  /*20750*/  IMAD.MOV.U32 R71, RZ, RZ, R63 ;  /* 0x000000ffff477224 */ /* 0x000fe200078e003f */
[----:B------:R-:W-:Y:S01]  /*20760*/  MOV R63, R58 ;  /* 0x0000003a003f7202 */ /* 0x000fe20000000f00 */
[----:B------:R-:W-:Y:S02]  /*20770*/  IMAD.MOV.U32 R70, RZ, RZ, R62 ;  /* 0x000000ffff467224 */ /* 0x000fe400078e003e */
[----:B------:R-:W-:Y:S02]  /*20780*/  IMAD.MOV.U32 R62, RZ, RZ, R51 ;  /* 0x000000ffff3e7224 */ /* 0x000fe400078e0033 */
[----:B------:R-:W-:Y:S02]  /*20790*/  IMAD.MOV.U32 R58, RZ, RZ, R37 ;  /* 0x000000ffff3a7224 */ /* 0x000fe400078e0025 */
[----:B------:R-:W-:Y:S02]  /*207a0*/  IMAD.MOV.U32 R51, RZ, RZ, R5 ;  /* 0x000000ffff337224 */ /* 0x000fe400078e0005 */
[----:B------:R-:W-:Y:S01]  /*207b0*/  IMAD.MOV.U32 R37, RZ, RZ, R4 ;  /* 0x000000ffff257224 */ /* 0x000fe200078e0004 */
[----:B------:R-:W-:Y:S01]  /*207c0*/  @!P0 MOV R4, R27 ;  /* 0x0000001b00048202 */ /* 0x000fe20000000f00 */
[----:B------:R-:W-:-:S05]  /*207d0*/  @!P0 IMAD.MOV.U32 R5, RZ, RZ, R28 ;  /* 0x000000ffff058224 */ /* 0x000fca00078e001c */
[----:B------:R0:W-:Y:S02]  /*207e0*/  @!P0 ST.E.64 desc[UR42][R2.64], R4 ;  /* 0x0000000402008985 */ /* 0x0001e4000c101b2a */
[----:B0-----:R-:W-:-:S04]  /*207f0*/  @!P3 LEA R2, P5, R112, R39, 0x2 ;  /* 0x000000277002b211 */ /* 0x001fc800078a10ff */
[----:B---3--:R-:W-:Y:S02]  /*20800*/  @!P3 LEA.HI.X R3, R112, R40, R114, 0x2, P5 ;  /* 0x000000287003b211 */ /* 0x008fe400028f1472 */
[----:B------:R-:W3:Y:S01]  /*20810*/  LDL R112, [R1+0x184] ;  /* 0x0001840001707983 */ /* 0x000ee20000100800 */
[----:B------:R-:W-:Y:S01]  /*20820*/  ISETP.GE.AND P2, PT, R110, UR4, PT ;  /* 0x000000046e007c0c */ /* 0x000fe2000bf46270 */
[----:B------:R-:W-:Y:S02]  /*20830*/  @!P1 IMAD.MOV.U32 R4, RZ, RZ, R119 ;  /* 0x000000ffff049224 */ /* 0x000fe400078e0077 */
[----:B------:R-:W-:-:S05]  /*20840*/  @!P1 IMAD.MOV.U32 R5, RZ, RZ, R65 ;  /* 0x000000ffff059224 */ /* 0x000fca00078e0041 */
[----:B------:R0:W-:Y:S01]  /*20850*/  @!P1 ST.E.64 desc[UR42][R6.64], R4 ;  /* 0x0000000406009985 */ /* 0x0001e2000c101b2a */
[----:B------:R-:W-:Y:S01]  /*20860*/  IMAD.MOV.U32 R118, RZ, RZ, R84 ;  /* 0x000000ffff767224 */ /* 0x000fe200078e0054 */
[----:B------:R-:W-:Y:S01]  /*20870*/  MOV R117, R81 ;  /* 0x0000005100757202 */ /* 0x000fe20000000f00 */
[----:B------:R-:W-:Y:S02]  /*20880*/  IMAD.MOV.U32 R84, RZ, RZ, R76 ;  /* 0x000000ffff547224 */ /* 0x000fe400078e004c */
[----:B------:R-:W-:Y:S02]  /*20890*/  IMAD.MOV.U32 R81, RZ, RZ, R73 ;  /* 0x000000ffff517224 */ /* 0x000fe400078e0049 */
[----:B------:R-:W-:Y:S01]  /*208a0*/  IMAD.MOV.U32 R76, RZ, RZ, R71 ;  /* 0x000000ffff4c7224 */ /* 0x000fe200078e0047 */
[----:B0-----:R-:W-:Y:S01]  /*208b0*/  @!P2 LEA R4, P4, R110, R39, 0x2 ;  /* 0x000000276e04a211 */ /* 0x001fe200078810ff */
[----:B------:R-:W-:Y:S01]  /*208c0*/  IMAD.MOV.U32 R73, RZ, RZ, R70 ;  /* 0x000000ffff497224 */ /* 0x000fe200078e0046 */
[----:B------:R-:W-:Y:S01]  /*208d0*/  MOV R71, R67 ;  /* 0x0000004300477202 */ /* 0x000fe20000000f00 */
[----:B------:R-:W-:-:S02]  /*208e0*/  IMAD.MOV.U32 R70, RZ, RZ, R62 ;  /* 0x000000ffff467224 */ /* 0x000fc400078e003e */
[----:B------:R-:W-:Y:S02]  /*208f0*/  IMAD.MOV.U32 R67, RZ, RZ, R59 ;  /* 0x000000ffff437224 */ /* 0x000fe400078e003b */
[----:B------:R-:W-:Y:S02]  /*20900*/  IMAD.MOV.U32 R62, RZ, RZ, R58 ;  /* 0x000000ffff3e7224 */ /* 0x000fe400078e003a */
[----:B------:R-:W-:Y:S01]  /*20910*/  IMAD.MOV.U32 R59, RZ, RZ, R57 ;  /* 0x000000ffff3b7224 */ /* 0x000fe200078e0039 */
[----:B------:R-:W-:Y:S01]  /*20920*/  MOV R57, R51 ;  /* 0x0000003300397202 */ /* 0x000fe20000000f00 */
[----:B------:R-:W-:Y:S02]  /*20930*/  IMAD.MOV.U32 R58, RZ, RZ, R37 ;  /* 0x000000ffff3a7224 */ /* 0x000fe400078e0025 */
[----:B-----5:R-:W-:Y:S01]  /*20940*/  IMAD.MOV.U32 R51, RZ, RZ, R36 ;  /* 0x000000ffff337224 */ /* 0x020fe200078e0024 */
[----:B------:R-:W5:Y:S04]  /*20950*/  LDL R37, [R1+0xbc] ;  /* 0x0000bc0001257983 */ /* 0x000f680000100800 */
[----:B------:R-:W2:Y:S01]  /*20960*/  LDL R36, [R1+0xb8] ;  /* 0x0000b80001247983 */ /* 0x000ea20000100800 */
[----:B---3--:R-:W-:-:S03]  /*20970*/  @!P2 LEA.HI.X R5, R110, R40, R112, 0x2, P4 ;  /* 0x000000286e05a211 */ /* 0x008fc600020f1470 */
[----:B------:R-:W3:Y:S01]  /*20980*/  LDL R110, [R1+0x180] ;  /* 0x00018000016e7983 */ /* 0x000ee20000100800 */
[----:B------:R-:W-:-:S03]  /*20990*/  ISETP.GE.AND P0, PT, R109, UR4, PT ;  /* 0x000000046d007c0c */ /* 0x000fc6000bf06270 */
[----:B------:R0:W-:Y:S01]  /*209a0*/  @!P3 ST.E.64 desc[UR42][R2.64], R42 ;  /* 0x0000002a0200b985 */ /* 0x0001e2000c101b2a */
[----:B------:R-:W-:Y:S01]  /*209b0*/  MOV R112, R84 ;  /* 0x0000005400707202 */ /* 0x000fe20000000f00 */
[----:B------:R-:W-:Y:S02]  /*209c0*/  IMAD.MOV.U32 R114, RZ, RZ, R81 ;  /* 0x000000ffff727224 */ /* 0x000fe400078e0051 */
[----:B------:R-:W-:Y:S02]  /*209d0*/  IMAD.MOV.U32 R84, RZ, RZ, R76 ;  /* 0x000000ffff547224 */ /* 0x000fe400078e004c */
[----:B------:R-:W-:-:S04]  /*209e0*/  IMAD.MOV.U32 R81, RZ, RZ, R73 ;  /* 0x000000ffff517224 */ /* 0x000fc800078e0049 */
[----:B0-----:R-:W-:Y:S01]  /*209f0*/  @!P0 LEA R2, P5, R109, R39, 0x2 ;  /* 0x000000276d028211 */ /* 0x001fe200078a10ff */
[----:B------:R-:W-:Y:S01]  /*20a00*/  IMAD.MOV.U32 R76, RZ, RZ, R71 ;  /* 0x000000ffff4c7224 */ /* 0x000fe200078e0047 */
[----:B------:R-:W-:Y:S01]  /*20a10*/  MOV R73, R70 ;  /* 0x0000004600497202 */ /* 0x000fe20000000f00 */
[----:B------:R-:W-:Y:S02]  /*20a20*/  IMAD.MOV.U32 R71, RZ, RZ, R67 ;  /* 0x000000ffff477224 */ /* 0x000fe400078e0043 */
[----:B------:R-:W-:Y:S02]  /*20a30*/  IMAD.MOV.U32 R70, RZ, RZ, R62 ;  /* 0x000000ffff467224 */ /* 0x000fe400078e003e */
[----:B------:R-:W-:Y:S02]  /*20a40*/  IMAD.MOV.U32 R67, RZ, RZ, R59 ;  /* 0x000000ffff437224 */ /* 0x000fe400078e003b */
[----:B------:R-:W-:Y:S01]  /*20a50*/  IMAD.MOV.U32 R59, RZ, RZ, R58 ;  /* 0x000000ffff3b7224 */ /* 0x000fe200078e003a */
[----:B-----5:R-:W-:-:S02]  /*20a60*/  MOV R62, R37 ;  /* 0x00000025003e7202 */ /* 0x020fc40000000f00 */
[----:B------:R-:W5:Y:S01]  /*20a70*/  LDL R37, [R1+0x16c] ;  /* 0x00016c0001257983 */ /* 0x000f620000100800 */
[----:B--2---:R-:W-:-:S03]  /*20a80*/  IMAD.MOV.U32 R58, RZ, RZ, R36 ;  /* 0x000000ffff3a7224 */ /* 0x004fc600078e0024 */
[----:B------:R-:W2:Y:S01]  /*20a90*/  LDL R36, [R1+0xc8] ;  /* 0x0000c80001247983 */ /* 0x000ea20000100800 */
[----:B---3--:R-:W-:-:S03]  /*20aa0*/  @!P0 LEA.HI.X R3, R109, R40, R110, 0x2, P5 ;  /* 0x000000286d038211 */ /* 0x008fc600028f146e */
[----:B------:R-:W3:Y:S01]  /*20ab0*/  LDL R109, [R1+0x17c] ;  /* 0x00017c00016d7983 */ /* 0x000ee20000100800 */
[----:B------:R-:W-:Y:S01]  /*20ac0*/  ISETP.GE.AND P1, PT, R104, UR4, PT ;  /* 0x0000000468007c0c */ /* 0x000fe2000bf26270 */
[----:B------:R-:W-:Y:S01]  /*20ad0*/  @!P2 IMAD.MOV.U32 R6, RZ, RZ, R89 ;  /* 0x000000ffff06a224 */ /* 0x000fe200078e0059 */
[----:B------:R-:W-:Y:S01]  /*20ae0*/  ISETP.GE.AND P3, PT, R102, UR4, PT ;  /* 0x0000000466007c0c */ /* 0x000fe2000bf66270 */
[----:B------:R-:W-:-:S05]  /*20af0*/  @!P2 IMAD.MOV.U32 R7, RZ, RZ, R92 ;  /* 0x000000ffff07a224 */ /* 0x000fca00078e005c */
[----:B------:R0:W-:Y:S01]  /*20b00*/  @!P2 ST.E.64 desc[UR42][R4.64], R6 ;  /* 0x000000060400a985 */ /* 0x0001e2000c101b2a */
[----:B------:R-:W-:Y:S02]  /*20b10*/  IMAD.MOV.U32 R110, RZ, RZ, R84 ;  /* 0x000000ffff6e7224 */ /* 0x000fe400078e0054 */
[----:B------:R-:W-:Y:S01]  /*20b20*/  IMAD.MOV.U32 R84, RZ, RZ, R76 ;  /* 0x000000ffff547224 */ /* 0x000fe200078e004c */
[----:B------:R1:W-:Y:S01]  /*20b30*/  @!P0 ST.E.64 desc[UR42][R2.64], R44 ;  /* 0x0000002c02008985 */ /* 0x0003e2000c101b2a */
[----:B------:R-:W-:Y:S01]  /*20b40*/  IMAD.MOV.U32 R76, RZ, RZ, R71 ;  /* 0x000000ffff4c7224 */ /* 0x000fe200078e0047 */
[-C--:B0-----:R-:W-:Y:S01]  /*20b50*/  @!P1 LEA R4, P4, R104, R39.reuse, 0x2 ;  /* 0x0000002768049211 */ /* 0x081fe200078810ff */
[----:B------:R-:W-:Y:S01]  /*20b60*/  IMAD.MOV.U32 R71, RZ, RZ, R67 ;  /* 0x000000ffff477224 */ /* 0x000fe200078e0043 */
[----:B-1----:R-:W-:Y:S02]  /*20b70*/  @!P3 LEA R2, P5, R102, R39, 0x2 ;  /* 0x000000276602b211 */ /* 0x002fe400078a10ff */
[----:B--2---:R-:W-:-:S02]  /*20b80*/  MOV R67, R36 ;  /* 0x0000002400437202 */ /* 0x004fc40000000f00 */
[-C--:B---3--:R-:W-:Y:S01]  /*20b90*/  @!P1 LEA.HI.X R5, R104, R40.reuse, R109, 0x2, P4 ;  /* 0x0000002868059211 */ /* 0x088fe200020f146d */
[----:B------:R-:W-:Y:S01]  /*20ba0*/  IMAD.MOV.U32 R104, RZ, RZ, R81 ;  /* 0x000000ffff687224 */ /* 0x000fe200078e0051 */
[----:B------:R-:W-:Y:S01]  /*20bb0*/  MOV R81, R73 ;  /* 0x0000004900517202 */ /* 0x000fe20000000f00 */
[----:B------:R-:W-:Y:S02]  /*20bc0*/  IMAD.MOV.U32 R73, RZ, RZ, R70 ;  /* 0x000000ffff497224 */ /* 0x000fe400078e0046 */
[----:B-----5:R-:W-:Y:S01]  /*20bd0*/  IMAD.MOV.U32 R70, RZ, RZ, R37 ;  /* 0x000000ffff467224 */ /* 0x020fe200078e0025 */
[----:B------:R-:W-:Y:S01]  /*20be0*/  @!P3 LEA.HI.X R3, R102, R40, R104, 0x2, P5 ;  /* 0x000000286603b211 */ /* 0x000fe200028f1468 */
[----:B------:R-:W-:Y:S02]  /*20bf0*/  IMAD.MOV.U32 R37, RZ, RZ, R26 ;  /* 0x000000ffff257224 */ /* 0x000fe400078e001a */
[----:B------:R-:W-:Y:S02]  /*20c00*/  IMAD.MOV.U32 R104, RZ, RZ, R84 ;  /* 0x000000ffff687224 */ /* 0x000fe400078e0054 */
[----:B------:R-:W-:-:S02]  /*20c10*/  IMAD.MOV.U32 R102, RZ, RZ, R81 ;  /* 0x000000ffff667224 */ /* 0x000fc400078e0051 */
[----:B------:R-:W-:Y:S01]  /*20c20*/  IMAD.MOV.U32 R84, RZ, RZ, R76 ;  /* 0x000000ffff547224 */ /* 0x000fe200078e004c */
[----:B------:R-:W-:Y:S01]  /*20c30*/  MOV R76, R71 ;  /* 0x00000047004c7202 */ /* 0x000fe20000000f00 */
[----:B------:R-:W-:Y:S02]  /*20c40*/  IMAD.MOV.U32 R81, RZ, RZ, R73 ;  /* 0x000000ffff517224 */ /* 0x000fe400078e0049 */
[----:B------:R-:W-:Y:S02]  /*20c50*/  IMAD.MOV.U32 R73, RZ, RZ, R70 ;  /* 0x000000ffff497224 */ /* 0x000fe400078e0046 */
[----:B------:R-:W-:Y:S02]  /*20c60*/  IMAD.MOV.U32 R70, RZ, RZ, R37 ;  /* 0x000000ffff467224 */ /* 0x000fe400078e0025 */
[----:B------:R-:W-:Y:S02]  /*20c70*/  IMAD.MOV.U32 R71, RZ, RZ, R67 ;  /* 0x000000ffff477224 */ /* 0x000fe400078e0043 */
[----:B------:R-:W2:Y:S01]  /*20c80*/  LDL R67, [R1+0x164] ;  /* 0x0001640001437983 */ /* 0x000ea20000100800 */
[----:B------:R-:W-:-:S02]  /*20c90*/  IMAD.MOV.U32 R109, RZ, RZ, R81 ;  /* 0x000000ffff6d7224 */ /* 0x000fc400078e0051 */
[----:B------:R-:W-:Y:S02]  /*20ca0*/  IMAD.MOV.U32 R81, RZ, RZ, R76 ;  /* 0x000000ffff517224 */ /* 0x000fe400078e004c */
[----:B------:R-:W-:Y:S02]  /*20cb0*/  IMAD.MOV.U32 R76, RZ, RZ, R70 ;  /* 0x000000ffff4c7224 */ /* 0x000fe400078e0046 */
[----:B------:R-:W-:Y:S02]  /*20cc0*/  IMAD.MOV.U32 R70, RZ, RZ, R66 ;  /* 0x000000ffff467224 */ /* 0x000fe400078e0042 */
[----:B------:R-:W-:Y:S02]  /*20cd0*/  IMAD.MOV.U32 R66, RZ, RZ, R63 ;  /* 0x000000ffff427224 */ /* 0x000fe400078e003f */
[----:B------:R-:W3:Y:S01]  /*20ce0*/  LDL R63, [R1+0x144] ;  /* 0x00014400013f7983 */ /* 0x000ee20000100800 */
[----:B------:R-:W-:Y:S01]  /*20cf0*/  ISETP.GE.AND P2, PT, R101, UR4, PT ;  /* 0x0000000465007c0c */ /* 0x000fe2000bf46270 */
[----:B------:R-:W-:Y:S01]  /*20d00*/  @!P1 IMAD.MOV.U32 R6, RZ, RZ, R49 ;  /* 0x000000ffff069224 */ /* 0x000fe200078e0031 */
[----:B------:R-:W-:-:S02]  /*20d10*/  ISETP.GE.AND P0, PT, R103, UR4, PT ;  /* 0x0000000467007c0c */ /* 0x000fc4000bf06270 */
[----:B------:R-:W-:-:S05]  /*20d20*/  @!P1 MOV R7, R97 ;  /* 0x0000006100079202 */ /* 0x000fca0000000f00 */
[----:B------:R0:W-:Y:S01]  /*20d30*/  @!P1 ST.E.64 desc[UR42][R4.64], R6 ;  /* 0x0000000604009985 */ /* 0x0001e2000c101b2a */
[----:B------:R-:W-:-:S03]  /*20d40*/  ISETP.GE.AND P1, PT, R107, UR4, PT ;  /* 0x000000046b007c0c */ /* 0x000fc6000bf26270 */
[----:B------:R1:W-:Y:S01]  /*20d50*/  @!P3 ST.E.64 desc[UR42][R2.64], R46 ;  /* 0x0000002e0200b985 */ /* 0x0003e2000c101b2a */
[----:B0-----:R-:W-:-:S04]  /*20d60*/  @!P2 LEA R4, P4, R101, R39, 0x2 ;  /* 0x000000276504a211 */ /* 0x001fc800078810ff */
[-C--:B------:R-:W-:Y:S01]  /*20d70*/  @!P2 LEA.HI.X R5, R101, R40.reuse, R102, 0x2, P4 ;  /* 0x000000286505a211 */ /* 0x080fe200020f1466 */
[----:B------:R-:W-:Y:S01]  /*20d80*/  IMAD.MOV.U32 R102, RZ, RZ, R84 ;  /* 0x000000ffff667224 */ /* 0x000fe200078e0054 */
[C---:B-1----:R-:W-:Y:S01]  /*20d90*/  @!P0 LEA R2, P5, R103.reuse, R39, 0x2 ;  /* 0x0000002767028211 */ /* 0x042fe200078a10ff */
[----:B------:R-:W-:Y:S01]  /*20da0*/  IMAD.MOV.U32 R84, RZ, RZ, R73 ;  /* 0x000000ffff547224 */ /* 0x000fe200078e0049 */
[----:B------:R-:W-:Y:S01]  /*20db0*/  MOV R73, R71 ;  /* 0x0000004700497202 */ /* 0x000fe20000000f00 */
[----:B------:R-:W-:Y:S02]  /*20dc0*/  @!P2 IMAD.MOV.U32 R101, RZ, RZ, R100 ;  /* 0x000000ffff65a224 */ /* 0x000fe400078e0064 */
[----:B------:R-:W-:Y:S01]  /*20dd0*/  @!P2 IMAD.MOV.U32 R100, RZ, RZ, R121 ;  /* 0x000000ffff64a224 */ /* 0x000fe200078e0079 */
[----:B------:R-:W-:Y:S01]  /*20de0*/  @!P0 LEA.HI.X R3, R103, R40, R109, 0x2, P5 ;  /* 0x0000002867038211 */ /* 0x000fe200028f146d */
[----:B------:R-:W-:Y:S01]  /*20df0*/  IMAD.MOV.U32 R109, RZ, RZ, R84 ;  /* 0x000000ffff6d7224 */ /* 0x000fe200078e0054 */
[----:B------:R-:W-:Y:S01]  /*20e00*/  MOV R103, R76 ;  /* 0x0000004c00677202 */ /* 0x000fe20000000f00 */
[----:B------:R-:W-:Y:S01]  /*20e10*/  IMAD.MOV.U32 R76, RZ, RZ, R70 ;  /* 0x000000ffff4c7224 */ /* 0x000fe200078e0046 */
[----:B------:R0:W-:Y:S02]  /*20e20*/  @!P2 ST.E.64 desc[UR42][R4.64], R100 ;  /* 0x000000640400a985 */ /* 0x0001e4000c101b2a */
[----:B0-----:R-:W-:-:S04]  /*20e30*/  @!P1 LEA R4, P4, R107, R39, 0x2 ;  /* 0x000000276b049211 */ /* 0x001fc800078810ff */
[----:B------:R-:W-:Y:S01]  /*20e40*/  @!P1 LEA.HI.X R5, R107, R40, R109, 0x2, P4 ;  /* 0x000000286b059211 */ /* 0x000fe200020f146d */
[----:B--2---:R-:W-:Y:S01]  /*20e50*/  IMAD.MOV.U32 R71, RZ, RZ, R67 ;  /* 0x000000ffff477224 */ /* 0x004fe200078e0043 */
[----:B------:R-:W-:-:S03]  /*20e60*/  MOV R67, R13 ;  /* 0x0000000d00437202 */ /* 0x000fc60000000f00 */
[----:B------:R-:W-:Y:S02]  /*20e70*/  IMAD.MOV.U32 R84, RZ, RZ, R71 ;  /* 0x000000ffff547224 */ /* 0x000fe400078e0047 */
[----:B------:R-:W-:Y:S01]  /*20e80*/  IMAD.MOV.U32 R70, RZ, RZ, R67 ;  /* 0x000000ffff467224 */ /* 0x000fe200078e0043 */
[----:B------:R-:W-:Y:S01]  /*20e90*/  MOV R67, R21 ;  /* 0x0000001500437202 */ /* 0x000fe20000000f00 */
[----:B---3--:R-:W-:Y:S01]  /*20ea0*/  IMAD.MOV.U32 R71, RZ, RZ, R63 ;  /* 0x000000ffff477224 */ /* 0x008fe200078e003f */
[----:B------:R-:W-:Y:S01]  /*20eb0*/  ISETP.GE.AND P3, PT, R118, UR4, PT ;  /* 0x0000000476007c0c */ /* 0x000fe2000bf66270 */
[----:B------:R-:W2:Y:S01]  /*20ec0*/  LDL R63, [R1+0x158] ;  /* 0x00015800013f7983 */ /* 0x000ea20000100800 */
[----:B------:R-:W-:Y:S01]  /*20ed0*/  IMAD.MOV.U32 R107, RZ, RZ, R84 ;  /* 0x000000ffff6b7224 */ /* 0x000fe200078e0054 */
[----:B------:R-:W-:Y:S01]  /*20ee0*/  MOV R84, R67 ;  /* 0x0000004300547202 */ /* 0x000fe20000000f00 */
[----:B------:R-:W-:Y:S02]  /*20ef0*/  IMAD.MOV.U32 R67, RZ, RZ, R59 ;  /* 0x000000ffff437224 */ /* 0x000fe400078e003b */
[----:B------:R-:W-:-:S02]  /*20f00*/  @!P0 IMAD.MOV.U32 R49, RZ, RZ, R50 ;  /* 0x000000ffff318224 */ /* 0x000fc400078e0032 */
[----:B------:R-:W-:Y:S02]  /*20f10*/  IMAD.MOV.U32 R120, RZ, RZ, R103 ;  /* 0x000000ffff787224 */ /* 0x000fe400078e0067 */
[----:B------:R-:W-:Y:S01]  /*20f20*/  IMAD.MOV.U32 R26, RZ, RZ, R20 ;  /* 0x000000ffff1a7224 */ /* 0x000fe200078e0014 */
[----:B------:R-:W-:Y:S01]  /*20f30*/  ISETP.GE.AND P2, PT, R117, UR4, PT ;  /* 0x0000000475007c0c */ /* 0x000fe2000bf46270 */
[----:B------:R-:W-:Y:S01]  /*20f40*/  IMAD.MOV.U32 R59, RZ, RZ, R41 ;  /* 0x000000ffff3b7224 */ /* 0x000fe200078e0029 */
[----:B------:R0:W-:Y:S04]  /*20f50*/  @!P0 ST.E.64 desc[UR42][R2.64], R48 ;  /* 0x0000003002008985 */ /* 0x0001e8000c101b2a */
[----:B------:R-:W3:Y:S01]  /*20f60*/  LDL R41, [R1+0x148] ;  /* 0x0001480001297983 */ /* 0x000ee20000100800 */
[----:B------:R-:W-:-:S03]  /*20f70*/  IMAD.MOV.U32 R103, RZ, RZ, R76 ;  /* 0x000000ffff677224 */ /* 0x000fc600078e004c */
[----:B------:R-:W5:Y:S01]  /*20f80*/  LDL R20, [R1+0x138] ;  /* 0x0001380001147983 */ /* 0x000f620000100800 */
[----:B------:R-:W-:Y:S02]  /*20f90*/  @!P1 IMAD.MOV.U32 R109, RZ, RZ, R108 ;  /* 0x000000ffff6d9224 */ /* 0x000fe400078e006c */
[----:B------:R-:W-:Y:S01]  /*20fa0*/  IMAD.MOV.U32 R13, RZ, RZ, R12 ;  /* 0x000000ffff0d7224 */ /* 0x000fe200078e000c */
[----:B------:R-:W4:Y:S01]  /*20fb0*/  LDL R21, [R1+0xa0] ;  /* 0x0000a00001157983 */ /* 0x000f220000100800 */
[----:B0-----:R-:W-:Y:S01]  /*20fc0*/  @!P3 LEA R2, P5, R118, R39, 0x2 ;  /* 0x000000277602b211 */ /* 0x001fe200078a10ff */
[----:B--2---:R-:W-:-:S03]  /*20fd0*/  IMAD.MOV.U32 R76, RZ, RZ, R63 ;  /* 0x000000ffff4c7224 */ /* 0x004fc600078e003f */
[----:B------:R-:W-:Y:S01]  /*20fe0*/  @!P3 LEA.HI.X R3, R118, R40, R120, 0x2, P5 ;  /* 0x000000287603b211 */ /* 0x000fe200028f1478 */
[----:B------:R-:W-:Y:S01]  /*20ff0*/  IMAD.MOV.U32 R118, RZ, RZ, R107 ;  /* 0x000000ffff767224 */ /* 0x000fe200078e006b */
[----:B------:R-:W-:Y:S01]  /*21000*/  ISETP.GE.AND P0, PT, R112, UR4, PT ;  /* 0x0000000470007c0c */ /* 0x000fe2000bf06270 */
[----:B------:R-:W-:Y:S01]  /*21010*/  IMAD.MOV.U32 R63, RZ, RZ, R57 ;  /* 0x000000ffff3f7224 */ /* 0x000fe200078e0039 */
[----:B------:R-:W2:Y:S01]  /*21020*/  LDL R12, [R1+0x134] ;  /* 0x00013400010c7983 */ /* 0x000ea20000100800 */
[----:B------:R-:W-:Y:S01]  /*21030*/  IMAD.MOV.U32 R107, RZ, RZ, R103 ;  /* 0x000000ffff6b7224 */ /* 0x000fe200078e0067 */
[----:B------:R-:W-:Y:S01]  /*21040*/  MOV R103, R84 ;  /* 0x0000005400677202 */ /* 0x000fe20000000f00 */
[----:B------:R-:W-:Y:S01]  /*21050*/  IMAD.MOV.U32 R84, RZ, RZ, R76 ;  /* 0x000000ffff547224 */ /* 0x000fe200078e004c */
[----:B------:R-:W-:Y:S01]  /*21060*/  MOV R57, R25 ;  /* 0x0000001900397202 */ /* 0x000fe20000000f00 */
[----:B------:R-:W-:Y:S01]  /*21070*/  IMAD.MOV.U32 R76, RZ, RZ, R67 ;  /* 0x000000ffff4c7224 */ /* 0x000fe200078e0043 */
[----:B------:R-:W4:Y:S01]  /*21080*/  LDL R25, [R1+0xa8] ;  /* 0x0000a80001197983 */ /* 0x000f220000100800 */
[----:B------:R-:W-:-:S02]  /*21090*/  IMAD.MOV.U32 R67, RZ, RZ, R63 ;  /* 0x000000ffff437224 */ /* 0x000fc400078e003f */
[----:B------:R-:W-:Y:S01]  /*210a0*/  IMAD.MOV.U32 R63, RZ, RZ, R59 ;  /* 0x000000ffff3f7224 */ /* 0x000fe200078e003b */
[----:B------:R-:W-:Y:S01]  /*210b0*/  MOV R59, R57 ;  /* 0x00000039003b7202 */ /* 0x000fe20000000f00 */
[----:B---3--:R-:W-:Y:S02]  /*210c0*/  IMAD.MOV.U32 R57, RZ, RZ, R41 ;  /* 0x000000ffff397224 */ /* 0x008fe400078e0029 */
[----:B------:R-:W3:Y:S01]  /*210d0*/  LDL R41, [R1+0x13c] ;  /* 0x00013c0001297983 */ /* 0x000ee20000100800 */
[----:B------:R-:W-:-:S05]  /*210e0*/  @!P1 IMAD.MOV.U32 R108, RZ, RZ, R105 ;  /* 0x000000ffff6c9224 */ /* 0x000fca00078e0069 */
[----:B------:R0:W-:Y:S01]  /*210f0*/  @!P1 ST.E.64 desc[UR42][R4.64], R108 ;  /* 0x0000006c04009985 */ /* 0x0001e2000c101b2a */
[----:B-----5:R-:W-:-:S03]  /*21100*/  IMAD.MOV.U32 R37, RZ, RZ, R20 ;  /* 0x000000ffff257224 */ /* 0x020fc600078e0014 */
[----:B------:R1:W-:Y:S01]  /*21110*/  @!P3 ST.E.64 desc[UR42][R2.64], R52 ;  /* 0x000000340200b985 */ /* 0x0003e2000c101b2a */
[----:B0-----:R-:W-:-:S04]  /*21120*/  @!P2 LEA R4, P4, R117, R39, 0x2 ;  /* 0x000000277504a211 */ /* 0x001fc800078810ff */
[----:B------:R-:W-:Y:S01]  /*21130*/  @!P2 LEA.HI.X R5, R117, R40, R118, 0x2, P4 ;  /* 0x000000287505a211 */ /* 0x000fe200020f1476 */
[----:B------:R-:W-:Y:S02]  /*21140*/  IMAD.MOV.U32 R118, RZ, RZ, R107 ;  /* 0x000000ffff767224 */ /* 0x000fe400078e006b */
[----:B------:R-:W-:Y:S02]  /*21150*/  IMAD.MOV.U32 R107, RZ, RZ, R103 ;  /* 0x000000ffff6b7224 */ /* 0x000fe400078e0067 */
[----:B------:R-:W-:Y:S01]  /*21160*/  IMAD.MOV.U32 R103, RZ, RZ, R84 ;  /* 0x000000ffff677224 */ /* 0x000fe200078e0054 */
[----:B------:R-:W-:Y:S01]  /*21170*/  MOV R84, R76 ;  /* 0x0000004c00547202 */ /* 0x000fe20000000f00 */
[----:B------:R-:W-:Y:S01]  /*21180*/  IMAD.MOV.U32 R76, RZ, RZ, R67 ;  /* 0x000000ffff4c7224 */ /* 0x000fe200078e0043 */
[C---:B-1----:R-:W-:Y:S01]  /*21190*/  @!P0 LEA R2, P5, R112.reuse, R39, 0x2 ;  /* 0x0000002770028211 */ /* 0x042fe200078a10ff */
[----:B------:R-:W-:Y:S02]  /*211a0*/  IMAD.MOV.U32 R67, RZ, RZ, R63 ;  /* 0x000000ffff437224 */ /* 0x000fe400078e003f */
[----:B------:R-:W-:Y:S01]  /*211b0*/  IMAD.MOV.U32 R63, RZ, RZ, R59 ;  /* 0x000000ffff3f7224 */ /* 0x000fe200078e003b */
[----:B------:R-:W-:Y:S01]  /*211c0*/  @!P0 LEA.HI.X R3, R112, R40, R118, 0x2, P5 ;  /* 0x0000002870038211 */ /* 0x000fe200028f1476 */
[----:B------:R-:W-:Y:S01]  /*211d0*/  IMAD.MOV.U32 R59, RZ, RZ, R57 ;  /* 0x000000ffff3b7224 */ /* 0x000fe200078e0039 */
[----:B------:R-:W-:Y:S01]  /*211e0*/  MOV R118, R107 ;  /* 0x0000006b00767202 */ /* 0x000fe20000000f00 */
[----:B------:R-:W-:-:S02]  /*211f0*/  IMAD.MOV.U32 R107, RZ, RZ, R84 ;  /* 0x000000ffff6b7224 */ /* 0x000fc400078e0054 */
[----:B------:R-:W-:Y:S01]  /*21200*/  IMAD.MOV.U32 R84, RZ, RZ, R76 ;  /* 0x000000ffff547224 */ /* 0x000fe200078e004c */
[----:B------:R-:W-:Y:S02]  /*21210*/  MOV R76, R59 ;  /* 0x0000003b004c7202 */ /* 0x000fe40000000f00 */
[----:B------:R-:W-:Y:S02]  /*21220*/  MOV R20, R11 ;  /* 0x0000000b00147202 */ /* 0x000fe40000000f00 */
[----:B------:R-:W5:Y:S01]  /*21230*/  LDL R11, [R1+0x124] ;  /* 0x00012400010b7983 */ /* 0x000f620000100800 */
[----:B------:R-:W-:-:S03]  /*21240*/  IMAD.MOV.U32 R36, RZ, RZ, R14 ;  /* 0x000000ffff247224 */ /* 0x000fc600078e000e */
[----:B------:R-:W5:Y:S01]  /*21250*/  LDL R14, [R1+0x118] ;  /* 0x00011800010e7983 */ /* 0x000f620000100800 */
[----:B------:R-:W-:Y:S01]  /*21260*/  ISETP.GE.AND P1, PT, R114, UR4, PT ;  /* 0x0000000472007c0c */ /* 0x000fe2000bf26270 */
[----:B------:R-:W-:Y:S01]  /*21270*/  @!P2 IMAD.MOV.U32 R117, RZ, RZ, R116 ;  /* 0x000000ffff75a224 */ /* 0x000fe200078e0074 */
[----:B------:R-:W-:Y:S01]  /*21280*/  ISETP.GE.AND P3, PT, R110, UR4, PT ;  /* 0x000000046e007c0c */ /* 0x000fe2000bf66270 */
[----:B------:R-:W-:Y:S02]  /*21290*/  @!P2 IMAD.MOV.U32 R116, RZ, RZ, R113 ;  /* 0x000000ffff74a224 */ /* 0x000fe400078e0071 */
[----:B------:R-:W-:Y:S02]  /*212a0*/  IMAD.MOV.U32 R112, RZ, RZ, R103 ;  /* 0x000000ffff707224 */ /* 0x000fe400078e0067 */
[----:B------:R-:W-:Y:S01]  /*212b0*/  IMAD.MOV.U32 R103, RZ, RZ, R63 ;  /* 0x000000ffff677224 */ /* 0x000fe200078e003f */
[----:B------:R0:W-:Y:S05]  /*212c0*/  @!P2 ST.E.64 desc[UR42][R4.64], R116 ;  /* 0x000000740400a985 */ /* 0x0001ea000c101b2a */
[----:B------:R-:W-:-:S02]  /*212d0*/  @!P1 LOP3.LUT R75, R75, R74, RZ, 0x3c, !PT ;  /* 0x0000004a4b4b9212 */ /* 0x000fc400078e3cff */
[----:B------:R-:W-:Y:S02]  /*212e0*/  ISETP.GE.AND P2, PT, R104, UR4, PT ;  /* 0x0000000468007c0c */ /* 0x000fe4000bf46270 */
[----:B------:R-:W-:Y:S02]  /*212f0*/  @!P1 LOP3.LUT R74, R75, R74, RZ, 0x3c, !PT ;  /* 0x0000004a4b4a9212 */ /* 0x000fe400078e3cff */
[----:B---3--:R-:W-:Y:S01]  /*21300*/  MOV R57, R41 ;  /* 0x0000002900397202 */ /* 0x008fe20000000f00 */
[----:B------:R-:W-:Y:S02]  /*21310*/  IMAD.MOV.U32 R41, RZ, RZ, R37 ;  /* 0x000000ffff297224 */ /* 0x000fe400078e0025 */
[----:B------:R-:W-:Y:S02]  /*21320*/  IMAD.MOV.U32 R37, RZ, RZ, R26 ;  /* 0x000000ffff257224 */ /* 0x000fe400078e001a */
[----:B------:R-:W-:Y:S01]  /*21330*/  IMAD.MOV.U32 R59, RZ, RZ, R41 ;  /* 0x000000ffff3b7224 */ /* 0x000fe200078e0029 */
[----:B------:R-:W3:Y:S01]  /*21340*/  LDL R26, [R1+0x128] ;  /* 0x00012800011a7983 */ /* 0x000ee20000100800 */
[----:B------:R-:W-:-:S02]  /*21350*/  IMAD.MOV.U32 R41, RZ, RZ, R37 ;  /* 0x000000ffff297224 */ /* 0x000fc400078e0025 */
[----:B------:R-:W-:Y:S02]  /*21360*/  IMAD.MOV.U32 R37, RZ, RZ, R15 ;  /* 0x000000ffff257224 */ /* 0x000fe400078e000f */
[----:B------:R-:W5:Y:S01]  /*21370*/  LDL R15, [R1+0x9c] ;  /* 0x00009c00010f7983 */ /* 0x000f620000100800 */
[----:B------:R-:W-:Y:S01]  /*21380*/  IMAD.MOV.U32 R63, RZ, RZ, R57 ;  /* 0x000000ffff3f7224 */ /* 0x000fe200078e0039 */
[----:B------:R-:W-:Y:S02]  /*21390*/  @!P0 MOV R57, R60 ;  /* 0x0000003c00398202 */ /* 0x000fe40000000f00 */
[C---:B0-----:R-:W-:Y:S02]  /*213a0*/  @!P1 LEA R4, P4, R114.reuse, R39, 0x2 ;  /* 0x0000002772049211 */ /* 0x041fe400078810ff */
[----:B------:R-:W-:Y:S01]  /*213b0*/  @!P1 LOP3.LUT R75, R75, R74, RZ, 0x3c, !PT ;  /* 0x0000004a4b4b9212 */ /* 0x000fe200078e3cff */
[----:B------:R0:W-:Y:S01]  /*213c0*/  @!P0 ST.E.64 desc[UR42][R2.64], R56 ;  /* 0x0000003802008985 */ /* 0x0001e2000c101b2a */
[----:B------:R-:W-:-:S02]  /*213d0*/  @!P1 LEA.HI.X R5, R114, R40, R118, 0x2, P4 ;  /* 0x0000002872059211 */ /* 0x000fc400020f1476 */
[----:B------:R-:W-:-:S03]  /*213e0*/  ISETP.GE.AND P0, PT, R102, UR4, PT ;  /* 0x0000000466007c0c */ /* 0x000fc6000bf06270 */
[----:B------:R1:W-:Y:S01]  /*213f0*/  @!P1 ST.E.64 desc[UR42][R4.64], R74 ;  /* 0x0000004a04009985 */ /* 0x0003e2000c101b2a */
[----:B0-----:R-:W-:-:S04]  /*21400*/  @!P3 LEA R2, P5, R110, R39, 0x2 ;  /* 0x000000276e02b211 */ /* 0x001fc800078a10ff */
[-C--:B------:R-:W-:Y:S01]  /*21410*/  @!P3 LEA.HI.X R3, R110, R40.reuse, R112, 0x2, P5 ;  /* 0x000000286e03b211 */ /* 0x080fe200028f1470 */
[----:B-1----:R-:W-:Y:S02]  /*21420*/  @!P3 IMAD.MOV.U32 R4, RZ, RZ, R61 ;  /* 0x000000ffff04b224 */ /* 0x002fe400078e003d */
[----:B------:R-:W-:Y:S01]  /*21430*/  @!P3 IMAD.MOV.U32 R5, RZ, RZ, R55 ;  /* 0x000000ffff05b224 */ /* 0x000fe200078e0037 */
[----:B------:R-:W-:Y:S02]  /*21440*/  ISETP.GE.AND P1, PT, R81, UR4, PT ;  /* 0x0000000451007c0c */ /* 0x000fe4000bf26270 */
[C---:B------:R-:W-:Y:S02]  /*21450*/  @!P2 LEA R6, P4, R104.reuse, R39, 0x2 ;  /* 0x000000276806a211 */ /* 0x040fe400078810ff */
[----:B------:R0:W-:Y:S01]  /*21460*/  @!P3 ST.E.64 desc[UR42][R2.64], R4 ;  /* 0x000000040200b985 */ /* 0x0001e2000c101b2a */
[----:B------:R-:W-:Y:S01]  /*21470*/  ISETP.GE.AND P3, PT, R73, UR4, PT ;  /* 0x0000000449007c0c */ /* 0x000fe2000bf66270 */
[----:B------:R-:W-:Y:S01]  /*21480*/  @!P2 IMAD.MOV.U32 R55, RZ, RZ, R79 ;  /* 0x000000ffff37a224 */ /* 0x000fe200078e004f */
[----:B------:R-:W-:Y:S01]  /*21490*/  @!P2 LEA.HI.X R7, R104, R40, R107, 0x2, P4 ;  /* 0x000000286807a211 */ /* 0x000fe200020f146b */
[----:B------:R-:W-:-:S04]  /*214a0*/  @!P0 IMAD.MOV.U32 R65, RZ, RZ, R68 ;  /* 0x000000ffff418224 */ /* 0x000fc800078e0044 */
[----:B------:R-:W-:Y:S01]  /*214b0*/  @!P2 ST.E.64 desc[UR42][R6.64], R54 ;  /* 0x000000360600a985 */ /* 0x000fe2000c101b2a */
[-C--:B0-----:R-:W-:Y:S02]  /*214c0*/  @!P0 LEA R2, P5, R102, R39.reuse, 0x2 ;  /* 0x0000002766028211 */ /* 0x081fe400078a10ff */
[----:B------:R-:W-:Y:S02]  /*214d0*/  ISETP.GE.AND P2, PT, R70, UR4, PT ;  /* 0x0000000446007c0c */ /* 0x000fe4000bf46270 */
[----:B------:R-:W-:Y:S02]  /*214e0*/  @!P0 LEA.HI.X R3, R102, R40, R103, 0x2, P5 ;  /* 0x0000002866038211 */ /* 0x000fe400028f1467 */
[----:B------:R-:W-:-:S03]  /*214f0*/  @!P1 LEA R4, P4, R81, R39, 0x2 ;  /* 0x0000002751049211 */ /* 0x000fc600078810ff */
[----:B------:R0:W-:Y:S01]  /*21500*/  @!P0 ST.E.64 desc[UR42][R2.64], R64 ;  /* 0x0000004002008985 */ /* 0x0001e2000c101b2a */
[----:B------:R-:W-:Y:S02]  /*21510*/  ISETP.GE.AND P0, PT, R66, UR4, PT ;  /* 0x0000000442007c0c */ /* 0x000fe4000bf06270 */
[----:B------:R-:W-:Y:S02]  /*21520*/  @!P1 LEA.HI.X R5, R81, R40, R84, 0x2, P4 ;  /* 0x0000002851059211 */ /* 0x000fe400020f1454 */
[----:B0-----:R-:W-:-:S03]  /*21530*/  @!P3 LEA R2, P5, R73, R39, 0x2 ;  /* 0x000000274902b211 */ /* 0x001fc600078a10ff */
[----:B------:R0:W-:Y:S01]  /*21540*/  @!P1 ST.E.64 desc[UR42][R4.64], R82 ;  /* 0x0000005204009985 */ /* 0x0001e2000c101b2a */
[----:B------:R-:W-:Y:S02]  /*21550*/  @!P3 LEA.HI.X R3, R73, R40, R76, 0x2, P5 ;  /* 0x000000284903b211 */ /* 0x000fe400028f144c */
[----:B------:R-:W-:Y:S01]  /*21560*/  @!P3 MOV R73, R72 ;  /* 0x000000480049b202 */ /* 0x000fe20000000f00 */
[----:B------:R-:W-:Y:S01]  /*21570*/  @!P3 IMAD.MOV.U32 R72, RZ, RZ, R69 ;  /* 0x000000ffff48b224 */ /* 0x000fe200078e0045 */
[----:B------:R-:W-:Y:S01]  /*21580*/  ISETP.GE.AND P1, PT, R62, UR4, PT ;  /* 0x000000043e007c0c */ /* 0x000fe2000bf26270 */
[----:B------:R-:W-:-:S03]  /*21590*/  @!P2 IMAD.MOV.U32 R125, RZ, RZ, R87 ;  /* 0x000000ffff7da224 */ /* 0x000fc600078e0057 */
[----:B------:R1:W-:Y:S01]  /*215a0*/  @!P3 ST.E.64 desc[UR42][R2.64], R72 ;  /* 0x000000480200b985 */ /* 0x0003e2000c101b2a */
[-C--:B0-----:R-:W-:Y:S02]  /*215b0*/  @!P2 LEA R4, P4, R70, R39.reuse, 0x2 ;  /* 0x000000274604a211 */ /* 0x081fe400078810ff */
[----:B------:R-:W-:Y:S02]  /*215c0*/  ISETP.GE.AND P3, PT, R58, UR4, PT ;  /* 0x000000043a007c0c */ /* 0x000fe4000bf66270 */
[----:B------:R-:W-:Y:S01]  /*215d0*/  @!P2 LEA.HI.X R5, R70, R40, R71, 0x2, P4 ;  /* 0x000000284605a211 */ /* 0x000fe200020f1447 */
[----:B------:R-:W-:Y:S02]  /*215e0*/  @!P0 IMAD.MOV.U32 R79, RZ, RZ, R78 ;  /* 0x000000ffff4f8224 */ /* 0x000fe400078e004e */
[----:B------:R-:W-:Y:S01]  /*215f0*/  @!P0 IMAD.MOV.U32 R78, RZ, RZ, R77 ;  /* 0x000000ffff4e8224 */ /* 0x000fe200078e004d */
[----:B-1----:R-:W-:Y:S01]  /*21600*/  @!P0 LEA R2, P5, R66, R39, 0x2 ;  /* 0x0000002742028211 */ /* 0x002fe200078a10ff */
[----:B------:R0:W-:Y:S01]  /*21610*/  @!P2 ST.E.64 desc[UR42][R4.64], R124 ;  /* 0x0000007c0400a985 */ /* 0x0001e2000c101b2a */
[----:B------:R-:W-:-:S02]  /*21620*/  ISETP.GE.AND P2, PT, R9, UR4, PT ;  /* 0x0000000409007c0c */ /* 0x000fc4000bf46270 */
[----:B------:R-:W-:-:S05]  /*21630*/  @!P0 LEA.HI.X R3, R66, R40, R67, 0x2, P5 ;  /* 0x0000002842038211 */ /* 0x000fca00028f1443 */
[----:B------:R1:W-:Y:S01]  /*21640*/  @!P0 ST.E.64 desc[UR42][R2.64], R78 ;  /* 0x0000004e02008985 */ /* 0x0003e2000c101b2a */
[----:B------:R-:W-:Y:S02]  /*21650*/  ISETP.GE.AND P0, PT, R41, UR4, PT ;  /* 0x0000000429007c0c */ /* 0x000fe4000bf06270 */
[C---:B0-----:R-:W-:Y:S02]  /*21660*/  @!P1 LEA R4, P4, R62.reuse, R39, 0x2 ;  /* 0x000000273e049211 */ /* 0x041fe400078810ff */
[----:B------:R-:W-:Y:S02]  /*21670*/  @!P1 MOV R107, R91 ;  /* 0x0000005b006b9202 */ /* 0x000fe40000000f00 */
[-C--:B------:R-:W-:Y:S02]  /*21680*/  @!P1 LEA.HI.X R5, R62, R40.reuse, R63, 0x2, P4 ;  /* 0x000000283e059211 */ /* 0x080fe400020f143f */
[----:B-1----:R-:W-:Y:S01]  /*21690*/  @!P3 LEA R2, P5, R58, R39, 0x2 ;  /* 0x000000273a02b211 */ /* 0x002fe200078a10ff */
[----:B------:R-:W-:Y:S01]  /*216a0*/  @!P3 IMAD.MOV.U32 R81, RZ, RZ, R85 ;  /* 0x000000ffff51b224 */ /* 0x000fe200078e0055 */
[----:B------:R-:W-:Y:S01]  /*216b0*/  ISETP.GE.AND P4, PT, R36, UR4, PT ;  /* 0x0000000424007c0c */ /* 0x000fe2000bf86270 */
[----:B------:R0:W-:Y:S01]  /*216c0*/  @!P1 ST.E.64 desc[UR42][R4.64], R106 ;  /* 0x0000006a04009985 */ /* 0x0001e2000c101b2a */
[----:B------:R-:W-:Y:S01]  /*216d0*/  @!P3 LEA.HI.X R3, R58, R40, R59, 0x2, P5 ;  /* 0x000000283a03b211 */ /* 0x000fe200028f143b */
[----:B------:R-:W-:-:S02]  /*216e0*/  @!P2 IMAD.MOV.U32 R6, RZ, RZ, R111 ;  /* 0x000000ffff06a224 */ /* 0x000fc400078e006f */
[----:B------:R-:W-:Y:S02]  /*216f0*/  @!P2 IMAD.MOV.U32 R7, RZ, RZ, R95 ;  /* 0x000000ffff07a224 */ /* 0x000fe400078e005f */
[----:B------:R1:W-:Y:S01]  /*21700*/  @!P3 ST.E.64 desc[UR42][R2.64], R80 ;  /* 0x000000500200b985 */ /* 0x0003e2000c101b2a */
[----:B0-----:R-:W-:-:S04]  /*21710*/  @!P2 LEA R4, P1, R9, R39, 0x2 ;  /* 0x000000270904a211 */ /* 0x001fc800078210ff */
[-C--:B--2---:R-:W-:Y:S02]  /*21720*/  @!P2 LEA.HI.X R5, R9, R40.reuse, R12, 0x2, P1 ;  /* 0x000000280905a211 */ /* 0x084fe400008f140c */
[-C--:B-1----:R-:W-:Y:S02]  /*21730*/  @!P0 LEA R2, P5, R41, R39.reuse, 0x2 ;  /* 0x0000002729028211 */ /* 0x082fe400078a10ff */
[----:B----4-:R-:W-:Y:S01]  /*21740*/  ISETP.GE.AND P1, PT, R25, UR4, PT ;  /* 0x0000000419007c0c */ /* 0x010fe2000bf26270 */
[----:B------:R-:W-:Y:S01]  /*21750*/  IMAD.MOV.U32 R12, RZ, RZ, R8 ;  /* 0x000000ffff0c7224 */ /* 0x000fe200078e0008 */
[----:B------:R-:W-:Y:S01]  /*21760*/  @!P0 LEA.HI.X R3, R41, R40, R51, 0x2, P5 ;  /* 0x0000002829038211 */ /* 0x000fe200028f1433 */
[----:B------:R0:W-:Y:S01]  /*21770*/  @!P2 ST.E.64 desc[UR42][R4.64], R6 ;  /* 0x000000060400a985 */ /* 0x0001e2000c101b2a */
[----:B------:R-:W-:Y:S02]  /*21780*/  @!P0 MOV R87, R88 ;  /* 0x0000005800578202 */ /* 0x000fe40000000f00 */
[----:B------:R-:W-:-:S02]  /*21790*/  @!P4 LEA R8, P3, R36, R39, 0x2 ;  /* 0x000000272408c211 */ /* 0x000fc400078610ff */
[----:B------:R-:W-:Y:S01]  /*217a0*/  ISETP.GE.AND P2, PT, R10, UR4, PT ;  /* 0x000000040a007c0c */ /* 0x000fe2000bf46270 */
[----:B------:R1:W-:Y:S01]  /*217b0*/  @!P0 ST.E.64 desc[UR42][R2.64], R86 ;  /* 0x0000005602008985 */ /* 0x0003e2000c101b2a */
[----:B------:R-:W-:Y:S02]  /*217c0*/  @!P4 LEA.HI.X R9, R36, R40, R37, 0x2, P3 ;  /* 0x000000282409c211 */ /* 0x000fe400018f1425 */
[----:B------:R-:W-:Y:S02]  /*217d0*/  ISETP.GE.AND P3, PT, R21, UR4, PT ;  /* 0x0000000415007c0c */ /* 0x000fe4000bf66270 */
[----:B0-----:R-:W-:Y:S01]  /*217e0*/  @!P1 LEA R4, P0, R25, R39, 0x2 ;  /* 0x0000002719049211 */ /* 0x001fe200078010ff */
[----:B-1----:R-:W-:Y:S02]  /*217f0*/  @!P4 IMAD.MOV.U32 R2, RZ, RZ, R115 ;  /* 0x000000ffff02c224 */ /* 0x002fe400078e0073 */
[----:B------:R-:W-:-:S05]  /*21800*/  @!P4 IMAD.MOV.U32 R3, RZ, RZ, R98 ;  /* 0x000000ffff03c224 */ /* 0x000fca00078e0062 */
[----:B------:R0:W-:Y:S01]  /*21810*/  @!P4 ST.E.64 desc[UR42][R8.64], R2 ;  /* 0x000000020800c985 */ /* 0x0001e2000c101b2a */
[----:B------:R-:W-:Y:S01]  /*21820*/  ISETP.GE.AND P4, PT, R13, UR4, PT ;  /* 0x000000040d007c0c */ /* 0x000fe2000bf86270 */
[----:B------:R-:W-:Y:S02]  /*21830*/  @!P1 IMAD.MOV.U32 R91, RZ, RZ, R93 ;  /* 0x000000ffff5b9224 */ /* 0x000fe400078e005d */
[----:B------:R-:W-:Y:S01]  /*21840*/  @!P2 IMAD.MOV.U32 R98, RZ, RZ, R123 ;  /* 0x000000ffff62a224 */ /* 0x000fe200078e007b */
[----:B------:R-:W-:Y:S02]  /*21850*/  @!P3 MOV R95, R96 ;  /* 0x00000060005fb202 */ /* 0x000fe40000000f00 */
[----:B---3--:R-:W-:Y:S02]  /*21860*/  @!P1 LEA.HI.X R5, R25, R40, R26, 0x2, P0 ;  /* 0x0000002819059211 */ /* 0x008fe400000f141a */
[----:B-----5:R-:W-:Y:S02]  /*21870*/  ISETP.GE.AND P5, PT, R15, UR4, PT ;  /* 0x000000040f007c0c */ /* 0x020fe4000bfa6270 */
[----:B0-----:R-:W-:-:S04]  /*21880*/  @!P2 LEA R2, P0, R10, R39, 0x2 ;  /* 0x000000270a02a211 */ /* 0x001fc800078010ff */
[----:B------:R-:W-:Y:S01]  /*21890*/  @!P2 LEA.HI.X R3, R10, R40, R11, 0x2, P0 ;  /* 0x000000280a03a211 */ /* 0x000fe200000f140b */
[----:B------:R0:W-:Y:S01]  /*218a0*/  @!P1 ST.E.64 desc[UR42][R4.64], R90 ;  /* 0x0000005a04009985 */ /* 0x0001e2000c101b2a */
[----:B------:R-:W-:-:S03]  /*218b0*/  @!P3 LEA R6, P0, R21, R39, 0x2 ;  /* 0x000000271506b211 */ /* 0x000fc600078010ff */
[----:B------:R0:W-:Y:S01]  /*218c0*/  @!P2 ST.E.64 desc[UR42][R2.64], R98 ;  /* 0x000000620200a985 */ /* 0x0001e2000c101b2a */
[-C--:B------:R-:W-:Y:S02]  /*218d0*/  @!P4 LEA R8, P2, R13, R39.reuse, 0x2 ;  /* 0x000000270d08c211 */ /* 0x080fe400078410ff */
[----:B------:R-:W-:Y:S02]  /*218e0*/  @!P5 LEA R10, P1, R15, R39, 0x2 ;  /* 0x000000270f0ad211 */ /* 0x000fe400078210ff */
[-C--:B------:R-:W-:Y:S02]  /*218f0*/  @!P3 LEA.HI.X R7, R21, R40.reuse, R24, 0x2, P0 ;  /* 0x000000281507b211 */ /* 0x080fe400000f1418 */
[-C--:B------:R-:W-:Y:S02]  /*21900*/  @!P5 LEA.HI.X R11, R15, R40.reuse, R20, 0x2, P1 ;  /* 0x000000280f0bd211 */ /* 0x080fe400008f1414 */
[----:B------:R-:W-:Y:S01]  /*21910*/  @!P4 LEA.HI.X R9, R13, R40, R14, 0x2, P2 ;  /* 0x000000280d09c211 */ /* 0x000fe200010f140e */
[----:B------:R0:W-:Y:S04]  /*21920*/  @!P3 ST.E.64 desc[UR42][R6.64], R94 ;  /* 0x0000005e0600b985 */ /* 0x0001e8000c101b2a */
[----:B------:R0:W-:Y:S04]  /*21930*/  @!P5 ST.E.64 desc[UR42][R10.64], R130 ;  /* 0x000000820a00d985 */ /* 0x0001e8000c101b2a */
[----:B------:R0:W-:Y:S01]  /*21940*/  @!P4 ST.E.64 desc[UR42][R8.64], R32 ;  /* 0x000000200800c985 */ /* 0x0001e2000c101b2a */
[----:B------:R-:W-:-:S13]  /*21950*/  ISETP.GE.AND P0, PT, R12, UR4, PT ;  /* 0x000000040c007c0c */ /* 0x000fda000bf06270 */
[----:B0-----:R-:W-:Y:S05]  /*21960*/  @P0 BRA `(.L_x_518) ;  /* 0x0000001000080947 */ /* 0x001fea0003800000 */
[----:B------:R-:W2:Y:S01]  /*21970*/  LDL R13, [R1+0x114] ;  /* 0x00011400010d7983 */ /* 0x000ea20000100800 */
[----:B------:R-:W-:-:S04]  /*21980*/  LEA R2, P0, R12, R39, 0x2 ;  /* 0x000000270c027211 */ /* 0x000fc800078010ff */
[----:B--2---:R-:W-:-:S05]  /*21990*/  LEA.HI.X R3, R12, R40, R13, 0x2, P0 ;  /* 0x000000280c037211 */ /* 0x004fca00000f140d */
[----:B------:R0:W-:Y:S01]  /*219a0*/  ST.E.64 desc[UR42][R2.64], R34 ;  /* 0x0000002202007985 */ /* 0x0001e2000c101b2a */
[----:B------:R-:W-:Y:S05]  /*219b0*/  BRA `(.L_x_518) ;  /* 0x0000000c00f47947 */ /* 0x000fea0003800000 */
.L_x_504:
[----:B------:R-:W2:Y:S01]  /*219c0*/  LDL.LU R4, [R1+0x74] ;  /* 0x0000740001047983 */ /* 0x000ea20000300800 */
[----:B------:R-:W-:Y:S01]  /*219d0*/  ULDC.64 UR6, c[0x0][0xc08] ;  /* 0x0003020000067ab9 */ /* 0x000fe20000000a00 */
[----:B------:R-:W-:Y:S02]  /*219e0*/  ULDC.64 UR4, c[0x0][0xc00] ;  /* 0x0003000000047ab9 */ /* 0x000fe40000000a00 */
[----:B------:R-:W3:Y:S01]  /*219f0*/  LDL.LU R0, [R1+0x78] ;  /* 0x0000780001007983 */ /* 0x000ee20000300800 */
[----:B------:R-:W-:Y:S01]  /*21a00*/  ISETP.NE.U32.AND P1, PT, RZ, UR6, PT ;  /* 0x00000006ff007c0c */ /* 0x000fe2000bf25070 */
[----:B------:R-:W-:Y:S01]  /*21a10*/  IMAD.MOV.U32 R15, RZ, RZ, RZ ;  /* 0x000000ffff0f7224 */ /* 0x000fe200078e00ff */
[----:B------:R-:W-:Y:S02]  /*21a20*/  ISETP.NE.U32.AND P0, PT, RZ, UR4, PT ;  /* 0x00000004ff007c0c */ /* 0x000fe4000bf05070 */
[----:B------:R-:W-:Y:S02]  /*21a30*/  ISETP.NE.AND.EX P1, PT, RZ, UR7, PT, P1 ;  /* 0x00000007ff007c0c */ /* 0x000fe4000bf25310 */
[----:B------:R-:W-:Y:S01]  /*21a40*/  ISETP.NE.AND.EX P0, PT, RZ, UR5, PT, P0 ;  /* 0x00000005ff007c0c */ /* 0x000fe2000bf05300 */
[----:B------:R-:W1:Y:S01]  /*21a50*/  S2R R28, SR_TID.X ;  /* 0x00000000001c7919 */ /* 0x000e620000002100 */
[----:B--2---:R-:W-:Y:S01]  /*21a60*/  IADD3 R2, P2, R4, UR4, RZ ;  /* 0x0000000404027c10 */ /* 0x004fe2000ff5e0ff */
[----:B------:R-:W-:-:S03]  /*21a70*/  ULDC UR4, c[0x0][0xa88] ;  /* 0x0002a20000047ab9 */ /* 0x000fc60000000800 */
[----:B---3--:R-:W-:-:S05]  /*21a80*/  IADD3.X R3, R0, UR5, RZ, P2, !PT ;  /* 0x0000000500037c10 */ /* 0x008fca00097fe4ff */
[----:B------:R-:W-:Y:S01]  /*21a90*/  @P1 IADD3 R4, P2, R4, UR6, RZ ;  /* 0x0000000604041c10 */ /* 0x000fe2000ff5e0ff */
[----:B------:R-:W-:Y:S01]  /*21aa0*/  IMAD.U32 R20, RZ, RZ, UR4 ;  /* 0x00000004ff147e24 */ /* 0x000fe2000f8e00ff */
[----:B------:R2:W5:Y:S02]  /*21ab0*/  @P0 LDG.E R15, desc[UR42][R2.64] ;  /* 0x0000002a020f0981 */ /* 0x000564000c1e1900 */
[----:B------:R-:W-:-:S05]  /*21ac0*/  @P1 IADD3.X R5, R0, UR7, RZ, P2, !PT ;  /* 0x0000000700051c10 */ /* 0x000fca00097fe4ff */
[----:B------:R2:W5:Y:S01]  /*21ad0*/  @P1 LDG.E R20, desc[UR42][R4.64] ;  /* 0x0000002a04141981 */ /* 0x000562000c1e1900 */
[----:B-1----:R-:W-:Y:S01]  /*21ae0*/  VIADD R0, R28, 0xffffff80 ;  /* 0xffffff801c007836 */ /* 0x002fe20000000000 */
[----:B------:R-:W-:-:S04]  /*21af0*/  ISETP.GT.AND P2, PT, R228, 0x1, PT ;  /* 0x00000001e400780c */ /* 0x000fc80003f44270 */
[----:B------:R-:W-:Y:S01]  /*21b00*/  ISETP.GT.AND P3, PT, R0, 0x7f, PT ;  /* 0x0000007f0000780c */ /* 0x000fe20003f64270 */
[----:B------:R-:W-:-:S12]  /*21b10*/  @P1 BRA `(.L_x_523) ;  /* 0x0000000000101947 */ /* 0x000fd80003800000 */
[----:B------:R-:W-:Y:S05]  /*21b20*/  @!P0 BRA `(.L_x_523) ;  /* 0x00000000000c8947 */ /* 0x000fea0003800000 */
[----:B--2---:R-:W2:Y:S04]  /*21b30*/  LDG.E R5, desc[UR42][R2.64] ;  /* 0x0000002a02057981 */ /* 0x004ea8000c1e1900 */
[----:B-----5:R-:W2:Y:S02]  /*21b40*/  LDG.E R20, desc[UR42][R2.64+0x4] ;  /* 0x0000042a02147981 */ /* 0x020ea4000c1e1900 */
[----:B--2---:R-:W-:-:S07]  /*21b50*/  IMAD.IADD R20, R20, 0x1, -R5 ;  /* 0x0000000114147824 */ /* 0x004fce00078e0a05 */
.L_x_523:
[----:B--2---:R-:W2:Y:S04]  /*21b60*/  LDL.LU R2, [R1+0x6c] ;  /* 0x00006c0001027983 */ /* 0x004ea80000300800 */
[----:B------:R-:W3:Y:S01]  /*21b70*/  LDL.LU R0, [R1+0x7c] ;  /* 0x00007c0001007983 */ /* 0x000ee20000300800 */
[----:B------:R-:W-:Y:S01]  /*21b80*/  BSSY B1, `(.L_x_524) ;  /* 0x0000039000017945 */ /* 0x000fe20003800000 */
[----:B-----5:R-:W-:Y:S02]  /*21b90*/  SHF.R.S32.HI R14, RZ, 0x1f, R15 ;  /* 0x0000001fff0e7819 */ /* 0x020fe4000001140f */
[----:B--2---:R-:W-:Y:S02]  /*21ba0*/  SEL R25, R2, RZ, !P0 ;  /* 0x000000ff02197207 */ /* 0x004fe40004000000 */
[----:B---3--:R-:W-:Y:S01]  /*21bb0*/  SEL R24, R0, RZ, !P0 ;  /* 0x000000ff00187207 */ /* 0x008fe20004000000 */
[----:B------:R-:W-:Y:S06]  /*21bc0*/  @P3 BRA `(.L_x_525) ;  /* 0x0000000000d03947 */ /* 0x000fec0003800000 */
[----:B------:R-:W2:Y:S01]  /*21bd0*/  LDL R0, [R1+0x80] ;  /* 0x0000800001007983 */ /* 0x000ea20000100800 */
[----:B------:R-:W1:Y:S02]  /*21be0*/  LDC R33, c[0x0][0xbe8] ;  /* 0x0002fa00ff217b82 */ /* 0x000e640000000800 */
[----:B-1----:R-:W-:Y:S01]  /*21bf0*/  IMAD R2, R20, R33, RZ ;  /* 0x0000002114027224 */ /* 0x002fe200078e02ff */
[----:B--2---:R-:W-:-:S05]  /*21c00*/  LEA R0, R0, R28, 0x7 ;  /* 0x0000001c00007211 */ /* 0x004fca00078e38ff */
[----:B------:R-:W-:-:S05]  /*21c10*/  VIADD R27, R0, 0xffffff80 ;  /* 0xffffff80001b7836 */ /* 0x000fca0000000000 */
[----:B------:R-:W-:-:S13]  /*21c20*/  ISETP.GE.AND P0, PT, R27, R2, PT ;  /* 0x000000021b00720c */ /* 0x000fda0003f06270 */
[----:B------:R-:W-:Y:S05]  /*21c30*/  @P0 BRA `(.L_x_525) ;  /* 0x0000000000b40947 */ /* 0x000fea0003800000 */
[----:B------:R-:W2:Y:S01]  /*21c40*/  LDL R12, [R1+0x50] ;  /* 0x00005000010c7983 */ /* 0x000ea20000100800 */
[----:B------:R-:W-:Y:S01]  /*21c50*/  IMAD.MOV.U32 R0, RZ, RZ, 0x9b8 ;  /* 0x000009b8ff007424 */ /* 0x000fe200078e00ff */
[----:B------:R-:W-:Y:S01]  /*21c60*/  ISETP.GT.AND P3, PT, R228, 0x1, PT ;  /* 0x00000001e400780c */ /* 0x000fe20003f64270 */
[----:B------:R-:W1:Y:S01]  /*21c70*/  LDC.64 R2, c[0x0][0xba8] ;  /* 0x0002ea00ff027b82 */ /* 0x000e620000000a00 */
[----:B------:R-:W3:Y:S01]  /*21c80*/  LDL.LU R32, [R1+0x8c] ;  /* 0x00008c0001207983 */ /* 0x000ee20000300800 */
[----:B------:R-:W-:Y:S01]  /*21c90*/  ISETP.NE.AND P0, PT, R33, 0x1, PT ;  /* 0x000000012100780c */ /* 0x000fe20003f05270 */
[----:B------:R-:W-:Y:S01]  /*21ca0*/  IMAD.MOV.U32 R21, RZ, RZ, R27 ;  /* 0x000000ffff157224 */ /* 0x000fe200078e001b */
[----:B------:R-:W-:-:S04]  /*21cb0*/  SEL R26, R0, 0x978, P3 ;  /* 0x00000978001a7807 */ /* 0x000fc80001800000 */
[----:B------:R-:W2:Y:S08]  /*21cc0*/  LDC.64 R10, c[0x0][R26+0x218] ;  /* 0x000086001a0a7b82 */ /* 0x000eb00000000a00 */
[----:B------:R-:W4:Y:S08]  /*21cd0*/  LDC.64 R6, c[0x0][R26+0x220] ;  /* 0x000088001a067b82 */ /* 0x000f300000000a00 */
[----:B------:R-:W5:Y:S08]  /*21ce0*/  LDC.64 R8, c[0x0][R26+0x228] ;  /* 0x00008a001a087b82 */ /* 0x000f700000000a00 */
[----:B------:R-:W0:Y:S08]  /*21cf0*/  LDC.64 R4, c[0x0][R26+0x210] ;  /* 0x000084001a047b82 */ /* 0x000e300000000a00 */
[----:B------:R-:W4:Y:S08]  /*21d00*/  @P0 LDC R0, c[0x0][0xbec] ;  /* 0x0002fb00ff000b82 */ /* 0x000f300000000800 */
[----:B------:R-:W5:Y:S08]  /*21d10*/  @P0 LDC R37, c[0x0][0xbf0] ;  /* 0x0002fc00ff250b82 */ /* 0x000f700000000800 */
[----:B-1----:R-:W1:Y:S01]  /*21d20*/  @!P3 LDC R2, c[0x0][0xb50] ;  /* 0x0002d400ff02bb82 */ /* 0x002e620000000800 */
[----:B----4-:R-:W-:-:S07]  /*21d30*/  @P0 IMAD.HI.U32 R0, R27, R0, RZ ;  /* 0x000000001b000227 */ /* 0x010fce00078e00ff */
[----:B------:R-:W4:Y:S01]  /*21d40*/  @!P3 LDC R3, c[0x0][0xb54] ;  /* 0x0002d500ff03bb82 */ /* 0x000f220000000800 */
[----:B------:R-:W-:Y:S01]  /*21d50*/  IMAD R7, R7, R25, RZ ;  /* 0x0000001907077224 */ /* 0x000fe200078e02ff */
[----:B-----5:R-:W-:-:S03]  /*21d60*/  @P0 SHF.R.U32.HI R21, RZ, R37, R0 ;  /* 0x00000025ff150219 */ /* 0x020fc60000011600 */
[----:B------:R-:W-:Y:S01]  /*21d70*/  IMAD R7, R6, R24, R7 ;  /* 0x0000001806077224 */ /* 0x000fe200078e0207 */
[----:B------:R-:W-:Y:S01]  /*21d80*/  IADD3 R0, -R21, RZ, RZ ;  /* 0x000000ff15007210 */ /* 0x000fe20007ffe1ff */
[-C--:B--2---:R-:W-:Y:S02]  /*21d90*/  IMAD R35, R11, R12.reuse, RZ ;  /* 0x0000000c0b237224 */ /* 0x084fe400078e02ff */
[----:B------:R-:W-:Y:S01]  /*21da0*/  IMAD.WIDE.U32 R10, R10, R12, RZ ;  /* 0x0000000c0a0a7225 */ /* 0x000fe200078e00ff */
[----:B---3--:R-:W-:-:S03]  /*21db0*/  SEL R37, R32, RZ, P3 ;  /* 0x000000ff20257207 */ /* 0x008fc60001800000 */
[----:B------:R-:W-:-:S04]  /*21dc0*/  IMAD.WIDE.U32 R12, R6, R25, RZ ;  /* 0x00000019060c7225 */ /* 0x000fc800078e00ff */
[----:B------:R-:W-:Y:S01]  /*21dd0*/  IMAD.IADD R11, R35, 0x1, R11 ;  /* 0x00000001230b7824 */ /* 0x000fe200078e020b */
[----:B------:R-:W-:Y:S01]  /*21de0*/  IADD3 R10, P0, P1, R12, R10, R15 ;  /* 0x0000000a0c0a7210 */ /* 0x000fe2000791e00f */
[----:B------:R-:W-:Y:S02]  /*21df0*/  IMAD.IADD R12, R13, 0x1, R7 ;  /* 0x000000010d0c7824 */ /* 0x000fe400078e0207 */
[----:B------:R-:W-:-:S04]  /*21e00*/  IMAD.WIDE.U32 R6, R8, R37, RZ ;  /* 0x0000002508067225 */ /* 0x000fc800078e00ff */
[----:B------:R-:W-:Y:S02]  /*21e10*/  IMAD R13, R9, R37, RZ ;  /* 0x00000025090d7224 */ /* 0x000fe400078e02ff */
[----:B------:R-:W-:Y:S01]  /*21e20*/  IMAD R9, R33, R0, R27 ;  /* 0x0000000021097224 */ /* 0x000fe200078e021b */
[----:B------:R-:W-:Y:S01]  /*21e30*/  IADD3.X R0, R12, R11, R14, P0, P1 ;  /* 0x0000000b0c007210 */ /* 0x000fe200007e240e */
[----:B------:R-:W-:Y:S01]  /*21e40*/  IMAD.IADD R7, R13, 0x1, R7 ;  /* 0x000000010d077824 */ /* 0x000fe200078e0207 */
[----:B------:R-:W-:Y:S02]  /*21e50*/  IADD3 R6, P0, P1, R21, R10, R6 ;  /* 0x0000000a15067210 */ /* 0x000fe4000791e006 */
[----:B------:R-:W-:Y:S02]  /*21e60*/  SHF.R.S32.HI R21, RZ, 0x1f, R21 ;  /* 0x0000001fff157819 */ /* 0x000fe40000011415 */
[----:B------:R-:W-:Y:S02]  /*21e70*/  SHF.R.S32.HI R11, RZ, 0x1f, R9 ;  /* 0x0000001fff0b7819 */ /* 0x000fe40000011409 */
[----:B------:R-:W-:Y:S01]  /*21e80*/  IADD3.X R7, R21, R0, R7, P0, P1 ;  /* 0x0000000015077210 */ /* 0x000fe200007e2407 */
[----:B0-----:R-:W-:-:S02]  /*21e90*/  IMAD R0, R5, R9, RZ ;  /* 0x0000000905007224 */ /* 0x001fc400078e02ff */
[----:B------:R-:W-:Y:S02]  /*21ea0*/  IMAD.MOV.U32 R5, RZ, RZ, -0x800000 ;  /* 0xff800000ff057424 */ /* 0x000fe400078e00ff */
[C---:B------:R-:W-:Y:S02]  /*21eb0*/  IMAD R11, R4.reuse, R11, R0 ;  /* 0x0000000b040b7224 */ /* 0x040fe400078e0200 */
[----:B------:R-:W-:-:S04]  /*21ec0*/  IMAD.WIDE.U32 R6, R4, R9, R6 ;  /* 0x0000000904067225 */ /* 0x000fc800078e0006 */
[----:B------:R-:W-:Y:S01]  /*21ed0*/  IMAD.IADD R0, R7, 0x1, R11 ;  /* 0x0000000107007824 */ /* 0x000fe200078e020b */
[----:B-1----:R-:W-:-:S04]  /*21ee0*/  LEA R2, P0, R6, R2, 0x2 ;  /* 0x0000000206027211 */ /* 0x002fc800078010ff */
[----:B----4-:R-:W-:-:S05]  /*21ef0*/  LEA.HI.X R3, R6, R3, R0, 0x2, P0 ;  /* 0x0000000306037211 */ /* 0x010fca00000f1400 */
[----:B------:R1:W-:Y:S04]  /*21f00*/  STG.E desc[UR42][R2.64], R5 ;  /* 0x0000000502007986 */ /* 0x0003e8000c10192a */
.L_x_525:
[----:B------:R-:W-:Y:S05]  /*21f10*/  BSYNC B1 ;  /* 0x0000000000017941 */ /* 0x000fea0003800000 */
.L_x_524:
[----:B------:R-:W-:Y:S05]  /*21f20*/  @P2 BRA `(.L_x_518) ;  /* 0x0000000800982947 */ /* 0x000fea0003800000 */
[----:B------:R-:W2:Y:S01]  /*21f30*/  LDL.LU R10, [R1+0x50] ;  /* 0x00005000010a7983 */ /* 0x000ea20000300800 */
[----:B------:R-:W3:Y:S01]  /*21f40*/  LDC R9, c[0x0][0xbe8] ;  /* 0x0002fa00ff097b82 */ /* 0x000ee20000000800 */
[----:B------:R-:W-:Y:S01]  /*21f50*/  IADD3 R4, R28, -0x80, RZ ;  /* 0xffffff801c047810 */ /* 0x000fe20007ffe0ff */
[----:B------:R-:W-:Y:S01]  /*21f60*/  ULDC.64 UR4, c[0x0][0xaa0] ;  /* 0x0002a80000047ab9 */ /* 0x000fe20000000a00 */
[----:B------:R-:W4:Y:S01]  /*21f70*/  LDL.LU R8, [R1+0x80] ;  /* 0x0000800001087983 */ /* 0x000f220000300800 */
[----:B------:R-:W-:Y:S01]  /*21f80*/  IMAD R0, R14, UR4, RZ ;  /* 0x000000040e007c24 */ /* 0x000fe2000f8e02ff */
[----:B------:R-:W-:Y:S01]  /*21f90*/  SHF.R.S32.HI R11, RZ, 0x1f, R4 ;  /* 0x0000001fff0b7819 */ /* 0x000fe20000011404 */
[----:B-1----:R-:W-:-:S04]  /*21fa0*/  IMAD.WIDE.U32 R2, R15, UR4, RZ ;  /* 0x000000040f027c25 */ /* 0x002fc8000f8e00ff */
[----:B------:R-:W-:Y:S01]  /*21fb0*/  IMAD R5, R15, UR5, R0 ;  /* 0x000000050f057c24 */ /* 0x000fe2000f8e0200 */
[----:B------:R-:W-:Y:S01]  /*21fc0*/  LEA.HI R0, R11, R4, RZ, 0x3 ;  /* 0x000000040b007211 */ /* 0x000fe200078f18ff */
[----:B------:R-:W-:Y:S02]  /*21fd0*/  ULDC.64 UR4, c[0x0][0xae8] ;  /* 0x0002ba0000047ab9 */ /* 0x000fe40000000a00 */
[----:B------:R-:W-:Y:S01]  /*21fe0*/  IMAD.IADD R3, R3, 0x1, R5 ;  /* 0x0000000103037824 */ /* 0x000fe200078e0205 */
[----:B------:R-:W-:-:S05]  /*21ff0*/  LOP3.LUT R13, R0, 0xfffffff8, RZ, 0xc0, !PT ;  /* 0xfffffff8000d7812 */ /* 0x000fca00078ec0ff */
[----:B------:R-:W-:Y:S01]  /*22000*/  IMAD.IADD R0, R4, 0x1, -R13 ;  /* 0x0000000104007824 */ /* 0x000fe200078e0a0d */
[----:B---3--:R-:W-:-:S03]  /*22010*/  ISETP.NE.AND P0, PT, R9, 0x1, PT ;  /* 0x000000010900780c */ /* 0x008fc60003f05270 */
[----:B------:R-:W-:-:S10]  /*22020*/  IMAD R0, R0, 0x20, R23 ;  /* 0x0000002000007824 */ /* 0x000fd400078e0217 */
[----:B------:R-:W1:Y:S08]  /*22030*/  @P0 LDC R7, c[0x0][0xbec] ;  /* 0x0002fb00ff070b82 */ /* 0x000e700000000800 */
[----:B------:R-:W3:Y:S01]  /*22040*/  @P0 LDC R11, c[0x0][0xbf0] ;  /* 0x0002fc00ff0b0b82 */ /* 0x000ee20000000800 */
[----:B--2---:R-:W-:-:S04]  /*22050*/  IMAD.WIDE.U32 R2, R10, UR4, R2 ;  /* 0x000000040a027c25 */ /* 0x004fc8000f8e0002 */
[----:B----4-:R-:W-:Y:S02]  /*22060*/  IMAD R6, R8, 0x80, R0 ;  /* 0x0000008008067824 */ /* 0x010fe400078e0200 */
[----:B------:R-:W-:Y:S01]  /*22070*/  IMAD R3, R10, UR5, R3 ;  /* 0x000000050a037c24 */ /* 0x000fe2000f8e0203 */
[----:B------:R-:W-:Y:S01]  /*22080*/  ULDC.64 UR4, c[0x0][0xaf0] ;  /* 0x0002bc0000047ab9 */ /* 0x000fe20000000a00 */
[----:B-1----:R-:W-:Y:S01]  /*22090*/  @P0 IMAD.HI.U32 R0, R6, R7, RZ ;  /* 0x0000000706000227 */ /* 0x002fe200078e00ff */
[----:B------:R-:W-:-:S03]  /*220a0*/  MOV R5, R6 ;  /* 0x0000000600057202 */ /* 0x000fc60000000f00 */
[----:B------:R-:W-:Y:S01]  /*220b0*/  IMAD R4, R24, UR4, RZ ;  /* 0x0000000418047c24 */ /* 0x000fe2000f8e02ff */
[----:B---3--:R-:W-:Y:S01]  /*220c0*/  @P0 SHF.R.U32.HI R5, RZ, R11, R0 ;  /* 0x0000000bff050219 */ /* 0x008fe20000011600 */
[----:B------:R-:W-:-:S03]  /*220d0*/  IMAD.WIDE.U32 R2, R25, UR4, R2 ;  /* 0x0000000419027c25 */ /* 0x000fc6000f8e0002 */
[----:B------:R-:W-:Y:S01]  /*220e0*/  SHF.R.S32.HI R0, RZ, 0x1f, R5 ;  /* 0x0000001fff007819 */ /* 0x000fe20000011405 */
[----:B------:R-:W-:Y:S01]  /*220f0*/  IMAD R7, R25, UR5, R4 ;  /* 0x0000000519077c24 */ /* 0x000fe2000f8e0204 */
[----:B------:R-:W-:-:S03]  /*22100*/  ULDC.64 UR4, c[0x0][0xae0] ;  /* 0x0002b80000047ab9 */ /* 0x000fc60000000a00 */
[----:B------:R-:W-:Y:S02]  /*22110*/  IMAD.IADD R3, R3, 0x1, R7 ;  /* 0x0000000103037824 */ /* 0x000fe400078e0207 */
[----:B------:R-:W-:Y:S02]  /*22120*/  IMAD.MOV R7, RZ, RZ, -R5 ;  /* 0x000000ffff077224 */ /* 0x000fe400078e0a05 */
[----:B------:R-:W-:Y:S02]  /*22130*/  IMAD R0, R0, UR4, RZ ;  /* 0x0000000400007c24 */ /* 0x000fe4000f8e02ff */
[----:B------:R-:W-:Y:S01]  /*22140*/  IMAD R7, R9, R7, R6 ;  /* 0x0000000709077224 */ /* 0x000fe200078e0206 */
[----:B------:R-:W-:Y:S01]  /*22150*/  SHF.R.S32.HI R6, RZ, 0x1f, R233 ;  /* 0x0000001fff067819 */ /* 0x000fe200000114e9 */
[----:B------:R-:W-:-:S04]  /*22160*/  IMAD.WIDE.U32 R2, R5, UR4, R2 ;  /* 0x0000000405027c25 */ /* 0x000fc8000f8e0002 */
[----:B------:R-:W-:Y:S01]  /*22170*/  IMAD R5, R5, UR5, R0 ;  /* 0x0000000505057c24 */ /* 0x000fe2000f8e0200 */
[----:B------:R-:W-:Y:S01]  /*22180*/  SHF.R.S32.HI R0, RZ, 0x1f, R7 ;  /* 0x0000001fff007819 */ /* 0x000fe20000011407 */
[----:B------:R-:W-:Y:S02]  /*22190*/  ULDC.64 UR4, c[0x0][0xad8] ;  /* 0x0002b60000047ab9 */ /* 0x000fe40000000a00 */
[----:B------:R-:W-:Y:S02]  /*221a0*/  IMAD.IADD R3, R3, 0x1, R5 ;  /* 0x0000000103037824 */ /* 0x000fe400078e0205 */
[----:B------:R-:W-:Y:S02]  /*221b0*/  IMAD R0, R0, UR4, RZ ;  /* 0x0000000400007c24 */ /* 0x000fe4000f8e02ff */
[----:B------:R-:W-:-:S04]  /*221c0*/  IMAD.WIDE.U32 R4, R7, UR4, R2 ;  /* 0x0000000407047c25 */ /* 0x000fc8000f8e0002 */
[----:B------:R-:W-:Y:S01]  /*221d0*/  IMAD R3, R7, UR5, R0 ;  /* 0x0000000507037c24 */ /* 0x000fe2000f8e0200 */
[----:B------:R-:W-:Y:S02]  /*221e0*/  ULDC.64 UR4, c[0x0][0xa80] ;  /* 0x0002a00000047ab9 */ /* 0x000fe40000000a00 */
[----:B------:R-:W-:Y:S01]  /*221f0*/  LEA R2, P0, R4, UR4, 0x1 ;  /* 0x0000000404027c11 */ /* 0x000fe2000f8008ff */
[----:B------:R-:W-:Y:S01]  /*22200*/  IMAD.IADD R3, R5, 0x1, R3 ;  /* 0x0000000105037824 */ /* 0x000fe200078e0203 */
[----:B------:R-:W-:Y:S01]  /*22210*/  UMOV UR4, 0xffffffff ;  /* 0xffffffff00047882 */ /* 0x000fe20000000000 */
[----:B------:R-:W-:-:S03]  /*22220*/  LEA R5, R8, R23, 0x7 ;  /* 0x0000001708057211 */ /* 0x000fc600078e38ff */
[----:B------:R-:W-:Y:S01]  /*22230*/  LEA.HI.X R3, R4, UR5, R3, 0x1, P0 ;  /* 0x0000000504037c11 */ /* 0x000fe200080f0c03 */
[----:B------:R-:W-:Y:S06]  /*22240*/  BRA.DIV UR4, `(.L_x_526) ;  /* 0x000000ca04787947 */ /* 0x000fec000b800000 */
[----:B------:R1:W2:Y:S04]  /*22250*/  SHFL.IDX PT, R0, R3, RZ, 0x181f ;  /* 0x00181fff03007589 */ /* 0x0002a800000e0000 */
[----:B------:R1:W3:Y:S02]  /*22260*/  SHFL.IDX PT, R14, R2, RZ, 0x181f ;  /* 0x00181fff020e7589 */ /* 0x0002e400000e0000 */
.L_x_845:
[----:B------:R-:W-:Y:S01]  /*22270*/  IMAD R9, R20, R9, RZ ;  /* 0x0000000914097224 */ /* 0x000fe200078e02ff */
[----:B------:R-:W-:Y:S04]  /*22280*/  BSSY B1, `(.L_x_527) ;  /* 0x0000018000017945 */ /* 0x000fe80003800000 */
[----:B------:R-:W-:-:S13]  /*22290*/  ISETP.GE.AND P0, PT, R5, R9, PT ;  /* 0x000000090500720c */ /* 0x000fda0003f06270 */
[----:B------:R-:W-:Y:S05]  /*222a0*/  @P0 BRA `(.L_x_528) ;  /* 0x0000000000540947 */ /* 0x000fea0003800000 */
[----:B------:R-:W4:Y:S01]  /*222b0*/  LDL R8, [R1+0x44] ;  /* 0x0000440001087983 */ /* 0x000f220000100800 */
[----:B------:R-:W-:-:S03]  /*222c0*/  ULDC UR4, c[0x0][0xac8] ;  /* 0x0002b20000047ab9 */ /* 0x000fc60000000800 */
[----:B------:R-:W5:Y:S04]  /*222d0*/  LDL R4, [R1+0x4c] ;  /* 0x00004c0001047983 */ /* 0x000f680000100800 */
[----:B------:R-:W5:Y:S04]  /*222e0*/  LDL R24, [R1+0x88] ;  /* 0x0000880001187983 */ /* 0x000f680000100800 */
[----:B------:R-:W5:Y:S01]  /*222f0*/  LDL R7, [R1+0x84] ;  /* 0x0000840001077983 */ /* 0x000f620000100800 */
[----:B------:R-:W-:Y:S02]  /*22300*/  ISETP.GE.AND P3, PT, R18, UR4, PT ;  /* 0x0000000412007c0c */ /* 0x000fe4000bf66270 */
[----:B------:R-:W-:-:S11]  /*22310*/  ISETP.GE.AND P2, PT, R233, UR4, PT ;  /* 0x00000004e9007c0c */ /* 0x000fd6000bf46270 */
[CC--:B---3--:R-:W-:Y:S02]  /*22320*/  @!P3 LEA R10, P5, R18.reuse, R14.reuse, 0x1 ;  /* 0x0000000e120ab211 */ /* 0x0c8fe400078a08ff */
[C---:B------:R-:W-:Y:S02]  /*22330*/  @!P2 LEA R12, P4, R233.reuse, R14, 0x1 ;  /* 0x0000000ee90ca211 */ /* 0x040fe400078808ff */
[-C--:B--2---:R-:W-:Y:S02]  /*22340*/  @!P3 LEA.HI.X R11, R18, R0.reuse, R19, 0x1, P5 ;  /* 0x00000000120bb211 */ /* 0x084fe400028f0c13 */
[----:B------:R-:W-:-:S03]  /*22350*/  @!P2 LEA.HI.X R13, R233, R0, R6, 0x1, P4 ;  /* 0x00000000e90da211 */ /* 0x000fc600020f0c06 */
[----:B------:R2:W-:Y:S04]  /*22360*/  @!P3 ST.E.128 desc[UR42][R10.64], RZ ;  /* 0x000000ff0a00b985 */ /* 0x0005e8000c101d2a */
[----:B------:R2:W-:Y:S01]  /*22370*/  @!P2 ST.E.128 desc[UR42][R12.64], RZ ;  /* 0x000000ff0c00a985 */ /* 0x0005e2000c101d2a */
[----:B----4-:R-:W-:Y:S02]  /*22380*/  ISETP.GE.AND P1, PT, R8, UR4, PT ;  /* 0x0000000408007c0c */ /* 0x010fe4000bf26270 */
[----:B-----5:R-:W-:-:S11]  /*22390*/  ISETP.GE.AND P0, PT, R4, UR4, PT ;  /* 0x0000000404007c0c */ /* 0x020fd6000bf06270 */
[-C--:B------:R-:W-:Y:S02]  /*223a0*/  @!P1 LEA R20, P5, R8, R14.reuse, 0x1 ;  /* 0x0000000e08149211 */ /* 0x080fe400078a08ff */
[----:B------:R-:W-:Y:S02]  /*223b0*/  @!P0 LEA R14, P4, R4, R14, 0x1 ;  /* 0x0000000e040e8211 */ /* 0x000fe400078808ff */
[-C--:B------:R-:W-:Y:S02]  /*223c0*/  @!P1 LEA.HI.X R21, R8, R0.reuse, R24, 0x1, P5 ;  /* 0x0000000008159211 */ /* 0x080fe400028f0c18 */
[----:B------:R-:W-:-:S03]  /*223d0*/  @!P0 LEA.HI.X R15, R4, R0, R7, 0x1, P4 ;  /* 0x00000000040f8211 */ /* 0x000fc600020f0c07 */
[----:B------:R2:W-:Y:S04]  /*223e0*/  @!P1 ST.E.128 desc[UR42][R20.64], RZ ;  /* 0x000000ff14009985 */ /* 0x0005e8000c101d2a */
[----:B------:R2:W-:Y:S02]  /*223f0*/  @!P0 ST.E.128 desc[UR42][R14.64], RZ ;  /* 0x000000ff0e008985 */ /* 0x0005e4000c101d2a */
.L_x_528:
[----:B------:R-:W-:Y:S05]  /*22400*/  BSYNC B1 ;  /* 0x0000000000017941 */ /* 0x000fea0003800000 */
.L_x_527:
[----:B------:R-:W-:-:S03]  /*22410*/  UMOV UR4, 0xffffffff ;  /* 0xffffffff00047882 */ /* 0x000fc60000000000 */
[----:B------:R-:W-:Y:S05]  /*22420*/  BRA.DIV UR4, `(.L_x_529) ;  /* 0x000000ca04347947 */ /* 0x000fea000b800000 */
[----:B--2---:R2:W4:Y:S04]  /*22430*/  SHFL.IDX PT, R0, R3, 0x1, 0x181f ;  /* 0x00381f0003007f89 */ /* 0x00452800000e0000 */
[----:B---3--:R2:W3:Y:S02]  /*22440*/  SHFL.IDX PT, R14, R2, 0x1, 0x181f ;  /* 0x00381f00020e7f89 */ /* 0x0084e400000e0000 */
.L_x_849:
[----:B------:R-:W-:Y:S01]  /*22450*/  VIADD R4, R5, 0x20 ;  /* 0x0000002005047836 */ /* 0x000fe20000000000 */
[----:B------:R-:W-:Y:S04]  /*22460*/  BSSY B1, `(.L_x_530) ;  /* 0x0000018000017945 */ /* 0x000fe80003800000 */
[----:B------:R-:W-:-:S13]  /*22470*/  ISETP.GE.AND P0, PT, R4, R9, PT ;  /* 0x000000090400720c */ /* 0x000fda0003f06270 */
[----:B------:R-:W-:Y:S05]  /*22480*/  @P0 BRA `(.L_x_531) ;  /* 0x0000000000540947 */ /* 0x000fea0003800000 */
[----:B------:R-:W5:Y:S01]  /*22490*/  LDL R24, [R1+0x44] ;  /* 0x0000440001187983 */ /* 0x000f620000100800 */
[----:B------:R-:W-:-:S03]  /*224a0*/  ULDC UR4, c[0x0][0xac8] ;  /* 0x0002b20000047ab9 */ /* 0x000fc60000000800 */
[----:B------:R-:W2:Y:S04]  /*224b0*/  LDL R7, [R1+0x4c] ;  /* 0x00004c0001077983 */ /* 0x000ea80000100800 */
[----:B------:R-:W2:Y:S04]  /*224c0*/  LDL R25, [R1+0x88] ;  /* 0x0000880001197983 */ /* 0x000ea80000100800 */
[----:B------:R-:W2:Y:S01]  /*224d0*/  LDL R8, [R1+0x84] ;  /* 0x0000840001087983 */ /* 0x000ea20000100800 */
[----:B------:R-:W-:Y:S02]  /*224e0*/  ISETP.GE.AND P3, PT, R18, UR4, PT ;  /* 0x0000000412007c0c */ /* 0x000fe4000bf66270 */
[----:B------:R-:W-:-:S11]  /*224f0*/  ISETP.GE.AND P2, PT, R233, UR4, PT ;  /* 0x00000004e9007c0c */ /* 0x000fd6000bf46270 */
[CC--:B---3--:R-:W-:Y:S02]  /*22500*/  @!P3 LEA R10, P5, R18.reuse, R14.reuse, 0x1 ;  /* 0x0000000e120ab211 */ /* 0x0c8fe400078a08ff */
[C---:B------:R-:W-:Y:S02]  /*22510*/  @!P2 LEA R12, P4, R233.reuse, R14, 0x1 ;  /* 0x0000000ee90ca211 */ /* 0x040fe400078808ff */
[-C--:B----4-:R-:W-:Y:S02]  /*22520*/  @!P3 LEA.HI.X R11, R18, R0.reuse, R19, 0x1, P5 ;  /* 0x00000000120bb211 */ /* 0x090fe400028f0c13 */
[----:B------:R-:W-:-:S03]  /*22530*/  @!P2 LEA.HI.X R13, R233, R0, R6, 0x1, P4 ;  /* 0x00000000e90da211 */ /* 0x000fc600020f0c06 */
[----:B------:R3:W-:Y:S04]  /*22540*/  @!P3 ST.E.128 desc[UR42][R10.64], RZ ;  /* 0x000000ff0a00b985 */ /* 0x0007e8000c101d2a */
[----:B------:R3:W-:Y:S01]  /*22550*/  @!P2 ST.E.128 desc[UR42][R12.64], RZ ;  /* 0x000000ff0c00a985 */ /* 0x0007e2000c101d2a */
[----:B-----5:R-:W-:Y:S02]  /*22560*/  ISETP.GE.AND P1, PT, R24, UR4, PT ;  /* 0x0000000418007c0c */ /* 0x020fe4000bf26270 */
[----:B--2---:R-:W-:-:S11]  /*22570*/  ISETP.GE.AND P0, PT, R7, UR4, PT ;  /* 0x0000000407007c0c */ /* 0x004fd6000bf06270 */
[CC--:B------:R-:W-:Y:S02]  /*22580*/  @!P1 LEA R20, P5, R24.reuse, R14.reuse, 0x1 ;  /* 0x0000000e18149211 */ /* 0x0c0fe400078a08ff */
[C---:B------:R-:W-:Y:S02]  /*22590*/  @!P0 LEA R14, P4, R7.reuse, R14, 0x1 ;  /* 0x0000000e070e8211 */ /* 0x040fe400078808ff */
[-C--:B------:R-:W-:Y:S02]  /*225a0*/  @!P1 LEA.HI.X R21, R24, R0.reuse, R25, 0x1, P5 ;  /* 0x0000000018159211 */ /* 0x080fe400028f0c19 */
[----:B------:R-:W-:-:S03]  /*225b0*/  @!P0 LEA.HI.X R15, R7, R0, R8, 0x1, P4 ;  /* 0x00000000070f8211 */ /* 0x000fc600020f0c08 */
[----:B------:R3:W-:Y:S04]  /*225c0*/  @!P1 ST.E.128 desc[UR42][R20.64], RZ ;  /* 0x000000ff14009985 */ /* 0x0007e8000c101d2a */
[----:B------:R3:W-:Y:S02]  /*225d0*/  @!P0 ST.E.128 desc[UR42][R14.64], RZ ;  /* 0x000000ff0e008985 */ /* 0x0007e4000c101d2a */
.L_x_531:
[----:B------:R-:W-:Y:S05]  /*225e0*/  BSYNC B1 ;  /* 0x0000000000017941 */ /* 0x000fea0003800000 */
.L_x_530:
[----:B------:R-:W-:-:S03]  /*225f0*/  UMOV UR4, 0xffffffff ;  /* 0xffffffff00047882 */ /* 0x000fc60000000000 */
[----:B------:R-:W-:Y:S05]  /*22600*/  BRA.DIV UR4, `(.L_x_532) ;  /* 0x000000ca04047947 */ /* 0x000fea000b800000 */
[----:B----4-:R4:W0:Y:S04]  /*22610*/  SHFL.IDX PT, R0, R3, 0x2, 0x181f ;  /* 0x00581f0003007f89 */ /* 0x01082800000e0000 */
[----:B---3--:R4:W3:Y:S02]  /*22620*/  SHFL.IDX PT, R14, R2, 0x2, 0x181f ;  /* 0x00581f00020e7f89 */ /* 0x0088e400000e0000 */
.L_x_853:
[----:B------:R-:W-:Y:S01]  /*22630*/  VIADD R4, R5, 0x40 ;  /* 0x0000004005047836 */ /* 0x000fe20000000000 */
[----:B------:R-:W-:Y:S04]  /*22640*/  BSSY B1, `(.L_x_533) ;  /* 0x0000018000017945 */ /* 0x000fe80003800000 */
[----:B------:R-:W-:-:S13]  /*22650*/  ISETP.GE.AND P0, PT, R4, R9, PT ;  /* 0x000000090400720c */ /* 0x000fda0003f06270 */
[----:B------:R-:W-:Y:S05]  /*22660*/  @P0 BRA `(.L_x_534) ;  /* 0x0000000000540947 */ /* 0x000fea0003800000 */
[----:B------:R-:W5:Y:S01]  /*22670*/  LDL R24, [R1+0x44] ;  /* 0x0000440001187983 */ /* 0x000f620000100800 */
[----:B------:R-:W-:-:S03]  /*22680*/  ULDC UR4, c[0x0][0xac8] ;  /* 0x0002b20000047ab9 */ /* 0x000fc60000000800 */
[----:B------:R-:W2:Y:S04]  /*22690*/  LDL R7, [R1+0x4c] ;  /* 0x00004c0001077983 */ /* 0x000ea80000100800 */
[----:B------:R-:W4:Y:S04]  /*226a0*/  LDL R25, [R1+0x88] ;  /* 0x0000880001197983 */ /* 0x000f280000100800 */
[----:B------:R-:W4:Y:S01]  /*226b0*/  LDL R8, [R1+0x84] ;  /* 0x0000840001087983 */ /* 0x000f220000100800 */
[----:B------:R-:W-:Y:S02]  /*226c0*/  ISETP.GE.AND P3, PT, R18, UR4, PT ;  /* 0x0000000412007c0c */ /* 0x000fe4000bf66270 */
[----:B------:R-:W-:-:S11]  /*226d0*/  ISETP.GE.AND P2, PT, R233, UR4, PT ;  /* 0x00000004e9007c0c */ /* 0x000fd6000bf46270 */
[CC--:B---3--:R-:W-:Y:S02]  /*226e0*/  @!P3 LEA R10, P5, R18.reuse, R14.reuse, 0x1 ;  /* 0x0000000e120ab211 */ /* 0x0c8fe400078a08ff */
[C---:B------:R-:W-:Y:S02]  /*226f0*/  @!P2 LEA R12, P4, R233.reuse, R14, 0x1 ;  /* 0x0000000ee90ca211 */ /* 0x040fe400078808ff */
[-C--:B0-----:R-:W-:Y:S02]  /*22700*/  @!P3 LEA.HI.X R11, R18, R0.reuse, R19, 0x1, P5 ;  /* 0x00000000120bb211 */ /* 0x081fe400028f0c13 */
[----:B------:R-:W-:-:S03]  /*22710*/  @!P2 LEA.HI.X R13, R233, R0, R6, 0x1, P4 ;  /* 0x00000000e90da211 */ /* 0x000fc600020f0c06 */
[----:B------:R0:W-:Y:S04]  /*22720*/  @!P3 ST.E.128 desc[UR42][R10.64], RZ ;  /* 0x000000ff0a00b985 */ /* 0x0001e8000c101d2a */
[----:B------:R0:W-:Y:S01]  /*22730*/  @!P2 ST.E.128 desc[UR42][R12.64], RZ ;  /* 0x000000ff0c00a985 */ /* 0x0001e2000c101d2a */
[----:B-----5:R-:W-:Y:S02]  /*22740*/  ISETP.GE.AND P1, PT, R24, UR4, PT ;  /* 0x0000000418007c0c */ /* 0x020fe4000bf26270 */
[----:B--2---:R-:W-:-:S11]  /*22750*/  ISETP.GE.AND P0, PT, R7, UR4, PT ;  /* 0x0000000407007c0c */ /* 0x004fd6000bf06270 */
[CC--:B------:R-:W-:Y:S02]  /*22760*/  @!P1 LEA R20, P5, R24.reuse, R14.reuse, 0x1 ;  /* 0x0000000e18149211 */ /* 0x0c0fe400078a08ff */
[C---:B------:R-:W-:Y:S02]  /*22770*/  @!P0 LEA R14, P4, R7.reuse, R14, 0x1 ;  /* 0x0000000e070e8211 */ /* 0x040fe400078808ff */
[-C--:B----4-:R-:W-:Y:S02]  /*22780*/  @!P1 LEA.HI.X R21, R24, R0.reuse, R25, 0x1, P5 ;  /* 0x0000000018159211 */ /* 0x090fe400028f0c19 */
[----:B------:R-:W-:-:S03]  /*22790*/  @!P0 LEA.HI.X R15, R7, R0, R8, 0x1, P4 ;  /* 0x00000000070f8211 */ /* 0x000fc600020f0c08 */
[----:B------:R0:W-:Y:S04]  /*227a0*/  @!P1 ST.E.128 desc[UR42][R20.64], RZ ;  /* 0x000000ff14009985 */ /* 0x0001e8000c101d2a */
[----:B------:R0:W-:Y:S02]  /*227b0*/  @!P0 ST.E.128 desc[UR42][R14.64], RZ ;  /* 0x000000ff0e008985 */ /* 0x0001e4000c101d2a */
.L_x_534:
[----:B------:R-:W-:Y:S05]  /*227c0*/  BSYNC B1 ;  /* 0x0000000000017941 */ /* 0x000fea0003800000 */
.L_x_533:
[----:B------:R-:W-:-:S03]  /*227d0*/  UMOV UR4, 0xffffffff ;  /* 0xffffffff00047882 */ /* 0x000fc60000000000 */
[----:B------:R-:W-:Y:S05]  /*227e0*/  BRA.DIV UR4, `(.L_x_535) ;  /* 0x000000c604d47947 */ /* 0x000fea000b800000 */
[----:B0-----:R0:W0:Y:S04]  /*227f0*/  SHFL.IDX PT, R0, R3, 0x3, 0x181f ;  /* 0x00781f0003007f89 */ /* 0x00102800000e0000 */
[----:B---3--:R3:W0:Y:S02]  /*22800*/  SHFL.IDX PT, R14, R2, 0x3, 0x181f ;  /* 0x00781f00020e7f89 */ /* 0x00862400000e0000 */
.L_x_857:
[----:B-1234-:R-:W-:-:S05]  /*22810*/  VIADD R2, R5, 0x60 ;  /* 0x0000006005027836 */ /* 0x01efca0000000000 */
[----:B------:R-:W-:-:S13]  /*22820*/  ISETP.GE.AND P0, PT, R2, R9, PT ;  /* 0x000000090200720c */ /* 0x000fda0003f06270 */
[----:B------:R-:W-:Y:S05]  /*22830*/  @P0 BRA `(.L_x_518) ;  /* 0x0000000000540947 */ /* 0x000fea0003800000 */
[----:B------:R-:W2:Y:S01]  /*22840*/  LDL R11, [R1+0x44] ;  /* 0x00004400010b7983 */ /* 0x000ea20000100800 */
[----:B------:R-:W-:-:S03]  /*22850*/  ULDC UR4, c[0x0][0xac8] ;  /* 0x0002b20000047ab9 */ /* 0x000fc60000000800 */
[----:B------:R-:W3:Y:S04]  /*22860*/  LDL R7, [R1+0x4c] ;  /* 0x00004c0001077983 */ /* 0x000ee80000100800 */
[----:B------:R-:W4:Y:S04]  /*22870*/  LDL R12, [R1+0x88] ;  /* 0x00008800010c7983 */ /* 0x000f280000100800 */
[----:B------:R-:W5:Y:S01]  /*22880*/  LDL R10, [R1+0x84] ;  /* 0x00008400010a7983 */ /* 0x000f620000100800 */
[----:B------:R-:W-:Y:S02]  /*22890*/  ISETP.GE.AND P3, PT, R18, UR4, PT ;  /* 0x0000000412007c0c */ /* 0x000fe4000bf66270 */
[----:B------:R-:W-:-:S11]  /*228a0*/  ISETP.GE.AND P2, PT, R233, UR4, PT ;  /* 0x00000004e9007c0c */ /* 0x000fd6000bf46270 */
[CC--:B0-----:R-:W-:Y:S02]  /*228b0*/  @!P3 LEA R2, P5, R18.reuse, R14.reuse, 0x1 ;  /* 0x0000000e1202b211 */ /* 0x0c1fe400078a08ff */
[C---:B------:R-:W-:Y:S02]  /*228c0*/  @!P2 LEA R4, P4, R233.reuse, R14, 0x1 ;  /* 0x0000000ee904a211 */ /* 0x040fe400078808ff */
[-C--:B------:R-:W-:Y:S02]  /*228d0*/  @!P3 LEA.HI.X R3, R18, R0.reuse, R19, 0x1, P5 ;  /* 0x000000001203b211 */ /* 0x080fe400028f0c13 */
[----:B------:R-:W-:-:S03]  /*228e0*/  @!P2 LEA.HI.X R5, R233, R0, R6, 0x1, P4 ;  /* 0x00000000e905a211 */ /* 0x000fc600020f0c06 */
[----:B------:R0:W-:Y:S04]  /*228f0*/  @!P3 ST.E.128 desc[UR42][R2.64], RZ ;  /* 0x000000ff0200b985 */ /* 0x0001e8000c101d2a */
[----:B------:R0:W-:Y:S01]  /*22900*/  @!P2 ST.E.128 desc[UR42][R4.64], RZ ;  /* 0x000000ff0400a985 */ /* 0x0001e2000c101d2a */
[----:B--2---:R-:W-:Y:S02]  /*22910*/  ISETP.GE.AND P1, PT, R11, UR4, PT ;  /* 0x000000040b007c0c */ /* 0x004fe4000bf26270 */
[----:B---3--:R-:W-:-:S11]  /*22920*/  ISETP.GE.AND P0, PT, R7, UR4, PT ;  /* 0x0000000407007c0c */ /* 0x008fd6000bf06270 */
[-C--:B------:R-:W-:Y:S02]  /*22930*/  @!P1 LEA R8, P5, R11, R14.reuse, 0x1 ;  /* 0x0000000e0b089211 */ /* 0x080fe400078a08ff */
[----:B------:R-:W-:Y:S02]  /*22940*/  @!P0 LEA R14, P4, R7, R14, 0x1 ;  /* 0x0000000e070e8211 */ /* 0x000fe400078808ff */
[-C--:B----4-:R-:W-:Y:S02]  /*22950*/  @!P1 LEA.HI.X R9, R11, R0.reuse, R12, 0x1, P5 ;  /* 0x000000000b099211 */ /* 0x090fe400028f0c0c */
[----:B-----5:R-:W-:-:S03]  /*22960*/  @!P0 LEA.HI.X R15, R7, R0, R10, 0x1, P4 ;  /* 0x00000000070f8211 */ /* 0x020fc600020f0c0a */
[----:B------:R0:W-:Y:S04]  /*22970*/  @!P1 ST.E.128 desc[UR42][R8.64], RZ ;  /* 0x000000ff08009985 */ /* 0x0001e8000c101d2a */
[----:B------:R0:W-:Y:S02]  /*22980*/  @!P0 ST.E.128 desc[UR42][R14.64], RZ ;  /* 0x000000ff0e008985 */ /* 0x0001e4000c101d2a */
.L_x_518:
[----:B------:R-:W-:Y:S05]  /*22990*/  BSYNC B0 ;  /* 0x0000000000007941 */ /* 0x000fea0003800000 */
.L_x_503:
[----:B------:R-:W-:Y:S02]  /*229a0*/  ULDC UR4, c[0x0][0xc3c] ;  /* 0x00030f0000047ab9 */ /* 0x000fe40000000800 */
[----:B------:R-:W-:-:S13]  /*229b0*/  ISETP.GE.AND P0, PT, R31, UR4, PT ;  /* 0x000000041f007c0c */ /* 0x000fda000bf06270 */
[----:B------:R-:W-:Y:S05]  /*229c0*/  @!P0 BRA `(.L_x_536) ;  /* 0xfffffdf000388947 */ /* 0x000fea000383ffff */
[----:B------:R-:W-:Y:S05]  /*229d0*/  BRA `(.L_x_340) ;  /* 0x0000007800347947 */ /* 0x000fea0003800000 */
.L_x_338:
        /* <DEDUP_REMOVED lines=16> */
[----:B-1----:R1:W-:Y:S04]  /*22ae0*/  STL.64 [R1], R4 ;  /* 0x0000000401007387 */ /* 0x0023e80000100a00 */
[----:B------:R1:W-:Y:S01]  /*22af0*/  STL.64 [R1+0x8], R6 ;  /* 0x0000080601007387 */ /* 0x0003e20000100a00 */
[----:B------:R-:W-:Y:S06]  /*22b00*/  BAR.ARV 0x4, 0x180 ;  /* 0x0106000000007b1d */ /* 0x000fec0000002000 */
[----:B------:R-:W-:Y:S05]  /*22b10*/  BRA `(.L_x_538) ;  /* 0x0000000800a87947 */ /* 0x000fea0003800000 */
.L_x_537:
[----:B------:R-:W1:Y:S01]  /*22b20*/  S2R R0, SR_TID.X ;  /* 0x0000000000007919 */ /* 0x000e620000002100 */
[----:B------:R-:W-:Y:S01]  /*22b30*/  ULDC UR4, c[0x0][0xc3c] ;  /* 0x00030f0000047ab9 */ /* 0x000fe20000000800 */
[----:B------:R-:W-:Y:S01]  /*22b40*/  MOV R9, RZ ;  /* 0x000000ff00097202 */ /* 0x000fe20000000f00 */
[----:B------:R-:W2:Y:S01]  /*22b50*/  S2UR UR6, SR_CTAID.X ;  /* 0x00000000000679c3 */ /* 0x000ea20000002500 */
[----:B------:R-:W-:Y:S01]  /*22b60*/  ULDC UR5, c[0x0][0xc38] ;  /* 0x00030e0000057ab9 */ /* 0x000fe20000000800 */
[----:B-1----:R-:W-:-:S04]  /*22b70*/  LOP3.LUT R0, R0, 0x1f, RZ, 0xc0, !PT ;  /* 0x0000001f00007812 */ /* 0x002fc800078ec0ff */
[----:B------:R-:W-:-:S04]  /*22b80*/  ISETP.NE.AND P0, PT, R0, 0x1f, PT ;  /* 0x0000001f0000780c */ /* 0x000fc80003f05270 */
[----:B------:R-:W-:-:S13]  /*22b90*/  ISETP.GE.OR P1, PT, R0, UR4, !P0 ;  /* 0x0000000400007c0c */ /* 0x000fda000c726670 */
[----:B0-----:R-:W0:Y:S08]  /*22ba0*/  @!P1 LDC.64 R2, c[0x0][0xc80] ;  /* 0x00032000ff029b82 */ /* 0x001e300000000a00 */
[----:B------:R-:W1:Y:S01]  /*22bb0*/  @!P1 LDC.64 R4, c[0x0][0xc78] ;  /* 0x00031e00ff049b82 */ /* 0x000e620000000a00 */
[----:B0-----:R-:W-:-:S05]  /*22bc0*/  @!P1 IMAD.WIDE.U32 R2, R0, 0x4, R2 ;  /* 0x0000000400029825 */ /* 0x001fca00078e0002 */
[----:B------:R1:W3:Y:S02]  /*22bd0*/  @!P1 LDG.E R6, desc[UR42][R2.64] ;  /* 0x0000002a02069981 */ /* 0x0002e4000c1e1900 */
[----:B-1----:R-:W-:-:S05]  /*22be0*/  @!P1 IMAD.WIDE.U32 R2, R0, 0x4, R4 ;  /* 0x0000000400029825 */ /* 0x002fca00078e0004 */
[----:B------:R-:W3:Y:S01]  /*22bf0*/  @!P1 LDG.E R9, desc[UR42][R2.64] ;  /* 0x0000002a02099981 */ /* 0x000ee2000c1e1900 */
[C---:B------:R-:W-:Y:S01]  /*22c00*/  ISETP.NE.AND P1, PT, R0.reuse, RZ, PT ;  /* 0x000000ff0000720c */ /* 0x040fe20003f25270 */
[----:B------:R-:W-:Y:S01]  /*22c10*/  UMOV UR4, URZ ;  /* 0x0000003f00047c82 */ /* 0x000fe20008000000 */
[C---:B------:R-:W-:Y:S02]  /*22c20*/  ISETP.GE.U32.AND P2, PT, R0.reuse, 0x2, PT ;  /* 0x000000020000780c */ /* 0x040fe40003f46070 */
[C---:B------:R-:W-:Y:S02]  /*22c30*/  ISETP.GE.U32.AND P3, PT, R0.reuse, 0x4, PT ;  /* 0x000000040000780c */ /* 0x040fe40003f66070 */
[C---:B------:R-:W-:Y:S02]  /*22c40*/  ISETP.GE.U32.AND P4, PT, R0.reuse, 0x8, PT ;  /* 0x000000080000780c */ /* 0x040fe40003f86070 */
[----:B------:R-:W-:Y:S01]  /*22c50*/  ISETP.GE.U32.AND P5, PT, R0, 0x10, PT ;  /* 0x000000100000780c */ /* 0x000fe20003fa6070 */
[----:B---3--:R-:W-:-:S05]  /*22c60*/  IMAD R4, R6, R9, RZ ;  /* 0x0000000906047224 */ /* 0x008fca00078e02ff */
        /* <DEDUP_REMOVED lines=13> */
[----:B0-----:R-:W-:-:S04]  /*22d40*/  SEL R2, R2, RZ, P5 ;  /* 0x000000ff02027207 */ /* 0x001fc80002800000 */
[----:B------:R-:W-:-:S05]  /*22d50*/  IADD3 R2, R3, R2, RZ ;  /* 0x0000000203027210 */ /* 0x000fca0007ffe0ff */
[----:B------:R-:W0:Y:S02]  /*22d60*/  SHFL.IDX PT, R4, R2, 0x1f, 0x1f ;  /* 0x03e01f0002047f89 */ /* 0x000e2400000e0000 */
[----:B0-----:R-:W-:-:S04]  /*22d70*/  IMAD R7, R4, UR5, RZ ;  /* 0x0000000504077c24 */ /* 0x001fc8000f8e02ff */
[----:B------:R-:W-:Y:S01]  /*22d80*/  IMAD.MOV.U32 R4, RZ, RZ, R7 ;  /* 0x000000ffff047224 */ /* 0x000fe200078e0007 */
[----:B--2---:R-:W-:-:S13]  /*22d90*/  ISETP.GT.AND P6, PT, R7, UR6, PT ;  /* 0x0000000607007c0c */ /* 0x004fda000bfc4270 */
[----:B------:R-:W-:Y:S05]  /*22da0*/  @P6 BRA `(.L_x_539) ;  /* 0x0000000000a46947 */ /* 0x000fea0003800000 */
[----:B------:R-:W-:Y:S01]  /*22db0*/  IMAD.MOV.U32 R7, RZ, RZ, R4 ;  /* 0x000000ffff077224 */ /* 0x000fe200078e0004 */
[----:B------:R-:W-:Y:S01]  /*22dc0*/  UMOV UR4, URZ ;  /* 0x0000003f00047c82 */ /* 0x000fe20008000000 */
[----:B------:R-:W-:-:S05]  /*22dd0*/  ULDC UR5, c[0x0][0xc38] ;  /* 0x00030e0000057ab9 */ /* 0x000fca0000000800 */
.L_x_541:
[----:B------:R-:W0:Y:S01]  /*22de0*/  LDC R2, c[0x0][0xc3c] ;  /* 0x00030f00ff027b82 */ /* 0x000e220000000800 */
[----:B------:R-:W-:Y:S01]  /*22df0*/  ULDC UR7, c[0x0][0xc3c] ;  /* 0x00030f0000077ab9 */ /* 0x000fe20000000800 */
[----:B------:R-:W-:Y:S01]  /*22e00*/  UIADD3 UR4, UR4, 0x1f, URZ ;  /* 0x0000001f04047890 */ /* 0x000fe2000fffe03f */
[----:B------:R-:W-:-:S05]  /*22e10*/  IMAD.U32 R3, RZ, RZ, UR7 ;  /* 0x00000007ff037e24 */ /* 0x000fca000f8e00ff */
[----:B------:R1:W-:Y:S01]  /*22e20*/  STL [R1+0xc], R3 ;  /* 0x00000c0301007387 */ /* 0x0003e20000100800 */
[----:B0-----:R-:W-:-:S13]  /*22e30*/  ISETP.LE.AND P6, PT, R2, UR4, PT ;  /* 0x0000000402007c0c */ /* 0x001fda000bfc3270 */
[----:B-1----:R-:W-:Y:S05]  /*22e40*/  @P6 BRA `(.L_x_540) ;  /* 0x0000000400a46947 */ /* 0x002fea0003800000 */
[----:B------:R-:W-:Y:S01]  /*22e50*/  VIADD R9, R0, UR4 ;  /* 0x0000000400097c36 */ /* 0x000fe20008000000 */
[----:B------:R-:W-:-:S04]  /*22e60*/  MOV R6, RZ ;  /* 0x000000ff00067202 */ /* 0x000fc80000000f00 */
[----:B------:R-:W-:-:S13]  /*22e70*/  ISETP.GE.OR P6, PT, R9, R2, !P0 ;  /* 0x000000020900720c */ /* 0x000fda00047c6670 */
        /* <DEDUP_REMOVED lines=20> */
[----:B------:R-:W0:Y:S02]  /*22fc0*/  SHFL.UP PT, R2, R3, 0x10, RZ ;  /* 0x0600000003027989 */ /* 0x000e2400000e00ff */
[----:B0-----:R-:W-:-:S05]  /*22fd0*/  SEL R2, R2, RZ, P5 ;  /* 0x000000ff02027207 */ /* 0x001fca0002800000 */
[----:B------:R-:W-:-:S05]  /*22fe0*/  IMAD.IADD R2, R3, 0x1, R2 ;  /* 0x0000000103027824 */ /* 0x000fca00078e0202 */
[----:B------:R-:W0:Y:S02]  /*22ff0*/  SHFL.IDX PT, R4, R2, 0x1f, 0x1f ;  /* 0x03e01f0002047f89 */ /* 0x000e2400000e0000 */
[----:B0-----:R-:W-:-:S04]  /*23000*/  IMAD R4, R4, UR5, RZ ;  /* 0x0000000504047c24 */ /* 0x001fc8000f8e02ff */
[----:B------:R-:W-:-:S05]  /*23010*/  IMAD.IADD R7, R4, 0x1, R7 ;  /* 0x0000000104077824 */ /* 0x000fca00078e0207 */
[----:B------:R-:W-:-:S13]  /*23020*/  ISETP.GT.AND P6, PT, R7, UR6, PT ;  /* 0x0000000607007c0c */ /* 0x000fda000bfc4270 */
[----:B------:R-:W-:Y:S05]  /*23030*/  @!P6 BRA `(.L_x_541) ;  /* 0xfffffffc0068e947 */ /* 0x000fea000383ffff */
.L_x_539:
[----:B------:R-:W-:-:S04]  /*23040*/  IMAD.IADD R11, R7, 0x1, -R4 ;  /* 0x00000001070b7824 */ /* 0x000fc800078e0a04 */
[----:B------:R-:W-:-:S05]  /*23050*/  IMAD R3, R2, UR5, R11 ;  /* 0x0000000502037c24 */ /* 0x000fca000f8e020b */
[----:B------:R-:W-:-:S13]  /*23060*/  ISETP.GT.AND P0, PT, R3, UR6, PT ;  /* 0x0000000603007c0c */ /* 0x000fda000bf04270 */
[----:B------:R-:W-:-:S04]  /*23070*/  VOTE.ANY R10, PT, !P0 ;  /* 0x00000000000a7806 */ /* 0x000fc800040e0100 */
[----:B------:R0:W1:Y:S01]  /*23080*/  POPC R5, R10 ;  /* 0x0000000a00057309 */ /* 0x0000620000000000 */
[----:B------:R-:W-:Y:S01]  /*23090*/  ISETP.NE.AND P0, PT, R10, RZ, PT ;  /* 0x000000ff0a00720c */ /* 0x000fe20003f05270 */
[----:B0-----:R-:W-:Y:S01]  /*230a0*/  IMAD.MOV.U32 R10, RZ, RZ, RZ ;  /* 0x000000ffff0a7224 */ /* 0x001fe200078e00ff */
[----:B-1----:R-:W0:Y:S04]  /*230b0*/  SHFL.IDX PT, R6, R6, R5, 0x1f ;  /* 0x00001f0506067589 */ /* 0x002e2800000e0000 */
[----:B------:R-:W1:Y:S01]  /*230c0*/  SHFL.IDX PT, R8, R9, R5, 0x1f ;  /* 0x00001f0509087589 */ /* 0x000e6200000e0000 */
[----:B0-----:R-:W-:-:S04]  /*230d0*/  IABS R4, R6 ;  /* 0x0000000600047213 */ /* 0x001fc80000000000 */
[----:B------:R-:W0:Y:S01]  /*230e0*/  I2F.RP R13, R4 ;  /* 0x00000004000d7306 */ /* 0x000e220000209400 */
[----:B-1----:R-:W-:-:S07]  /*230f0*/  IABS R7, R8 ;  /* 0x0000000800077213 */ /* 0x002fce0000000000 */
[----:B------:R-:W-:Y:S08]  /*23100*/  I2F.RP R12, R7 ;  /* 0x00000007000c7306 */ /* 0x000ff00000209400 */
[----:B0-----:R-:W0:Y:S02]  /*23110*/  MUFU.RCP R13, R13 ;  /* 0x0000000d000d7308 */ /* 0x001e240000001000 */
[----:B0-----:R-:W-:-:S06]  /*23120*/  VIADD R3, R13, 0xffffffe ;  /* 0x0ffffffe0d037836 */ /* 0x001fcc0000000000 */
[----:B------:R-:W0:Y:S02]  /*23130*/  F2I.FTZ.U32.TRUNC.NTZ R3, R3 ;  /* 0x0000000300037305 */ /* 0x000e24000021f000 */
[----:B0-----:R-:W-:Y:S01]  /*23140*/  IADD3 R15, RZ, -R3, RZ ;  /* 0x80000003ff0f7210 */ /* 0x001fe20007ffe0ff */
[----:B------:R-:W-:Y:S06]  /*23150*/  @!P0 BRA `(.L_x_542) ;  /* 0x0000000000088947 */ /* 0x000fec0003800000 */
[----:B------:R-:W-:-:S05]  /*23160*/  VIADD R9, R5, 0xffffffff ;  /* 0xffffffff05097836 */ /* 0x000fca0000000000 */
[----:B------:R0:W1:Y:S02]  /*23170*/  SHFL.IDX PT, R10, R2, R9, 0x1f ;  /* 0x00001f09020a7589 */ /* 0x00006400000e0000 */
.L_x_542:
[----:B-1----:R-:W-:Y:S01]  /*23180*/  IMAD R10, R10, UR5, R11 ;  /* 0x000000050a0a7c24 */ /* 0x002fe2000f8e020b */
[----:B------:R-:W1:Y:S01]  /*23190*/  MUFU.RCP R12, R12 ;  /* 0x0000000c000c7308 */ /* 0x000e620000001000 */
[----:B0-----:R-:W-:Y:S02]  /*231a0*/  IMAD R9, R15, R4, RZ ;  /* 0x000000040f097224 */ /* 0x001fe400078e02ff */
[----:B------:R-:W-:Y:S01]  /*231b0*/  IMAD.MOV.U32 R2, RZ, RZ, RZ ;  /* 0x000000ffff027224 */ /* 0x000fe200078e00ff */
[----:B------:R0:W-:Y:S03]  /*231c0*/  STL [R1], R10 ;  /* 0x0000000a01007387 */ /* 0x0001e60000100800 */
[----:B------:R-:W-:Y:S01]  /*231d0*/  IMAD.HI.U32 R2, R3, R9, R2 ;  /* 0x0000000903027227 */ /* 0x000fe200078e0002 */
[----:B------:R-:W-:Y:S02]  /*231e0*/  IADD3 R9, -R10, UR6, RZ ;  /* 0x000000060a097c10 */ /* 0x000fe4000fffe1ff */
[----:B------:R-:W-:-:S02]  /*231f0*/  IABS R3, R6 ;  /* 0x0000000600037213 */ /* 0x000fc40000000000 */
[----:B------:R-:W-:-:S03]  /*23200*/  IABS R11, R9 ;  /* 0x00000009000b7213 */ /* 0x000fc60000000000 */
[----:B------:R-:W-:Y:S02]  /*23210*/  IMAD.MOV R3, RZ, RZ, -R3 ;  /* 0x000000ffff037224 */ /* 0x000fe400078e0a03 */
[----:B0-----:R-:W-:-:S04]  /*23220*/  IMAD.HI.U32 R10, R2, R11, RZ ;  /* 0x0000000b020a7227 */ /* 0x001fc800078e00ff */
[----:B------:R-:W-:Y:S01]  /*23230*/  IMAD R11, R10, R3, R11 ;  /* 0x000000030a0b7224 */ /* 0x000fe200078e020b */
[----:B-1----:R-:W-:-:S04]  /*23240*/  IADD3 R3, R12, 0xffffffe, RZ ;  /* 0x0ffffffe0c037810 */ /* 0x002fc80007ffe0ff */
[----:B------:R-:W-:Y:S02]  /*23250*/  ISETP.GT.U32.AND P1, PT, R4, R11, PT ;  /* 0x0000000b0400720c */ /* 0x000fe40003f24070 */
[----:B------:R-:W0:Y:S11]  /*23260*/  F2I.FTZ.U32.TRUNC.NTZ R3, R3 ;  /* 0x0000000300037305 */ /* 0x000e36000021f000 */
[----:B------:R-:W-:-:S02]  /*23270*/  @!P1 IMAD.IADD R11, R11, 0x1, -R4 ;  /* 0x000000010b0b9824 */ /* 0x000fc400078e0a04 */
[----:B------:R-:W-:Y:S01]  /*23280*/  @!P1 VIADD R10, R10, 0x1 ;  /* 0x000000010a0a9836 */ /* 0x000fe20000000000 */
[----:B------:R-:W-:Y:S01]  /*23290*/  ISETP.NE.AND P1, PT, R6, RZ, PT ;  /* 0x000000ff0600720c */ /* 0x000fe20003f25270 */
[----:B0-----:R-:W-:Y:S01]  /*232a0*/  IMAD.MOV R2, RZ, RZ, -R3 ;  /* 0x000000ffff027224 */ /* 0x001fe200078e0a03 */
[----:B------:R-:W-:-:S03]  /*232b0*/  ISETP.GE.U32.AND P0, PT, R11, R4, PT ;  /* 0x000000040b00720c */ /* 0x000fc60003f06070 */
[----:B------:R-:W-:Y:S02]  /*232c0*/  IMAD R11, R2, R7, RZ ;  /* 0x00000007020b7224 */ /* 0x000fe400078e02ff */
[----:B------:R-:W-:-:S04]  /*232d0*/  IMAD.MOV.U32 R2, RZ, RZ, RZ ;  /* 0x000000ffff027224 */ /* 0x000fc800078e00ff */
[----:B------:R-:W-:Y:S01]  /*232e0*/  IMAD.HI.U32 R4, R3, R11, R2 ;  /* 0x0000000b03047227 */ /* 0x000fe200078e0002 */
[----:B------:R-:W-:-:S03]  /*232f0*/  LOP3.LUT R2, R9, R6, RZ, 0x3c, !PT ;  /* 0x0000000609027212 */ /* 0x000fc600078e3cff */
[----:B------:R-:W-:Y:S02]  /*23300*/  @P0 IADD3 R10, R10, 0x1, RZ ;  /* 0x000000010a0a0810 */ /* 0x000fe40007ffe0ff */
        /* <DEDUP_REMOVED lines=8> */
[----:B------:R-:W-:-:S05]  /*23390*/  IMAD R2, R4, R2, R3 ;  /* 0x0000000204027224 */ /* 0x000fca00078e0203 */
[----:B------:R-:W-:-:S13]  /*233a0*/  ISETP.GT.U32.AND P1, PT, R7, R2, PT ;  /* 0x000000020700720c */ /* 0x000fda0003f24070 */
[----:B------:R-:W-:Y:S02]  /*233b0*/  @!P1 IMAD.IADD R2, R2, 0x1, -R7 ;  /* 0x0000000102029824 */ /* 0x000fe400078e0a07 */
[----:B------:R-:W-:Y:S01]  /*233c0*/  @!P1 VIADD R4, R4, 0x1 ;  /* 0x0000000104049836 */ /* 0x000fe20000000000 */
[----:B------:R-:W-:Y:S02]  /*233d0*/  ISETP.NE.AND P1, PT, R8, RZ, PT ;  /* 0x000000ff0800720c */ /* 0x000fe40003f25270 */
[----:B------:R-:W-:Y:S02]  /*233e0*/  ISETP.GE.U32.AND P0, PT, R2, R7, PT ;  /* 0x000000070200720c */ /* 0x000fe40003f06070 */
[----:B------:R-:W-:-:S04]  /*233f0*/  LOP3.LUT R2, R10, R8, RZ, 0x3c, !PT ;  /* 0x000000080a027212 */ /* 0x000fc800078e3cff */
[----:B------:R-:W-:Y:S01]  /*23400*/  ISETP.GE.AND P2, PT, R2, RZ, PT ;  /* 0x000000ff0200720c */ /* 0x000fe20003f46270 */
[----:B------:R-:W-:-:S06]  /*23410*/  VIADD R2, R5, UR4 ;  /* 0x0000000405027c36 */ /* 0x000fcc0008000000 */
[----:B------:R-:W-:-:S06]  /*23420*/  @P0 IADD3 R4, R4, 0x1, RZ ;  /* 0x0000000104040810 */ /* 0x000fcc0007ffe0ff */
[----:B------:R-:W-:Y:S01]  /*23430*/  @!P2 IMAD.MOV R4, RZ, RZ, -R4 ;  /* 0x000000ffff04a224 */ /* 0x000fe200078e0a04 */
[----:B------:R-:W-:-:S05]  /*23440*/  @!P1 LOP3.LUT R4, RZ, R8, RZ, 0x33, !PT ;  /* 0x00000008ff049212 */ /* 0x000fca00078e33ff */
[----:B------:R-:W-:-:S04]  /*23450*/  IMAD.MOV R3, RZ, RZ, -R4 ;  /* 0x000000ffff037224 */ /* 0x000fc800078e0a04 */
[C---:B------:R-:W-:Y:S02]  /*23460*/  IMAD R10, R8.reuse, R3, R10 ;  /* 0x00000003080a7224 */ /* 0x040fe400078e020a */
[----:B------:R-:W-:Y:S02]  /*23470*/  IMAD R3, R8, 0x1000000, R4 ;  /* 0x0100000008037824 */ /* 0x000fe400078e0204 */
[----:B------:R-:W-:-:S03]  /*23480*/  IMAD.IADD R4, R9, 0x1, -R6 ;  /* 0x0000000109047824 */ /* 0x000fc600078e0a06 */
[----:B------:R-:W-:Y:S02]  /*23490*/  LEA R3, R10, R3, 0x10 ;  /* 0x000000030a037211 */ /* 0x000fe400078e80ff */
[----:B------:R1:W-:Y:S04]  /*234a0*/  STL [R1+0x4], R4 ;  /* 0x0000040401007387 */ /* 0x0003e80000100800 */
[----:B------:R1:W-:Y:S04]  /*234b0*/  STL [R1+0xc], R2 ;  /* 0x00000c0201007387 */ /* 0x0003e80000100800 */
[----:B------:R1:W-:Y:S01]  /*234c0*/  STL [R1+0x8], R3 ;  /* 0x0000080301007387 */ /* 0x0003e20000100800 */
[----:B------:R-:W-:Y:S05]  /*234d0*/  BRA `(.L_x_543) ;  /* 0x0000000000107947 */ /* 0x000fea0003800000 */
.L_x_540:
[----:B------:R-:W-:Y:S01]  /*234e0*/  IMAD.U32 R2, RZ, RZ, UR6 ;  /* 0x00000006ff027e24 */ /* 0x000fe2000f8e00ff */
[----:B------:R0:W-:Y:S04]  /*234f0*/  STL [R1+0x4], RZ ;  /* 0x000004ff01007387 */ /* 0x0001e80000100800 */
[----:B------:R0:W-:Y:S04]  /*23500*/  STL [R1+0x8], RZ ;  /* 0x000008ff01007387 */ /* 0x0001e80000100800 */
[----:B------:R0:W-:Y:S02]  /*23510*/  STL [R1], R2 ;  /* 0x0000000201007387 */ /* 0x0001e40000100800 */
.L_x_543:
[----:B-1----:R-:W2:Y:S04]  /*23520*/  LDL R4, [R1] ;  /* 0x0000000001047983 */ /* 0x002ea80000100800 */
[----:B------:R-:W2:Y:S04]  /*23530*/  LDL R5, [R1+0x4] ;  /* 0x0000040001057983 */ /* 0x000ea80000100800 */
[----:B------:R-:W2:Y:S04]  /*23540*/  LDL R6, [R1+0x8] ;  /* 0x0000080001067983 */ /* 0x000ea80000100800 */
[----:B------:R-:W2:Y:S01]  /*23550*/  LDL R7, [R1+0xc] ;  /* 0x00000c0001077983 */ /* 0x000ea20000100800 */
[----:B------:R-:W-:-:S13]  /*23560*/  ISETP.NE.AND P0, PT, R0, RZ, PT ;  /* 0x000000ff0000720c */ /* 0x000fda0003f05270 */
[----:B------:R-:W1:Y:S01]  /*23570*/  @!P0 S2R R3, SR_CgaCtaId ;  /* 0x0000000000038919 */ /* 0x000e620000008800 */
[----:B------:R-:W-:-:S04]  /*23580*/  @!P0 MOV R0, 0x400 ;  /* 0x0000040000008802 */ /* 0x000fc80000000f00 */
[----:B-1----:R-:W-:-:S05]  /*23590*/  @!P0 LEA R0, R3, R0, 0x18 ;  /* 0x0000000003008211 */ /* 0x002fca00078ec0ff */
[----:B--2---:R2:W-:Y:S01]  /*235a0*/  @!P0 STS.128 [R0+0x388d0], R4 ;  /* 0x0388d00400008388 */ /* 0x0045e20000000c00 */
[----:B------:R-:W-:Y:S06]  /*235b0*/  BAR.ARV 0x5, 0x180 ;  /* 0x0146000000007b1d */ /* 0x000fec0000002000 */
.L_x_538:
[----:B--2---:R-:W2:Y:S01]  /*235c0*/  LDL R0, [R1+0xc] ;  /* 0x00000c0001007983 */ /* 0x004ea20000100800 */
[----:B------:R-:W-:-:S03]  /*235d0*/  ULDC UR4, c[0x0][0xc3c] ;  /* 0x00030f0000047ab9 */ /* 0x000fc60000000800 */
[----:B------:R3:W-:Y:S01]  /*235e0*/  STL [R1+0x14], RZ ;  /* 0x000014ff01007387 */ /* 0x0007e20000100800 */
[----:B--2---:R-:W-:Y:S01]  /*235f0*/  ISETP.GE.AND P0, PT, R0, UR4, PT ;  /* 0x0000000400007c0c */ /* 0x004fe2000bf06270 */
[----:B------:R-:W-:-:S05]  /*23600*/  IMAD.MOV.U32 R0, RZ, RZ, 0x1 ;  /* 0x00000001ff007424 */ /* 0x000fca00078e00ff */
[----:B------:R3:W-:Y:S04]  /*23610*/  STL [R1+0x1c], R0 ;  /* 0x00001c0001007387 */ /* 0x0007e80000100800 */
[----:B------:R3:W-:Y:S03]  /*23620*/  STL [R1+0x64], RZ ;  /* 0x000064ff01007387 */ /* 0x0007e60000100800 */
[----:B------:R-:W-:Y:S05]  /*23630*/  @P0 BRA `(.L_x_544) ;  /* 0x0000006800180947 */ /* 0x000fea0003800000 */
[----:B-1----:R-:W1:Y:S01]  /*23640*/  S2R R7, SR_TID.X ;  /* 0x0000000000077919 */ /* 0x002e620000002100 */
[----:B------:R-:W2:Y:S01]  /*23650*/  S2UR UR5, SR_CgaCtaId ;  /* 0x00000000000579c3 */ /* 0x000ea20000008800 */
[----:B------:R-:W-:Y:S01]  /*23660*/  UMOV UR4, 0x400 ;  /* 0x0000040000047882 */ /* 0x000fe20000000000 */
[----:B------:R-:W-:Y:S01]  /*23670*/  BSSY B7, `(.L_x_544) ;  /* 0x0000682000077945 */ /* 0x000fe20003800000 */
[----:B------:R-:W-:Y:S01]  /*23680*/  ULDC.64 UR40, c[0x0][0x198] ;  /* 0x0000660000287ab9 */ /* 0x000fe20000000a00 */
[----:B------:R-:W-:Y:S02]  /*23690*/  ULOP3.LUT UR36, UR37, 0x1, URZ, 0xfc, !UPT ;  /* 0x0000000125247892 */ /* 0x000fe4000f8efc3f */
[----:B------:R-:W-:Y:S01]  /*236a0*/  ULOP3.LUT UR39, UR37, 0x2, URZ, 0xfc, !UPT ;  /* 0x0000000225277892 */ /* 0x000fe2000f8efc3f */
[----:B------:R-:W-:Y:S01]  /*236b0*/  ULDC UR38, c[0x0][0xc] ;  /* 0x0000030000267ab9 */ /* 0x000fe20000000800 */
[----:B--2---:R-:W-:-:S06]  /*236c0*/  ULEA UR4, UR5, UR4, 0x18 ;  /* 0x0000000405047291 */ /* 0x004fcc000f8ec03f */
[----:B------:R-:W-:Y:S01]  /*236d0*/  IMAD.U32 R18, RZ, RZ, UR4 ;  /* 0x00000004ff127e24 */ /* 0x000fe2000f8e00ff */
[C---:B-1----:R-:W-:Y:S01]  /*236e0*/  LOP3.LUT R6, R7.reuse, 0x7f, RZ, 0xc0, !PT ;  /* 0x0000007f07067812 */ /* 0x042fe200078ec0ff */
[C---:B0-----:R-:W-:Y:S01]  /*236f0*/  IMAD.SHL.U32 R2, R7.reuse, 0x80, RZ ;  /* 0x0000008007027824 */ /* 0x041fe200078e00ff */
[----:B------:R-:W-:Y:S02]  /*23700*/  R2P PR, R7, 0x6 ;  /* 0x0000000607007804 */ /* 0x000fe40000000000 */
[----:B------:R-:W-:Y:S02]  /*23710*/  SHF.L.U32 R3, R6, 0x6, RZ ;  /* 0x0000000606037819 */ /* 0x000fe400000006ff */
[----:B---3--:R-:W-:-:S04]  /*23720*/  LOP3.LUT R0, R2, 0x400, RZ, 0xc0, !PT ;  /* 0x0000040002007812 */ /* 0x008fc800078ec0ff */
[----:B------:R-:W-:Y:S02]  /*23730*/  LOP3.LUT R4, R0, 0x1800, R3, 0xf8, !PT ;  /* 0x0000180000047812 */ /* 0x000fe400078ef803 */
[----:B------:R-:W-:Y:S02]  /*23740*/  SHF.R.U32.HI R3, RZ, 0x1, R7 ;  /* 0x00000001ff037819 */ /* 0x000fe40000011607 */
[----:B------:R-:W-:-:S04]  /*23750*/  LOP3.LUT R0, R2, 0x380, RZ, 0xc0, !PT ;  /* 0x0000038002007812 */ /* 0x000fc800078ec0ff */
[C---:B------:R-:W-:Y:S02]  /*23760*/  LOP3.LUT R3, R0.reuse, 0x30, R3, 0xf8, !PT ;  /* 0x0000003000037812 */ /* 0x040fe400078ef803 */
[----:B------:R-:W-:Y:S01]  /*23770*/  LOP3.LUT R5, R0, 0x10, R7, 0xf8, !PT ;  /* 0x0000001000057812 */ /* 0x000fe200078ef807 */
[----:B------:R-:W-:-:S05]  /*23780*/  IMAD.SHL.U32 R0, R7, 0x10, RZ ;  /* 0x0000001007007824 */ /* 0x000fca00078e00ff */
[--C-:B------:R-:W-:Y:S02]  /*23790*/  LOP3.LUT R3, R3, 0x70, R0.reuse, 0x78, !PT ;  /* 0x0000007003037812 */ /* 0x100fe400078e7800 */
[----:B------:R-:W-:Y:S02]  /*237a0*/  LOP3.LUT R5, R5, 0x70, R0, 0x78, !PT ;  /* 0x0000007005057812 */ /* 0x000fe400078e7800 */
[----:B------:R-:W-:Y:S01]  /*237b0*/  LOP3.LUT R2, R3, 0xc00, R2, 0xf8, !PT ;  /* 0x00000c0003027812 */ /* 0x000fe200078ef802 */
[----:B------:R-:W-:Y:S01]  /*237c0*/  IMAD.SHL.U32 R3, R7, 0x2, RZ ;  /* 0x0000000207037824 */ /* 0x000fe200078e00ff */
[----:B------:R-:W-:Y:S02]  /*237d0*/  LOP3.LUT R4, R4, R5, RZ, 0xfc, !PT ;  /* 0x0000000504047212 */ /* 0x000fe400078efcff */
[----:B------:R-:W-:Y:S01]  /*237e0*/  SHF.R.U32.HI R5, RZ, 0x3, R6 ;  /* 0x00000003ff057819 */ /* 0x000fe20000011606 */
[----:B------:R0:W-:Y:S04]  /*237f0*/  STL [R1+0x3c], R2 ;  /* 0x00003c0201007387 */ /* 0x0001e80000100800 */
[----:B------:R1:W-:Y:S01]  /*23800*/  STL [R1+0x38], R4 ;  /* 0x0000380401007387 */ /* 0x0003e20000100800 */
[----:B0-----:R-:W-:-:S04]  /*23810*/  LOP3.LUT R2, R0, 0x3f0, RZ, 0xc0, !PT ;  /* 0x000003f000027812 */ /* 0x001fc800078ec0ff */
[----:B------:R-:W-:Y:S01]  /*23820*/  LOP3.LUT R3, R2, 0x70, R3, 0x78, !PT ;  /* 0x0000007002037812 */ /* 0x000fe200078e7803 */
[----:B------:R-:W-:Y:S01]  /*23830*/  IMAD.SHL.U32 R2, R6, 0x10, RZ ;  /* 0x0000001006027824 */ /* 0x000fe200078e00ff */
[----:B-1----:R-:W-:-:S04]  /*23840*/  MOV R4, 0x20 ;  /* 0x0000002000047802 */ /* 0x002fc80000000f00 */
        /* <DEDUP_REMOVED lines=8> */
[----:B------:R1:W-:Y:S04]  /*238d0*/  STL [R1+0x40], R3 ;  /* 0x0000400301007387 */ /* 0x0003e80000100800 */
[----:B------:R-:W-:Y:S01]  /*238e0*/  STL [R1+0x64], RZ ;  /* 0x000064ff01007387 */ /* 0x000fe20000100800 */
[----:B0-----:R-:W-:Y:S01]  /*238f0*/  LOP3.LUT R2, R0, 0x70, RZ, 0xc0, !PT ;  /* 0x0000007000027812 */ /* 0x001fe200078ec0ff */
[----:B------:R-:W-:-:S02]  /*23900*/  IMAD.MOV.U32 R0, RZ, RZ, 0x1 ;  /* 0x00000001ff007424 */ /* 0x000fc400078e00ff */
[----:B-1----:R-:W-:-:S03]  /*23910*/  IMAD.MOV.U32 R3, RZ, RZ, 0x1 ;  /* 0x00000001ff037424 */ /* 0x002fc600078e00ff */
[----:B------:R0:W-:Y:S04]  /*23920*/  STL [R1+0x20], R0 ;  /* 0x0000200001007387 */ /* 0x0001e80000100800 */
[----:B------:R1:W-:Y:S04]  /*23930*/  STL [R1+0x18], RZ ;  /* 0x000018ff01007387 */ /* 0x0003e80000100800 */
[----:B------:R1:W-:Y:S01]  /*23940*/  STL [R1+0x14], RZ ;  /* 0x000014ff01007387 */ /* 0x0003e20000100800 */
[----:B0-----:R-:W-:-:S03]  /*23950*/  LOP3.LUT R0, R2, 0x80, RZ, 0xfc, !PT ;  /* 0x0000008002007812 */ /* 0x001fc600078efcff */
[----:B------:R1:W-:Y:S04]  /*23960*/  STL [R1+0x1c], R3 ;  /* 0x00001c0301007387 */ /* 0x0003e80000100800 */
.L_x_656:
[----:B------:R-:W2:Y:S01]  /*23970*/  LDL R0, [R1+0xc] ;  /* 0x00000c0001007983 */ /* 0x000ea20000100800 */
[----:B-1----:R-:W2:Y:S01]  /*23980*/  LDC.64 R2, c[0x0][0xc88] ;  /* 0x00032200ff027b82 */ /* 0x002ea20000000a00 */
[----:B------:R-:W-:Y:S05]  /*23990*/  YIELD ;  /* 0x0000000000007946 */ /* 0x000fea0003800000 */
[----:B------:R-:W-:Y:S01]  /*239a0*/  ULDC.64 UR4, c[0x0][0xa28] ;  /* 0x00028a0000047ab9 */ /* 0x000fe20000000a00 */
[----:B------:R-:W-:Y:S02]  /*239b0*/  CS2R R8, SRZ ;  /* 0x0000000000087805 */ /* 0x000fe4000001ff00 */
[----:B------:R-:W-:Y:S01]  /*239c0*/  ISETP.NE.U32.AND P0, PT, RZ, UR4, PT ;  /* 0x00000004ff007c0c */ /* 0x000fe2000bf05070 */
[----:B------:R-:W-:Y:S01]  /*239d0*/  ULDC.64 UR10, c[0x0][0xa18] ;  /* 0x00028600000a7ab9 */ /* 0x000fe20000000a00 */
[----:B------:R-:W-:Y:S01]  /*239e0*/  ULDC.64 UR8, c[0x0][0xa10] ;  /* 0x0002840000087ab9 */ /* 0x000fe20000000a00 */
[----:B------:R-:W-:Y:S01]  /*239f0*/  ULDC.64 UR6, c[0x0][0xa08] ;  /* 0x0002820000067ab9 */ /* 0x000fe20000000a00 */
[----:B--2---:R-:W-:-:S05]  /*23a00*/  IMAD.WIDE R2, R0, 0x4, R2 ;  /* 0x0000000400027825 */ /* 0x004fca00078e0202 */
[----:B------:R-:W2:Y:S01]  /*23a10*/  LDG.E R19, desc[UR42][R2.64] ;  /* 0x0000002a02137981 */ /* 0x000ea2000c1e1900 */
[----:B------:R-:W-:Y:S02]  /*23a20*/  ISETP.NE.AND.EX P0, PT, RZ, UR5, PT, P0 ;  /* 0x00000005ff007c0c */ /* 0x000fe4000bf05300 */
[----:B--2---:R-:W-:-:S11]  /*23a30*/  SHF.R.S32.HI R0, RZ, 0x1f, R19 ;  /* 0x0000001fff007819 */ /* 0x004fd60000011413 */
[C---:B------:R-:W-:Y:S02]  /*23a40*/  @P0 LEA R2, P1, R19.reuse, UR4, 0x2 ;  /* 0x0000000413020c11 */ /* 0x040fe4000f8210ff */
[C---:B------:R-:W-:Y:S01]  /*23a50*/  SHF.L.U32 R14, R19.reuse, 0x2, RZ ;  /* 0x00000002130e7819 */ /* 0x040fe200000006ff */
[----:B0-----:R0:W-:Y:S01]  /*23a60*/  STL [R1+0x58], R0 ;  /* 0x0000580001007387 */ /* 0x0011e20000100800 */
[C-C-:B------:R-:W-:Y:S01]  /*23a70*/  @P0 LEA.HI.X R3, R19.reuse, UR5, R0.reuse, 0x2, P1 ;  /* 0x0000000513030c11 */ /* 0x140fe200088f1400 */
[----:B------:R-:W-:Y:S02]  /*23a80*/  ULDC.64 UR4, c[0x0][0xa00] ;  /* 0x0002800000047ab9 */ /* 0x000fe40000000a00 */
[----:B------:R-:W-:Y:S02]  /*23a90*/  ISETP.NE.U32.AND P1, PT, RZ, UR4, PT ;  /* 0x00000004ff007c0c */ /* 0x000fe4000bf25070 */
[----:B------:R1:W5:Y:S01]  /*23aa0*/  @P0 LDG.E R8, desc[UR42][R2.64] ;  /* 0x0000002a02080981 */ /* 0x000362000c1e1900 */
[----:B------:R-:W-:Y:S01]  /*23ab0*/  SHF.L.U64.HI R13, R19, 0x2, R0 ;  /* 0x00000002130d7819 */ /* 0x000fe20000010200 */
[----:B---3--:R-:W-:Y:S01]  /*23ac0*/  IMAD.MOV.U32 R12, RZ, RZ, RZ ;  /* 0x000000ffff0c7224 */ /* 0x008fe200078e00ff */
[----:B------:R-:W-:Y:S01]  /*23ad0*/  ISETP.NE.AND.EX P1, PT, RZ, UR5, PT, P1 ;  /* 0x00000005ff007c0c */ /* 0x000fe2000bf25310 */
[----:B------:R-:W-:Y:S01]  /*23ae0*/  STL [R1+0x30], R14 ;  /* 0x0000300e01007387 */ /* 0x000fe20000100800 */
[----:B------:R-:W-:Y:S01]  /*23af0*/  ISETP.NE.U32.AND P3, PT, RZ, UR10, PT ;  /* 0x0000000aff007c0c */ /* 0x000fe2000bf65070 */
[----:B0-----:R-:W-:Y:S01]  /*23b00*/  IMAD.MOV.U32 R0, RZ, RZ, RZ ;  /* 0x000000ffff007224 */ /* 0x001fe200078e00ff */
[----:B------:R-:W-:Y:S01]  /*23b10*/  ISETP.NE.U32.AND P0, PT, RZ, UR6, PT ;  /* 0x00000006ff007c0c */ /* 0x000fe2000bf05070 */
[----:B------:R-:W-:Y:S01]  /*23b20*/  STL [R1+0x44], R13 ;  /* 0x0000440d01007387 */ /* 0x000fe20000100800 */
[----:B------:R-:W-:-:S02]  /*23b30*/  ISETP.NE.U32.AND P2, PT, RZ, UR8, PT ;  /* 0x00000008ff007c0c */ /* 0x000fc4000bf45070 */
[C---:B-1----:R-:W-:Y:S02]  /*23b40*/  IADD3 R2, P4, R14.reuse, UR4, RZ ;  /* 0x000000040e027c10 */ /* 0x042fe4000ff9e0ff */
[----:B------:R-:W-:Y:S02]  /*23b50*/  ISETP.NE.AND.EX P3, PT, RZ, UR11, PT, P3 ;  /* 0x0000000bff007c0c */ /* 0x000fe4000bf65330 */
[C---:B------:R-:W-:Y:S02]  /*23b60*/  IADD3.X R3, R13.reuse, UR5, RZ, P4, !PT ;  /* 0x000000050d037c10 */ /* 0x040fe4000a7fe4ff */
[----:B------:R-:W-:Y:S02]  /*23b70*/  IADD3 R4, P4, R14, UR8, RZ ;  /* 0x000000080e047c10 */ /* 0x000fe4000ff9e0ff */
[----:B------:R-:W-:Y:S01]  /*23b80*/  ISETP.NE.AND.EX P0, PT, RZ, UR7, PT, P0 ;  /* 0x00000007ff007c0c */ /* 0x000fe2000bf05300 */
[----:B------:R-:W2:Y:S01]  /*23b90*/  @P1 LDG.E R9, desc[UR42][R2.64] ;  /* 0x0000002a02091981 */ /* 0x000ea2000c1e1900 */
[----:B------:R-:W-:Y:S01]  /*23ba0*/  IADD3.X R5, R13, UR9, RZ, P4, !PT ;  /* 0x000000090d057c10 */ /* 0x000fe2000a7fe4ff */
[----:B------:R-:W-:Y:S01]  /*23bb0*/  ULDC UR4, c[0x0][0x288] ;  /* 0x0000a20000047ab9 */ /* 0x000fe20000000800 */
[----:B------:R-:W-:-:S02]  /*23bc0*/  ISETP.NE.AND.EX P2, PT, RZ, UR9, PT, P2 ;  /* 0x00000009ff007c0c */ /* 0x000fc4000bf45320 */
[C---:B------:R-:W-:Y:S02]  /*23bd0*/  IADD3 R6, P5, R14.reuse, UR6, RZ ;  /* 0x000000060e067c10 */ /* 0x040fe4000ffbe0ff */
[----:B------:R-:W-:Y:S02]  /*23be0*/  @P3 IADD3 R10, P4, R14, UR10, RZ ;  /* 0x0000000a0e0a3c10 */ /* 0x000fe4000ff9e0ff */
[C---:B------:R-:W-:Y:S02]  /*23bf0*/  IADD3.X R7, R13.reuse, UR7, RZ, P5, !PT ;  /* 0x000000070d077c10 */ /* 0x040fe4000affe4ff */
[----:B------:R-:W-:-:S03]  /*23c00*/  @P3 IADD3.X R11, R13, UR11, RZ, P4, !PT ;  /* 0x0000000b0d0b3c10 */ /* 0x000fc6000a7fe4ff */
[----:B------:R-:W5:Y:S04]  /*23c10*/  @P0 LDG.E R12, desc[UR42][R6.64] ;  /* 0x0000002a060c0981 */ /* 0x000f68000c1e1900 */
[----:B------:R-:W5:Y:S04]  /*23c20*/  @P2 LDG.E R0, desc[UR42][R4.64] ;  /* 0x0000002a04002981 */ /* 0x000f68000c1e1900 */
[----:B--2---:R0:W-:Y:S02]  /*23c30*/  STL [R1+0x48], R9 ;  /* 0x0000480901007387 */ /* 0x0041e40000100800 */
[----:B0-----:R-:W-:Y:S01]  /*23c40*/  IMAD.U32 R9, RZ, RZ, UR4 ;  /* 0x00000004ff097e24 */ /* 0x001fe2000f8e00ff */
[----:B------:R-:W-:-:S05]  /*23c50*/  ULDC.64 UR4, c[0x0][0x418] ;  /* 0x0001060000047ab9 */ /* 0x000fca0000000a00 */
[----:B------:R0:W2:Y:S01]  /*23c60*/  @P3 LDG.E R9, desc[UR42][R10.64] ;  /* 0x0000002a0a093981 */ /* 0x0000a2000c1e1900 */
[----:B------:R-:W-:-:S03]  /*23c70*/  UISETP.NE.U32.AND UP0, UPT, UR4, URZ, UPT ;  /* 0x0000003f0400728c */ /* 0x000fc6000bf05070 */
[----:B------:R-:W-:Y:S01]  /*23c80*/  ULDC UR4, c[0x0][0x424] ;  /* 0x0001090000047ab9 */ /* 0x000fe20000000800 */
[----:B------:R-:W-:-:S03]  /*23c90*/  UISETP.NE.AND.EX UP0, UPT, UR5, URZ, UPT, UP0 ;  /* 0x0000003f0500728c */ /* 0x000fc6000bf05300 */
[----:B------:R-:W-:Y:S01]  /*23ca0*/  ULDC UR5, c[0x0][0x2f0] ;  /* 0x0000bc0000057ab9 */ /* 0x000fe20000000800 */
[----:B------:R-:W-:-:S04]  /*23cb0*/  USEL UR4, UR4, 0x1, UP0 ;  /* 0x0000000104047887 */ /* 0x000fc80008000000 */
[----:B------:R-:W-:-:S03]  /*23cc0*/  UIMAD UR4, UR4, UR5, URZ ;  /* 0x00000005040472a4 */ /* 0x000fc6000f8e023f */
[----:B------:R-:W-:Y:S02]  /*23cd0*/  ULDC UR5, c[0x0][0x348] ;  /* 0x0000d20000057ab9 */ /* 0x000fe40000000800 */
[----:B0-----:R-:W-:Y:S01]  /*23ce0*/  IMAD.U32 R10, RZ, RZ, UR5 ;  /* 0x00000005ff0a7e24 */ /* 0x001fe2000f8e00ff */
[----:B--2---:R0:W-:Y:S02]  /*23cf0*/  STL [R1+0x5c], R9 ;  /* 0x00005c0901007387 */ /* 0x0041e40000100800 */
[----:B0-----:R-:W-:Y:S01]  /*23d00*/  MOV R9, UR4 ;  /* 0x0000000400097c02 */ /* 0x001fe20008000f00 */
[----:B------:R-:W-:Y:S06]  /*23d10*/  @P3 BRA `(.L_x_545) ;  /* 0x0000000000143947 */ /* 0x000fec0003800000 */
[----:B------:R-:W-:Y:S05]  /*23d20*/  @!P1 BRA `(.L_x_545) ;  /* 0x0000000000109947 */ /* 0x000fea0003800000 */
[----:B------:R-:W2:Y:S04]  /*23d30*/  LDG.E R11, desc[UR42][R2.64] ;  /* 0x0000002a020b7981 */ /* 0x000ea8000c1e1900 */
[----:B------:R-:W2:Y:S02]  /*23d40*/  LDG.E R2, desc[UR42][R2.64+0x4] ;  /* 0x0000042a02027981 */ /* 0x000ea4000c1e1900 */
[----:B--2---:R-:W-:-:S05]  /*23d50*/  IMAD.IADD R2, R2, 0x1, -R11 ;  /* 0x0000000102027824 */ /* 0x004fca00078e0a0b */
[----:B------:R0:W-:Y:S02]  /*23d60*/  STL [R1+0x5c], R2 ;  /* 0x00005c0201007387 */ /* 0x0001e40000100800 */
.L_x_545:
[----:B------:R-:W2:Y:S01]  /*23d70*/  LDL.LU R3, [R1+0x8] ;  /* 0x0000080001037983 */ /* 0x000ea20000300800 */
[----:B------:R-:W-:Y:S01]  /*23d80*/  IMAD.MOV.U32 R11, RZ, RZ, R19 ;  /* 0x000000ffff0b7224 */ /* 0x000fe200078e0013 */
[----:B------:R-:W-:Y:S02]  /*23d90*/  ULDC.64 UR4, c[0x0][0xa20] ;  /* 0x0002880000047ab9 */ /* 0x000fe40000000a00 */
[----:B------:R-:W-:Y:S02]  /*23da0*/  ISETP.NE.U32.AND P1, PT, RZ, UR4, PT ;  /* 0x00000004ff007c0c */ /* 0x000fe4000bf25070 */
[----:B------:R1:W-:Y:S02]  /*23db0*/  STL [R1+0x8], R11 ;  /* 0x0000080b01007387 */ /* 0x0003e40000100800 */
[----:B------:R-:W-:Y:S02]  /*23dc0*/  ISETP.NE.AND.EX P1, PT, RZ, UR5, PT, P1 ;  /* 0x00000005ff007c0c */ /* 0x000fe4000bf25310 */
[----:B--2---:R-:W-:-:S02]  /*23dd0*/  LOP3.LUT R17, R3, 0xff000000, RZ, 0xc0, !PT ;  /* 0xff00000003117812 */ /* 0x004fc400078ec0ff */
[C---:B0-----:R-:W-:Y:S02]  /*23de0*/  LOP3.LUT R2, R3.reuse, 0xff0000, RZ, 0xc0, !PT ;  /* 0x00ff000003027812 */ /* 0x041fe400078ec0ff */
[----:B------:R-:W-:Y:S02]  /*23df0*/  SHF.R.U32.HI R17, RZ, 0x8, R17 ;  /* 0x00000008ff117819 */ /* 0x000fe40000011611 */
[----:B------:R-:W-:Y:S02]  /*23e00*/  LOP3.LUT R16, R3, 0xffff, RZ, 0xc0, !PT ;  /* 0x0000ffff03107812 */ /* 0x000fe400078ec0ff */
[----:B------:R-:W-:Y:S01]  /*23e10*/  LEA.HI R17, R2, R17, RZ, 0x10 ;  /* 0x0000001102117211 */ /* 0x000fe200078f80ff */
[----:B-----5:R-:W-:-:S05]  /*23e20*/  IMAD.IADD R2, R12, 0x1, R8 ;  /* 0x000000010c027824 */ /* 0x020fca00078e0208 */
[----:B------:R1:W-:Y:S01]  /*23e30*/  STL [R1+0x34], R2 ;  /* 0x0000340201007387 */ /* 0x0003e20000100800 */
[----:B------:R-:W-:Y:S05]  /*23e40*/  @!P1 BRA `(.L_x_546) ;  /* 0x0000000000109947 */ /* 0x000fea0003800000 */
[----:B-1----:R-:W-:-:S04]  /*23e50*/  IADD3 R2, P0, R14, UR4, RZ ;  /* 0x000000040e027c10 */ /* 0x002fc8000ff1e0ff */
[----:B------:R-:W-:-:S05]  /*23e60*/  IADD3.X R3, R13, UR5, RZ, P0, !PT ;  /* 0x000000050d037c10 */ /* 0x000fca00087fe4ff */
[----:B------:R0:W5:Y:S01]  /*23e70*/  LDG.E R9, desc[UR42][R2.64] ;  /* 0x0000002a02097981 */ /* 0x000162000c1e1900 */
[----:B------:R-:W-:Y:S05]  /*23e80*/  BRA `(.L_x_547) ;  /* 0x0000000000107947 */ /* 0x000fea0003800000 */
.L_x_546:
[----:B------:R-:W-:Y:S05]  /*23e90*/  @!P0 BRA `(.L_x_547) ;  /* 0x00000000000c8947 */ /* 0x000fea0003800000 */
[----:B------:R-:W2:Y:S04]  /*23ea0*/  LDG.E R9, desc[UR42][R6.64] ;  /* 0x0000002a06097981 */ /* 0x000ea8000c1e1900 */
[----:B------:R-:W2:Y:S02]  /*23eb0*/  LDG.E R6, desc[UR42][R6.64+0x4] ;  /* 0x0000042a06067981 */ /* 0x000ea4000c1e1900 */
[----:B--2---:R-:W-:-:S07]  /*23ec0*/  IMAD.IADD R9, R6, 0x1, -R9 ;  /* 0x0000000106097824 */ /* 0x004fce00078e0a09 */
.L_x_547:
[----:B01----:R-:W2:Y:S01]  /*23ed0*/  @P2 LDG.E R2, desc[UR42][R4.64] ;  /* 0x0000002a04022981 */ /* 0x003ea2000c1e1900 */
[----:B-----5:R-:W-:-:S03]  /*23ee0*/  IADD3 R8, -R8, R9, RZ ;  /* 0x0000000908087210 */ /* 0x020fc60007ffe1ff */
[----:B------:R-:W2:Y:S01]  /*23ef0*/  @P2 LDG.E R4, desc[UR42][R4.64+0x4] ;  /* 0x0000042a04042981 */ /* 0x000ea2000c1e1900 */
[----:B------:R-:W-:Y:S01]  /*23f00*/  BSSY B0, `(.L_x_548) ;  /* 0x0000029000007945 */ /* 0x000fe20003800000 */
[----:B------:R-:W-:Y:S02]  /*23f10*/  LOP3.LUT R21, R17, 0xff, RZ, 0xc0, !PT ;  /* 0x000000ff11157812 */ /* 0x000fe400078ec0ff */
[----:B------:R-:W-:Y:S01]  /*23f20*/  SHF.R.U32.HI R17, RZ, 0x10, R17 ;  /* 0x00000010ff117819 */ /* 0x000fe20000011611 */
[----:B--2---:R-:W-:-:S04]  /*23f30*/  @P2 IMAD.IADD R10, R4, 0x1, -R2 ;  /* 0x00000001040a2824 */ /* 0x004fc800078e0a02 */
[----:B------:R-:W-:-:S05]  /*23f40*/  IMAD.IADD R3, R8, 0x1, R10 ;  /* 0x0000000108037824 */ /* 0x000fca00078e020a */
[C---:B------:R-:W-:Y:S01]  /*23f50*/  ISETP.GE.AND P1, PT, R3.reuse, 0x1, PT ;  /* 0x000000010300780c */ /* 0x040fe20003f26270 */
[----:B------:R-:W-:-:S05]  /*23f60*/  VIADD R2, R3, 0x7f ;  /* 0x0000007f03027836 */ /* 0x000fca0000000000 */
[----:B------:R-:W-:-:S04]  /*23f70*/  SHF.R.S32.HI R3, RZ, 0x1f, R2 ;  /* 0x0000001fff037819 */ /* 0x000fc80000011402 */
[----:B------:R-:W-:Y:S01]  /*23f80*/  LEA.HI R3, R3, R2, RZ, 0x7 ;  /* 0x0000000203037211 */ /* 0x000fe200078f38ff */
[----:B------:R-:W-:-:S03]  /*23f90*/  IMAD.MOV.U32 R2, RZ, RZ, RZ ;  /* 0x000000ffff027224 */ /* 0x000fc600078e00ff */
[----:B------:R-:W-:Y:S01]  /*23fa0*/  SHF.R.S32.HI R20, RZ, 0x7, R3 ;  /* 0x00000007ff147819 */ /* 0x000fe20000011403 */
[----:B------:R-:W-:Y:S06]  /*23fb0*/  @!P1 BRA `(.L_x_549) ;  /* 0x0000000000749947 */ /* 0x000fec0003800000 */
[----:B------:R-:W-:Y:S01]  /*23fc0*/  ISETP.NE.AND P0, PT, R17, RZ, PT ;  /* 0x000000ff1100720c */ /* 0x000fe20003f05270 */
[----:B------:R-:W-:-:S03]  /*23fd0*/  ULDC UR4, c[0x0][0x9f0] ;  /* 0x00027c0000047ab9 */ /* 0x000fc60000000800 */
[----:B------:R-:W-:-:S04]  /*23fe0*/  SEL R3, R17, UR4, P0 ;  /* 0x0000000411037c07 */ /* 0x000fc80008000000 */
[-C--:B------:R-:W-:Y:S02]  /*23ff0*/  IABS R4, R3.reuse ;  /* 0x0000000300047213 */ /* 0x080fe40000000000 */
[----:B------:R-:W-:Y:S02]  /*24000*/  IADD3 R2, R3, -0x1, R20 ;  /* 0xffffffff03027810 */ /* 0x000fe40007ffe014 */
[----:B------:R-:W0:Y:S02]  /*24010*/  I2F.RP R6, R4 ;  /* 0x0000000400067306 */ /* 0x000e240000209400 */
[----:B------:R-:W-:-:S04]  /*24020*/  LOP3.LUT R5, R2, R3, RZ, 0x3c, !PT ;  /* 0x0000000302057212 */ /* 0x000fc800078e3cff */
[----:B------:R-:W-:Y:S02]  /*24030*/  ISETP.GE.AND P4, PT, R5, RZ, PT ;  /* 0x000000ff0500720c */ /* 0x000fe40003f86270 */
[----:B0-----:R-:W0:Y:S02]  /*24040*/  MUFU.RCP R6, R6 ;  /* 0x0000000600067308 */ /* 0x001e240000001000 */
[----:B0-----:R-:W-:-:S06]  /*24050*/  IADD3 R6, R6, 0xffffffe, RZ ;  /* 0x0ffffffe06067810 */ /* 0x001fcc0007ffe0ff */
[----:B------:R0:W1:Y:S02]  /*24060*/  F2I.FTZ.U32.TRUNC.NTZ R7, R6 ;  /* 0x0000000600077305 */ /* 0x000064000021f000 */
[----:B0-----:R-:W-:Y:S02]  /*24070*/  IMAD.MOV.U32 R6, RZ, RZ, RZ ;  /* 0x000000ffff067224 */ /* 0x001fe400078e00ff */
[----:B-1----:R-:W-:-:S04]  /*24080*/  IMAD.MOV R5, RZ, RZ, -R7 ;  /* 0x000000ffff057224 */ /* 0x002fc800078e0a07 */
[----:B------:R-:W-:-:S04]  /*24090*/  IMAD R5, R5, R4, RZ ;  /* 0x0000000405057224 */ /* 0x000fc800078e02ff */
[----:B------:R-:W-:Y:S01]  /*240a0*/  IMAD.HI.U32 R7, R7, R5, R6 ;  /* 0x0000000507077227 */ /* 0x000fe200078e0006 */
[----:B------:R-:W-:Y:S02]  /*240b0*/  IABS R5, R2 ;  /* 0x0000000200057213 */ /* 0x000fe40000000000 */
[----:B------:R-:W-:-:S05]  /*240c0*/  IABS R2, R3 ;  /* 0x0000000300027213 */ /* 0x000fca0000000000 */
[----:B------:R-:W-:-:S04]  /*240d0*/  IMAD.MOV R2, RZ, RZ, -R2 ;  /* 0x000000ffff027224 */ /* 0x000fc800078e0a02 */
[----:B------:R-:W-:Y:S02]  /*240e0*/  IMAD.MOV.U32 R6, RZ, RZ, R2 ;  /* 0x000000ffff067224 */ /* 0x000fe400078e0002 */
        /* <DEDUP_REMOVED lines=9> */
[----:B------:R-:W-:-:S07]  /*24180*/  @!P3 LOP3.LUT R2, RZ, R3, RZ, 0x33, !PT ;  /* 0x00000003ff02b212 */ /* 0x000fce00078e33ff */
.L_x_549:
[----:B------:R-:W-:Y:S05]  /*24190*/  BSYNC B0 ;  /* 0x0000000000007941 */ /* 0x000fea0003800000 */
.L_x_548:
[-C--:B------:R-:W-:Y:S01]  /*241a0*/  IMAD R3, R21, R2.reuse, RZ ;  /* 0x0000000215037224 */ /* 0x080fe200078e02ff */
[----:B------:R-:W-:Y:S04]  /*241b0*/  BSSY B0, `(.L_x_550) ;  /* 0x0000120000007945 */ /* 0x000fe80003800000 */
[C---:B------:R-:W-:Y:S01]  /*241c0*/  VIADDMNMX R2, R3.reuse, R2, R20, PT ;  /* 0x0000000203027246 */ /* 0x040fe20003800114 */
[----:B------:R-:W-:-:S03]  /*241d0*/  IMAD R3, R3, 0x80, -R8 ;  /* 0x0000008003037824 */ /* 0x000fc600078e0a08 */
[----:B------:R-:W-:Y:S02]  /*241e0*/  LEA R8, R2, -R8, 0x7 ;  /* 0x8000000802087211 */ /* 0x000fe400078e38ff */
[----:B------:R-:W-:Y:S02]  /*241f0*/  VIMNMX R3, RZ, R3, !PT ;  /* 0x00000003ff037248 */ /* 0x000fe40007fe0100 */
[----:B------:R-:W-:-:S04]  /*24200*/  VIMNMX R10, R8, R10, PT ;  /* 0x0000000a080a7248 */ /* 0x000fc80003fe0100 */
[----:B------:R-:W-:Y:S02]  /*24210*/  ISETP.GT.AND P0, PT, R10, R3, PT ;  /* 0x000000030a00720c */ /* 0x000fe40003f04270 */
[----:B------:R-:W-:-:S05]  /*24220*/  SHF.R.U32.HI R3, RZ, 0x7, R3 ;  /* 0x00000007ff037819 */ /* 0x000fca0000011603 */
[----:B------:R-:W-:-:S06]  /*24230*/  IMAD.MOV.U32 R8, RZ, RZ, R3 ;  /* 0x000000ffff087224 */ /* 0x000fcc00078e0003 */
[----:B------:R-:W-:-:S05]  /*24240*/  @P0 VIADD R10, R10, 0x7f ;  /* 0x0000007f0a0a0836 */ /* 0x000fca0000000000 */
[----:B------:R-:W-:-:S04]  /*24250*/  @P0 SHF.R.S32.HI R2, RZ, 0x1f, R10 ;  /* 0x0000001fff020819 */ /* 0x000fc8000001140a */
[----:B------:R-:W-:-:S04]  /*24260*/  @P0 LEA.HI R10, R2, R10, RZ, 0x7 ;  /* 0x0000000a020a0211 */ /* 0x000fc800078f38ff */
[----:B------:R-:W-:Y:S02]  /*24270*/  @P0 SHF.R.S32.HI R8, RZ, 0x7, R10 ;  /* 0x00000007ff080819 */ /* 0x000fe4000001140a */
[----:B------:R-:W-:Y:S02]  /*24280*/  PLOP3.LUT P0, PT, PT, PT, PT, 0x80, 0x0 ;  /* 0x000000000000781c */ /* 0x000fe40003f0f070 */
[----:B------:R-:W-:-:S13]  /*24290*/  ISETP.GT.AND P3, PT, R8, R3, PT ;  /* 0x000000030800720c */ /* 0x000fda0003f64270 */
[----:B------:R-:W-:Y:S05]  /*242a0*/  @!P3 BRA `(.L_x_551) ;  /* 0x000000100040b947 */ /* 0x000fea0003800000 */
[----:B------:R-:W-:Y:S01]  /*242b0*/  UMOV UR4, 0xffffffff ;  /* 0xffffffff00047882 */ /* 0x000fe20000000000 */
[----:B------:R-:W-:Y:S02]  /*242c0*/  SEL R2, R11, RZ, !P2 ;  /* 0x000000ff0b027207 */ /* 0x000fe40005000000 */
[----:B------:R-:W-:Y:S05]  /*242d0*/  BRA.DIV UR4, `(.L_x_552) ;  /* 0x000000ae04607947 */ /* 0x000fea000b800000 */
[----:B------:R-:W0:Y:S02]  /*242e0*/  S2R R4, SR_TID.X ;  /* 0x0000000000047919 */ /* 0x000e240000002100 */
[----:B0-----:R-:W-:-:S04]  /*242f0*/  SHF.R.U32.HI R4, RZ, 0x5, R4 ;  /* 0x00000005ff047819 */ /* 0x001fc80000011604 */
[----:B------:R-:W-:-:S05]  /*24300*/  LOP3.LUT R4, R4, 0x3, RZ, 0xc0, !PT ;  /* 0x0000000304047812 */ /* 0x000fca00078ec0ff */
[----:B------:R0:W1:Y:S02]  /*24310*/  SHFL.IDX PT, R14, R4, RZ, 0x1f ;  /* 0x00001fff040e7589 */ /* 0x00006400000e0000 */
.L_x_860:
[----:B-1----:R-:W-:Y:S02]  /*24320*/  ISETP.NE.AND P0, PT, R14, RZ, PT ;  /* 0x000000ff0e00720c */ /* 0x002fe40003f05270 */
[----:B------:R-:W-:-:S11]  /*24330*/  PLOP3.LUT P6, PT, PT, PT, PT, 0x8, 0x0 ;  /* 0x000000000000781c */ /* 0x000fd60003fce170 */
[----:B------:R-:W-:Y:S05]  /*24340*/  @P0 BRA `(.L_x_553) ;  /* 0x00000000000c0947 */ /* 0x000fea0003800000 */
[----:B------:R-:W-:-:S03]  /*24350*/  UMOV UR4, 0xffffffff ;  /* 0xffffffff00047882 */ /* 0x000fc60000000000 */
[----:B------:R-:W-:Y:S05]  /*24360*/  BRA.DIV UR4, `(.L_x_554) ;  /* 0x000000ae04707947 */ /* 0x000fea000b800000 */
[----:B------:R-:W-:-:S13]  /*24370*/  ELECT P6, URZ, PT ;  /* 0x00000000003f782f */ /* 0x000fda00038c0000 */
.L_x_553:
[----:B0-----:R-:W2:Y:S01]  /*24380*/  LDL R4, [R1+0x64] ;  /* 0x0000640001047983 */ /* 0x001ea20000100800 */
[----:B------:R-:W-:Y:S01]  /*24390*/  BSSY B1, `(.L_x_555) ;  /* 0x0000008000017945 */ /* 0x000fe20003800000 */
[----:B--2---:R-:W-:-:S05]  /*243a0*/  VIADD R4, R4, 0x1 ;  /* 0x0000000104047836 */ /* 0x004fca0000000000 */
[----:B------:R-:W-:-:S04]  /*243b0*/  LEA.HI R5, R4, R4, RZ, 0x1 ;  /* 0x0000000404057211 */ /* 0x000fc800078f08ff */
[----:B------:R-:W-:-:S05]  /*243c0*/  LOP3.LUT R5, R5, 0xfffffffe, RZ, 0xc0, !PT ;  /* 0xfffffffe05057812 */ /* 0x000fca00078ec0ff */
[----:B------:R-:W-:-:S05]  /*243d0*/  IMAD.IADD R4, R4, 0x1, -R5 ;  /* 0x0000000104047824 */ /* 0x000fca00078e0a05 */
[----:B------:R-:W-:-:S04]  /*243e0*/  SHF.L.U32 R4, R4, 0x1f, RZ ;  /* 0x0000001f04047819 */ /* 0x000fc800000006ff */
[----:B------:R-:W0:Y:S02]  /*243f0*/  SYNCS.PHASECHK.TRANS64.TRYWAIT P0, [R18+URZ+0x38820], R4 ;  /* 0x03882004120075a7 */ /* 0x000e24000800017f */
[----:B0-----:R-:W-:Y:S05]  /*24400*/  @!P0 BRA `(.L_x_556) ;  /* 0x000000ac00688947 */ /* 0x001fea0003800000 */
.L_x_863:
[----:B------:R-:W-:Y:S05]  /*24410*/  BSYNC B1 ;  /* 0x0000000000017941 */ /* 0x000fea0003800000 */
.L_x_555:
[----:B------:R-:W-:Y:S04]  /*24420*/  BSSY B1, `(.L_x_557) ;  /* 0x000006f000017945 */ /* 0x000fe80003800000 */
[----:B------:R-:W-:Y:S05]  /*24430*/  @!P6 BRA `(.L_x_558) ;  /* 0x0000000400b4e947 */ /* 0x000fea0003800000 */
[----:B------:R-:W2:Y:S04]  /*24440*/  LDL R7, [R1+0x18] ;  /* 0x0000180001077983 */ /* 0x000ea80000100800 */
[----:B------:R-:W3:Y:S01]  /*24450*/  LDL R6, [R1+0x20] ;  /* 0x0000200001067983 */ /* 0x000ee20000100800 */
[----:B------:R-:W1:Y:S01]  /*24460*/  S2R R5, SR_TID.X ;  /* 0x0000000000057919 */ /* 0x000e620000002100 */
[----:B------:R-:W-:Y:S01]  /*24470*/  BSSY B2, `(.L_x_559) ;  /* 0x0000007000027945 */ /* 0x000fe20003800000 */
[----:B-1----:R-:W-:-:S04]  /*24480*/  LOP3.LUT R5, R5, 0x7f, RZ, 0xc0, !PT ;  /* 0x0000007f05057812 */ /* 0x002fc800078ec0ff */
[----:B------:R-:W-:Y:S02]  /*24490*/  ISETP.NE.AND P2, PT, R5, RZ, PT ;  /* 0x000000ff0500720c */ /* 0x000fe40003f45270 */
[----:B--2---:R-:W-:Y:S02]  /*244a0*/  LEA R7, R7, R18, 0x3 ;  /* 0x0000001207077211 */ /* 0x004fe400078e18ff */
[----:B---3--:R-:W-:-:S04]  /*244b0*/  SHF.L.U32 R10, R6, 0x1f, RZ ;  /* 0x0000001f060a7819 */ /* 0x008fc800000006ff */
[----:B------:R-:W1:Y:S02]  /*244c0*/  SYNCS.PHASECHK.TRANS64.TRYWAIT P0, [R7+URZ+0x388a0], R10 ;  /* 0x0388a00a070075a7 */ /* 0x000e64000800017f */
[----:B-1----:R-:W-:Y:S05]  /*244d0*/  @!P0 BRA `(.L_x_560) ;  /* 0x000000ac00488947 */ /* 0x002fea0003800000 */
.L_x_864:
[----:B------:R-:W-:Y:S05]  /*244e0*/  BSYNC B2 ;  /* 0x0000000000027941 */ /* 0x000fea0003800000 */
.L_x_559:
[----:B------:R-:W-:Y:S04]  /*244f0*/  BSSY B2, `(.L_x_561) ;  /* 0x0000009000027945 */ /* 0x000fe80003800000 */
[----:B------:R-:W-:Y:S05]  /*24500*/  @P2 BRA `(.L_x_562) ;  /* 0x00000000001c2947 */ /* 0x000fea0003800000 */
[----:B0-----:R-:W0:Y:S02]  /*24510*/  S2R R4, SR_TID.X ;  /* 0x0000000000047919 */ /* 0x001e240000002100 */
[----:B0-----:R-:W-:Y:S01]  /*24520*/  LOP3.LUT R5, R4, 0x1f, RZ, 0xc0, !PT ;  /* 0x0000001f04057812 */ /* 0x001fe200078ec0ff */
[----:B------:R-:W-:-:S03]  /*24530*/  IMAD.MOV.U32 R4, RZ, RZ, 0x8000 ;  /* 0x00008000ff047424 */ /* 0x000fc600078e00ff */
[----:B------:R-:W-:Y:S01]  /*24540*/  ISETP.NE.AND P0, PT, R5, RZ, PT ;  /* 0x000000ff0500720c */ /* 0x000fe20003f05270 */
[----:B------:R2:W-:-:S12]  /*24550*/  SYNCS.ARRIVE.TRANS64 RZ, [R7+URZ+0x38890], R4 ;  /* 0x0388900407ff79a7 */ /* 0x0005d8000800003f */
[----:B--2---:R-:W-:Y:S05]  /*24560*/  @!P0 BRA `(.L_x_562) ;  /* 0x0000000000048947 */ /* 0x004fea0003800000 */
[----:B------:R-:W-:Y:S01]  /*24570*/  BPT.TRAP 0x1 ;  /* 0x000000040000795c */ /* 0x000fe20000300000 */
.L_x_562:
[----:B------:R-:W-:Y:S05]  /*24580*/  BSYNC B2 ;  /* 0x0000000000027941 */ /* 0x000fea0003800000 */
.L_x_561:
[----:B0-----:R-:W2:Y:S01]  /*24590*/  LDL R4, [R1+0x18] ;  /* 0x0000180001047983 */ /* 0x001ea20000100800 */
[----:B------:R-:W-:Y:S01]  /*245a0*/  IMAD.MOV.U32 R13, RZ, RZ, RZ ;  /* 0x000000ffff0d7224 */ /* 0x000fe200078e00ff */
[----:B------:R-:W-:Y:S01]  /*245b0*/  UIADD3 UR4, UP0, UR40, 0x570, URZ ;  /* 0x0000057028047890 */ /* 0x000fe2000ff1e03f */
[----:B------:R-:W-:Y:S01]  /*245c0*/  IMAD R5, R8, 0x80, R0 ;  /* 0x0000008008057824 */ /* 0x000fe200078e0200 */
[----:B------:R-:W-:Y:S01]  /*245d0*/  PLOP3.LUT P0, PT, PT, PT, PT, 0x80, 0x0 ;  /* 0x000000000000781c */ /* 0x000fe20003f0f070 */
[----:B------:R-:W-:Y:S01]  /*245e0*/  UMOV UR6, 0x0 ;  /* 0x0000000000067882 */ /* 0x000fe20000000000 */
[----:B------:R-:W-:Y:S01]  /*245f0*/  R2UR UR10, R13 ;  /* 0x000000000d0a72ca */ /* 0x000fe200000e0000 */
[----:B------:R-:W-:Y:S01]  /*24600*/  UIADD3.X UR5, URZ, UR41, URZ, UP0, !UPT ;  /* 0x000000293f057290 */ /* 0x000fe200087fe43f */
[----:B------:R-:W-:Y:S01]  /*24610*/  IADD3 R5, R5, -0x80, RZ ;  /* 0xffffff8005057810 */ /* 0x000fe20007ffe0ff */
[----:B------:R-:W-:Y:S01]  /*24620*/  UMOV UR7, 0x12f00000 ;  /* 0x12f0000000077882 */ /* 0x000fe20000000000 */
[----:B--2---:R-:W-:-:S02]  /*24630*/  IMAD R9, R4, 0x8000, R18 ;  /* 0x0000800004097824 */ /* 0x004fc400078e0212 */
[----:B------:R-:W-:Y:S02]  /*24640*/  VIADD R4, R7, 0x38890 ;  /* 0x0003889007047836 */ /* 0x000fe40000000000 */
[----:B------:R-:W-:-:S07]  /*24650*/  VIADD R6, R9, 0x28400 ;  /* 0x0002840009067836 */ /* 0x000fce0000000000 */
.L_x_563:
[----:B------:R-:W-:-:S13]  /*24660*/  @P0 ELECT P3, URZ, PT ;  /* 0x00000000003f082f */ /* 0x000fda0003860000 */
[----:B------:R-:W-:Y:S02]  /*24670*/  @P3 R2UR UR13, R2 ;  /* 0x00000000020d32ca */ /* 0x000fe400000e0000 */
[----:B------:R-:W-:Y:S02]  /*24680*/  @P3 R2UR UR12, R16 ;  /* 0x00000000100c32ca */ /* 0x000fe400000e0000 */
[----:B------:R-:W-:Y:S02]  /*24690*/  @P3 R2UR UR11, R5 ;  /* 0x00000000050b32ca */ /* 0x000fe400000e0000 */
[----:B------:R-:W-:Y:S02]  /*246a0*/  @P3 R2UR UR9, R4 ;  /* 0x00000000040932ca */ /* 0x000fe400000e0000 */
[----:B------:R-:W-:Y:S02]  /*246b0*/  @P3 R2UR UR8, R6 ;  /* 0x00000000060832ca */ /* 0x000fe400000e0000 */
[----:B------:R-:W-:-:S02]  /*246c0*/  @P3 PLOP3.LUT P0, PT, P3, PT, PT, 0x8, 0x0 ;  /* 0x000000000000381c */ /* 0x000fc40001f0e170 */
[----:B------:R-:W-:-:S09]  /*246d0*/  PLOP3.LUT P3, PT, PT, PT, PT, 0x8, 0x0 ;  /* 0x000000000000781c */ /* 0x000fd20003f6e170 */
[----:B------:R0:W-:Y:S02]  /*246e0*/  UTMALDG.4D [UR8], [UR4], desc[UR6] ;  /* 0x00000608040075b4 */ /* 0x0001e40008019000 */
[----:B0-----:R-:W-:Y:S05]  /*246f0*/  @P0 BRA.U.ANY `(.L_x_563) ;  /* 0xfffffffd00d80947 */ /* 0x001fea000393ffff */
[----:B------:R-:W-:Y:S01]  /*24700*/  IMAD.MOV.U32 R12, RZ, RZ, 0x80 ;  /* 0x00000080ff0c7424 */ /* 0x000fe200078e00ff */
[----:B------:R-:W-:Y:S01]  /*24710*/  PLOP3.LUT P0, PT, PT, PT, PT, 0x80, 0x0 ;  /* 0x000000000000781c */ /* 0x000fe20003f0f070 */
[----:B------:R-:W-:Y:S01]  /*24720*/  VIADD R6, R9, 0x2c400 ;  /* 0x0002c40009067836 */ /* 0x000fe20000000000 */
[----:B------:R-:W-:Y:S01]  /*24730*/  UMOV UR6, 0x0 ;  /* 0x0000000000067882 */ /* 0x000fe20000000000 */
[----:B------:R-:W-:Y:S01]  /*24740*/  UMOV UR7, 0x12f00000 ;  /* 0x12f0000000077882 */ /* 0x000fe20000000000 */
[----:B------:R-:W-:-:S15]  /*24750*/  R2UR UR10, R12 ;  /* 0x000000000c0a72ca */ /* 0x000fde00000e0000 */
.L_x_564:
        /* <DEDUP_REMOVED lines=10> */
[----:B------:R-:W0:Y:S01]  /*24800*/  SYNCS.PHASECHK.TRANS64.TRYWAIT P0, [R7+URZ+0x388c0], R10 ;  /* 0x0388c00a070075a7 */ /* 0x000e22000800017f */
[----:B------:R-:W-:Y:S04]  /*24810*/  BSSY B2, `(.L_x_565) ;  /* 0x0000002000027945 */ /* 0x000fe80003800000 */
[----:B0-----:R-:W-:Y:S05]  /*24820*/  @!P0 BRA `(.L_x_566) ;  /* 0x000000a800888947 */ /* 0x001fea0003800000 */
.L_x_865:
[----:B------:R-:W-:Y:S05]  /*24830*/  BSYNC B2 ;  /* 0x0000000000027941 */ /* 0x000fea0003800000 */
.L_x_565:
[----:B------:R-:W-:Y:S01]  /*24840*/  BSSY B2, `(.L_x_567) ;  /* 0x000000b000027945 */ /* 0x000fe20003800000 */
[----:B01----:R-:W-:Y:S01]  /*24850*/  MOV R10, 0x0 ;  /* 0x00000000000a7802 */ /* 0x003fe20000000f00 */
[----:B------:R-:W-:Y:S02]  /*24860*/  IMAD.MOV.U32 R11, RZ, RZ, 0x12f00000 ;  /* 0x12f00000ff0b7424 */ /* 0x000fe400078e00ff */
[----:B------:R-:W-:Y:S05]  /*24870*/  @P2 BRA `(.L_x_568) ;  /* 0x00000000001c2947 */ /* 0x000fea0003800000 */
[----:B------:R-:W0:Y:S02]  /*24880*/  S2R R4, SR_TID.X ;  /* 0x0000000000047919 */ /* 0x000e240000002100 */
[----:B0-----:R-:W-:Y:S01]  /*24890*/  LOP3.LUT R6, R4, 0x1f, RZ, 0xc0, !PT ;  /* 0x0000001f04067812 */ /* 0x001fe200078ec0ff */
[----:B------:R-:W-:-:S03]  /*248a0*/  IMAD.MOV.U32 R4, RZ, RZ, 0x8000 ;  /* 0x00008000ff047424 */ /* 0x000fc600078e00ff */
[----:B------:R-:W-:Y:S01]  /*248b0*/  ISETP.NE.AND P0, PT, R6, RZ, PT ;  /* 0x000000ff0600720c */ /* 0x000fe20003f05270 */
[----:B------:R0:W-:-:S12]  /*248c0*/  SYNCS.ARRIVE.TRANS64 RZ, [R7+URZ+0x388b0], R4 ;  /* 0x0388b00407ff79a7 */ /* 0x0001d8000800003f */
[----:B0-----:R-:W-:Y:S05]  /*248d0*/  @!P0 BRA `(.L_x_568) ;  /* 0x0000000000048947 */ /* 0x001fea0003800000 */
[----:B------:R-:W-:Y:S01]  /*248e0*/  BPT.TRAP 0x1 ;  /* 0x000000040000795c */ /* 0x000fe20000300000 */
.L_x_568:
[----:B------:R-:W-:Y:S05]  /*248f0*/  BSYNC B2 ;  /* 0x0000000000027941 */ /* 0x000fea0003800000 */
.L_x_567:
[----:B------:R-:W-:Y:S01]  /*24900*/  R2UR UR10, R13 ;  /* 0x000000000d0a72ca */ /* 0x000fe200000e0000 */
[----:B------:R-:W-:Y:S01]  /*24910*/  UIADD3 UR4, UP0, UR40, 0x670, URZ ;  /* 0x0000067028047890 */ /* 0x000fe2000ff1e03f */
[----:B------:R-:W-:Y:S01]  /*24920*/  R2UR UR6, R10 ;  /* 0x000000000a0672ca */ /* 0x000fe200000e0000 */
[----:B------:R-:W-:Y:S01]  /*24930*/  VIADD R7, R7, 0x388b0 ;  /* 0x000388b007077836 */ /* 0x000fe20000000000 */
[----:B------:R-:W-:Y:S01]  /*24940*/  R2UR UR7, R11 ;  /* 0x000000000b0772ca */ /* 0x000fe200000e0000 */
[----:B------:R-:W-:Y:S01]  /*24950*/  VIADD R4, R9, 0x10400 ;  /* 0x0001040009047836 */ /* 0x000fe20000000000 */
[----:B------:R-:W-:Y:S01]  /*24960*/  PLOP3.LUT P0, PT, PT, PT, PT, 0x80, 0x0 ;  /* 0x000000000000781c */ /* 0x000fe20003f0f070 */
[----:B------:R-:W-:-:S12]  /*24970*/  UIADD3.X UR5, URZ, UR41, URZ, UP0, !UPT ;  /* 0x000000293f057290 */ /* 0x000fd800087fe43f */
.L_x_569:
        /* <DEDUP_REMOVED lines=10> */
[----:B------:R-:W-:Y:S02]  /*24a20*/  R2UR UR10, R12 ;  /* 0x000000000c0a72ca */ /* 0x000fe400000e0000 */
[----:B------:R-:W-:Y:S02]  /*24a30*/  R2UR UR6, R10 ;  /* 0x000000000a0672ca */ /* 0x000fe400000e0000 */
[----:B------:R-:W-:Y:S02]  /*24a40*/  R2UR UR7, R11 ;  /* 0x000000000b0772ca */ /* 0x000fe400000e0000 */
[----:B------:R-:W-:Y:S02]  /*24a50*/  PLOP3.LUT P0, PT, PT, PT, PT, 0x80, 0x0 ;  /* 0x000000000000781c */ /* 0x000fe40003f0f070 */
[----:B------:R-:W-:-:S11]  /*24a60*/  IADD3 R4, R9, 0x14400, RZ ;  /* 0x0001440009047810 */ /* 0x000fd60007ffe0ff */
.L_x_570:
        /* <DEDUP_REMOVED lines=9> */
[----:B-1----:R-:W-:Y:S05]  /*24b00*/  @P0 BRA.U.ANY `(.L_x_570) ;  /* 0xfffffffd00d80947 */ /* 0x002fea000393ffff */
.L_x_558:
[----:B------:R-:W-:Y:S05]  /*24b10*/  BSYNC B1 ;  /* 0x0000000000017941 */ /* 0x000fea0003800000 */
.L_x_557:
[----:B------:R-:W0:Y:S04]  /*24b20*/  LDL.LU R9, [R1+0x18] ;  /* 0x0000180001097983 */ /* 0x000e280000300800 */
[----:B------:R-:W2:Y:S01]  /*24b30*/  LDL.LU R6, [R1+0x20] ;  /* 0x0000200001067983 */ /* 0x000ea20000300800 */
[----:B------:R-:W-:Y:S01]  /*24b40*/  PLOP3.LUT P0, PT, PT, PT, PT, 0x8, 0x0 ;  /* 0x000000000000781c */ /* 0x000fe20003f0e170 */
[----:B0-----:R-:W-:Y:S02]  /*24b50*/  VIADD R4, R9, 0x1 ;  /* 0x0000000109047836 */ /* 0x001fe40000000000 */
[----:B------:R-:W-:-:S03]  /*24b60*/  VIADD R9, R8, 0xfffffffe ;  /* 0xfffffffe08097836 */ /* 0x000fc60000000000 */
[C---:B------:R-:W-:Y:S02]  /*24b70*/  ISETP.NE.AND P2, PT, R4.reuse, 0x2, PT ;  /* 0x000000020400780c */ /* 0x040fe40003f45270 */
[----:B------:R-:W-:Y:S02]  /*24b80*/  ISETP.GE.AND P3, PT, R9, R3, PT ;  /* 0x000000030900720c */ /* 0x000fe40003f66270 */
[----:B------:R-:W-:Y:S02]  /*24b90*/  SEL R5, RZ, 0x1, P2 ;  /* 0x00000001ff057807 */ /* 0x000fe40001000000 */
[----:B------:R-:W-:Y:S02]  /*24ba0*/  SEL R4, R4, RZ, P2 ;  /* 0x000000ff04047207 */ /* 0x000fe40001000000 */
[----:B--2---:R-:W-:-:S03]  /*24bb0*/  LOP3.LUT R6, R6, R5, RZ, 0x3c, !PT ;  /* 0x0000000506067212 */ /* 0x004fc600078e3cff */
[----:B------:R0:W-:Y:S04]  /*24bc0*/  STL [R1+0x18], R4 ;  /* 0x0000180401007387 */ /* 0x0001e80000100800 */
[----:B------:R0:W-:Y:S01]  /*24bd0*/  STL [R1+0x20], R6 ;  /* 0x0000200601007387 */ /* 0x0001e20000100800 */
[----:B------:R-:W-:Y:S05]  /*24be0*/  @!P3 BRA `(.L_x_551) ;  /* 0x0000000400f0b947 */ /* 0x000fea0003800000 */
.L_x_585:
[----:B------:R-:W-:Y:S05]  /*24bf0*/  YIELD ;  /* 0x0000000000007946 */ /* 0x000fea0003800000 */
[----:B------:R-:W-:Y:S04]  /*24c00*/  BSSY B1, `(.L_x_571) ;  /* 0x000006e000017945 */ /* 0x000fe80003800000 */
[----:B-1----:R-:W-:Y:S05]  /*24c10*/  @!P6 BRA `(.L_x_572) ;  /* 0x0000000400b0e947 */ /* 0x002fea0003800000 */
[----:B0-----:R-:W2:Y:S04]  /*24c20*/  LDL R6, [R1+0x18] ;  /* 0x0000180001067983 */ /* 0x001ea80000100800 */
[----:B------:R-:W3:Y:S01]  /*24c30*/  LDL R5, [R1+0x20] ;  /* 0x0000200001057983 */ /* 0x000ee20000100800 */
[----:B------:R-:W0:Y:S01]  /*24c40*/  S2R R4, SR_TID.X ;  /* 0x0000000000047919 */ /* 0x000e220000002100 */
[----:B------:R-:W-:Y:S01]  /*24c50*/  BSSY B2, `(.L_x_573) ;  /* 0x0000007000027945 */ /* 0x000fe20003800000 */
[----:B0-----:R-:W-:-:S04]  /*24c60*/  LOP3.LUT R4, R4, 0x7f, RZ, 0xc0, !PT ;  /* 0x0000007f04047812 */ /* 0x001fc800078ec0ff */
[----:B------:R-:W-:Y:S01]  /*24c70*/  ISETP.NE.AND P3, PT, R4, RZ, PT ;  /* 0x000000ff0400720c */ /* 0x000fe20003f65270 */
[----:B--2---:R-:W-:Y:S01]  /*24c80*/  IMAD R8, R6, 0x8, R18 ;  /* 0x0000000806087824 */ /* 0x004fe200078e0212 */
[----:B---3--:R-:W-:-:S04]  /*24c90*/  SHF.L.U32 R7, R5, 0x1f, RZ ;  /* 0x0000001f05077819 */ /* 0x008fc800000006ff */
[----:B------:R-:W0:Y:S02]  /*24ca0*/  SYNCS.PHASECHK.TRANS64.TRYWAIT P2, [R8+URZ+0x388a0], R7 ;  /* 0x0388a007080075a7 */ /* 0x000e24000804017f */
[----:B0-----:R-:W-:Y:S05]  /*24cb0*/  @!P2 BRA `(.L_x_574) ;  /* 0x000000a40078a947 */ /* 0x001fea0003800000 */
.L_x_866:
[----:B------:R-:W-:Y:S05]  /*24cc0*/  BSYNC B2 ;  /* 0x0000000000027941 */ /* 0x000fea0003800000 */
.L_x_573:
[----:B------:R-:W-:Y:S04]  /*24cd0*/  BSSY B2, `(.L_x_575) ;  /* 0x0000009000027945 */ /* 0x000fe80003800000 */
[----:B------:R-:W-:Y:S05]  /*24ce0*/  @P3 BRA `(.L_x_576) ;  /* 0x00000000001c3947 */ /* 0x000fea0003800000 */
[----:B------:R-:W1:Y:S02]  /*24cf0*/  S2R R4, SR_TID.X ;  /* 0x0000000000047919 */ /* 0x000e640000002100 */
[----:B-1----:R-:W-:Y:S01]  /*24d00*/  LOP3.LUT R5, R4, 0x1f, RZ, 0xc0, !PT ;  /* 0x0000001f04057812 */ /* 0x002fe200078ec0ff */
[----:B------:R-:W-:-:S03]  /*24d10*/  IMAD.MOV.U32 R4, RZ, RZ, 0x8000 ;  /* 0x00008000ff047424 */ /* 0x000fc600078e00ff */
[----:B------:R-:W-:Y:S01]  /*24d20*/  ISETP.NE.AND P2, PT, R5, RZ, PT ;  /* 0x000000ff0500720c */ /* 0x000fe20003f45270 */
[----:B------:R1:W-:-:S12]  /*24d30*/  SYNCS.ARRIVE.TRANS64 RZ, [R8+URZ+0x38890], R4 ;  /* 0x0388900408ff79a7 */ /* 0x0003d8000800003f */
[----:B-1----:R-:W-:Y:S05]  /*24d40*/  @!P2 BRA `(.L_x_576) ;  /* 0x000000000004a947 */ /* 0x002fea0003800000 */
[----:B------:R-:W-:Y:S01]  /*24d50*/  BPT.TRAP 0x1 ;  /* 0x000000040000795c */ /* 0x000fe20000300000 */
.L_x_576:
[----:B------:R-:W-:Y:S05]  /*24d60*/  BSYNC B2 ;  /* 0x0000000000027941 */ /* 0x000fea0003800000 */
.L_x_575:
[----:B------:R-:W2:Y:S01]  /*24d70*/  LDL R4, [R1+0x18] ;  /* 0x0000180001047983 */ /* 0x000ea20000100800 */
[----:B------:R-:W-:Y:S01]  /*24d80*/  MOV R12, RZ ;  /* 0x000000ff000c7202 */ /* 0x000fe20000000f00 */
[----:B------:R-:W-:Y:S01]  /*24d90*/  UIADD3 UR4, UP0, UR40, 0x570, URZ ;  /* 0x0000057028047890 */ /* 0x000fe2000ff1e03f */
[----:B------:R-:W-:Y:S01]  /*24da0*/  PLOP3.LUT P2, PT, PT, PT, PT, 0x80, 0x0 ;  /* 0x000000000000781c */ /* 0x000fe20003f4f070 */
[----:B------:R-:W-:Y:S01]  /*24db0*/  IMAD R5, R9, 0x80, R0 ;  /* 0x0000008009057824 */ /* 0x000fe200078e0200 */
[----:B------:R-:W-:Y:S01]  /*24dc0*/  R2UR UR10, R12 ;  /* 0x000000000c0a72ca */ /* 0x000fe200000e0000 */
[----:B------:R-:W-:Y:S01]  /*24dd0*/  UIADD3.X UR5, URZ, UR41, URZ, UP0, !UPT ;  /* 0x000000293f057290 */ /* 0x000fe200087fe43f */
[----:B------:R-:W-:Y:S01]  /*24de0*/  UMOV UR6, 0x0 ;  /* 0x0000000000067882 */ /* 0x000fe20000000000 */
[----:B------:R-:W-:Y:S01]  /*24df0*/  UMOV UR7, 0x12f00000 ;  /* 0x12f0000000077882 */ /* 0x000fe20000000000 */
[----:B--2---:R-:W-:Y:S02]  /*24e00*/  IMAD R6, R4, 0x8000, R18 ;  /* 0x0000800004067824 */ /* 0x004fe400078e0212 */
[----:B------:R-:W-:-:S02]  /*24e10*/  VIADD R4, R8, 0x38890 ;  /* 0x0003889008047836 */ /* 0x000fc40000000000 */
[----:B------:R-:W-:-:S07]  /*24e20*/  VIADD R10, R6, 0x28400 ;  /* 0x00028400060a7836 */ /* 0x000fce0000000000 */
.L_x_577:
        /* <DEDUP_REMOVED lines=10> */
[----:B------:R-:W-:Y:S01]  /*24ed0*/  MOV R13, 0x80 ;  /* 0x00000080000d7802 */ /* 0x000fe20000000f00 */
[----:B------:R-:W-:Y:S01]  /*24ee0*/  VIADD R10, R6, 0x2c400 ;  /* 0x0002c400060a7836 */ /* 0x000fe20000000000 */
[----:B------:R-:W-:Y:S01]  /*24ef0*/  PLOP3.LUT P2, PT, PT, PT, PT, 0x80, 0x0 ;  /* 0x000000000000781c */ /* 0x000fe20003f4f070 */
[----:B------:R-:W-:Y:S01]  /*24f00*/  UMOV UR6, 0x0 ;  /* 0x0000000000067882 */ /* 0x000fe20000000000 */
[----:B------:R-:W-:Y:S01]  /*24f10*/  R2UR UR10, R13 ;  /* 0x000000000d0a72ca */ /* 0x000fe200000e0000 */
[----:B------:R-:W-:-:S14]  /*24f20*/  UMOV UR7, 0x12f00000 ;  /* 0x12f0000000077882 */ /* 0x000fdc0000000000 */
.L_x_578:
        /* <DEDUP_REMOVED lines=10> */
[----:B------:R-:W1:Y:S01]  /*24fd0*/  SYNCS.PHASECHK.TRANS64.TRYWAIT P2, [R8+URZ+0x388c0], R7 ;  /* 0x0388c007080075a7 */ /* 0x000e62000804017f */
[----:B------:R-:W-:Y:S04]  /*24fe0*/  BSSY B2, `(.L_x_579) ;  /* 0x0000002000027945 */ /* 0x000fe80003800000 */
[----:B-1----:R-:W-:Y:S05]  /*24ff0*/  @!P2 BRA `(.L_x_580) ;  /* 0x000000a000bca947 */ /* 0x002fea0003800000 */
.L_x_867:
[----:B------:R-:W-:Y:S05]  /*25000*/  BSYNC B2 ;  /* 0x0000000000027941 */ /* 0x000fea0003800000 */
.L_x_579:
[----:B------:R-:W-:Y:S01]  /*25010*/  BSSY B2, `(.L_x_581) ;  /* 0x000000b000027945 */ /* 0x000fe20003800000 */
[----:B------:R-:W-:Y:S02]  /*25020*/  IMAD.MOV.U32 R10, RZ, RZ, 0x0 ;  /* 0x00000000ff0a7424 */ /* 0x000fe400078e00ff */
[----:B------:R-:W-:Y:S01]  /*25030*/  IMAD.MOV.U32 R11, RZ, RZ, 0x12f00000 ;  /* 0x12f00000ff0b7424 */ /* 0x000fe200078e00ff */
[----:B------:R-:W-:Y:S06]  /*25040*/  @P3 BRA `(.L_x_582) ;  /* 0x00000000001c3947 */ /* 0x000fec0003800000 */
[----:B------:R-:W2:Y:S02]  /*25050*/  S2R R4, SR_TID.X ;  /* 0x0000000000047919 */ /* 0x000ea40000002100 */
[----:B--2---:R-:W-:Y:S01]  /*25060*/  LOP3.LUT R14, R4, 0x1f, RZ, 0xc0, !PT ;  /* 0x0000001f040e7812 */ /* 0x004fe200078ec0ff */
[----:B------:R-:W-:-:S03]  /*25070*/  IMAD.MOV.U32 R4, RZ, RZ, 0x8000 ;  /* 0x00008000ff047424 */ /* 0x000fc600078e00ff */
[----:B------:R-:W-:Y:S01]  /*25080*/  ISETP.NE.AND P2, PT, R14, RZ, PT ;  /* 0x000000ff0e00720c */ /* 0x000fe20003f45270 */
[----:B------:R2:W-:-:S12]  /*25090*/  SYNCS.ARRIVE.TRANS64 RZ, [R8+URZ+0x388b0], R4 ;  /* 0x0388b00408ff79a7 */ /* 0x0005d8000800003f */
[----:B--2---:R-:W-:Y:S05]  /*250a0*/  @!P2 BRA `(.L_x_582) ;  /* 0x000000000004a947 */ /* 0x004fea0003800000 */
[----:B------:R-:W-:Y:S01]  /*250b0*/  BPT.TRAP 0x1 ;  /* 0x000000040000795c */ /* 0x000fe20000300000 */
.L_x_582:
[----:B------:R-:W-:Y:S05]  /*250c0*/  BSYNC B2 ;  /* 0x0000000000027941 */ /* 0x000fea0003800000 */
.L_x_581:
[----:B------:R-:W-:Y:S01]  /*250d0*/  R2UR UR10, R12 ;  /* 0x000000000c0a72ca */ /* 0x000fe200000e0000 */
[----:B------:R-:W-:Y:S01]  /*250e0*/  UIADD3 UR4, UP0, UR40, 0x670, URZ ;  /* 0x0000067028047890 */ /* 0x000fe2000ff1e03f */
[----:B------:R-:W-:Y:S01]  /*250f0*/  R2UR UR6, R10 ;  /* 0x000000000a0672ca */ /* 0x000fe200000e0000 */
[----:B------:R-:W-:Y:S01]  /*25100*/  VIADD R4, R6, 0x10400 ;  /* 0x0001040006047836 */ /* 0x000fe20000000000 */
[----:B------:R-:W-:Y:S01]  /*25110*/  R2UR UR7, R11 ;  /* 0x000000000b0772ca */ /* 0x000fe200000e0000 */
[----:B------:R-:W-:Y:S01]  /*25120*/  UIADD3.X UR5, URZ, UR41, URZ, UP0, !UPT ;  /* 0x000000293f057290 */ /* 0x000fe200087fe43f */
[----:B------:R-:W-:Y:S02]  /*25130*/  PLOP3.LUT P2, PT, PT, PT, PT, 0x80, 0x0 ;  /* 0x000000000000781c */ /* 0x000fe40003f4f070 */
[----:B01----:R-:W-:-:S11]  /*25140*/  IADD3 R8, R8, 0x388b0, RZ ;  /* 0x000388b008087810 */ /* 0x003fd60007ffe0ff */
.L_x_583:
        /* <DEDUP_REMOVED lines=10> */
[----:B------:R-:W-:Y:S01]  /*251f0*/  R2UR UR10, R13 ;  /* 0x000000000d0a72ca */ /* 0x000fe200000e0000 */
[----:B------:R-:W-:Y:S01]  /*25200*/  VIADD R6, R6, 0x14400 ;  /* 0x0001440006067836 */ /* 0x000fe20000000000 */
[----:B------:R-:W-:Y:S02]  /*25210*/  R2UR UR6, R10 ;  /* 0x000000000a0672ca */ /* 0x000fe400000e0000 */
[----:B------:R-:W-:Y:S02]  /*25220*/  R2UR UR7, R11 ;  /* 0x000000000b0772ca */ /* 0x000fe400000e0000 */
[----:B------:R-:W-:-:S13]  /*25230*/  PLOP3.LUT P2, PT, PT, PT, PT, 0x80, 0x0 ;  /* 0x000000000000781c */ /* 0x000fda0003f4f070 */
.L_x_584:
        /* <DEDUP_REMOVED lines=10> */
.L_x_572:
[----:B------:R-:W-:Y:S05]  /*252e0*/  BSYNC B1 ;  /* 0x0000000000017941 */ /* 0x000fea0003800000 */
.L_x_571:
[----:B0-----:R-:W2:Y:S04]  /*252f0*/  LDL.LU R4, [R1+0x18] ;  /* 0x0000180001047983 */ /* 0x001ea80000300800 */
[----:B------:R-:W3:Y:S01]  /*25300*/  LDL.LU R7, [R1+0x20] ;  /* 0x0000200001077983 */ /* 0x000ee20000300800 */
[C---:B------:R-:W-:Y:S01]  /*25310*/  ISETP.GT.AND P3, PT, R9.reuse, R3, PT ;  /* 0x000000030900720c */ /* 0x040fe20003f64270 */
[----:B------:R-:W-:Y:S02]  /*25320*/  VIADD R9, R9, 0xffffffff ;  /* 0xffffffff09097836 */ /* 0x000fe40000000000 */
[----:B--2---:R-:W-:-:S05]  /*25330*/  VIADD R4, R4, 0x1 ;  /* 0x0000000104047836 */ /* 0x004fca0000000000 */
[----:B------:R-:W-:-:S04]  /*25340*/  ISETP.NE.AND P2, PT, R4, 0x2, PT ;  /* 0x000000020400780c */ /* 0x000fc80003f45270 */
[----:B------:R-:W-:Y:S02]  /*25350*/  SEL R5, RZ, 0x1, P2 ;  /* 0x00000001ff057807 */ /* 0x000fe40001000000 */
[----:B------:R-:W-:Y:S02]  /*25360*/  SEL R4, R4, RZ, P2 ;  /* 0x000000ff04047207 */ /* 0x000fe40001000000 */
[----:B---3--:R-:W-:-:S05]  /*25370*/  LOP3.LUT R7, R7, R5, RZ, 0x3c, !PT ;  /* 0x0000000507077212 */ /* 0x008fca00078e3cff */
[----:B------:R1:W-:Y:S04]  /*25380*/  STL [R1+0x20], R7 ;  /* 0x0000200701007387 */ /* 0x0003e80000100800 */
[----:B------:R1:W-:Y:S01]  /*25390*/  STL [R1+0x18], R4 ;  /* 0x0000180401007387 */ /* 0x0003e20000100800 */
[----:B------:R-:W-:Y:S05]  /*253a0*/  @P3 BRA `(.L_x_585) ;  /* 0xfffffff800103947 */ /* 0x000fea000383ffff */
.L_x_551:
[----:B------:R-:W-:Y:S05]  /*253b0*/  BSYNC B0 ;  /* 0x0000000000007941 */ /* 0x000fea0003800000 */
.L_x_550:
[----:B------:R-:W-:Y:S05]  /*253c0*/  @!P0 WARPSYNC.ALL ;  /* 0x0000000000008948 */ /* 0x000fea0003800000 */
[----:B------:R-:W-:Y:S01]  /*253d0*/  @!P0 BAR.SYNC.DEFER_BLOCKING 0xc, 0x180 ;  /* 0x0306000000008b1d */ /* 0x000fe20000010000 */
[----:B------:R-:W-:-:S05]  /*253e0*/  MOV R0, RZ ;  /* 0x000000ff00007202 */ /* 0x000fca0000000f00 */
[----:B------:R-:W-:Y:S04]  /*253f0*/  BSSY B0, `(.L_x_586) ;  /* 0x000001e000007945 */ /* 0x000fe80003800000 */
[----:B------:R-:W-:Y:S05]  /*25400*/  @!P1 BRA `(.L_x_587) ;  /* 0x0000000000709947 */ /* 0x000fea0003800000 */
[----:B------:R-:W-:-:S13]  /*25410*/  ISETP.NE.AND P0, PT, R17, RZ, PT ;  /* 0x000000ff1100720c */ /* 0x000fda0003f05270 */
[----:B------:R-:W2:Y:S02]  /*25420*/  @!P0 LDC R17, c[0x0][0x9f0] ;  /* 0x00027c00ff118b82 */ /* 0x000ea40000000800 */
[----:B--2---:R-:W-:-:S04]  /*25430*/  IABS R2, R17 ;  /* 0x0000001100027213 */ /* 0x004fc80000000000 */
[----:B01----:R-:W0:Y:S08]  /*25440*/  I2F.RP R4, R2 ;  /* 0x0000000200047306 */ /* 0x003e300000209400 */
[----:B0-----:R-:W0:Y:S02]  /*25450*/  MUFU.RCP R4, R4 ;  /* 0x0000000400047308 */ /* 0x001e240000001000 */
[----:B0-----:R-:W-:-:S06]  /*25460*/  VIADD R4, R4, 0xffffffe ;  /* 0x0ffffffe04047836 */ /* 0x001fcc0000000000 */
[----:B------:R0:W1:Y:S02]  /*25470*/  F2I.FTZ.U32.TRUNC.NTZ R5, R4 ;  /* 0x0000000400057305 */ /* 0x000064000021f000 */
[----:B0-----:R-:W-:Y:S02]  /*25480*/  IMAD.MOV.U32 R4, RZ, RZ, RZ ;  /* 0x000000ffff047224 */ /* 0x001fe400078e00ff */
[----:B-1----:R-:W-:-:S04]  /*25490*/  IMAD.MOV R0, RZ, RZ, -R5 ;  /* 0x000000ffff007224 */ /* 0x002fc800078e0a05 */
[----:B------:R-:W-:-:S04]  /*254a0*/  IMAD R0, R0, R2, RZ ;  /* 0x0000000200007224 */ /* 0x000fc800078e02ff */
[----:B------:R-:W-:Y:S01]  /*254b0*/  IMAD.HI.U32 R6, R5, R0, R4 ;  /* 0x0000000005067227 */ /* 0x000fe200078e0004 */
[----:B------:R-:W-:Y:S02]  /*254c0*/  IABS R0, R17 ;  /* 0x0000001100007213 */ /* 0x000fe40000000000 */
[----:B------:R-:W-:-:S03]  /*254d0*/  IADD3 R4, R20, -0x1, R17 ;  /* 0xffffffff14047810 */ /* 0x000fc60007ffe011 */
[----:B------:R-:W-:Y:S01]  /*254e0*/  IMAD.MOV R0, RZ, RZ, -R0 ;  /* 0x000000ffff007224 */ /* 0x000fe200078e0a00 */
[----:B------:R-:W-:Y:S02]  /*254f0*/  IABS R3, R4 ;  /* 0x0000000400037213 */ /* 0x000fe40000000000 */
[----:B------:R-:W-:Y:S02]  /*25500*/  LOP3.LUT R4, R4, R17, RZ, 0x3c, !PT ;  /* 0x0000001104047212 */ /* 0x000fe400078e3cff */
[----:B------:R-:W-:Y:S01]  /*25510*/  MOV R5, R0 ;  /* 0x0000000000057202 */ /* 0x000fe20000000f00 */
[----:B------:R-:W-:Y:S01]  /*25520*/  IMAD.HI.U32 R0, R6, R3, RZ ;  /* 0x0000000306007227 */ /* 0x000fe200078e00ff */
[----:B------:R-:W-:-:S03]  /*25530*/  ISETP.GE.AND P2, PT, R4, RZ, PT ;  /* 0x000000ff0400720c */ /* 0x000fc60003f46270 */
        /* <DEDUP_REMOVED lines=8> */
[----:B------:R-:W-:-:S07]  /*255c0*/  @!P1 LOP3.LUT R0, RZ, R17, RZ, 0x33, !PT ;  /* 0x00000011ff009212 */ /* 0x000fce00078e33ff */
.L_x_587:
[----:B------:R-:W-:Y:S05]  /*255d0*/  BSYNC B0 ;  /* 0x0000000000007941 */ /* 0x000fea0003800000 */
.L_x_586:
[----:B------:R-:W-:-:S05]  /*255e0*/  IMAD R3, R21, R0, RZ ;  /* 0x0000000015037224 */ /* 0x000fca00078e02ff */
[----:B------:R-:W-:Y:S01]  /*255f0*/  VIADDMNMX R2, R3, R0, R20, PT ;  /* 0x0000000003027246 */ /* 0x000fe20003800114 */
[----:B------:R2:W-:Y:S03]  /*25600*/  STL [R1+0x2c], R3 ;  /* 0x00002c0301007387 */ /* 0x0005e60000100800 */
[----:B------:R-:W-:Y:S01]  /*25610*/  ISETP.GT.AND P0, PT, R2, R3, PT ;  /* 0x000000030200720c */ /* 0x000fe20003f04270 */
[----:B------:R2:W-:-:S12]  /*25620*/  STL [R1+0x4c], R2 ;  /* 0x00004c0201007387 */ /* 0x0005d80000100800 */
[----:B--2---:R-:W-:Y:S05]  /*25630*/  @P0 BRA `(.L_x_588) ;  /* 0x0000000000480947 */ /* 0x004fea0003800000 */
[----:B------:R-:W2:Y:S02]  /*25640*/  S2R R2, SR_TID.X ;  /* 0x0000000000027919 */ /* 0x000ea40000002100 */
[----:B--2---:R-:W-:-:S04]  /*25650*/  LOP3.LUT R2, R2, 0x7f, RZ, 0xc0, !PT ;  /* 0x0000007f02027812 */ /* 0x004fc800078ec0ff */
[----:B------:R-:W-:-:S13]  /*25660*/  ISETP.NE.AND P0, PT, R2, RZ, PT ;  /* 0x000000ff0200720c */ /* 0x000fda0003f05270 */
[----:B------:R-:W-:Y:S05]  /*25670*/  @P0 BRA `(.L_x_589) ;  /* 0x0000003800940947 */ /* 0x000fea0003800000 */
[----:B------:R-:W2:Y:S01]  /*25680*/  S2R R2, SR_LANEID ;  /* 0x0000000000027919 */ /* 0x000ea20000000000 */
[----:B------:R-:W-:Y:S01]  /*25690*/  VOTEU.ANY UR4, UPT, PT ;  /* 0x0000000000047886 */ /* 0x000fe200038e0100 */
[----:B01----:R-:W0:Y:S01]  /*256a0*/  LDC.64 R4, c[0x0][0xc60] ;  /* 0x00031800ff047b82 */ /* 0x003e220000000a00 */
[----:B------:R-:W2:Y:S02]  /*256b0*/  FLO.U32 R0, UR4 ;  /* 0x0000000400007d00 */ /* 0x000ea400080e0000 */
[----:B--2---:R-:W-:-:S06]  /*256c0*/  ISETP.EQ.U32.AND P0, PT, R0, R2, PT ;  /* 0x000000020000720c */ /* 0x004fcc0003f02070 */
[----:B------:R-:W0:Y:S07]  /*256d0*/  POPC R2, UR4 ;  /* 0x0000000400027d09 */ /* 0x000e2e0008000000 */
[----:B0-----:R-:W2:Y:S04]  /*256e0*/  @P0 ATOMG.E.ADD.STRONG.GPU PT, R2, desc[UR42][R4.64], R2 ;  /* 0x00000002040209a8 */ /* 0x001ea800081ee1ea */
[----:B--2---:R0:W1:Y:S02]  /*256f0*/  SHFL.IDX PT, R2, R2, R0, 0x1f ;  /* 0x00001f0002027589 */ /* 0x00406400000e0000 */
[----:B0-----:R-:W0:Y:S02]  /*25700*/  S2R R0, SR_LTMASK ;  /* 0x0000000000007919 */ /* 0x001e240000003900 */
[----:B0-----:R-:W-:-:S06]  /*25710*/  LOP3.LUT R0, R0, UR4, RZ, 0xc0, !PT ;  /* 0x0000000400007c12 */ /* 0x001fcc000f8ec0ff */
[----:B------:R-:W1:Y:S02]  /*25720*/  POPC R0, R0 ;  /* 0x0000000000007309 */ /* 0x000e640000000000 */
[----:B-1----:R-:W-:-:S05]  /*25730*/  IADD3 R0, R2, UR38, R0 ;  /* 0x0000002602007c10 */ /* 0x002fca000fffe000 */
[----:B------:R2:W-:Y:S01]  /*25740*/  STL [R1], R0 ;  /* 0x0000000001007387 */ /* 0x0005e20000100800 */
[----:B------:R-:W-:Y:S05]  /*25750*/  BRA `(.L_x_589) ;  /* 0x00000038005c7947 */ /* 0x000fea0003800000 */
.L_x_588:
[----:B------:R-:W-:Y:S01]  /*25760*/  IADD3 R0, R18, 0x28400, RZ ;  /* 0x0002840012007810 */ /* 0x000fe20007ffe0ff */
[----:B------:R-:W-:Y:S03]  /*25770*/  BSSY B6, `(.L_x_590) ;  /* 0x0000013000067945 */ /* 0x000fe60003800000 */
[----:B------:R-:W-:-:S13]  /*25780*/  LOP3.LUT P0, RZ, R0, 0x3ff, RZ, 0xc0, !PT ;  /* 0x000003ff00ff7812 */ /* 0x000fda000780c0ff */
[----:B------:R-:W-:Y:S05]  /*25790*/  @!P0 BRA `(.L_x_591) ;  /* 0x0000000000408947 */ /* 0x000fea0003800000 */
[----:B------:R-:W-:Y:S01]  /*257a0*/  MOV R2, 0x0 ;  /* 0x0000000000027802 */ /* 0x000fe20000000f00 */
[----:B------:R-:W-:Y:S01]  /*257b0*/  ULDC.64 UR6, c[0x4][0xc0] ;  /* 0x0100300000067ab9 */ /* 0x000fe20000000a00 */
[----:B------:R-:W-:Y:S01]  /*257c0*/  ULDC.64 UR8, c[0x4][0xc8] ;  /* 0x0100320000087ab9 */ /* 0x000fe20000000a00 */
[----:B------:R-:W-:Y:S01]  /*257d0*/  ULDC.64 UR4, c[0x4][0x8] ;  /* 0x0100020000047ab9 */ /* 0x000fe20000000a00 */
[----:B01----:R-:W-:Y:S01]  /*257e0*/  IMAD.U32 R4, RZ, RZ, UR6 ;  /* 0x00000006ff047e24 */ /* 0x003fe2000f8e00ff */
[----:B------:R-:W-:Y:S01]  /*257f0*/  MOV R10, UR4 ;  /* 0x00000004000a7c02 */ /* 0x000fe20008000f00 */
[----:B------:R-:W0:Y:S01]  /*25800*/  LDC.64 R2, c[0x4][R2] ;  /* 0x0100000002027b82 */ /* 0x000e220000000a00 */
[----:B------:R-:W-:Y:S02]  /*25810*/  IMAD.U32 R5, RZ, RZ, UR7 ;  /* 0x00000007ff057e24 */ /* 0x000fe4000f8e00ff */
[----:B------:R-:W-:Y:S02]  /*25820*/  IMAD.U32 R6, RZ, RZ, UR8 ;  /* 0x00000008ff067e24 */ /* 0x000fe4000f8e00ff */
[----:B------:R-:W-:-:S02]  /*25830*/  IMAD.U32 R7, RZ, RZ, UR9 ;  /* 0x00000009ff077e24 */ /* 0x000fc4000f8e00ff */
[----:B------:R-:W-:Y:S02]  /*25840*/  IMAD.U32 R11, RZ, RZ, UR5 ;  /* 0x00000005ff0b7e24 */ /* 0x000fe4000f8e00ff */
[----:B------:R-:W-:Y:S02]  /*25850*/  IMAD.MOV.U32 R8, RZ, RZ, 0x70 ;  /* 0x00000070ff087424 */ /* 0x000fe400078e00ff */
[----:B------:R-:W-:Y:S02]  /*25860*/  IMAD.MOV.U32 R12, RZ, RZ, 0x1 ;  /* 0x00000001ff0c7424 */ /* 0x000fe400078e00ff */
[----:B------:R-:W-:-:S07]  /*25870*/  IMAD.MOV.U32 R13, RZ, RZ, RZ ;  /* 0x000000ffff0d7224 */ /* 0x000fce00078e00ff */
[----:B------:R-:W-:-:S07]  /*25880*/  LEPC R20, `(.L_x_591) ;  /* 0x000000001014794e */ /* 0x000fce0000000000 */
[----:B0-----:R-:W-:Y:S05]  /*25890*/  CALL.ABS.NOINC R2 ;  /* 0x0000000002007343 */ /* 0x001fea0003c00000 */
.L_x_591:
[----:B------:R-:W-:Y:S05]  /*258a0*/  BSYNC B6 ;  /* 0x0000000000067941 */ /* 0x000fea0003800000 */
.L_x_590:
[----:B------:R-:W2:Y:S01]  /*258b0*/  LDL.LU R17, [R1+0x10] ;  /* 0x0000100001117983 */ /* 0x000ea20000300800 */
[----:B------:R-:W-:Y:S01]  /*258c0*/  IADD3 R0, R18, 0x10400, RZ ;  /* 0x0001040012007810 */ /* 0x000fe20007ffe0ff */
[----:B------:R-:W-:Y:S03]  /*258d0*/  BSSY B6, `(.L_x_592) ;  /* 0x0000016000067945 */ /* 0x000fe60003800000 */
        /* <DEDUP_REMOVED lines=20> */
[----:B0-2---:R-:W-:Y:S05]  /*25a20*/  CALL.ABS.NOINC R2 ;  /* 0x0000000002007343 */ /* 0x005fea0003c00000 */
.L_x_593:
[----:B------:R-:W-:Y:S05]  /*25a30*/  BSYNC B6 ;  /* 0x0000000000067941 */ /* 0x000fea0003800000 */
.L_x_592:
        /* <DEDUP_REMOVED lines=20> */
.L_x_595:
[----:B------:R-:W-:Y:S05]  /*25b80*/  BSYNC B6 ;  /* 0x0000000000067941 */ /* 0x000fea0003800000 */
.L_x_594:
[----:B------:R-:W-:Y:S01]  /*25b90*/  LOP3.LUT P6, RZ, R17, 0x1, RZ, 0xc0, !PT ;  /* 0x0000000111ff7812 */ /* 0x000fe200078cc0ff */
[----:B------:R-:W-:-:S12]  /*25ba0*/  BSSY B6, `(.L_x_596) ;  /* 0x0000012000067945 */ /* 0x000fd80003800000 */
[----:B------:R-:W-:Y:S05]  /*25bb0*/  @!P6 BRA `(.L_x_597) ;  /* 0x000000000040e947 */ /* 0x000fea0003800000 */
[----:B------:R-:W-:Y:S01]  /*25bc0*/  MOV R2, 0x0 ;  /* 0x0000000000027802 */ /* 0x000fe20000000f00 */
[----:B------:R-:W-:Y:S01]  /*25bd0*/  ULDC.64 UR4, c[0x4][0xc0] ;  /* 0x0100300000047ab9 */ /* 0x000fe20000000a00 */
[----:B------:R-:W-:Y:S01]  /*25be0*/  ULDC.64 UR6, c[0x4][0xc8] ;  /* 0x0100320000067ab9 */ /* 0x000fe20000000a00 */
[----:B------:R-:W-:Y:S01]  /*25bf0*/  ULDC.64 UR8, c[0x4][0x20] ;  /* 0x0100080000087ab9 */ /* 0x000fe20000000a00 */
[----:B01----:R-:W-:Y:S01]  /*25c00*/  MOV R4, UR4 ;  /* 0x0000000400047c02 */ /* 0x003fe20008000f00 */
[----:B------:R-:W-:Y:S01]  /*25c10*/  IMAD.U32 R5, RZ, RZ, UR5 ;  /* 0x00000005ff057e24 */ /* 0x000fe2000f8e00ff */
        /* <DEDUP_REMOVED lines=9> */
[----:B0-2---:R-:W-:Y:S05]  /*25cb0*/  CALL.ABS.NOINC R2 ;  /* 0x0000000002007343 */ /* 0x005fea0003c00000 */
.L_x_597:
[----:B------:R-:W-:Y:S05]  /*25cc0*/  BSYNC B6 ;  /* 0x0000000000067941 */ /* 0x000fea0003800000 */
.L_x_596:
[----:B------:R-:W3:Y:S01]  /*25cd0*/  LDL.LU R2, [R1+0x30] ;  /* 0x0000300001027983 */ /* 0x000ee20000300800 */
[----:B------:R-:W-:-:S03]  /*25ce0*/  ULDC.64 UR4, c[0x0][0x9f8] ;  /* 0x00027e0000047ab9 */ /* 0x000fc60000000a00 */
[----:B--2---:R-:W2:Y:S04]  /*25cf0*/  LDL.LU R17, [R1+0x44] ;  /* 0x0000440001117983 */ /* 0x004ea80000300800 */
[----:B------:R-:W4:Y:S01]  /*25d00*/  LDL R9, [R1+0x8] ;  /* 0x0000080001097983 */ /* 0x000f220000100800 */
[----:B------:R-:W-:-:S04]  /*25d10*/  ISETP.NE.U32.AND P0, PT, RZ, UR4, PT ;  /* 0x00000004ff007c0c */ /* 0x000fc8000bf05070 */
[----:B------:R-:W-:-:S13]  /*25d20*/  ISETP.NE.AND.EX P0, PT, RZ, UR5, PT, P0 ;  /* 0x00000005ff007c0c */ /* 0x000fda000bf05300 */
[----:B---3--:R-:W-:-:S04]  /*25d30*/  @P0 IADD3 R2, P1, R2, UR4, RZ ;  /* 0x0000000402020c10 */ /* 0x008fc8000ff3e0ff */
[----:B--2---:R-:W-:Y:S01]  /*25d40*/  @P0 IADD3.X R3, R17, UR5, RZ, P1, !PT ;  /* 0x0000000511030c10 */ /* 0x004fe20008ffe4ff */
[----:B------:R-:W-:-:S04]  /*25d50*/  ULDC.64 UR4, c[0x0][0xa08] ;  /* 0x0002820000047ab9 */ /* 0x000fc80000000a00 */
[----:B----4-:R2:W3:Y:S02]  /*25d60*/  @P0 LDG.E R9, desc[UR42][R2.64] ;  /* 0x0000002a02090981 */ /* 0x0104e4000c1e1900 */
[----:B--2---:R-:W2:Y:S01]  /*25d70*/  LDC.64 R2, c[0x0][0x418] ;  /* 0x00010600ff027b82 */ /* 0x004ea20000000a00 */
[----:B---3--:R-:W-:Y:S01]  /*25d80*/  SHF.R.S32.HI R10, RZ, 0x1f, R9 ;  /* 0x0000001fff0a7819 */ /* 0x008fe20000011409 */
[----:B------:R3:W-:Y:S01]  /*25d90*/  @P0 STL [R1+0x8], R9 ;  /* 0x0000080901000387 */ /* 0x0007e20000100800 */
[----:B--2---:R-:W-:Y:S01]  /*25da0*/  LOP3.LUT P0, RZ, R2, UR4, RZ, 0xfc, !PT ;  /* 0x0000000402ff7c12 */ /* 0x004fe2000f80fcff */
[----:B------:R-:W-:Y:S02]  /*25db0*/  UMOV UR4, 0xffffffff ;  /* 0xffffffff00047882 */ /* 0x000fe40000000000 */
[----:B------:R3:W-:Y:S01]  /*25dc0*/  STL [R1+0x30], R10 ;  /* 0x0000300a01007387 */ /* 0x0007e20000100800 */
[----:B------:R-:W-:-:S04]  /*25dd0*/  LOP3.LUT P0, RZ, R3, UR5, RZ, 0xfc, P0 ;  /* 0x0000000503ff7c12 */ /* 0x000fc8000800fcff */
[----:B------:R-:W-:Y:S01]  /*25de0*/  SEL R17, R9, RZ, !P0 ;  /* 0x000000ff09117207 */ /* 0x000fe20004000000 */
[----:B------:R-:W-:Y:S08]  /*25df0*/  BRA.DIV UR4, `(.L_x_598) ;  /* 0x0000009604507947 */ /* 0x000ff0000b800000 */
[----:B------:R-:W2:Y:S02]  /*25e00*/  S2R R0, SR_TID.X ;  /* 0x0000000000007919 */ /* 0x000ea40000002100 */
[----:B--2---:R-:W-:-:S04]  /*25e10*/  SHF.R.U32.HI R0, RZ, 0x5, R0 ;  /* 0x00000005ff007819 */ /* 0x004fc80000011600 */
[----:B------:R-:W-:-:S05]  /*25e20*/  LOP3.LUT R0, R0, 0x3, RZ, 0xc0, !PT ;  /* 0x0000000300007812 */ /* 0x000fca00078ec0ff */
[----:B------:R2:W4:Y:S02]  /*25e30*/  SHFL.IDX PT, R14, R0, RZ, 0x1f ;  /* 0x00001fff000e7589 */ /* 0x00052400000e0000 */
.L_x_870:
[----:B--2---:R-:W2:Y:S01]  /*25e40*/  LDL.LU R0, [R1+0x10] ;  /* 0x0000100001007983 */ /* 0x004ea20000300800 */
[----:B------:R-:W-:Y:S02]  /*25e50*/  PLOP3.LUT P1, PT, PT, PT, PT, 0x8, 0x0 ;  /* 0x000000000000781c */ /* 0x000fe40003f2e170 */
[----:B----4-:R-:W-:Y:S02]  /*25e60*/  ISETP.NE.AND P0, PT, R14, RZ, PT ;  /* 0x000000ff0e00720c */ /* 0x010fe40003f05270 */
[----:B--2---:R-:W-:-:S09]  /*25e70*/  LOP3.LUT R0, R0, 0xfffffffe, RZ, 0xc0, !PT ;  /* 0xfffffffe00007812 */ /* 0x004fd200078ec0ff */
[----:B------:R-:W-:-:S05]  /*25e80*/  @P1 LOP3.LUT R0, R0, 0x1, RZ, 0xfc, !PT ;  /* 0x0000000100001812 */ /* 0x000fca00078efcff */
[----:B------:R2:W-:Y:S01]  /*25e90*/  STL [R1+0x10], R0 ;  /* 0x0000100001007387 */ /* 0x0005e20000100800 */
[----:B------:R-:W-:Y:S05]  /*25ea0*/  @P0 BRA `(.L_x_599) ;  /* 0x0000000400900947 */ /* 0x000fea0003800000 */
[----:B------:R-:W-:-:S03]  /*25eb0*/  UMOV UR4, 0xffffffff ;  /* 0xffffffff00047882 */ /* 0x000fc60000000000 */
[----:B------:R-:W-:Y:S05]  /*25ec0*/  BRA.DIV UR4, `(.L_x_600) ;  /* 0x0000009604507947 */ /* 0x000fea000b800000 */
[----:B------:R-:W-:-:S13]  /*25ed0*/  ELECT P6, URZ, PT ;  /* 0x00000000003f782f */ /* 0x000fda00038c0000 */
.L_x_873:
[----:B------:R-:W-:Y:S05]  /*25ee0*/  @!P6 BRA `(.L_x_599) ;  /* 0x000000040080e947 */ /* 0x000fea0003800000 */
[----:B--2---:R-:W0:Y:S01]  /*25ef0*/  LDL R0, [R1+0x4c] ;  /* 0x00004c0001007983 */ /* 0x004e220000100800 */
[----:B------:R-:W-:-:S04]  /*25f00*/  ISETP.NE.U32.AND P0, PT, R2, RZ, PT ;  /* 0x000000ff0200720c */ /* 0x000fc80003f05070 */
[----:B------:R-:W-:Y:S01]  /*25f10*/  ISETP.NE.AND.EX P0, PT, R3, RZ, PT, P0 ;  /* 0x000000ff0300720c */ /* 0x000fe20003f05300 */
[----:B01----:R-:W-:-:S12]  /*25f20*/  VIADD R4, R0, 0xffffffff ;  /* 0xffffffff00047836 */ /* 0x003fd80000000000 */
[----:B------:R-:W-:Y:S05]  /*25f30*/  @!P0 BRA `(.L_x_601) ;  /* 0x0000000000488947 */ /* 0x000fea0003800000 */
[----:B------:R-:W0:Y:S01]  /*25f40*/  LDC R8, c[0x0][0x43c] ;  /* 0x00010f00ff087b82 */ /* 0x000e220000000800 */
[----:B------:R-:W-:Y:S01]  /*25f50*/  MOV R0, R4 ;  /* 0x0000000400007202 */ /* 0x000fe20000000f00 */
[----:B------:R-:W-:Y:S01]  /*25f60*/  ULDC.64 UR4, c[0x0][0x428] ;  /* 0x00010a0000047ab9 */ /* 0x000fe20000000a00 */
[----:B0-----:R-:W-:-:S13]  /*25f70*/  ISETP.NE.AND P0, PT, R8, 0x1, PT ;  /* 0x000000010800780c */ /* 0x001fda0003f05270 */
[----:B------:R-:W0:Y:S02]  /*25f80*/  @P0 LDC.64 R6, c[0x0][0x440] ;  /* 0x00011000ff060b82 */ /* 0x000e240000000a00 */
[----:B0-----:R-:W-:-:S05]  /*25f90*/  @P0 IMAD.HI.U32 R6, R4, R6, RZ ;  /* 0x0000000604060227 */ /* 0x001fca00078e00ff */
[----:B------:R-:W-:-:S04]  /*25fa0*/  @P0 SHF.R.U32.HI R0, RZ, R7, R6 ;  /* 0x00000007ff000219 */ /* 0x000fc80000011606 */
[--C-:B------:R-:W-:Y:S01]  /*25fb0*/  SHF.R.S32.HI R7, RZ, 0x1f, R0.reuse ;  /* 0x0000001fff077819 */ /* 0x100fe20000011400 */
[--C-:B------:R-:W-:Y:S02]  /*25fc0*/  IMAD.MOV R5, RZ, RZ, -R0.reuse ;  /* 0x000000ffff057224 */ /* 0x100fe400078e0a00 */
[----:B------:R-:W-:Y:S02]  /*25fd0*/  IMAD.MOV.U32 R6, RZ, RZ, R0 ;  /* 0x000000ffff067224 */ /* 0x000fe400078e0000 */
[----:B------:R-:W-:Y:S02]  /*25fe0*/  IMAD R4, R8, R5, R4 ;  /* 0x0000000508047224 */ /* 0x000fe400078e0204 */
[----:B------:R-:W-:Y:S02]  /*25ff0*/  IMAD R5, R10, UR4, RZ ;  /* 0x000000040a057c24 */ /* 0x000fe4000f8e02ff */
[----:B------:R-:W-:-:S04]  /*26000*/  IMAD.WIDE.U32 R6, R9, UR4, R6 ;  /* 0x0000000409067c25 */ /* 0x000fc8000f8e0006 */
[----:B------:R-:W-:Y:S01]  /*26010*/  IMAD R0, R9, UR5, R5 ;  /* 0x0000000509007c24 */ /* 0x000fe2000f8e0205 */
[----:B------:R-:W-:-:S03]  /*26020*/  LEA R2, P0, R6, R2, 0x2 ;  /* 0x0000000206027211 */ /* 0x000fc600078010ff */
[----:B------:R-:W-:-:S05]  /*26030*/  IMAD.IADD R0, R7, 0x1, R0 ;  /* 0x0000000107007824 */ /* 0x000fca00078e0200 */
[----:B------:R-:W-:-:S05]  /*26040*/  LEA.HI.X R3, R6, R3, R0, 0x2, P0 ;  /* 0x0000000306037211 */ /* 0x000fca00000f1400 */
[----:B------:R0:W5:Y:S02]  /*26050*/  LDG.E R17, desc[UR42][R2.64] ;  /* 0x0000002a02117981 */ /* 0x000164000c1e1900 */
.L_x_601:
[----:B------:R-:W2:Y:S04]  /*26060*/  LDL R0, [R1+0x14] ;  /* 0x0000140001007983 */ /* 0x000ea80000100800 */
[----:B0-----:R-:W4:Y:S01]  /*26070*/  LDL R2, [R1+0x1c] ;  /* 0x00001c0001027983 */ /* 0x001f220000100800 */
[----:B---3--:R-:W0:Y:S02]  /*26080*/  S2R R9, SR_TID.X ;  /* 0x0000000000097919 */ /* 0x008e240000002100 */
[----:B0-----:R-:W-:-:S04]  /*26090*/  LOP3.LUT R9, R9, 0x7f, RZ, 0xc0, !PT ;  /* 0x0000007f09097812 */ /* 0x001fc800078ec0ff */
[----:B------:R-:W-:Y:S01]  /*260a0*/  ISETP.NE.AND P1, PT, R9, RZ, PT ;  /* 0x000000ff0900720c */ /* 0x000fe20003f25270 */
[----:B--2---:R-:W-:Y:S01]  /*260b0*/  IMAD R0, R0, 0x8, R18 ;  /* 0x0000000800007824 */ /* 0x004fe200078e0212 */
[----:B----4-:R-:W-:-:S04]  /*260c0*/  SHF.L.U32 R3, R2, 0x1f, RZ ;  /* 0x0000001f02037819 */ /* 0x010fc800000006ff */
[----:B------:R-:W0:Y:S02]  /*260d0*/  SYNCS.PHASECHK.TRANS64.TRYWAIT P0, [R0+URZ+0x38880], R3 ;  /* 0x03888003000075a7 */ /* 0x000e24000800017f */
[----:B0-----:R-:W-:Y:S05]  /*260e0*/  @!P0 BRA `(.L_x_602) ;  /* 0x0000009000e88947 */ /* 0x001fea0003800000 */
.L_x_874:
[----:B------:R-:W-:Y:S05]  /*260f0*/  @P1 BRA `(.L_x_603) ;  /* 0x00000000001c1947 */ /* 0x000fea0003800000 */
[----:B------:R-:W1:Y:S02]  /*26100*/  S2R R2, SR_TID.X ;  /* 0x0000000000027919 */ /* 0x000e640000002100 */
[----:B-1----:R-:W-:Y:S02]  /*26110*/  LOP3.LUT R5, R2, 0x1f, RZ, 0xc0, !PT ;  /* 0x0000001f02057812 */ /* 0x002fe400078ec0ff */
[----:B------:R-:W-:Y:S02]  /*26120*/  MOV R2, 0x8000 ;  /* 0x0000800000027802 */ /* 0x000fe40000000f00 */
[----:B------:R-:W-:Y:S02]  /*26130*/  ISETP.NE.AND P0, PT, R5, RZ, PT ;  /* 0x000000ff0500720c */ /* 0x000fe40003f05270 */
[----:B------:R1:W-:Y:S11]  /*26140*/  SYNCS.ARRIVE.TRANS64 RZ, [R0+URZ+0x38870], R2 ;  /* 0x0388700200ff79a7 */ /* 0x0003f6000800003f */
[----:B-1----:R-:W-:Y:S05]  /*26150*/  @!P0 BRA `(.L_x_603) ;  /* 0x0000000000048947 */ /* 0x002fea0003800000 */
[----:B------:R-:W-:Y:S01]  /*26160*/  BPT.TRAP 0x1 ;  /* 0x000000040000795c */ /* 0x000fe20000300000 */
.L_x_603:
[----:B------:R-:W2:Y:S04]  /*26170*/  LDL R2, [R1+0x14] ;  /* 0x0000140001027983 */ /* 0x000ea80000100800 */
[----:B------:R-:W3:Y:S01]  /*26180*/  LDL R5, [R1+0x34] ;  /* 0x0000340001057983 */ /* 0x000ee20000100800 */
[----:B------:R-:W-:Y:S01]  /*26190*/  R2UR UR9, R0 ;  /* 0x00000000000972ca */ /* 0x000fe200000e0000 */
[----:B------:R-:W-:Y:S01]  /*261a0*/  UIADD3 UR4, UP0, UR40, 0x470, URZ ;  /* 0x0000047028047890 */ /* 0x000fe2000ff1e03f */
[----:B------:R-:W-:Y:S01]  /*261b0*/  R2UR UR12, R16 ;  /* 0x00000000100c72ca */ /* 0x000fe200000e0000 */
[----:B------:R-:W-:Y:S01]  /*261c0*/  UMOV UR10, URZ ;  /* 0x0000003f000a7c82 */ /* 0x000fe20008000000 */
[----:B-----5:R-:W-:Y:S01]  /*261d0*/  R2UR UR13, R17 ;  /* 0x00000000110d72ca */ /* 0x020fe200000e0000 */
[----:B------:R-:W-:Y:S01]  /*261e0*/  UIADD3.X UR5, URZ, UR41, URZ, UP0, !UPT ;  /* 0x000000293f057290 */ /* 0x000fe200087fe43f */
[----:B------:R-:W-:Y:S01]  /*261f0*/  UMOV UR6, 0x0 ;  /* 0x0000000000067882 */ /* 0x000fe20000000000 */
[----:B------:R-:W-:Y:S01]  /*26200*/  UMOV UR7, 0x14f00000 ;  /* 0x14f0000000077882 */ /* 0x000fe20000000000 */
[----:B------:R-:W-:-:S05]  /*26210*/  UMOV UR15, 0x80 ;  /* 0x00000080000f7882 */ /* 0x000fca0000000000 */
[----:B------:R-:W-:Y:S01]  /*26220*/  UIADD3 UR9, UR9, 0x38870, URZ ;  /* 0x0003887009097890 */ /* 0x000fe2000fffe03f */
[----:B--2---:R-:W-:Y:S02]  /*26230*/  IMAD R2, R2, 0x8000, R18 ;  /* 0x0000800002027824 */ /* 0x004fe400078e0212 */
[----:B---3--:R-:W-:-:S03]  /*26240*/  IMAD R4, R4, 0x80, R5 ;  /* 0x0000008004047824 */ /* 0x008fc600078e0205 */
[----:B------:R-:W-:Y:S02]  /*26250*/  R2UR UR14, R2 ;  /* 0x00000000020e72ca */ /* 0x000fe400000e0000 */
[----:B------:R-:W-:-:S11]  /*26260*/  R2UR UR11, R4 ;  /* 0x00000000040b72ca */ /* 0x000fd600000e0000 */
[----:B------:R-:W-:Y:S02]  /*26270*/  UIADD3 UR8, UR14, 0x10400, URZ ;  /* 0x000104000e087890 */ /* 0x000fe4000fffe03f */
[----:B------:R-:W-:-:S07]  /*26280*/  UIADD3 UR14, UR14, 0x14400, URZ ;  /* 0x000144000e0e7890 */ /* 0x000fce000fffe03f */
[----:B------:R1:W-:Y:S02]  /*26290*/  UTMALDG.4D [UR8], [UR4], desc[UR6] ;  /* 0x00000608040075b4 */ /* 0x0003e40008019000 */
[----:B-1----:R-:W-:Y:S01]  /*262a0*/  UMOV UR8, UR14 ;  /* 0x0000000e00087c82 */ /* 0x002fe20008000000 */
[----:B------:R-:W-:Y:S02]  /*262b0*/  UMOV UR10, UR15 ;  /* 0x0000000f000a7c82 */ /* 0x000fe40008000000 */
[----:B------:R1:W-:Y:S01]  /*262c0*/  UTMALDG.4D [UR8], [UR4], desc[UR6] ;  /* 0x00000608040075b4 */ /* 0x0003e20008019000 */
[----:B------:R-:W2:Y:S02]  /*262d0*/  SYNCS.PHASECHK.TRANS64.TRYWAIT P0, [R0+URZ+0x38840], R3 ;  /* 0x03884003000075a7 */ /* 0x000ea4000800017f */
[----:B-12---:R-:W-:Y:S05]  /*262e0*/  @!P0 BRA `(.L_x_604) ;  /* 0x00000090007c8947 */ /* 0x006fea0003800000 */
.L_x_875:
[----:B------:R-:W-:Y:S05]  /*262f0*/  @P1 BRA `(.L_x_605) ;  /* 0x00000000001c1947 */ /* 0x000fea0003800000 */
[----:B------:R-:W2:Y:S01]  /*26300*/  S2R R5, SR_TID.X ;  /* 0x0000000000057919 */ /* 0x000ea20000002100 */
[----:B01----:R-:W-:-:S04]  /*26310*/  IMAD.MOV.U32 R3, RZ, RZ, 0x8000 ;  /* 0x00008000ff037424 */ /* 0x003fc800078e00ff */
[----:B------:R3:W-:Y:S01]  /*26320*/  SYNCS.ARRIVE.TRANS64 RZ, [R0+URZ+0x38830], R3 ;  /* 0x0388300300ff79a7 */ /* 0x0007e2000800003f */
[----:B--2---:R-:W-:-:S04]  /*26330*/  LOP3.LUT R5, R5, 0x1f, RZ, 0xc0, !PT ;  /* 0x0000001f05057812 */ /* 0x004fc800078ec0ff */
[----:B------:R-:W-:-:S13]  /*26340*/  ISETP.NE.AND P0, PT, R5, RZ, PT ;  /* 0x000000ff0500720c */ /* 0x000fda0003f05270 */
[----:B---3--:R-:W-:Y:S05]  /*26350*/  @!P0 BRA `(.L_x_605) ;  /* 0x0000000000048947 */ /* 0x008fea0003800000 */
[----:B------:R-:W-:Y:S01]  /*26360*/  BPT.TRAP 0x1 ;  /* 0x000000040000795c */ /* 0x000fe20000300000 */
.L_x_605:
[----:B01----:R-:W2:Y:S01]  /*26370*/  LDL.LU R3, [R1+0x10] ;  /* 0x0000100001037983 */ /* 0x003ea20000300800 */
[----:B------:R-:W-:Y:S01]  /*26380*/  R2UR UR14, R2 ;  /* 0x00000000020e72ca */ /* 0x000fe200000e0000 */
[----:B------:R-:W-:Y:S01]  /*26390*/  UIADD3 UR4, UP0, UR40, 0x370, URZ ;  /* 0x0000037028047890 */ /* 0x000fe2000ff1e03f */
[----:B------:R-:W-:Y:S01]  /*263a0*/  R2UR UR9, R0 ;  /* 0x00000000000972ca */ /* 0x000fe200000e0000 */
[----:B------:R-:W-:Y:S01]  /*263b0*/  UMOV UR10, URZ ;  /* 0x0000003f000a7c82 */ /* 0x000fe20008000000 */
[----:B------:R-:W-:Y:S01]  /*263c0*/  PLOP3.LUT P0, PT, PT, PT, PT, 0x80, 0x0 ;  /* 0x000000000000781c */ /* 0x000fe20003f0f070 */
[----:B------:R-:W-:Y:S01]  /*263d0*/  UIADD3.X UR5, URZ, UR41, URZ, UP0, !UPT ;  /* 0x000000293f057290 */ /* 0x000fe200087fe43f */
[----:B------:R-:W-:Y:S01]  /*263e0*/  R2UR UR11, R4 ;  /* 0x00000000040b72ca */ /* 0x000fe200000e0000 */
[----:B------:R-:W-:Y:S01]  /*263f0*/  UMOV UR6, 0x0 ;  /* 0x0000000000067882 */ /* 0x000fe20000000000 */
[----:B------:R-:W-:Y:S01]  /*26400*/  R2UR UR12, R16 ;  /* 0x00000000100c72ca */ /* 0x000fe200000e0000 */
[----:B------:R-:W-:Y:S01]  /*26410*/  UMOV UR7, 0x14f00000 ;  /* 0x14f0000000077882 */ /* 0x000fe20000000000 */
[----:B------:R-:W-:Y:S01]  /*26420*/  R2UR UR13, R17 ;  /* 0x00000000110d72ca */ /* 0x000fe200000e0000 */
[----:B------:R-:W-:-:S02]  /*26430*/  UMOV UR15, 0x80 ;  /* 0x00000080000f7882 */ /* 0x000fc40000000000 */
[----:B------:R-:W-:Y:S02]  /*26440*/  UIADD3 UR8, UR14, 0x28400, URZ ;  /* 0x000284000e087890 */ /* 0x000fe4000fffe03f */
[----:B------:R-:W-:Y:S02]  /*26450*/  UIADD3 UR9, UR9, 0x38830, URZ ;  /* 0x0003883009097890 */ /* 0x000fe4000fffe03f */
[----:B------:R-:W-:-:S07]  /*26460*/  UIADD3 UR14, UR14, 0x2c400, URZ ;  /* 0x0002c4000e0e7890 */ /* 0x000fce000fffe03f */
[----:B------:R0:W-:Y:S02]  /*26470*/  UTMALDG.4D [UR8], [UR4], desc[UR6] ;  /* 0x00000608040075b4 */ /* 0x0001e40008019000 */
[----:B0-----:R-:W-:Y:S01]  /*26480*/  UMOV UR8, UR14 ;  /* 0x0000000e00087c82 */ /* 0x001fe20008000000 */
[----:B------:R-:W-:Y:S02]  /*26490*/  UMOV UR10, UR15 ;  /* 0x0000000f000a7c82 */ /* 0x000fe40008000000 */
[----:B------:R4:W-:Y:S01]  /*264a0*/  UTMALDG.4D [UR8], [UR4], desc[UR6] ;  /* 0x00000608040075b4 */ /* 0x0009e20008019000 */
[----:B--2---:R-:W-:-:S04]  /*264b0*/  LOP3.LUT R3, R3, 0xfffffffe, RZ, 0xc0, !PT ;  /* 0xfffffffe03037812 */ /* 0x004fc800078ec0ff */
[----:B------:R-:W-:-:S05]  /*264c0*/  @P0 LOP3.LUT R3, R3, 0x1, RZ, 0xfc, !PT ;  /* 0x0000000103030812 */ /* 0x000fca00078efcff */
[----:B------:R4:W-:Y:S01]  /*264d0*/  STL [R1+0x10], R3 ;  /* 0x0000100301007387 */ /* 0x0009e20000100800 */
[----:B------:R-:W-:Y:S01]  /*264e0*/  NOP ;  /* 0x0000000000007918 */ /* 0x000fe20000000000 */
.L_x_599:
[----:B----4-:R-:W2:Y:S04]  /*264f0*/  LDL.LU R3, [R1+0x48] ;  /* 0x0000480001037983 */ /* 0x010ea80000300800 */
[----:B01----:R-:W4:Y:S01]  /*26500*/  LDL.LU R4, [R1+0x58] ;  /* 0x0000580001047983 */ /* 0x003f220000300800 */
[----:B------:R-:W-:Y:S05]  /*26510*/  WARPSYNC.ALL ;  /* 0x0000000000007948 */ /* 0x000fea0003800000 */
[----:B------:R-:W-:Y:S01]  /*26520*/  ULDC.64 UR4, c[0x0][0x298] ;  /* 0x0000a60000047ab9 */ /* 0x000fe20000000a00 */
[----:B------:R-:W-:Y:S01]  /*26530*/  ULDC.64 UR6, c[0x0][0xa00] ;  /* 0x0002800000067ab9 */ /* 0x000fe20000000a00 */
[----:B------:R-:W-:Y:S01]  /*26540*/  VIADD R2, R18, 0x20400 ;  /* 0x0002040012027836 */ /* 0x000fe20000000000 */
[----:B------:R-:W-:Y:S01]  /*26550*/  BAR.SYNC.DEFER_BLOCKING 0x8, 0x180 ;  /* 0x0206000000007b1d */ /* 0x000fe20000010000 */
[----:B------:R-:W-:-:S03]  /*26560*/  ISETP.NE.U32.AND P0, PT, RZ, UR6, PT ;  /* 0x00000006ff007c0c */ /* 0x000fc6000bf05070 */
[----:B------:R-:W-:Y:S02]  /*26570*/  LOP3.LUT P1, RZ, R2, 0x3ff, RZ, 0xc0, !PT ;  /* 0x000003ff02ff7812 */ /* 0x000fe4000782c0ff */
[----:B------:R-:W-:Y:S01]  /*26580*/  ISETP.NE.AND.EX P0, PT, RZ, UR7, PT, P0 ;  /* 0x00000007ff007c0c */ /* 0x000fe2000bf05300 */
[----:B------:R-:W-:Y:S03]  /*26590*/  BSSY B6, `(.L_x_606) ;  /* 0x000001c000067945 */ /* 0x000fe60003800000 */
[----:B------:R-:W-:Y:S02]  /*265a0*/  SEL R19, R19, RZ, !P0 ;  /* 0x000000ff13137207 */ /* 0x000fe40004000000 */
[----:B--2---:R-:W-:Y:S02]  /*265b0*/  SHF.R.S32.HI R0, RZ, 0x1f, R3 ;  /* 0x0000001fff007819 */ /* 0x004fe40000011403 */
[----:B----4-:R-:W-:-:S03]  /*265c0*/  SEL R4, R4, RZ, !P0 ;  /* 0x000000ff04047207 */ /* 0x010fc60004000000 */
[----:B------:R-:W-:-:S04]  /*265d0*/  IMAD R0, R0, UR4, RZ ;  /* 0x0000000400007c24 */ /* 0x000fc8000f8e02ff */
[C---:B------:R-:W-:Y:S02]  /*265e0*/  IMAD R0, R3.reuse, UR5, R0 ;  /* 0x0000000503007c24 */ /* 0x040fe4000f8e0200 */
[----:B------:R-:W-:-:S05]  /*265f0*/  IMAD.WIDE.U32 R2, R3, UR4, RZ ;  /* 0x0000000403027c25 */ /* 0x000fca000f8e00ff */
[----:B------:R-:W-:Y:S01]  /*26600*/  IADD3 R0, R3, R0, RZ ;  /* 0x0000000003007210 */ /* 0x000fe20007ffe0ff */
[----:B------:R0:W-:Y:S04]  /*26610*/  STL.64 [R1+0x50], R2 ;  /* 0x0000500201007387 */ /* 0x0001e80000100a00 */
[----:B------:R0:W-:Y:S04]  /*26620*/  STL [R1+0x48], R4 ;  /* 0x0000480401007387 */ /* 0x0001e80000100800 */
[----:B------:R0:W-:Y:S01]  /*26630*/  STL [R1+0x44], R0 ;  /* 0x0000440001007387 */ /* 0x0001e20000100800 */
[----:B------:R-:W-:Y:S05]  /*26640*/  @!P1 BRA `(.L_x_607) ;  /* 0x0000000000409947 */ /* 0x000fea0003800000 */
[----:B0-----:R-:W-:Y:S01]  /*26650*/  MOV R2, 0x0 ;  /* 0x0000000000027802 */ /* 0x001fe20000000f00 */
[----:B------:R-:W-:Y:S01]  /*26660*/  ULDC.64 UR4, c[0x4][0xc0] ;  /* 0x0100300000047ab9 */ /* 0x000fe20000000a00 */
[----:B------:R-:W-:Y:S01]  /*26670*/  ULDC.64 UR6, c[0x4][0xc8] ;  /* 0x0100320000067ab9 */ /* 0x000fe20000000a00 */
[----:B------:R-:W-:Y:S01]  /*26680*/  ULDC.64 UR8, c[0x4][0x28] ;  /* 0x01000a0000087ab9 */ /* 0x000fe20000000a00 */
[----:B------:R-:W-:Y:S01]  /*26690*/  IMAD.U32 R4, RZ, RZ, UR4 ;  /* 0x00000004ff047e24 */ /* 0x000fe2000f8e00ff */
[----:B---3--:R-:W-:Y:S01]  /*266a0*/  MOV R10, UR8 ;  /* 0x00000008000a7c02 */ /* 0x008fe20008000f00 */
        /* <DEDUP_REMOVED lines=10> */
.L_x_607:
[----:B------:R-:W-:Y:S05]  /*26750*/  BSYNC B6 ;  /* 0x0000000000067941 */ /* 0x000fea0003800000 */
.L_x_606:
[----:B0-----:R-:W2:Y:S01]  /*26760*/  LDL.LU R0, [R1+0x48] ;  /* 0x0000480001007983 */ /* 0x001ea20000300800 */
[----:B------:R-:W0:Y:S01]  /*26770*/  LDC R8, c[0x0][0x448] ;  /* 0x00011200ff087b82 */ /* 0x000e220000000800 */
[----:B------:R-:W-:Y:S01]  /*26780*/  ULDC.64 UR4, c[0x0][0x2d8] ;  /* 0x0000b60000047ab9 */ /* 0x000fe20000000a00 */
[----:B------:R-:W-:Y:S01]  /*26790*/  ULDC.64 UR6, c[0x0][0x280] ;  /* 0x0000a00000067ab9 */ /* 0x000fe20000000a00 */
[----:B------:R-:W4:Y:S04]  /*267a0*/  LDL.LU R4, [R1+0x44] ;  /* 0x0000440001047983 */ /* 0x000f280000300800 */
[----:B------:R-:W4:Y:S04]  /*267b0*/  LDL.LU.64 R2, [R1+0x50] ;  /* 0x0000500001027983 */ /* 0x000f280000300a00 */
[----:B------:R-:W2:Y:S01]  /*267c0*/  LDL.LU R5, [R1+0x4] ;  /* 0x0000040001057983 */ /* 0x000ea20000300800 */
[----:B0-----:R-:W-:Y:S01]  /*267d0*/  ISETP.NE.AND P0, PT, R8, 0x1, PT ;  /* 0x000000010800780c */ /* 0x001fe20003f05270 */
[----:B---3--:R-:W0:-:S12]  /*267e0*/  S2R R9, SR_TID.X ;  /* 0x0000000000097919 */ /* 0x008e180000002100 */
[----:B------:R-:W1:Y:S01]  /*267f0*/  @P0 LDC R7, c[0x0][0x450] ;  /* 0x00011400ff070b82 */ /* 0x000e620000000800 */
[----:B0-----:R-:W-:-:S05]  /*26800*/  IMAD.SHL.U32 R9, R9, 0x10, RZ ;  /* 0x0000001009097824 */ /* 0x001fca00078e00ff */
[----:B------:R-:W-:-:S04]  /*26810*/  LOP3.LUT R9, R9, 0x70, RZ, 0xc0, !PT ;  /* 0x0000007009097812 */ /* 0x000fc800078ec0ff */
[----:B------:R-:W-:Y:S02]  /*26820*/  LOP3.LUT R9, R9, 0x80, RZ, 0xfc, !PT ;  /* 0x0000008009097812 */ /* 0x000fe400078efcff */
[----:B----4-:R-:W-:Y:S02]  /*26830*/  MOV R3, R4 ;  /* 0x0000000400037202 */ /* 0x010fe40000000f00 */
[----:B------:R-:W0:Y:S01]  /*26840*/  S2R R4, SR_TID.X ;  /* 0x0000000000047919 */ /* 0x000e220000002100 */
[----:B------:R-:W-:-:S04]  /*26850*/  IMAD.WIDE.U32 R2, R16, UR4, R2 ;  /* 0x0000000410027c25 */ /* 0x000fc8000f8e0002 */
[----:B--2---:R-:W-:Y:S01]  /*26860*/  IMAD.SHL.U32 R5, R5, 0x80, RZ ;  /* 0x0000008005057824 */ /* 0x004fe200078e00ff */
[C---:B0-----:R-:W-:Y:S01]  /*26870*/  LOP3.LUT R6, R4.reuse, 0x7f, RZ, 0xc0, !PT ;  /* 0x0000007f04067812 */ /* 0x041fe200078ec0ff */
[----:B------:R-:W-:-:S03]  /*26880*/  IMAD.SHL.U32 R4, R4, 0x10, RZ ;  /* 0x0000001004047824 */ /* 0x000fc600078e00ff */
[----:B------:R-:W-:-:S04]  /*26890*/  SHF.R.U32.HI R6, RZ, 0x3, R6 ;  /* 0x00000003ff067819 */ /* 0x000fc80000011606 */
[----:B------:R-:W-:Y:S02]  /*268a0*/  LOP3.LUT R4, R6, 0x70, R4, 0xf8, !PT ;  /* 0x0000007006047812 */ /* 0x000fe400078ef804 */
[----:B------:R-:W0:Y:S01]  /*268b0*/  @P0 LDC R6, c[0x0][0x44c] ;  /* 0x00011300ff060b82 */ /* 0x000e220000000800 */
[----:B------:R-:W-:Y:S01]  /*268c0*/  IMAD R3, R16, UR5, R3 ;  /* 0x0000000510037c24 */ /* 0x000fe2000f8e0203 */
[----:B------:R-:W-:Y:S01]  /*268d0*/  ULDC.64 UR4, c[0x0][0x2e0] ;  /* 0x0000b80000047ab9 */ /* 0x000fe20000000a00 */
[----:B------:R-:W-:Y:S01]  /*268e0*/  LOP3.LUT R4, R4, R5, RZ, 0xfc, !PT ;  /* 0x0000000504047212 */ /* 0x000fe200078efcff */
[----:B------:R-:W-:Y:S02]  /*268f0*/  IMAD R0, R0, UR4, RZ ;  /* 0x0000000400007c24 */ /* 0x000fe4000f8e02ff */
[----:B------:R-:W-:-:S04]  /*26900*/  IMAD.WIDE.U32 R2, R19, UR4, R2 ;  /* 0x0000000413027c25 */ /* 0x000fc8000f8e0002 */
[----:B------:R-:W-:Y:S01]  /*26910*/  IMAD R0, R19, UR5, R0 ;  /* 0x0000000513007c24 */ /* 0x000fe2000f8e0200 */
[----:B------:R-:W-:Y:S01]  /*26920*/  ULDC.64 UR4, c[0x0][0x2d0] ;  /* 0x0000b40000047ab9 */ /* 0x000fe20000000a00 */
[----:B------:R2:W5:Y:S02]  /*26930*/  LDL R19, [R1+0x5c] ;  /* 0x00005c0001137983 */ /* 0x0005640000100800 */
[----:B------:R-:W-:Y:S02]  /*26940*/  IMAD.IADD R3, R3, 0x1, R0 ;  /* 0x0000000103037824 */ /* 0x000fe400078e0200 */
[----:B------:R-:W-:Y:S02]  /*26950*/  IMAD.MOV.U32 R0, RZ, RZ, R4 ;  /* 0x000000ffff007224 */ /* 0x000fe400078e0004 */
[----:B0-----:R-:W-:-:S05]  /*26960*/  @P0 IMAD.HI.U32 R6, R4, R6, RZ ;  /* 0x0000000604060227 */ /* 0x001fca00078e00ff */
[----:B-1----:R-:W-:-:S04]  /*26970*/  @P0 SHF.R.U32.HI R0, RZ, R7, R6 ;  /* 0x00000007ff000219 */ /* 0x002fc80000011606 */
[----:B------:R-:W-:-:S05]  /*26980*/  IADD3 R6, -R0, RZ, RZ ;  /* 0x000000ff00067210 */ /* 0x000fca0007ffe1ff */
[----:B------:R-:W-:Y:S01]  /*26990*/  IMAD R4, R8, R6, R4 ;  /* 0x0000000608047224 */ /* 0x000fe200078e0204 */
[----:B------:R-:W-:Y:S01]  /*269a0*/  SHF.R.S32.HI R6, RZ, 0x1f, R0 ;  /* 0x0000001fff067819 */ /* 0x000fe20000011400 */
[----:B------:R-:W-:-:S04]  /*269b0*/  IMAD.WIDE.U32 R2, R0, UR4, R2 ;  /* 0x0000000400027c25 */ /* 0x000fc8000f8e0002 */
[----:B------:R-:W-:-:S04]  /*269c0*/  IMAD R6, R6, UR4, RZ ;  /* 0x0000000406067c24 */ /* 0x000fc8000f8e02ff */
[----:B------:R-:W-:Y:S01]  /*269d0*/  IMAD R0, R0, UR5, R6 ;  /* 0x0000000500007c24 */ /* 0x000fe2000f8e0206 */
[----:B------:R-:W-:-:S03]  /*269e0*/  ULDC.64 UR4, c[0x0][0x2c8] ;  /* 0x0000b20000047ab9 */ /* 0x000fc60000000a00 */
[----:B------:R-:W-:Y:S01]  /*269f0*/  IMAD.IADD R3, R3, 0x1, R0 ;  /* 0x0000000103037824 */ /* 0x000fe200078e0200 */
[----:B------:R-:W-:Y:S01]  /*26a00*/  SHF.R.S32.HI R0, RZ, 0x1f, R4 ;  /* 0x0000001fff007819 */ /* 0x000fe20000011404 */
[----:B------:R-:W-:-:S04]  /*26a10*/  IMAD.WIDE.U32 R2, R4, UR4, R2 ;  /* 0x0000000404027c25 */ /* 0x000fc8000f8e0002 */
[----:B------:R-:W-:Y:S01]  /*26a20*/  IMAD R0, R0, UR4, RZ ;  /* 0x0000000400007c24 */ /* 0x000fe2000f8e02ff */
[----:B------:R-:W-:Y:S02]  /*26a30*/  ULDC UR4, c[0x0][0x2b8] ;  /* 0x0000ae0000047ab9 */ /* 0x000fe40000000800 */
[----:B------:R-:W-:Y:S02]  /*26a40*/  ISETP.GE.AND P1, PT, R9, UR4, PT ;  /* 0x0000000409007c0c */ /* 0x000fe4000bf26270 */
[----:B------:R2:W5:Y:S01]  /*26a50*/  LDL R9, [R1+0x40] ;  /* 0x0000400001097983 */ /* 0x0005620000100800 */
[----:B------:R-:W0:Y:S01]  /*26a60*/  S2R R7, SR_TID.X ;  /* 0x0000000000077919 */ /* 0x000e220000002100 */
[----:B------:R-:W-:Y:S01]  /*26a70*/  IMAD R0, R4, UR5, R0 ;  /* 0x0000000504007c24 */ /* 0x000fe2000f8e0200 */
[----:B------:R-:W-:-:S04]  /*26a80*/  IADD3 R4, P2, R2, UR6, RZ ;  /* 0x0000000602047c10 */ /* 0x000fc8000ff5e0ff */
[----:B------:R-:W-:Y:S01]  /*26a90*/  IADD3.X R3, R3, UR7, R0, P2, !PT ;  /* 0x0000000703037c10 */ /* 0x000fe200097fe400 */
[----:B0-----:R-:W-:-:S05]  /*26aa0*/  IMAD.SHL.U32 R10, R7, 0x10, RZ ;  /* 0x00000010070a7824 */ /* 0x001fca00078e00ff */
[----:B------:R-:W-:-:S04]  /*26ab0*/  LOP3.LUT R10, R10, 0x70, RZ, 0xc0, !PT ;  /* 0x000000700a0a7812 */ /* 0x000fc800078ec0ff */
[----:B------:R-:W-:Y:S01]  /*26ac0*/  ISETP.GE.AND P0, PT, R10, UR4, PT ;  /* 0x000000040a007c0c */ /* 0x000fe2000bf06270 */
[----:B------:R-:W-:-:S03]  /*26ad0*/  UMOV UR4, 0xffffffff ;  /* 0xffffffff00047882 */ /* 0x000fc60000000000 */
[----:B--2---:R-:W-:Y:S09]  /*26ae0*/  BRA.DIV UR4, `(.L_x_608) ;  /* 0x0000008a04907947 */ /* 0x004ff2000b800000 */
[----:B------:R-:W0:Y:S01]  /*26af0*/  S2R R6, SR_TID.X ;  /* 0x0000000000067919 */ /* 0x000e220000002100 */
[----:B-----5:R-:W-:Y:S01]  /*26b00*/  IMAD R2, R19, R8, RZ ;  /* 0x0000000813027224 */ /* 0x020fe200078e02ff */
[----:B------:R-:W1:Y:S04]  /*26b10*/  SHFL.IDX PT, R7, R4, RZ, 0x181f ;  /* 0x00181fff04077589 */ /* 0x000e6800000e0000 */
[----:B------:R-:W-:Y:S01]  /*26b20*/  SHFL.IDX PT, R8, R3, 0x1, 0x181f ;  /* 0x00381f0003087f89 */ /* 0x000fe200000e0000 */
[----:B0-----:R-:W-:-:S04]  /*26b30*/  LOP3.LUT R6, R6, 0x7f, RZ, 0xc0, !PT ;  /* 0x0000007f06067812 */ /* 0x001fc800078ec0ff */
[----:B------:R-:W-:-:S05]  /*26b40*/  SHF.R.U32.HI R6, RZ, 0x3, R6 ;  /* 0x00000003ff067819 */ /* 0x000fca0000011606 */
[----:B------:R-:W-:Y:S02]  /*26b50*/  IMAD.IADD R0, R6, 0x1, R5 ;  /* 0x0000000106007824 */ /* 0x000fe400078e0205 */
[----:B------:R-:W0:Y:S03]  /*26b60*/  SHFL.IDX PT, R6, R3, RZ, 0x181f ;  /* 0x00181fff03067589 */ /* 0x000e2600000e0000 */
[C---:B------:R-:W-:Y:S02]  /*26b70*/  ISETP.GE.AND P4, PT, R0.reuse, R2, PT ;  /* 0x000000020000720c */ /* 0x040fe40003f86270 */
[----:B------:R-:W-:-:S04]  /*26b80*/  IADD3 R5, R0, 0x10, RZ ;  /* 0x0000001000057810 */ /* 0x000fc80007ffe0ff */
[----:B------:R-:W-:Y:S02]  /*26b90*/  ISETP.GE.AND P2, PT, R5, R2, PT ;  /* 0x000000020500720c */ /* 0x000fe40003f46270 */
[----:B------:R-:W2:Y:S05]  /*26ba0*/  SHFL.IDX PT, R5, R4, 0x1, 0x181f ;  /* 0x00381f0004057f89 */ /* 0x000eaa00000e0000 */
[----:B-1----:R-:W-:-:S05]  /*26bb0*/  @!P4 IADD3 R7, P3, R10, R7, RZ ;  /* 0x000000070a07c210 */ /* 0x002fca0007f7e0ff */
[----:B0-----:R-:W-:-:S05]  /*26bc0*/  @!P4 IMAD.X R6, RZ, RZ, R6, P3 ;  /* 0x000000ffff06c224 */ /* 0x001fca00018e0606 */
[----:B------:R-:W-:-:S04]  /*26bd0*/  @!P4 LOP3.LUT R7, R7, R6, RZ, 0x3c, !PT ;  /* 0x000000060707c212 */ /* 0x000fc800078e3cff */
[----:B------:R-:W-:-:S04]  /*26be0*/  @!P4 LOP3.LUT R6, R7, R6, RZ, 0x3c, !PT ;  /* 0x000000060706c212 */ /* 0x000fc800078e3cff */
[----:B------:R-:W-:-:S05]  /*26bf0*/  @!P4 LOP3.LUT R7, R7, R6, RZ, 0x3c, !PT ;  /* 0x000000060707c212 */ /* 0x000fca00078e3cff */
[----:B------:R-:W-:Y:S04]  /*26c00*/  @!P4 LDGSTS.E.BYPASS.LTC128B.128 [R9+0x20400], desc[UR42][R6.64], !P0 ;  /* 0x204000000609cfae */ /* 0x000fe8000c101d6a */
[----:B------:R2:W-:Y:S02]  /*26c10*/  @!P4 LDGSTS.E.BYPASS.LTC128B.128 [R9+0x24400], desc[UR42][R6.64+0x80], !P1 ;  /* 0x244000800609cfae */ /* 0x0005e4000c901d6a */
[----:B--2---:R-:W-:Y:S01]  /*26c20*/  @!P2 IADD3 R7, P3, R10, R5, RZ ;  /* 0x000000050a07a210 */ /* 0x004fe20007f7e0ff */
[----:B------:R-:W-:-:S04]  /*26c30*/  VIADD R5, R0, 0x20 ;  /* 0x0000002000057836 */ /* 0x000fc80000000000 */
[----:B------:R-:W-:-:S05]  /*26c40*/  @!P2 IMAD.X R6, RZ, RZ, R8, P3 ;  /* 0x000000ffff06a224 */ /* 0x000fca00018e0608 */
[----:B------:R-:W-:-:S04]  /*26c50*/  @!P2 LOP3.LUT R7, R7, R6, RZ, 0x3c, !PT ;  /* 0x000000060707a212 */ /* 0x000fc800078e3cff */
[----:B------:R-:W-:-:S04]  /*26c60*/  @!P2 LOP3.LUT R6, R7, R6, RZ, 0x3c, !PT ;  /* 0x000000060706a212 */ /* 0x000fc800078e3cff */
[----:B------:R-:W-:-:S05]  /*26c70*/  @!P2 LOP3.LUT R7, R7, R6, RZ, 0x3c, !PT ;  /* 0x000000060707a212 */ /* 0x000fca00078e3cff */
[----:B------:R-:W-:Y:S04]  /*26c80*/  @!P2 LDGSTS.E.BYPASS.LTC128B.128 [R9+0x20c00], desc[UR42][R6.64], !P0 ;  /* 0x20c000000609afae */ /* 0x000fe8000c101d6a */
[----:B------:R0:W-:Y:S01]  /*26c90*/  @!P2 LDGSTS.E.BYPASS.LTC128B.128 [R9+0x24c00], desc[UR42][R6.64+0x80], !P1 ;  /* 0x24c000800609afae */ /* 0x0001e2000c901d6a */
[----:B------:R-:W-:-:S03]  /*26ca0*/  ISETP.GE.AND P2, PT, R5, R2, PT ;  /* 0x000000020500720c */ /* 0x000fc60003f46270 */
[----:B------:R-:W1:Y:S04]  /*26cb0*/  SHFL.IDX PT, R5, R4, 0x2, 0x181f ;  /* 0x00581f0004057f89 */ /* 0x000e6800000e0000 */
[----:B0-----:R-:W0:Y:S06]  /*26cc0*/  SHFL.IDX PT, R6, R3, 0x2, 0x181f ;  /* 0x00581f0003067f89 */ /* 0x001e2c00000e0000 */
[----:B-1----:R-:W-:-:S05]  /*26cd0*/  @!P2 IADD3 R5, P3, R10, R5, RZ ;  /* 0x000000050a05a210 */ /* 0x002fca0007f7e0ff */
[----:B0-----:R-:W-:-:S05]  /*26ce0*/  @!P2 IMAD.X R6, RZ, RZ, R6, P3 ;  /* 0x000000ffff06a224 */ /* 0x001fca00018e0606 */
[----:B------:R-:W-:Y:S01]  /*26cf0*/  @!P2 MOV R7, R6 ;  /* 0x000000060007a202 */ /* 0x000fe20000000f00 */
[----:B------:R-:W-:Y:S02]  /*26d00*/  @!P2 IMAD.MOV.U32 R6, RZ, RZ, R5 ;  /* 0x000000ffff06a224 */ /* 0x000fe400078e0005 */
[----:B------:R-:W-:-:S03]  /*26d10*/  VIADD R5, R0, 0x30 ;  /* 0x0000003000057836 */ /* 0x000fc60000000000 */
[----:B------:R-:W-:Y:S04]  /*26d20*/  @!P2 LDGSTS.E.BYPASS.LTC128B.128 [R9+0x21400], desc[UR42][R6.64], !P0 ;  /* 0x214000000609afae */ /* 0x000fe8000c101d6a */
[----:B------:R0:W-:Y:S01]  /*26d30*/  @!P2 LDGSTS.E.BYPASS.LTC128B.128 [R9+0x25400], desc[UR42][R6.64+0x80], !P1 ;  /* 0x254000800609afae */ /* 0x0001e2000c901d6a */
[----:B------:R-:W-:-:S03]  /*26d40*/  ISETP.GE.AND P2, PT, R5, R2, PT ;  /* 0x000000020500720c */ /* 0x000fc60003f46270 */
[----:B------:R-:W1:Y:S04]  /*26d50*/  SHFL.IDX PT, R5, R4, 0x3, 0x181f ;  /* 0x00781f0004057f89 */ /* 0x000e6800000e0000 */
[----:B0-----:R-:W0:Y:S06]  /*26d60*/  SHFL.IDX PT, R6, R3, 0x3, 0x181f ;  /* 0x00781f0003067f89 */ /* 0x001e2c00000e0000 */
[----:B-1----:R-:W-:-:S05]  /*26d70*/  @!P2 IADD3 R5, P3, R10, R5, RZ ;  /* 0x000000050a05a210 */ /* 0x002fca0007f7e0ff */
[----:B0-----:R-:W-:-:S04]  /*26d80*/  @!P2 IMAD.X R6, RZ, RZ, R6, P3 ;  /* 0x000000ffff06a224 */ /* 0x001fc800018e0606 */
[----:B------:R-:W-:Y:S01]  /*26d90*/  @!P2 IMAD.MOV.U32 R7, RZ, RZ, R6 ;  /* 0x000000ffff07a224 */ /* 0x000fe200078e0006 */
[----:B------:R-:W-:Y:S01]  /*26da0*/  @!P2 MOV R6, R5 ;  /* 0x000000050006a202 */ /* 0x000fe20000000f00 */
[----:B------:R-:W-:-:S04]  /*26db0*/  VIADD R5, R0, 0x40 ;  /* 0x0000004000057836 */ /* 0x000fc80000000000 */
[----:B------:R-:W-:Y:S04]  /*26dc0*/  @!P2 LDGSTS.E.BYPASS.LTC128B.128 [R9+0x21c00], desc[UR42][R6.64], !P0 ;  /* 0x21c000000609afae */ /* 0x000fe8000c101d6a */
[----:B------:R0:W-:Y:S01]  /*26dd0*/  @!P2 LDGSTS.E.BYPASS.LTC128B.128 [R9+0x25c00], desc[UR42][R6.64+0x80], !P1 ;  /* 0x25c000800609afae */ /* 0x0001e2000c901d6a */
[----:B------:R-:W-:-:S03]  /*26de0*/  ISETP.GE.AND P2, PT, R5, R2, PT ;  /* 0x000000020500720c */ /* 0x000fc60003f46270 */
[----:B------:R-:W1:Y:S04]  /*26df0*/  SHFL.IDX PT, R5, R4, 0x4, 0x181f ;  /* 0x00981f0004057f89 */ /* 0x000e6800000e0000 */
[----:B0-----:R-:W0:Y:S06]  /*26e00*/  SHFL.IDX PT, R6, R3, 0x4, 0x181f ;  /* 0x00981f0003067f89 */ /* 0x001e2c00000e0000 */
[----:B-1----:R-:W-:-:S05]  /*26e10*/  @!P2 IADD3 R5, P3, R10, R5, RZ ;  /* 0x000000050a05a210 */ /* 0x002fca0007f7e0ff */
[----:B0-----:R-:W-:-:S04]  /*26e20*/  @!P2 IMAD.X R6, RZ, RZ, R6, P3 ;  /* 0x000000ffff06a224 */ /* 0x001fc800018e0606 */
[----:B------:R-:W-:Y:S02]  /*26e30*/  @!P2 IMAD.MOV.U32 R7, RZ, RZ, R6 ;  /* 0x000000ffff07a224 */ /* 0x000fe400078e0006 */
[----:B------:R-:W-:Y:S01]  /*26e40*/  @!P2 IMAD.MOV.U32 R6, RZ, RZ, R5 ;  /* 0x000000ffff06a224 */ /* 0x000fe200078e0005 */
[----:B------:R-:W-:-:S04]  /*26e50*/  IADD3 R5, R0, 0x50, RZ ;  /* 0x0000005000057810 */ /* 0x000fc80007ffe0ff */
        /* <DEDUP_REMOVED lines=8> */
[----:B------:R-:W-:Y:S02]  /*26ee0*/  @!P2 IMAD.MOV.U32 R6, RZ, RZ, R5 ;  /* 0x000000ffff06a224 */ /* 0x000fe400078e0005 */
[----:B------:R-:W-:-:S03]  /*26ef0*/  VIADD R5, R0, 0x60 ;  /* 0x0000006000057836 */ /* 0x000fc60000000000 */
[----:B------:R-:W-:Y:S04]  /*26f00*/  @!P2 LDGSTS.E.BYPASS.LTC128B.128 [R9+0x22c00], desc[UR42][R6.64], !P0 ;  /* 0x22c000000609afae */ /* 0x000fe8000c101d6a */
[----:B------:R0:W-:Y:S01]  /*26f10*/  @!P2 LDGSTS.E.BYPASS.LTC128B.128 [R9+0x26c00], desc[UR42][R6.64+0x80], !P1 ;  /* 0x26c000800609afae */ /* 0x0001e2000c901d6a */
[----:B------:R-:W-:-:S03]  /*26f20*/  ISETP.GE.AND P2, PT, R5, R2, PT ;  /* 0x000000020500720c */ /* 0x000fc60003f46270 */
[----:B------:R-:W1:Y:S04]  /*26f30*/  SHFL.IDX PT, R5, R4, 0x6, 0x181f ;  /* 0x00d81f0004057f89 */ /* 0x000e6800000e0000 */
[----:B0-----:R-:W0:Y:S06]  /*26f40*/  SHFL.IDX PT, R6, R3, 0x6, 0x181f ;  /* 0x00d81f0003067f89 */ /* 0x001e2c00000e0000 */
[----:B-1----:R-:W-:-:S04]  /*26f50*/  @!P2 IADD3 R5, P3, R10, R5, RZ ;  /* 0x000000050a05a210 */ /* 0x002fc80007f7e0ff */
[----:B0-----:R-:W-:-:S05]  /*26f60*/  @!P2 IADD3.X R6, RZ, R6, RZ, P3, !PT ;  /* 0x00000006ff06a210 */ /* 0x001fca0001ffe4ff */
[----:B------:R-:W-:Y:S02]  /*26f70*/  @!P2 IMAD.MOV.U32 R7, RZ, RZ, R6 ;  /* 0x000000ffff07a224 */ /* 0x000fe400078e0006 */
[----:B------:R-:W-:Y:S02]  /*26f80*/  @!P2 IMAD.MOV.U32 R6, RZ, RZ, R5 ;  /* 0x000000ffff06a224 */ /* 0x000fe400078e0005 */
[----:B------:R0:W1:Y:S04]  /*26f90*/  SHFL.IDX PT, R5, R3, 0x7, 0x181f ;  /* 0x00f81f0003057f89 */ /* 0x00006800000e0000 */
[----:B------:R0:W-:Y:S04]  /*26fa0*/  @!P2 LDGSTS.E.BYPASS.LTC128B.128 [R9+0x23400], desc[UR42][R6.64], !P0 ;  /* 0x234000000609afae */ /* 0x0001e8000c101d6a */
[----:B------:R0:W-:Y:S04]  /*26fb0*/  @!P2 LDGSTS.E.BYPASS.LTC128B.128 [R9+0x27400], desc[UR42][R6.64+0x80], !P1 ;  /* 0x274000800609afae */ /* 0x0001e8000c901d6a */
[----:B------:R0:W2:Y:S02]  /*26fc0*/  SHFL.IDX PT, R3, R4, 0x7, 0x181f ;  /* 0x00f81f0004037f89 */ /* 0x0000a400000e0000 */
.L_x_892:
[----:B------:R-:W-:Y:S01]  /*26fd0*/  VIADD R0, R0, 0x70 ;  /* 0x0000007000007836 */ /* 0x000fe20000000000 */
[----:B------:R-:W-:Y:S04]  /*26fe0*/  BSSY B0, `(.L_x_609) ;  /* 0x000000a000007945 */ /* 0x000fe80003800000 */
[----:B------:R-:W-:-:S13]  /*26ff0*/  ISETP.GE.AND P2, PT, R0, R2, PT ;  /* 0x000000020000720c */ /* 0x000fda0003f46270 */
[----:B------:R-:W-:Y:S05]  /*27000*/  @P2 BRA `(.L_x_610) ;  /* 0x00000000001c2947 */ /* 0x000fea0003800000 */
[----:B--2---:R-:W-:-:S05]  /*27010*/  IADD3 R2, P2, R10, R3, RZ ;  /* 0x000000030a027210 */ /* 0x004fca0007f5e0ff */
[----:B01----:R-:W-:-:S05]  /*27020*/  IMAD.X R3, RZ, RZ, R5, P2 ;  /* 0x000000ffff037224 */ /* 0x003fca00010e0605 */
[----:B------:R-:W-:Y:S01]  /*27030*/  @!PT LDS RZ, [RZ] ;  /* 0x00000000fffff984 */ /* 0x000fe20000000800 */
[----:B------:R-:W-:Y:S01]  /*27040*/  @!PT LDS RZ, [RZ] ;  /* 0x00000000fffff984 */ /* 0x000fe20000000800 */
[----:B------:R-:W-:Y:S01]  /*27050*/  @!PT LDS RZ, [RZ] ;  /* 0x00000000fffff984 */ /* 0x000fe20000000800 */
[----:B------:R3:W-:Y:S04]  /*27060*/  LDGSTS.E.BYPASS.LTC128B.128 [R9+0x23c00], desc[UR42][R2.64], !P0 ;  /* 0x23c0000002097fae */ /* 0x0007e8000c101d6a */
[----:B------:R3:W-:Y:S02]  /*27070*/  LDGSTS.E.BYPASS.LTC128B.128 [R9+0x27c00], desc[UR42][R2.64+0x80], !P1 ;  /* 0x27c0008002097fae */ /* 0x0007e4000c901d6a */
.L_x_610:
[----:B------:R-:W-:Y:S05]  /*27080*/  BSYNC B0 ;  /* 0x0000000000007941 */ /* 0x000fea0003800000 */
.L_x_609:
[----:B------:R-:W-:Y:S01]  /*27090*/  NOP ;  /* 0x0000000000007918 */ /* 0x000fe20000000000 */
[----:B------:R-:W-:-:S13]  /*270a0*/  PLOP3.LUT P0, PT, PT, PT, PT, 0x80, 0x0 ;  /* 0x000000000000781c */ /* 0x000fda0003f0f070 */
.L_x_611:
[----:B------:R-:W-:Y:S02]  /*270b0*/  PLOP3.LUT P1, PT, P1, P0, PT, 0xa2, 0x0 ;  /* 0x000000000000781c */ /* 0x000fe40000f21472 */
[----:B------:R-:W-:-:S08]  /*270c0*/  @P0 R2UR P1, UR4, R18 ;  /* 0x00000000120402ca */ /* 0x000fd00000020000 */
[----:B------:R-:W-:-:S05]  /*270d0*/  @P0 PLOP3.LUT P0, PT, P1, PT, PT, 0x80, 0x0 ;  /* 0x000000000000081c */ /* 0x000fca0000f0f070 */
[----:B------:R-:W-:Y:S01]  /*270e0*/  @!P1 SYNCS.ARRIVE.TRANS64.RED.A0T1 RZ, [UR4+0x38800], RZ ;  /* 0x038800ffffff99a7 */ /* 0x000fe20008200404 */
[----:B------:R-:W-:Y:S07]  /*270f0*/  @!P1 ARRIVES.LDGSTSBAR.64.TRANSCNT [UR4+0x38800] ;  /* 0x03880000ff0099b0 */ /* 0x000fee0008000a84 */
[----:B------:R-:W-:Y:S05]  /*27100*/  @P0 BRA.U.ANY `(.L_x_611) ;  /* 0xfffffffd00e80947 */ /* 0x000fea000393ffff */
[----:B---3--:R-:W3:Y:S02]  /*27110*/  LDL.LU R2, [R1+0x64] ;  /* 0x0000640001027983 */ /* 0x008ee40000300800 */
[----:B---3--:R-:W-:-:S04]  /*27120*/  IADD3 R2, R2, 0x1, RZ ;  /* 0x0000000102027810 */ /* 0x008fc80007ffe0ff */
[----:B------:R-:W-:Y:S01]  /*27130*/  LEA.HI R0, R2, R2, RZ, 0x1 ;  /* 0x0000000202007211 */ /* 0x000fe200078f08ff */
[----:B------:R3:W-:Y:S03]  /*27140*/  STL [R1+0x64], R2 ;  /* 0x0000640201007387 */ /* 0x0007e60000100800 */
[----:B------:R-:W-:-:S05]  /*27150*/  LOP3.LUT R0, R0, 0xfffffffe, RZ, 0xc0, !PT ;  /* 0xfffffffe00007812 */ /* 0x000fca00078ec0ff */
[----:B------:R-:W-:-:S05]  /*27160*/  IMAD.IADD R0, R2, 0x1, -R0 ;  /* 0x0000000102007824 */ /* 0x000fca00078e0a00 */
[----:B------:R-:W-:Y:S01]  /*27170*/  SHF.L.U32 R0, R0, 0x1f, RZ ;  /* 0x0000001f00007819 */ /* 0x000fe200000006ff */
[----:B------:R-:W-:Y:S01]  /*27180*/  NOP ;  /* 0x0000000000007918 */ /* 0x000fe20000000000 */
[----:B------:R3:W-:Y:S01]  /*27190*/  SYNCS.ARRIVE.TRANS64.A1T0 RZ, [R18+URZ+0x38800], RZ ;  /* 0x038800ff12ff79a7 */ /* 0x0007e2000810003f */
[----:B------:R-:W-:Y:S01]  /*271a0*/  BSSY B0, `(.L_x_612) ;  /* 0x0000003000007945 */ /* 0x000fe20003800000 */
[----:B------:R-:W4:Y:S03]  /*271b0*/  SYNCS.PHASECHK.TRANS64.TRYWAIT P0, [R18+URZ+0x38820], R0 ;  /* 0x03882000120075a7 */ /* 0x000f26000800017f */
[----:B---34-:R-:W-:Y:S05]  /*271c0*/  @!P0 BRA `(.L_x_613) ;  /* 0x0000008c008c8947 */ /* 0x018fea0003800000 */
.L_x_893:
[----:B------:R-:W-:Y:S05]  /*271d0*/  BSYNC B0 ;  /* 0x0000000000007941 */ /* 0x000fea0003800000 */
.L_x_612:
[----:B0-2---:R-:W2:Y:S04]  /*271e0*/  LDL.LU R3, [R1+0x4c] ;  /* 0x00004c0001037983 */ /* 0x005ea80000300800 */
[----:B------:R-:W4:Y:S01]  /*271f0*/  LDL R2, [R1+0x2c] ;  /* 0x00002c0001027983 */ /* 0x000f220000100800 */
[----:B--2---:R-:W-:-:S05]  /*27200*/  VIADD R3, R3, 0xfffffffe ;  /* 0xfffffffe03037836 */ /* 0x004fca0000000000 */
[----:B----4-:R-:W-:-:S13]  /*27210*/  ISETP.GE.AND P0, PT, R3, R2, PT ;  /* 0x000000020300720c */ /* 0x010fda0003f06270 */
[----:B------:R-:W-:Y:S05]  /*27220*/  @!P0 BRA `(.L_x_614) ;  /* 0x0000001000d48947 */ /* 0x000fea0003800000 */
[----:B---3--:R0:W5:Y:S04]  /*27230*/  LDL.LU R0, [R1+0x14] ;  /* 0x0000140001007983 */ /* 0x0081680000300800 */
[----:B------:R0:W5:Y:S02]  /*27240*/  LDL.LU R2, [R1+0x1c] ;  /* 0x00001c0001027983 */ /* 0x0001640000300800 */
.L_x_636:
[----:B--2---:R-:W2:Y:S01]  /*27250*/  LDL R4, [R1+0x10] ;  /* 0x0000100001047983 */ /* 0x004ea20000100800 */
[----:B-1---5:R-:W-:Y:S01]  /*27260*/  VIADD R5, R0, 0x1 ;  /* 0x0000000100057836 */ /* 0x022fe20000000000 */
[----:B------:R-:W-:Y:S05]  /*27270*/  YIELD ;  /* 0x0000000000007946 */ /* 0x000fea0003800000 */
[C---:B------:R-:W-:Y:S01]  /*27280*/  ISETP.NE.AND P0, PT, R5.reuse, 0x2, PT ;  /* 0x000000020500780c */ /* 0x040fe20003f05270 */
[----:B------:R-:W-:Y:S03]  /*27290*/  BSSY B0, `(.L_x_615) ;  /* 0x000008b000007945 */ /* 0x000fe60003800000 */
[----:B------:R-:W-:-:S02]  /*272a0*/  SEL R10, R5, RZ, P0 ;  /* 0x000000ff050a7207 */ /* 0x000fc40000000000 */
[----:B--2---:R-:W-:Y:S02]  /*272b0*/  LOP3.LUT P1, RZ, R4, 0x1, RZ, 0xc0, !PT ;  /* 0x0000000104ff7812 */ /* 0x004fe4000782c0ff */
[----:B------:R-:W-:-:S04]  /*272c0*/  SEL R4, RZ, 0x1, P0 ;  /* 0x00000001ff047807 */ /* 0x000fc80000000000 */
[----:B------:R-:W-:-:S05]  /*272d0*/  LOP3.LUT R9, R2, R4, RZ, 0x3c, !PT ;  /* 0x0000000402097212 */ /* 0x000fca00078e3cff */
[----:B------:R1:W-:Y:S04]  /*272e0*/  STL [R1+0x1c], R9 ;  /* 0x00001c0901007387 */ /* 0x0003e80000100800 */
[----:B------:R1:W-:Y:S01]  /*272f0*/  STL [R1+0x14], R10 ;  /* 0x0000140a01007387 */ /* 0x0003e20000100800 */
[----:B------:R-:W-:Y:S05]  /*27300*/  @!P1 BRA `(.L_x_616) ;  /* 0x00000008000c9947 */ /* 0x000fea0003800000 */
[----:B------:R-:W-:Y:S01]  /*27310*/  ULDC.64 UR4, c[0x0][0x418] ;  /* 0x0001060000047ab9 */ /* 0x000fe20000000a00 */
[----:B------:R-:W-:Y:S01]  /*27320*/  IMAD.MOV.U32 R8, RZ, RZ, R3 ;  /* 0x000000ffff087224 */ /* 0x000fe200078e0003 */
[----:B------:R-:W-:-:S04]  /*27330*/  ISETP.NE.U32.AND P0, PT, RZ, UR4, PT ;  /* 0x00000004ff007c0c */ /* 0x000fc8000bf05070 */
[----:B------:R-:W-:-:S13]  /*27340*/  ISETP.NE.AND.EX P0, PT, RZ, UR5, PT, P0 ;  /* 0x00000005ff007c0c */ /* 0x000fda000bf05300 */
[----:B------:R-:W-:Y:S05]  /*27350*/  @!P0 BRA `(.L_x_617) ;  /* 0x00000000004c8947 */ /* 0x000fea0003800000 */
[----:B------:R-:W2:Y:S01]  /*27360*/  LDL R12, [R1+0x30] ;  /* 0x00003000010c7983 */ /* 0x000ea20000100800 */
[----:B------:R-:W3:Y:S01]  /*27370*/  LDC R7, c[0x0][0x43c] ;  /* 0x00010f00ff077b82 */ /* 0x000ee20000000800 */
[----:B------:R-:W-:Y:S02]  /*27380*/  ULDC.64 UR6, c[0x0][0x428] ;  /* 0x00010a0000067ab9 */ /* 0x000fe40000000a00 */
[----:B------:R-:W4:Y:S01]  /*27390*/  LDL R11, [R1+0x8] ;  /* 0x00000800010b7983 */ /* 0x000f220000100800 */
[----:B---3--:R-:W-:-:S13]  /*273a0*/  ISETP.NE.AND P0, PT, R7, 0x1, PT ;  /* 0x000000010700780c */ /* 0x008fda0003f05270 */
[----:B------:R-:W3:Y:S02]  /*273b0*/  @P0 LDC.64 R4, c[0x0][0x440] ;  /* 0x00011000ff040b82 */ /* 0x000ee40000000a00 */
[----:B---3--:R-:W-:Y:S01]  /*273c0*/  @P0 IMAD.HI.U32 R6, R3, R4, RZ ;  /* 0x0000000403060227 */ /* 0x008fe200078e00ff */
[----:B------:R-:W-:-:S04]  /*273d0*/  MOV R4, R3 ;  /* 0x0000000300047202 */ /* 0x000fc80000000f00 */
[----:B------:R-:W-:-:S04]  /*273e0*/  @P0 SHF.R.U32.HI R4, RZ, R5, R6 ;  /* 0x00000005ff040219 */ /* 0x000fc80000011606 */
[--C-:B------:R-:W-:Y:S01]  /*273f0*/  SHF.R.S32.HI R5, RZ, 0x1f, R4.reuse ;  /* 0x0000001fff057819 */ /* 0x100fe20000011404 */
[----:B------:R-:W-:-:S04]  /*27400*/  IMAD.MOV R8, RZ, RZ, -R4 ;  /* 0x000000ffff087224 */ /* 0x000fc800078e0a04 */
[----:B------:R-:W-:Y:S02]  /*27410*/  IMAD R8, R7, R8, R3 ;  /* 0x0000000807087224 */ /* 0x000fe400078e0203 */
[----:B--2---:R-:W-:-:S04]  /*27420*/  IMAD R6, R12, UR6, RZ ;  /* 0x000000060c067c24 */ /* 0x004fc8000f8e02ff */
[C---:B----4-:R-:W-:Y:S02]  /*27430*/  IMAD R6, R11.reuse, UR7, R6 ;  /* 0x000000070b067c24 */ /* 0x050fe4000f8e0206 */
[----:B------:R-:W-:-:S04]  /*27440*/  IMAD.WIDE.U32 R4, R11, UR6, R4 ;  /* 0x000000060b047c25 */ /* 0x000fc8000f8e0004 */
[----:B------:R-:W-:Y:S01]  /*27450*/  IMAD.IADD R5, R6, 0x1, R5 ;  /* 0x0000000106057824 */ /* 0x000fe200078e0205 */
[----:B------:R-:W-:-:S04]  /*27460*/  LEA R6, P0, R4, UR4, 0x2 ;  /* 0x0000000404067c11 */ /* 0x000fc8000f8010ff */
[----:B------:R-:W-:-:S05]  /*27470*/  LEA.HI.X R7, R4, UR5, R5, 0x2, P0 ;  /* 0x0000000504077c11 */ /* 0x000fca00080f1405 */
[----:B------:R2:W5:Y:S04]  /*27480*/  LDG.E R17, desc[UR42][R6.64] ;  /* 0x0000002a06117981 */ /* 0x000568000c1e1900 */
.L_x_617:
[----:B--2---:R-:W-:Y:S01]  /*27490*/  IMAD R6, R10, 0x8, R18 ;  /* 0x000000080a067824 */ /* 0x004fe200078e0212 */
[----:B------:R-:W-:Y:S01]  /*274a0*/  SHF.L.U32 R5, R9, 0x1f, RZ ;  /* 0x0000001f09057819 */ /* 0x000fe200000006ff */
[----:B------:R-:W2:Y:S01]  /*274b0*/  S2R R4, SR_TID.X ;  /* 0x0000000000047919 */ /* 0x000ea20000002100 */
[----:B------:R-:W-:Y:S02]  /*274c0*/  BSSY B1, `(.L_x_618) ;  /* 0x0000005000017945 */ /* 0x000fe40003800000 */
[----:B------:R-:W3:Y:S01]  /*274d0*/  SYNCS.PHASECHK.TRANS64.TRYWAIT P0, [R6+URZ+0x38880], R5 ;  /* 0x03888005060075a7 */ /* 0x000ee2000800017f */
[----:B--2---:R-:W-:-:S04]  /*274e0*/  LOP3.LUT R4, R4, 0x7f, RZ, 0xc0, !PT ;  /* 0x0000007f04047812 */ /* 0x004fc800078ec0ff */
[----:B------:R-:W-:Y:S01]  /*274f0*/  ISETP.NE.AND P1, PT, R4, RZ, PT ;  /* 0x000000ff0400720c */ /* 0x000fe20003f25270 */
[----:B---3--:R-:W-:-:S12]  /*27500*/  @!P0 BRA `(.L_x_619) ;  /* 0x0000008800d08947 */ /* 0x008fd80003800000 */
.L_x_894:
[----:B------:R-:W-:Y:S05]  /*27510*/  BSYNC B1 ;  /* 0x0000000000017941 */ /* 0x000fea0003800000 */
.L_x_618:
[----:B------:R-:W-:Y:S04]  /*27520*/  BSSY B1, `(.L_x_620) ;  /* 0x0000009000017945 */ /* 0x000fe80003800000 */
[----:B------:R-:W-:Y:S05]  /*27530*/  @P1 BRA `(.L_x_621) ;  /* 0x00000000001c1947 */ /* 0x000fea0003800000 */
[----:B------:R-:W3:Y:S02]  /*27540*/  S2R R4, SR_TID.X ;  /* 0x0000000000047919 */ /* 0x000ee40000002100 */
[----:B---3--:R-:W-:Y:S01]  /*27550*/  LOP3.LUT R7, R4, 0x1f, RZ, 0xc0, !PT ;  /* 0x0000001f04077812 */ /* 0x008fe200078ec0ff */
[----:B------:R-:W-:-:S03]  /*27560*/  IMAD.MOV.U32 R4, RZ, RZ, 0x8000 ;  /* 0x00008000ff047424 */ /* 0x000fc600078e00ff */
[----:B------:R-:W-:Y:S01]  /*27570*/  ISETP.NE.AND P0, PT, R7, RZ, PT ;  /* 0x000000ff0700720c */ /* 0x000fe20003f05270 */
[----:B------:R3:W-:-:S12]  /*27580*/  SYNCS.ARRIVE.TRANS64 RZ, [R6+URZ+0x38870], R4 ;  /* 0x0388700406ff79a7 */ /* 0x0007d8000800003f */
[----:B---3--:R-:W-:Y:S05]  /*27590*/  @!P0 BRA `(.L_x_621) ;  /* 0x0000000000048947 */ /* 0x008fea0003800000 */
[----:B------:R-:W-:Y:S01]  /*275a0*/  BPT.TRAP 0x1 ;  /* 0x000000040000795c */ /* 0x000fe20000300000 */
.L_x_621:
[----:B------:R-:W-:Y:S05]  /*275b0*/  BSYNC B1 ;  /* 0x0000000000017941 */ /* 0x000fea0003800000 */
.L_x_620:
[----:B------:R-:W3:Y:S04]  /*275c0*/  LDL R4, [R1+0x14] ;  /* 0x0000140001047983 */ /* 0x000ee80000100800 */
[----:B------:R-:W4:Y:S01]  /*275d0*/  LDL R7, [R1+0x34] ;  /* 0x0000340001077983 */ /* 0x000f220000100800 */
[----:B------:R-:W-:Y:S01]  /*275e0*/  MOV R13, RZ ;  /* 0x000000ff000d7202 */ /* 0x000fe20000000f00 */
[----:B------:R-:W-:Y:S01]  /*275f0*/  UIADD3 UR4, UP0, UR40, 0x470, URZ ;  /* 0x0000047028047890 */ /* 0x000fe2000ff1e03f */
[----:B------:R-:W-:Y:S01]  /*27600*/  PLOP3.LUT P0, PT, PT, PT, PT, 0x80, 0x0 ;  /* 0x000000000000781c */ /* 0x000fe20003f0f070 */
[----:B------:R-:W-:Y:S01]  /*27610*/  UMOV UR6, 0x0 ;  /* 0x0000000000067882 */ /* 0x000fe20000000000 */
[----:B------:R-:W-:Y:S01]  /*27620*/  R2UR UR10, R13 ;  /* 0x000000000d0a72ca */ /* 0x000fe200000e0000 */
[----:B------:R-:W-:Y:S01]  /*27630*/  UIADD3.X UR5, URZ, UR41, URZ, UP0, !UPT ;  /* 0x000000293f057290 */ /* 0x000fe200087fe43f */
[----:B------:R-:W-:Y:S01]  /*27640*/  UMOV UR7, 0x14f00000 ;  /* 0x14f0000000077882 */ /* 0x000fe20000000000 */
[----:B---3--:R-:W-:-:S02]  /*27650*/  IMAD R4, R4, 0x8000, R18 ;  /* 0x0000800004047824 */ /* 0x008fc400078e0212 */
[----:B----4-:R-:W-:Y:S02]  /*27660*/  IMAD R8, R8, 0x80, R7 ;  /* 0x0000008008087824 */ /* 0x010fe400078e0207 */
[----:B------:R-:W-:Y:S02]  /*27670*/  VIADD R7, R6, 0x38870 ;  /* 0x0003887006077836 */ /* 0x000fe40000000000 */
[----:B-1----:R-:W-:-:S07]  /*27680*/  VIADD R9, R4, 0x10400 ;  /* 0x0001040004097836 */ /* 0x002fce0000000000 */
.L_x_622:
[----:B------:R-:W-:-:S13]  /*27690*/  @P0 ELECT P2, URZ, PT ;  /* 0x00000000003f082f */ /* 0x000fda0003840000 */
[----:B-----5:R-:W-:Y:S02]  /*276a0*/  @P2 R2UR UR13, R17 ;  /* 0x00000000110d22ca */ /* 0x020fe400000e0000 */
        /* <DEDUP_REMOVED lines=14> */
.L_x_623:
        /* <DEDUP_REMOVED lines=13> */
.L_x_895:
[----:B------:R-:W-:Y:S05]  /*27860*/  BSYNC B1 ;  /* 0x0000000000017941 */ /* 0x000fea0003800000 */
.L_x_624:
[----:B------:R-:W-:Y:S01]  /*27870*/  BSSY B1, `(.L_x_626) ;  /* 0x000000b000017945 */ /* 0x000fe20003800000 */
[----:B------:R-:W-:Y:S02]  /*27880*/  IMAD.MOV.U32 R10, RZ, RZ, 0x0 ;  /* 0x00000000ff0a7424 */ /* 0x000fe400078e00ff */
[----:B------:R-:W-:Y:S01]  /*27890*/  IMAD.MOV.U32 R11, RZ, RZ, 0x14f00000 ;  /* 0x14f00000ff0b7424 */ /* 0x000fe200078e00ff */
[----:B------:R-:W-:Y:S06]  /*278a0*/  @P1 BRA `(.L_x_627) ;  /* 0x00000000001c1947 */ /* 0x000fec0003800000 */
[----:B------:R-:W3:Y:S01]  /*278b0*/  S2R R7, SR_TID.X ;  /* 0x0000000000077919 */ /* 0x000ee20000002100 */
[----:B-12---:R-:W-:-:S04]  /*278c0*/  IMAD.MOV.U32 R5, RZ, RZ, 0x8000 ;  /* 0x00008000ff057424 */ /* 0x006fc800078e00ff */
[----:B------:R4:W-:Y:S01]  /*278d0*/  SYNCS.ARRIVE.TRANS64 RZ, [R6+URZ+0x38830], R5 ;  /* 0x0388300506ff79a7 */ /* 0x0009e2000800003f */
[----:B---3--:R-:W-:-:S04]  /*278e0*/  LOP3.LUT R7, R7, 0x1f, RZ, 0xc0, !PT ;  /* 0x0000001f07077812 */ /* 0x008fc800078ec0ff */
[----:B------:R-:W-:-:S13]  /*278f0*/  ISETP.NE.AND P0, PT, R7, RZ, PT ;  /* 0x000000ff0700720c */ /* 0x000fda0003f05270 */
[----:B----4-:R-:W-:Y:S05]  /*27900*/  @!P0 BRA `(.L_x_627) ;  /* 0x0000000000048947 */ /* 0x010fea0003800000 */
[----:B------:R-:W-:Y:S01]  /*27910*/  BPT.TRAP 0x1 ;  /* 0x000000040000795c */ /* 0x000fe20000300000 */
.L_x_627:
[----:B------:R-:W-:Y:S05]  /*27920*/  BSYNC B1 ;  /* 0x0000000000017941 */ /* 0x000fea0003800000 */
.L_x_626:
[----:B------:R-:W-:Y:S01]  /*27930*/  R2UR UR10, R13 ;  /* 0x000000000d0a72ca */ /* 0x000fe200000e0000 */
[----:B------:R-:W-:Y:S01]  /*27940*/  UIADD3 UR4, UP0, UR40, 0x370, URZ ;  /* 0x0000037028047890 */ /* 0x000fe2000ff1e03f */
[----:B------:R-:W-:Y:S01]  /*27950*/  R2UR UR6, R10 ;  /* 0x000000000a0672ca */ /* 0x000fe200000e0000 */
[----:B-12---:R-:W-:Y:S01]  /*27960*/  VIADD R5, R4, 0x28400 ;  /* 0x0002840004057836 */ /* 0x006fe20000000000 */
[----:B------:R-:W-:Y:S01]  /*27970*/  R2UR UR7, R11 ;  /* 0x000000000b0772ca */ /* 0x000fe200000e0000 */
[----:B------:R-:W-:Y:S01]  /*27980*/  UIADD3.X UR5, URZ, UR41, URZ, UP0, !UPT ;  /* 0x000000293f057290 */ /* 0x000fe200087fe43f */
[----:B------:R-:W-:Y:S02]  /*27990*/  PLOP3.LUT P0, PT, PT, PT, PT, 0x80, 0x0 ;  /* 0x000000000000781c */ /* 0x000fe40003f0f070 */
[----:B------:R-:W-:-:S11]  /*279a0*/  IADD3 R6, R6, 0x38830, RZ ;  /* 0x0003883006067810 */ /* 0x000fd60007ffe0ff */
.L_x_628:
        /* <DEDUP_REMOVED lines=15> */
.L_x_629:
        /* <DEDUP_REMOVED lines=9> */
[----:B--2---:R-:W-:Y:S05]  /*27b30*/  @P0 BRA.U.ANY `(.L_x_629) ;  /* 0xfffffffd00d80947 */ /* 0x004fea000393ffff */
.L_x_616:
[----:B------:R-:W-:Y:S05]  /*27b40*/  BSYNC B0 ;  /* 0x0000000000007941 */ /* 0x000fea0003800000 */
.L_x_615:
[----:B------:R-:W-:-:S06]  /*27b50*/  UISETP.NE.AND UP0, UPT, UR36, 0x3, UPT ;  /* 0x000000032400788c */ /* 0x000fcc000bf05270 */
[----:B------:R-:W-:-:S13]  /*27b60*/  PLOP3.LUT P0, PT, PT, PT, UP0, 0x80, 0x0 ;  /* 0x000000000000781c */ /* 0x000fda0003f0f008 */
[----:B------:R-:W-:Y:S05]  /*27b70*/  @!P0 BRA `(.L_x_630) ;  /* 0x0000000000048947 */ /* 0x000fea0003800000 */
[----:B------:R-:W-:Y:S01]  /*27b80*/  BPT.TRAP 0x1 ;  /* 0x000000040000795c */ /* 0x000fe20000300000 */
.L_x_630:
[----:B------:R-:W-:Y:S01]  /*27b90*/  IMAD.U32 R4, RZ, RZ, UR39 ;  /* 0x00000027ff047e24 */ /* 0x000fe2000f8e00ff */
[----:B------:R-:W-:Y:S01]  /*27ba0*/  BSSY B0, `(.L_x_631) ;  /* 0x0000007000007945 */ /* 0x000fe20003800000 */
[----:B------:R-:W-:-:S03]  /*27bb0*/  IMAD R20, R0, 0x8, R18 ;  /* 0x0000000800147824 */ /* 0x000fc600078e0212 */
[----:B------:R-:W-:Y:S02]  /*27bc0*/  ISETP.NE.AND P1, PT, R4, 0x3, PT ;  /* 0x000000030400780c */ /* 0x000fe40003f25270 */
[----:B------:R-:W-:-:S04]  /*27bd0*/  LOP3.LUT R4, R2, 0x1, RZ, 0x3c, !PT ;  /* 0x0000000102047812 */ /* 0x000fc800078e3cff */
[----:B------:R-:W-:-:S04]  /*27be0*/  SHF.L.U32 R4, R4, 0x1f, RZ ;  /* 0x0000001f04047819 */ /* 0x000fc800000006ff */
[----:B------:R-:W2:Y:S02]  /*27bf0*/  SYNCS.PHASECHK.TRANS64.TRYWAIT P0, [R20+URZ+0x38870], R4 ;  /* 0x03887004140075a7 */ /* 0x000ea4000800017f */
[----:B--2---:R-:W-:Y:S05]  /*27c00*/  @!P0 BRA `(.L_x_632) ;  /* 0x0000008400388947 */ /* 0x004fea0003800000 */
.L_x_896:
[----:B------:R-:W-:Y:S05]  /*27c10*/  BSYNC B0 ;  /* 0x0000000000007941 */ /* 0x000fea0003800000 */
.L_x_631:
[----:B------:R-:W-:Y:S05]  /*27c20*/  @!P1 BRA `(.L_x_633) ;  /* 0x0000000000049947 */ /* 0x000fea0003800000 */
[----:B------:R-:W-:Y:S01]  /*27c30*/  BPT.TRAP 0x1 ;  /* 0x000000040000795c */ /* 0x000fe20000300000 */
.L_x_633:
[----:B------:R-:W-:Y:S02]  /*27c40*/  SHF.L.U32 R2, R2, 0x1f, RZ ;  /* 0x0000001f02027819 */ /* 0x000fe400000006ff */
[----:B------:R-:W-:Y:S02]  /*27c50*/  SHF.L.U32 R12, R0, 0xf, RZ ;  /* 0x0000000f000c7819 */ /* 0x000fe400000006ff */
[----:B------:R-:W3:Y:S02]  /*27c60*/  SYNCS.PHASECHK.TRANS64.TRYWAIT P0, [R20+URZ+0x38860], R2 ;  /* 0x03886002140075a7 */ /* 0x000ee4000800017f */
[----:B---3--:R-:W-:Y:S05]  /*27c70*/  @!P0 BRA `(.L_x_634) ;  /* 0x0000008400308947 */ /* 0x008fea0003800000 */
.L_x_897:
[----:B------:R-:W4:Y:S04]  /*27c80*/  LDL R0, [R1+0x3c] ;  /* 0x00003c0001007983 */ /* 0x000f280000100800 */
[----:B------:R-:W3:Y:S04]  /*27c90*/  LDL R19, [R1+0x28] ;  /* 0x0000280001137983 */ /* 0x000ee80000100800 */
[----:B------:R-:W5:Y:S01]  /*27ca0*/  LDL R13, [R1+0x38] ;  /* 0x00003800010d7983 */ /* 0x000f620000100800 */
[----:B------:R-:W-:Y:S05]  /*27cb0*/  WARPSYNC.ALL ;  /* 0x0000000000007948 */ /* 0x000fea0003800000 */
[----:B----4-:R-:W-:-:S05]  /*27cc0*/  LOP3.LUT R0, R12, R0, RZ, 0xfc, !PT ;  /* 0x000000000c007212 */ /* 0x010fca00078efcff */
[----:B------:R-:W-:-:S05]  /*27cd0*/  IMAD.IADD R0, R18, 0x1, R0 ;  /* 0x0000000112007824 */ /* 0x000fca00078e0200 */
[----:B--2---:R-:W2:Y:S01]  /*27ce0*/  LDSM.16.MT88.4 R4, [R0+0x10400] ;  /* 0x010400000004783b */ /* 0x004ea20000004200 */
[----:B---3--:R-:W-:Y:S01]  /*27cf0*/  IMAD.IADD R2, R19, 0x1, R0 ;  /* 0x0000000113027824 */ /* 0x008fe200078e0200 */
[----:B-----5:R-:W-:Y:S02]  /*27d00*/  LOP3.LUT R21, R12, R13, RZ, 0xfc, !PT ;  /* 0x0000000d0c157212 */ /* 0x020fe400078efcff */
[C-C-:B--2---:R-:W-:Y:S02]  /*27d10*/  PRMT R8, R4.reuse, 0x6420, R5.reuse ;  /* 0x0000642004087816 */ /* 0x144fe40000000005 */
[----:B-1----:R-:W-:Y:S02]  /*27d20*/  PRMT R9, R4, 0x7531, R5 ;  /* 0x0000753104097816 */ /* 0x002fe40000000005 */
[C-C-:B------:R-:W-:Y:S02]  /*27d30*/  PRMT R10, R6.reuse, 0x6420, R7.reuse ;  /* 0x00006420060a7816 */ /* 0x140fe40000000007 */
[----:B------:R-:W-:-:S02]  /*27d40*/  PRMT R11, R6, 0x7531, R7 ;  /* 0x00007531060b7816 */ /* 0x000fc40000000007 */
[----:B------:R-:W1:Y:S01]  /*27d50*/  LDSM.16.MT88.4 R4, [R2+0x10400] ;  /* 0x010400000204783b */ /* 0x000e620000004200 */
[----:B------:R-:W-:-:S05]  /*27d60*/  IMAD.IADD R21, R18, 0x1, R21 ;  /* 0x0000000112157824 */ /* 0x000fca00078e0215 */
[----:B------:R1:W-:Y:S02]  /*27d70*/  STSM.16.M88.4 [R21+0x400], R8 ;  /* 0x0004000815007844 */ /* 0x0003e40000000200 */
        /* <DEDUP_REMOVED lines=29> */
[----:B-1----:R-:W-:Y:S01]  /*27f50*/  MOV R14, R10 ;  /* 0x0000000a000e7202 */ /* 0x002fe20000000f00 */
[----:B------:R-:W-:Y:S01]  /*27f60*/  IMAD.MOV.U32 R15, RZ, RZ, R11 ;  /* 0x000000ffff0f7224 */ /* 0x000fe200078e000b */
        /* <DEDUP_REMOVED lines=12> */
[----:B--2---:R-:W-:Y:S01]  /*28030*/  IMAD.MOV.U32 R14, RZ, RZ, R10 ;  /* 0x000000ffff0e7224 */ /* 0x004fe200078e000a */
[----:B------:R-:W-:-:S02]  /*28040*/  MOV R15, R11 ;  /* 0x0000000b000f7202 */ /* 0x000fc40000000f00 */
        /* <DEDUP_REMOVED lines=14> */
[----:B------:R2:W-:Y:S02]  /*28130*/  STSM.16.M88.4 [R19], R12 ;  /* 0x0000000c13007844 */ /* 0x0005e40000000200 */
[----:B--2---:R-:W-:Y:S01]  /*28140*/  IMAD.MOV.U32 R15, RZ, RZ, R11 ;  /* 0x000000ffff0f7224 */ /* 0x004fe200078e000b */
[C-C-:B-1----:R-:W-:Y:S02]  /*28150*/  PRMT R8, R4.reuse, 0x6420, R5.reuse ;  /* 0x0000642004087816 */ /* 0x142fe40000000005 */
[----:B------:R-:W-:Y:S02]  /*28160*/  PRMT R9, R4, 0x7531, R5 ;  /* 0x0000753104097816 */ /* 0x000fe40000000005 */
[C-C-:B------:R-:W-:Y:S02]  /*28170*/  PRMT R10, R6.reuse, 0x6420, R7.reuse ;  /* 0x00006420060a7816 */ /* 0x140fe40000000007 */
[----:B------:R-:W-:-:S05]  /*28180*/  PRMT R11, R6, 0x7531, R7 ;  /* 0x00007531060b7816 */ /* 0x000fca0000000007 */
[----:B------:R1:W-:Y:S04]  /*28190*/  STSM.16.M88.4 [R19+0x2000], R8 ;  /* 0x0020000813007844 */ /* 0x0003e80000000200 */
[----:B------:R-:W2:Y:S01]  /*281a0*/  LDSM.16.MT88.4 R4, [R0+0x16400] ;  /* 0x016400000004783b */ /* 0x000ea20000004200 */
[----:B-1----:R-:W-:Y:S01]  /*281b0*/  IMAD.MOV.U32 R11, RZ, RZ, R15 ;  /* 0x000000ffff0b7224 */ /* 0x002fe200078e000f */
[C-C-:B--2---:R-:W-:Y:S02]  /*281c0*/  PRMT R12, R4.reuse, 0x6420, R5.reuse ;  /* 0x00006420040c7816 */ /* 0x144fe40000000005 */
[----:B------:R-:W-:Y:S02]  /*281d0*/  PRMT R13, R4, 0x7531, R5 ;  /* 0x00007531040d7816 */ /* 0x000fe40000000005 */
[----:B------:R-:W-:-:S02]  /*281e0*/  PRMT R14, R6, 0x6420, R7 ;  /* 0x00006420060e7816 */ /* 0x000fc40000000007 */
[----:B------:R-:W-:Y:S02]  /*281f0*/  PRMT R15, R6, 0x7531, R7 ;  /* 0x00007531060f7816 */ /* 0x000fe40000000007 */
[----:B------:R-:W1:Y:S04]  /*28200*/  LDSM.16.MT88.4 R4, [R2+0x16400] ;  /* 0x016400000204783b */ /* 0x000e680000004200 */
[----:B------:R2:W-:Y:S02]  /*28210*/  STSM.16.M88.4 [R19+0x4000], R12 ;  /* 0x0040000c13007844 */ /* 0x0005e40000000200 */
[----:B--2---:R-:W-:Y:S02]  /*28220*/  MOV R15, R11 ;  /* 0x0000000b000f7202 */ /* 0x004fe40000000f00 */
[----:B-1----:R-:W-:-:S02]  /*28230*/  PRMT R8, R4, 0x6420, R5 ;  /* 0x0000642004087816 */ /* 0x002fc40000000005 */
        /* <DEDUP_REMOVED lines=10> */
[----:B------:R-:W1:Y:S01]  /*282e0*/  LDSM.16.MT88.4 R4, [R2+0x13400] ;  /* 0x013400000204783b */ /* 0x000e620000004200 */
[----:B------:R-:W-:-:S05]  /*282f0*/  IMAD.IADD R19, R11, 0x1, R19 ;  /* 0x000000010b137824 */ /* 0x000fca00078e0213 */
        /* <DEDUP_REMOVED lines=12> */
[----:B------:R2:W-:Y:S01]  /*283c0*/  STSM.16.M88.4 [R19+0x4000], R12 ;  /* 0x0040000c13007844 */ /* 0x0005e20000000200 */
[C-C-:B-1----:R-:W-:Y:S02]  /*283d0*/  PRMT R8, R4.reuse, 0x6420, R5.reuse ;  /* 0x0000642004087816 */ /* 0x142fe40000000005 */
        /* <DEDUP_REMOVED lines=12> */
.L_x_635:
[----:B------:R-:W3:Y:S01]  /*284a0*/  S2R R0, SR_TID.X ;  /* 0x0000000000007919 */ /* 0x000ee20000002100 */
[----:B-1----:R1:W-:Y:S01]  /*284b0*/  SYNCS.ARRIVE.TRANS64.A1T0 RZ, [R20+URZ+0x38850], RZ ;  /* 0x038850ff14ff79a7 */ /* 0x0023e2000810003f */
[----:B---3--:R-:W-:Y:S02]  /*284c0*/  LOP3.LUT R2, R0, 0x7f, RZ, 0xc0, !PT ;  /* 0x0000007f00027812 */ /* 0x008fe400078ec0ff */
[----:B------:R-:W3:Y:S01]  /*284d0*/  LDL R0, [R1+0x2c] ;  /* 0x00002c0001007983 */ /* 0x000ee20000100800 */
[----:B------:R-:W-:Y:S01]  /*284e0*/  BAR.SYNC.DEFER_BLOCKING 0x2, 0x80 ;  /* 0x0082000000007b1d */ /* 0x000fe20000010000 */
[----:B------:R-:W-:-:S05]  /*284f0*/  ISETP.NE.AND P0, PT, R2, RZ, PT ;  /* 0x000000ff0200720c */ /* 0x000fca0003f05270 */
[----:B------:R4:W5:Y:S08]  /*28500*/  LDL R2, [R1+0x1c] ;  /* 0x00001c0001027983 */ /* 0x0009700000100800 */
[----:B-1----:R-:W-:-:S05]  /*28510*/  @!P0 VIADD R20, R20, 0x38880 ;  /* 0x0003888014148836 */ /* 0x002fca0000000000 */
[----:B------:R-:W-:-:S04]  /*28520*/  @!P0 PRMT R20, RZ, 0x654, R20 ;  /* 0x00000654ff148816 */ /* 0x000fc80000000014 */
[----:B------:R4:W-:Y:S01]  /*28530*/  @!P0 SYNCS.ARRIVE.TRANS64.RED.A1T0 RZ, [R20+URZ], RZ ;  /* 0x000000ff14ff89a7 */ /* 0x0009e2000810043f */
[C---:B---3--:R-:W-:Y:S01]  /*28540*/  ISETP.GT.AND P0, PT, R3.reuse, R0, PT ;  /* 0x000000000300720c */ /* 0x048fe20003f04270 */
[----:B------:R-:W-:Y:S01]  /*28550*/  VIADD R3, R3, 0xffffffff ;  /* 0xffffffff03037836 */ /* 0x000fe20000000000 */
[----:B------:R4:W5:Y:S11]  /*28560*/  LDL R0, [R1+0x14] ;  /* 0x0000140001007983 */ /* 0x0009760000100800 */
[----:B----4-:R-:W-:Y:S05]  /*28570*/  @P0 BRA `(.L_x_636) ;  /* 0xffffffec00340947 */ /* 0x010fea000383ffff */
.L_x_614:
[----:B------:R-:W4:Y:S01]  /*28580*/  S2R R4, SR_TID.X ;  /* 0x0000000000047919 */ /* 0x000f220000002100 */
[----:B------:R-:W-:Y:S01]  /*28590*/  BSSY B0, `(.L_x_637) ;  /* 0x0000011000007945 */ /* 0x000fe20003800000 */
[----:B----4-:R-:W-:-:S04]  /*285a0*/  LOP3.LUT R4, R4, 0x7f, RZ, 0xc0, !PT ;  /* 0x0000007f04047812 */ /* 0x010fc800078ec0ff */
[----:B------:R-:W-:-:S13]  /*285b0*/  ISETP.NE.AND P0, PT, R4, RZ, PT ;  /* 0x000000ff0400720c */ /* 0x000fda0003f05270 */
[----:B------:R-:W-:Y:S05]  /*285c0*/  @P0 BRA `(.L_x_638) ;  /* 0x0000000000340947 */ /* 0x000fea0003800000 */
[----:B-----5:R-:W4:Y:S01]  /*285d0*/  S2R R2, SR_LANEID ;  /* 0x0000000000027919 */ /* 0x020f220000000000 */
[----:B------:R-:W-:Y:S01]  /*285e0*/  VOTEU.ANY UR4, UPT, PT ;  /* 0x0000000000047886 */ /* 0x000fe200038e0100 */
[----:B-1----:R-:W1:Y:S01]  /*285f0*/  LDC.64 R4, c[0x0][0xc60] ;  /* 0x00031800ff047b82 */ /* 0x002e620000000a00 */
[----:B---3--:R-:W4:Y:S02]  /*28600*/  FLO.U32 R0, UR4 ;  /* 0x0000000400007d00 */ /* 0x008f2400080e0000 */
[----:B----4-:R-:W-:-:S06]  /*28610*/  ISETP.EQ.U32.AND P1, PT, R0, R2, PT ;  /* 0x000000020000720c */ /* 0x010fcc0003f22070 */
[----:B------:R-:W1:Y:S07]  /*28620*/  POPC R2, UR4 ;  /* 0x0000000400027d09 */ /* 0x000e6e0008000000 */
[----:B-1----:R-:W3:Y:S04]  /*28630*/  @P1 ATOMG.E.ADD.STRONG.GPU PT, R2, desc[UR42][R4.64], R2 ;  /* 0x00000002040219a8 */ /* 0x002ee800081ee1ea */
[----:B---3--:R1:W3:Y:S02]  /*28640*/  SHFL.IDX PT, R2, R2, R0, 0x1f ;  /* 0x00001f0002027589 */ /* 0x0082e400000e0000 */
[----:B-1----:R-:W1:Y:S02]  /*28650*/  S2R R0, SR_LTMASK ;  /* 0x0000000000007919 */ /* 0x002e640000003900 */
[----:B-1----:R-:W-:-:S06]  /*28660*/  LOP3.LUT R0, R0, UR4, RZ, 0xc0, !PT ;  /* 0x0000000400007c12 */ /* 0x002fcc000f8ec0ff */
[----:B------:R-:W3:Y:S02]  /*28670*/  POPC R0, R0 ;  /* 0x0000000000007309 */ /* 0x000ee40000000000 */
[----:B---3--:R-:W-:-:S05]  /*28680*/  IADD3 R0, R2, UR38, R0 ;  /* 0x0000002602007c10 */ /* 0x008fca000fffe000 */
[----:B------:R4:W-:Y:S02]  /*28690*/  STL [R1], R0 ;  /* 0x0000000001007387 */ /* 0x0009e40000100800 */
.L_x_638:
[----:B------:R-:W-:Y:S05]  /*286a0*/  BSYNC B0 ;  /* 0x0000000000007941 */ /* 0x000fea0003800000 */
.L_x_637:
[----:B------:R-:W-:-:S06]  /*286b0*/  UISETP.NE.AND UP0, UPT, UR36, 0x3, UPT ;  /* 0x000000032400788c */ /* 0x000fcc000bf05270 */
[----:B------:R-:W-:-:S13]  /*286c0*/  PLOP3.LUT P1, PT, PT, PT, UP0, 0x80, 0x0 ;  /* 0x000000000000781c */ /* 0x000fda0003f2f008 */
[----:B------:R-:W-:Y:S05]  /*286d0*/  @!P1 BRA `(.L_x_639) ;  /* 0x0000000000049947 */ /* 0x000fea0003800000 */
[----:B------:R-:W-:Y:S01]  /*286e0*/  BPT.TRAP 0x1 ;  /* 0x000000040000795c */ /* 0x000fe20000300000 */
.L_x_639:
[----:B------:R-:W2:Y:S04]  /*286f0*/  LDL R3, [R1+0x1c] ;  /* 0x00001c0001037983 */ /* 0x000ea80000100800 */
[----:B-----5:R-:W2:Y:S01]  /*28700*/  LDL R2, [R1+0x14] ;  /* 0x0000140001027983 */ /* 0x020ea20000100800 */
[----:B---34-:R-:W-:Y:S01]  /*28710*/  MOV R0, UR39 ;  /* 0x0000002700007c02 */ /* 0x018fe20008000f00 */
[----:B------:R-:W-:Y:S03]  /*28720*/  BSSY B0, `(.L_x_640) ;  /* 0x0000007000007945 */ /* 0x000fe60003800000 */
[----:B------:R-:W-:Y:S02]  /*28730*/  ISETP.NE.AND P2, PT, R0, 0x3, PT ;  /* 0x000000030000780c */ /* 0x000fe40003f45270 */
[----:B--2---:R-:W-:-:S04]  /*28740*/  LOP3.LUT R0, R3, 0x1, RZ, 0x3c, !PT ;  /* 0x0000000103007812 */ /* 0x004fc800078e3cff */
[----:B------:R-:W-:Y:S01]  /*28750*/  SHF.L.U32 R0, R0, 0x1f, RZ ;  /* 0x0000001f00007819 */ /* 0x000fe200000006ff */
[----:B------:R-:W-:-:S04]  /*28760*/  IMAD R17, R2, 0x8, R18 ;  /* 0x0000000802117824 */ /* 0x000fc800078e0212 */
[----:B------:R-:W2:Y:S02]  /*28770*/  SYNCS.PHASECHK.TRANS64.TRYWAIT P1, [R17+URZ+0x38870], R0 ;  /* 0x03887000110075a7 */ /* 0x000ea4000802017f */
[----:B--2---:R-:W-:Y:S05]  /*28780*/  @!P1 BRA `(.L_x_641) ;  /* 0x0000007800809947 */ /* 0x004fea0003800000 */
.L_x_898:
[----:B------:R-:W-:Y:S05]  /*28790*/  BSYNC B0 ;  /* 0x0000000000007941 */ /* 0x000fea0003800000 */
.L_x_640:
[----:B------:R-:W-:Y:S05]  /*287a0*/  @!P2 BRA `(.L_x_642) ;  /* 0x000000000004a947 */ /* 0x000fea0003800000 */
[----:B------:R-:W-:Y:S01]  /*287b0*/  BPT.TRAP 0x1 ;  /* 0x000000040000795c */ /* 0x000fe20000300000 */
.L_x_642:
[----:B--2---:R-:W2:Y:S02]  /*287c0*/  LDL R0, [R1+0x1c] ;  /* 0x00001c0001007983 */ /* 0x004ea40000100800 */
[----:B--2---:R-:W-:-:S04]  /*287d0*/  SHF.L.U32 R0, R0, 0x1f, RZ ;  /* 0x0000001f00007819 */ /* 0x004fc800000006ff */
[----:B------:R-:W2:Y:S02]  /*287e0*/  SYNCS.PHASECHK.TRANS64.TRYWAIT P1, [R17+URZ+0x38860], R0 ;  /* 0x03886000110075a7 */ /* 0x000ea4000802017f */
[----:B--2---:R-:W-:Y:S05]  /*287f0*/  @!P1 BRA `(.L_x_643) ;  /* 0x0000007800789947 */ /* 0x004fea0003800000 */
.L_x_899:
[----:B------:R-:W3:Y:S04]  /*28800*/  LDL R19, [R1+0x14] ;  /* 0x0000140001137983 */ /* 0x000ee80000100800 */
[----:B------:R-:W2:Y:S04]  /*28810*/  LDL R2, [R1+0x3c] ;  /* 0x00003c0001027983 */ /* 0x000ea80000100800 */
[----:B------:R-:W4:Y:S04]  /*28820*/  LDL R16, [R1+0x28] ;  /* 0x0000280001107983 */ /* 0x000f280000100800 */
[----:B------:R-:W5:Y:S01]  /*28830*/  LDL R12, [R1+0x38] ;  /* 0x00003800010c7983 */ /* 0x000f620000100800 */
[----:B------:R-:W-:Y:S05]  /*28840*/  WARPSYNC.ALL ;  /* 0x0000000000007948 */ /* 0x000fea0003800000 */
[----:B---3--:R-:W-:-:S05]  /*28850*/  IMAD.SHL.U32 R3, R19, 0x8000, RZ ;  /* 0x0000800013037824 */ /* 0x008fca00078e00ff */
[----:B--2---:R-:W-:-:S05]  /*28860*/  LOP3.LUT R0, R3, R2, RZ, 0xfc, !PT ;  /* 0x0000000203007212 */ /* 0x004fca00078efcff */
[----:B------:R-:W-:-:S05]  /*28870*/  IMAD.IADD R0, R18, 0x1, R0 ;  /* 0x0000000112007824 */ /* 0x000fca00078e0200 */
[----:B-1----:R-:W1:Y:S01]  /*28880*/  LDSM.16.MT88.4 R4, [R0+0x10400] ;  /* 0x010400000004783b */ /* 0x002e620000004200 */
[----:B----4-:R-:W-:Y:S01]  /*28890*/  IMAD.IADD R2, R16, 0x1, R0 ;  /* 0x0000000110027824 */ /* 0x010fe200078e0200 */
[----:B-----5:R-:W-:Y:S02]  /*288a0*/  LOP3.LUT R3, R3, R12, RZ, 0xfc, !PT ;  /* 0x0000000c03037212 */ /* 0x020fe400078efcff */
[C-C-:B-1----:R-:W-:Y:S02]  /*288b0*/  PRMT R8, R4.reuse, 0x6420, R5.reuse ;  /* 0x0000642004087816 */ /* 0x142fe40000000005 */
[----:B------:R-:W-:Y:S02]  /*288c0*/  PRMT R9, R4, 0x7531, R5 ;  /* 0x0000753104097816 */ /* 0x000fe40000000005 */
[C-C-:B------:R-:W-:Y:S02]  /*288d0*/  PRMT R10, R6.reuse, 0x6420, R7.reuse ;  /* 0x00006420060a7816 */ /* 0x140fe40000000007 */
[----:B------:R-:W-:-:S02]  /*288e0*/  PRMT R11, R6, 0x7531, R7 ;  /* 0x00007531060b7816 */ /* 0x000fc40000000007 */
[----:B------:R-:W1:Y:S01]  /*288f0*/  LDSM.16.MT88.4 R4, [R2+0x10400] ;  /* 0x010400000204783b */ /* 0x000e620000004200 */
[----:B------:R-:W-:-:S05]  /*28900*/  IADD3 R3, R18, R3, RZ ;  /* 0x0000000312037210 */ /* 0x000fca0007ffe0ff */
        /* <DEDUP_REMOVED lines=36> */
[----:B-1----:R-:W-:Y:S01]  /*28b50*/  IMAD.MOV.U32 R10, RZ, RZ, R14 ;  /* 0x000000ffff0a7224 */ /* 0x002fe200078e000e */
[----:B------:R-:W-:Y:S02]  /*28b60*/  MOV R11, R15 ;  /* 0x0000000f000b7202 */ /* 0x000fe40000000f00 */
        /* <DEDUP_REMOVED lines=46> */
[----:B------:R-:W-:-:S05]  /*28e50*/  IADD3 R3, R16, R3, RZ ;  /* 0x0000000310037210 */ /* 0x000fca0007ffe0ff */
        /* <DEDUP_REMOVED lines=26> */
.L_x_644:
[----:B--2---:R-:W2:Y:S01]  /*29000*/  LDL.LU R3, [R1+0x1c] ;  /* 0x00001c0001037983 */ /* 0x004ea20000300800 */
[----:B-1----:R1:W-:Y:S01]  /*29010*/  SYNCS.ARRIVE.TRANS64.A1T0 RZ, [R17+URZ+0x38850], RZ ;  /* 0x038850ff11ff79a7 */ /* 0x0023e2000810003f */
[----:B------:R-:W-:Y:S02]  /*29020*/  VIADD R0, R19, 0x1 ;  /* 0x0000000113007836 */ /* 0x000fe40000000000 */
[----:B-1----:R-:W-:-:S05]  /*29030*/  @!P0 VIADD R17, R17, 0x38880 ;  /* 0x0003888011118836 */ /* 0x002fca0000000000 */
[----:B------:R-:W-:Y:S01]  /*29040*/  @!P0 PRMT R17, RZ, 0x654, R17 ;  /* 0x00000654ff118816 */ /* 0x000fe20000000011 */
[----:B------:R-:W-:Y:S06]  /*29050*/  BAR.SYNC.DEFER_BLOCKING 0x2, 0x80 ;  /* 0x0082000000007b1d */ /* 0x000fec0000010000 */
[----:B------:R1:W-:Y:S01]  /*29060*/  @!P0 SYNCS.ARRIVE.TRANS64.RED.A1T0 RZ, [R17+URZ], RZ ;  /* 0x000000ff11ff89a7 */ /* 0x0003e2000810043f */
[----:B------:R-:W-:-:S04]  /*29070*/  ISETP.NE.AND P0, PT, R0, 0x2, PT ;  /* 0x000000020000780c */ /* 0x000fc80003f05270 */
[----:B------:R-:W-:Y:S02]  /*29080*/  SEL R2, RZ, 0x1, P0 ;  /* 0x00000001ff027807 */ /* 0x000fe40000000000 */
[----:B------:R-:W-:-:S05]  /*29090*/  SEL R0, R0, RZ, P0 ;  /* 0x000000ff00007207 */ /* 0x000fca0000000000 */
[----:B------:R1:W-:Y:S01]  /*290a0*/  STL [R1+0x14], R0 ;  /* 0x0000140001007387 */ /* 0x0003e20000100800 */
[----:B--2---:R-:W-:-:S05]  /*290b0*/  LOP3.LUT R3, R3, R2, RZ, 0x3c, !PT ;  /* 0x0000000203037212 */ /* 0x004fca00078e3cff */
[----:B------:R1:W-:Y:S02]  /*290c0*/  STL [R1+0x1c], R3 ;  /* 0x00001c0301007387 */ /* 0x0003e40000100800 */
.L_x_589:
[----:B-12---:R-:W2:Y:S02]  /*290d0*/  LDL R0, [R1+0x10] ;  /* 0x0000100001007983 */ /* 0x006ea40000100800 */
[----:B--2---:R-:W-:-:S13]  /*290e0*/  LOP3.LUT P0, RZ, R0, 0x2, RZ, 0xc0, !PT ;  /* 0x0000000200ff7812 */ /* 0x004fda000780c0ff */
[----:B------:R-:W-:Y:S05]  /*290f0*/  @!P0 BRA `(.L_x_645) ;  /* 0x00000000002c8947 */ /* 0x000fea0003800000 */
[----:B------:R-:W-:Y:S05]  /*29100*/  WARPSYNC.ALL ;  /* 0x0000000000007948 */ /* 0x000fea0003800000 */
[----:B------:R-:W1:Y:S08]  /*29110*/  S2UR UR5, SR_CgaCtaId ;  /* 0x00000000000579c3 */ /* 0x000e700000008800 */
[----:B------:R-:W-:Y:S06]  /*29120*/  BAR.SYNC.DEFER_BLOCKING 0x5, 0x180 ;  /* 0x0146000000007b1d */ /* 0x000fec0000010000 */
[----:B------:R-:W-:-:S02]  /*29130*/  UMOV UR4, 0x400 ;  /* 0x0000040000047882 */ /* 0x000fc40000000000 */
[----:B-1----:R-:W-:-:S06]  /*29140*/  ULEA UR4, UR5, UR4, 0x18 ;  /* 0x0000000405047291 */ /* 0x002fcc000f8ec03f */
[----:B------:R-:W-:-:S05]  /*29150*/  IMAD.U32 R18, RZ, RZ, UR4 ;  /* 0x00000004ff127e24 */ /* 0x000fca000f8e00ff */
[----:B0-----:R-:W0:Y:S04]  /*29160*/  LDS.128 R4, [R18+0x388d0] ;  /* 0x0388d00012047984 */ /* 0x001e280000000c00 */
[----:B0-----:R1:W-:Y:S04]  /*29170*/  STL.64 [R1], R4 ;  /* 0x0000000401007387 */ /* 0x0013e80000100a00 */
[----:B------:R1:W-:Y:S01]  /*29180*/  STL.64 [R1+0x8], R6 ;  /* 0x0000080601007387 */ /* 0x0003e20000100a00 */
[----:B------:R-:W-:Y:S06]  /*29190*/  BAR.ARV 0x4, 0x180 ;  /* 0x0106000000007b1d */ /* 0x000fec0000002000 */
[----:B------:R-:W-:Y:S05]  /*291a0*/  BRA `(.L_x_646) ;  /* 0x0000000c00287947 */ /* 0x000fea0003800000 */
.L_x_645:
[----:B------:R-:W1:Y:S01]  /*291b0*/  S2R R0, SR_TID.X ;  /* 0x0000000000007919 */ /* 0x000e620000002100 */
[----:B------:R-:W-:Y:S01]  /*291c0*/  UMOV UR4, 0xffffffff ;  /* 0xffffffff00047882 */ /* 0x000fe20000000000 */
[----:B-1----:R-:W-:-:S04]  /*291d0*/  LOP3.LUT R16, R0, 0x1f, RZ, 0xc0, !PT ;  /* 0x0000001f00107812 */ /* 0x002fc800078ec0ff */
[----:B------:R-:W-:Y:S01]  /*291e0*/  ISETP.NE.AND P0, PT, R16, 0x1f, PT ;  /* 0x0000001f1000780c */ /* 0x000fe20003f05270 */
[----:B------:R-:W-:-:S12]  /*291f0*/  BRA.DIV UR4, `(.L_x_647) ;  /* 0x00000072040c7947 */ /* 0x000fd8000b800000 */
[----:B------:R-:W2:Y:S01]  /*29200*/  LDL.LU R0, [R1] ;  /* 0x0000000001007983 */ /* 0x000ea20000300800 */
[----:B------:R-:W-:-:S03]  /*29210*/  ULDC UR4, c[0x0][0xc3c] ;  /* 0x00030f0000047ab9 */ /* 0x000fc60000000800 */
[----:B------:R-:W0:Y:S01]  /*29220*/  LDL R2, [R1+0xc] ;  /* 0x00000c0001027983 */ /* 0x000e220000100800 */
[----:B--2---:R-:W-:Y:S01]  /*29230*/  MOV R11, R0 ;  /* 0x00000000000b7202 */ /* 0x004fe20000000f00 */
[----:B0-----:R-:W-:-:S05]  /*29240*/  IMAD.IADD R4, R2, 0x1, R16 ;  /* 0x0000000102047824 */ /* 0x001fca00078e0210 */
[----:B------:R-:W-:-:S13]  /*29250*/  ISETP.GE.OR P1, PT, R4, UR4, !P0 ;  /* 0x0000000404007c0c */ /* 0x000fda000c726670 */
[----:B------:R-:W0:Y:S08]  /*29260*/  @!P1 LDC.64 R2, c[0x0][0xc80] ;  /* 0x00032000ff029b82 */ /* 0x000e300000000a00 */
[----:B------:R-:W1:Y:S01]  /*29270*/  @!P1 LDC.64 R6, c[0x0][0xc78] ;  /* 0x00031e00ff069b82 */ /* 0x000e620000000a00 */
[----:B0-----:R-:W-:-:S05]  /*29280*/  @!P1 IMAD.WIDE R2, R4, 0x4, R2 ;  /* 0x0000000404029825 */ /* 0x001fca00078e0202 */
[----:B------:R1:W2:Y:S02]  /*29290*/  @!P1 LDG.E R0, desc[UR42][R2.64] ;  /* 0x0000002a02009981 */ /* 0x0002a4000c1e1900 */
[----:B-1----:R-:W-:-:S06]  /*292a0*/  @!P1 IMAD.WIDE R2, R4, 0x4, R6 ;  /* 0x0000000404029825 */ /* 0x002fcc00078e0206 */
[----:B------:R-:W3:Y:S01]  /*292b0*/  @!P1 LDG.E R2, desc[UR42][R2.64] ;  /* 0x0000002a02029981 */ /* 0x000ee2000c1e1900 */
[----:B------:R-:W-:Y:S01]  /*292c0*/  IMAD.MOV.U32 R4, RZ, RZ, RZ ;  /* 0x000000ffff047224 */ /* 0x000fe200078e00ff */
[C---:B------:R-:W-:Y:S01]  /*292d0*/  ISETP.GE.U32.AND P2, PT, R16.reuse, 0x2, PT ;  /* 0x000000021000780c */ /* 0x040fe20003f46070 */
[----:B------:R-:W-:Y:S01]  /*292e0*/  IMAD.MOV.U32 R6, RZ, RZ, RZ ;  /* 0x000000ffff067224 */ /* 0x000fe200078e00ff */
[C---:B------:R-:W-:Y:S01]  /*292f0*/  ISETP.GE.U32.AND P3, PT, R16.reuse, 0x4, PT ;  /* 0x000000041000780c */ /* 0x040fe20003f66070 */
[----:B------:R-:W-:Y:S01]  /*29300*/  SHFL.IDX PT, R5, R11, RZ, 0x1f ;  /* 0x00001fff0b057589 */ /* 0x000fe200000e0000 */
[C---:B------:R-:W-:Y:S02]  /*29310*/  ISETP.GE.U32.AND P4, PT, R16.reuse, 0x8, PT ;  /* 0x000000081000780c */ /* 0x040fe40003f86070 */
[----:B------:R-:W-:Y:S01]  /*29320*/  ISETP.GE.U32.AND P5, PT, R16, 0x10, PT ;  /* 0x000000101000780c */ /* 0x000fe20003fa6070 */
[----:B------:R-:W-:Y:S01]  /*29330*/  SHFL.IDX PT, R10, R11, 0x1, 0x1f ;  /* 0x00201f000b0a7f89 */ /* 0x000fe200000e0000 */
[----:B------:R-:W-:Y:S01]  /*29340*/  MOV R8, RZ ;  /* 0x000000ff00087202 */ /* 0x000fe20000000f00 */
[----:B--2---:R-:W-:-:S02]  /*29350*/  @!P1 IMAD.MOV.U32 R4, RZ, RZ, R0 ;  /* 0x000000ffff049224 */ /* 0x004fc400078e0000 */
[----:B---3--:R-:W-:Y:S01]  /*29360*/  @!P1 IMAD.MOV.U32 R6, RZ, RZ, R2 ;  /* 0x000000ffff069224 */ /* 0x008fe200078e0002 */
[----:B------:R-:W-:-:S03]  /*29370*/  ISETP.NE.AND P1, PT, R16, RZ, PT ;  /* 0x000000ff1000720c */ /* 0x000fc60003f25270 */
[----:B------:R-:W-:-:S05]  /*29380*/  IMAD R0, R6, R4, RZ ;  /* 0x0000000406007224 */ /* 0x000fca00078e02ff */
[----:B------:R-:W0:Y:S02]  /*29390*/  SHFL.UP PT, R2, R0, 0x1, RZ ;  /* 0x0420000000027989 */ /* 0x000e2400000e00ff */
[----:B0-----:R-:W-:-:S04]  /*293a0*/  SEL R2, R2, RZ, P1 ;  /* 0x000000ff02027207 */ /* 0x001fc80000800000 */
[----:B------:R-:W-:-:S05]  /*293b0*/  IADD3 R0, R0, R2, RZ ;  /* 0x0000000200007210 */ /* 0x000fca0007ffe0ff */
        /* <DEDUP_REMOVED lines=12> */
[----:B------:R0:W1:Y:S02]  /*29480*/  SHFL.IDX PT, R9, R3, 0x1f, 0x1f ;  /* 0x03e01f0003097f89 */ /* 0x00006400000e0000 */
.L_x_909:
[----:B------:R-:W-:Y:S01]  /*29490*/  ULDC UR4, c[0x0][0xc38] ;  /* 0x00030e0000047ab9 */ /* 0x000fe20000000800 */
[----:B------:R-:W-:Y:S02]  /*294a0*/  IMAD.MOV.U32 R7, RZ, RZ, R3 ;  /* 0x000000ffff077224 */ /* 0x000fe400078e0003 */
[----:B------:R-:W-:-:S04]  /*294b0*/  IMAD.U32 R2, RZ, RZ, UR4 ;  /* 0x00000004ff027e24 */ /* 0x000fc8000f8e00ff */
[----:B-1----:R-:W-:-:S04]  /*294c0*/  IMAD R9, R9, R2, RZ ;  /* 0x0000000209097224 */ /* 0x002fc800078e02ff */
[----:B------:R-:W-:-:S05]  /*294d0*/  IMAD.IADD R0, R10, 0x1, R9 ;  /* 0x000000010a007824 */ /* 0x000fca00078e0209 */
[----:B------:R-:W-:-:S13]  /*294e0*/  ISETP.GT.AND P6, PT, R0, R5, PT ;  /* 0x000000050000720c */ /* 0x000fda0003fc4270 */
[----:B------:R-:W-:Y:S05]  /*294f0*/  @P6 BRA `(.L_x_648) ;  /* 0x0000000000b06947 */ /* 0x000fea0003800000 */
.L_x_651:
[----:B0-----:R-:W2:Y:S01]  /*29500*/  LDL.LU R3, [R1+0xc] ;  /* 0x00000c0001037983 */ /* 0x001ea20000300800 */
[----:B------:R-:W0:Y:S01]  /*29510*/  LDC R2, c[0x0][0xc3c] ;  /* 0x00030f00ff027b82 */ /* 0x000e220000000800 */
[----:B--2---:R-:W-:-:S05]  /*29520*/  VIADD R3, R3, 0x1f ;  /* 0x0000001f03037836 */ /* 0x004fca0000000000 */
[----:B0-----:R-:W-:-:S13]  /*29530*/  ISETP.GE.AND P6, PT, R3, R2, PT ;  /* 0x000000020300720c */ /* 0x001fda0003fc6270 */
[----:B------:R-:W-:Y:S05]  /*29540*/  @P6 BRA `(.L_x_649) ;  /* 0x0000000400d86947 */ /* 0x000fea0003800000 */
[----:B------:R-:W0:Y:S01]  /*29550*/  S2R R4, SR_TID.X ;  /* 0x0000000000047919 */ /* 0x000e220000002100 */
[----:B------:R1:W-:Y:S01]  /*29560*/  STL [R1+0xc], R3 ;  /* 0x00000c0301007387 */ /* 0x0003e20000100800 */
[----:B0-----:R-:W-:-:S04]  /*29570*/  LOP3.LUT R4, R4, 0x1f, RZ, 0xc0, !PT ;  /* 0x0000001f04047812 */ /* 0x001fc800078ec0ff */
[----:B------:R-:W-:Y:S01]  /*29580*/  IADD3 R6, R3, R4, RZ ;  /* 0x0000000403067210 */ /* 0x000fe20007ffe0ff */
[----:B------:R-:W-:-:S03]  /*29590*/  IMAD.MOV.U32 R4, RZ, RZ, RZ ;  /* 0x000000ffff047224 */ /* 0x000fc600078e00ff */
[----:B------:R-:W-:-:S13]  /*295a0*/  ISETP.GE.OR P6, PT, R6, R2, !P0 ;  /* 0x000000020600720c */ /* 0x000fda00047c6670 */
[----:B-1----:R-:W0:Y:S02]  /*295b0*/  @!P6 LDC.64 R2, c[0x0][0xc80] ;  /* 0x00032000ff02eb82 */ /* 0x002e240000000a00 */
[----:B0-----:R-:W-:-:S05]  /*295c0*/  @!P6 IMAD.WIDE R2, R6, 0x4, R2 ;  /* 0x000000040602e825 */ /* 0x001fca00078e0202 */
[----:B------:R0:W2:Y:S02]  /*295d0*/  @!P6 LDG.E R4, desc[UR42][R2.64] ;  /* 0x0000002a0204e981 */ /* 0x0000a4000c1e1900 */
[----:B0-----:R-:W0:Y:S02]  /*295e0*/  @!P6 LDC.64 R2, c[0x0][0xc78] ;  /* 0x00031e00ff02eb82 */ /* 0x001e240000000a00 */
[----:B0-----:R-:W-:-:S04]  /*295f0*/  @!P6 IMAD.WIDE R2, R6, 0x4, R2 ;  /* 0x000000040602e825 */ /* 0x001fc800078e0202 */
[----:B------:R-:W-:-:S06]  /*29600*/  IMAD.MOV.U32 R6, RZ, RZ, RZ ;  /* 0x000000ffff067224 */ /* 0x000fcc00078e00ff */
[----:B------:R-:W2:Y:S01]  /*29610*/  @!P6 LDG.E R6, desc[UR42][R2.64] ;  /* 0x0000002a0206e981 */ /* 0x000ea2000c1e1900 */
[----:B------:R-:W-:Y:S01]  /*29620*/  UMOV UR4, 0xffffffff ;  /* 0xffffffff00047882 */ /* 0x000fe20000000000 */
[----:B--2---:R-:W-:Y:S02]  /*29630*/  IMAD R2, R6, R4, RZ ;  /* 0x0000000406027224 */ /* 0x004fe400078e02ff */
[----:B------:R-:W-:Y:S05]  /*29640*/  BRA.DIV UR4, `(.L_x_650) ;  /* 0x0000007204587947 */ /* 0x000fea000b800000 */
        /* <DEDUP_REMOVED lines=15> */
[----:B------:R0:W1:Y:S02]  /*29740*/  SHFL.IDX PT, R9, R3, 0x1f, 0x1f ;  /* 0x03e01f0003097f89 */ /* 0x00006400000e0000 */
.L_x_917:
[----:B------:R-:W-:Y:S02]  /*29750*/  ULDC UR4, c[0x0][0xc38] ;  /* 0x00030e0000047ab9 */ /* 0x000fe40000000800 */
[----:B------:R-:W-:-:S04]  /*29760*/  IMAD.U32 R2, RZ, RZ, UR4 ;  /* 0x00000004ff027e24 */ /* 0x000fc8000f8e00ff */
[----:B-1----:R-:W-:-:S04]  /*29770*/  IMAD R9, R9, R2, RZ ;  /* 0x0000000209097224 */ /* 0x002fc800078e02ff */
[----:B------:R-:W-:-:S05]  /*29780*/  IMAD.IADD R0, R9, 0x1, R0 ;  /* 0x0000000109007824 */ /* 0x000fca00078e0200 */
[----:B------:R-:W-:-:S13]  /*29790*/  ISETP.GT.AND P6, PT, R0, R5, PT ;  /* 0x000000050000720c */ /* 0x000fda0003fc4270 */
[----:B------:R-:W-:Y:S05]  /*297a0*/  @!P6 BRA `(.L_x_651) ;  /* 0xfffffffc0054e947 */ /* 0x000fea000383ffff */
[----:B------:R-:W-:-:S07]  /*297b0*/  MOV R7, R3 ;  /* 0x0000000300077202 */ /* 0x000fce0000000f00 */
.L_x_648:
[----:B------:R-:W-:Y:S01]  /*297c0*/  IMAD.IADD R9, R0, 0x1, -R9 ;  /* 0x0000000100097824 */ /* 0x000fe200078e0a09 */
[----:B------:R-:W-:-:S03]  /*297d0*/  UMOV UR4, 0xffffffff ;  /* 0xffffffff00047882 */ /* 0x000fc60000000000 */
[----:B------:R-:W-:-:S05]  /*297e0*/  IMAD R0, R7, R2, R9 ;  /* 0x0000000207007224 */ /* 0x000fca00078e0209 */
[----:B------:R-:W-:Y:S01]  /*297f0*/  ISETP.GT.AND P6, PT, R0, R5, PT ;  /* 0x000000050000720c */ /* 0x000fe20003fc4270 */
[----:B------:R-:W-:-:S12]  /*29800*/  BRA.DIV UR4, `(.L_x_652) ;  /* 0x0000007204c07947 */ /* 0x000fd8000b800000 */
[----:B0-----:R-:W-:-:S04]  /*29810*/  VOTE.ANY R3, PT, !P6 ;  /* 0x0000000000037806 */ /* 0x001fc800070e0100 */
[----:B------:R-:W0:Y:S02]  /*29820*/  POPC R0, R3 ;  /* 0x0000000300007309 */ /* 0x000e240000000000 */
[----:B0-----:R0:W1:Y:S04]  /*29830*/  SHFL.IDX PT, R4, R4, R0, 0x1f ;  /* 0x00001f0004047589 */ /* 0x00106800000e0000 */
[----:B------:R0:W2:Y:S02]  /*29840*/  SHFL.IDX PT, R6, R6, R0, 0x1f ;  /* 0x00001f0006067589 */ /* 0x0000a400000e0000 */
.L_x_922:
[----:B------:R-:W-:-:S13]  /*29850*/  ISETP.NE.AND P0, PT, R3, RZ, PT ;  /* 0x000000ff0300720c */ /* 0x000fda0003f05270 */
[----:B------:R-:W-:Y:S05]  /*29860*/  @!P0 BRA `(.L_x_653) ;  /* 0x0000000000148947 */ /* 0x000fea0003800000 */
[----:B------:R-:W-:Y:S01]  /*29870*/  UMOV UR4, 0xffffffff ;  /* 0xffffffff00047882 */ /* 0x000fe20000000000 */
[----:B------:R-:W-:Y:S02]  /*29880*/  VIADD R12, R0, 0xffffffff ;  /* 0xffffffff000c7836 */ /* 0x000fe40000000000 */
[----:B------:R-:W-:Y:S05]  /*29890*/  BRA.DIV UR4, `(.L_x_654) ;  /* 0x0000007204f87947 */ /* 0x000fea000b800000 */
[----:B------:R3:W4:Y:S02]  /*298a0*/  SHFL.IDX PT, R7, R7, R12, 0x1f ;  /* 0x00001f0c07077589 */ /* 0x00072400000e0000 */
.L_x_925:
[----:B----4-:R-:W-:-:S07]  /*298b0*/  IMAD.MOV.U32 R8, RZ, RZ, R7 ;  /* 0x000000ffff087224 */ /* 0x010fce00078e0007 */
.L_x_653:
[----:B------:R-:W4:Y:S01]  /*298c0*/  LDL.LU R10, [R1+0xc] ;  /* 0x00000c00010a7983 */ /* 0x000f220000300800 */
[----:B-1----:R-:W-:Y:S01]  /*298d0*/  IABS R7, R4 ;  /* 0x0000000400077213 */ /* 0x002fe20000000000 */
[----:B------:R-:W-:-:S03]  /*298e0*/  IMAD R8, R8, R2, R9 ;  /* 0x0000000208087224 */ /* 0x000fc600078e0209 */
[----:B------:R-:W1:Y:S02]  /*298f0*/  I2F.RP R2, R7 ;  /* 0x0000000700027306 */ /* 0x000e640000209400 */
[----:B------:R5:W-:Y:S02]  /*29900*/  STL [R1], R8 ;  /* 0x0000000801007387 */ /* 0x000be40000100800 */
[----:B-----5:R-:W-:-:S04]  /*29910*/  IMAD.IADD R8, R5, 0x1, -R8 ;  /* 0x0000000105087824 */ /* 0x020fc800078e0a08 */
[----:B-1----:R-:W1:Y:S02]  /*29920*/  MUFU.RCP R2, R2 ;  /* 0x0000000200027308 */ /* 0x002e640000001000 */
[----:B-1----:R-:W-:-:S06]  /*29930*/  VIADD R2, R2, 0xffffffe ;  /* 0x0ffffffe02027836 */ /* 0x002fcc0000000000 */
[----:B------:R-:W1:Y:S02]  /*29940*/  F2I.FTZ.U32.TRUNC.NTZ R3, R2 ;  /* 0x0000000200037305 */ /* 0x000e64000021f000 */
[----:B-1----:R-:W-:-:S05]  /*29950*/  IADD3 R2, RZ, -R3, RZ ;  /* 0x80000003ff027210 */ /* 0x002fca0007ffe0ff */
[----:B------:R-:W-:Y:S02]  /*29960*/  IMAD R9, R2, R7, RZ ;  /* 0x0000000702097224 */ /* 0x000fe400078e02ff */
[----:B------:R-:W-:-:S04]  /*29970*/  IMAD.MOV.U32 R2, RZ, RZ, RZ ;  /* 0x000000ffff027224 */ /* 0x000fc800078e00ff */
[----:B------:R-:W-:Y:S01]  /*29980*/  IMAD.HI.U32 R9, R3, R9, R2 ;  /* 0x0000000903097227 */ /* 0x000fe200078e0002 */
[----:B------:R-:W-:Y:S02]  /*29990*/  IABS R3, R4 ;  /* 0x0000000400037213 */ /* 0x000fe40000000000 */
[----:B------:R-:W-:-:S03]  /*299a0*/  IABS R2, R8 ;  /* 0x0000000800027213 */ /* 0x000fc60000000000 */
[----:B------:R-:W-:Y:S02]  /*299b0*/  IMAD.MOV R3, RZ, RZ, -R3 ;  /* 0x000000ffff037224 */ /* 0x000fe400078e0a03 */
[----:B------:R-:W-:-:S04]  /*299c0*/  IMAD.HI.U32 R5, R9, R2, RZ ;  /* 0x0000000209057227 */ /* 0x000fc800078e00ff */
[----:B------:R-:W-:-:S05]  /*299d0*/  IMAD R2, R5, R3, R2 ;  /* 0x0000000305027224 */ /* 0x000fca00078e0202 */
[----:B------:R-:W-:-:S13]  /*299e0*/  ISETP.GT.U32.AND P1, PT, R7, R2, PT ;  /* 0x000000020700720c */ /* 0x000fda0003f24070 */
[----:B------:R-:W-:Y:S02]  /*299f0*/  @!P1 IMAD.IADD R2, R2, 0x1, -R7 ;  /* 0x0000000102029824 */ /* 0x000fe400078e0a07 */
[----:B------:R-:W-:Y:S01]  /*29a00*/  @!P1 VIADD R5, R5, 0x1 ;  /* 0x0000000105059836 */ /* 0x000fe20000000000 */
[----:B------:R-:W-:Y:S02]  /*29a10*/  ISETP.NE.AND P1, PT, R4, RZ, PT ;  /* 0x000000ff0400720c */ /* 0x000fe40003f25270 */
[----:B------:R-:W-:Y:S02]  /*29a20*/  ISETP.GE.U32.AND P0, PT, R2, R7, PT ;  /* 0x000000070200720c */ /* 0x000fe40003f06070 */
[----:B--2---:R-:W-:-:S04]  /*29a30*/  IABS R7, R6 ;  /* 0x0000000600077213 */ /* 0x004fc80000000000 */
[----:B------:R-:W1:Y:S07]  /*29a40*/  I2F.RP R2, R7 ;  /* 0x0000000700027306 */ /* 0x000e6e0000209400 */
[----:B------:R-:W-:Y:S01]  /*29a50*/  @P0 VIADD R5, R5, 0x1 ;  /* 0x0000000105050836 */ /* 0x000fe20000000000 */
[----:B-1----:R-:W1:Y:S02]  /*29a60*/  MUFU.RCP R2, R2 ;  /* 0x0000000200027308 */ /* 0x002e640000001000 */
[----:B-1----:R-:W-:-:S06]  /*29a70*/  IADD3 R2, R2, 0xffffffe, RZ ;  /* 0x0ffffffe02027810 */ /* 0x002fcc0007ffe0ff */
[----:B------:R-:W1:Y:S02]  /*29a80*/  F2I.FTZ.U32.TRUNC.NTZ R3, R2 ;  /* 0x0000000200037305 */ /* 0x000e64000021f000 */
[----:B-1----:R-:W-:-:S04]  /*29a90*/  IMAD.MOV R2, RZ, RZ, -R3 ;  /* 0x000000ffff027224 */ /* 0x002fc800078e0a03 */
[----:B------:R-:W-:Y:S02]  /*29aa0*/  IMAD R9, R2, R7, RZ ;  /* 0x0000000702097224 */ /* 0x000fe400078e02ff */
[----:B------:R-:W-:-:S04]  /*29ab0*/  IMAD.MOV.U32 R2, RZ, RZ, RZ ;  /* 0x000000ffff027224 */ /* 0x000fc800078e00ff */
[----:B------:R-:W-:Y:S01]  /*29ac0*/  IMAD.HI.U32 R2, R3, R9, R2 ;  /* 0x0000000903027227 */ /* 0x000fe200078e0002 */
[----:B------:R-:W-:Y:S02]  /*29ad0*/  LOP3.LUT R3, R8, R4, RZ, 0x3c, !PT ;  /* 0x0000000408037212 */ /* 0x000fe400078e3cff */
[----:B------:R-:W-:Y:S02]  /*29ae0*/  IABS R9, R6 ;  /* 0x0000000600097213 */ /* 0x000fe40000000000 */
[----:B------:R-:W-:-:S03]  /*29af0*/  ISETP.GE.AND P2, PT, R3, RZ, PT ;  /* 0x000000ff0300720c */ /* 0x000fc60003f46270 */
[----:B------:R-:W-:-:S10]  /*29b00*/  IMAD.MOV R9, RZ, RZ, -R9 ;  /* 0x000000ffff097224 */ /* 0x000fd400078e0a09 */
[----:B------:R-:W-:Y:S02]  /*29b10*/  @!P2 IADD3 R5, -R5, RZ, RZ ;  /* 0x000000ff0505a210 */ /* 0x000fe40007ffe1ff */
        /* <DEDUP_REMOVED lines=14> */
[----:B------:R-:W-:Y:S02]  /*29c00*/  @!P2 IADD3 R2, -R2, RZ, RZ ;  /* 0x000000ff0202a210 */ /* 0x000fe40007ffe1ff */
[----:B------:R-:W-:-:S05]  /*29c10*/  @!P1 LOP3.LUT R2, RZ, R6, RZ, 0x33, !PT ;  /* 0x00000006ff029212 */ /* 0x000fca00078e33ff */
[--C-:B------:R-:W-:Y:S02]  /*29c20*/  IMAD.MOV R3, RZ, RZ, -R2.reuse ;  /* 0x000000ffff037224 */ /* 0x100fe400078e0a02 */
[C---:B------:R-:W-:Y:S02]  /*29c30*/  IMAD R2, R6.reuse, 0x1000000, R2 ;  /* 0x0100000006027824 */ /* 0x040fe400078e0202 */
[----:B------:R-:W-:Y:S02]  /*29c40*/  IMAD R3, R6, R3, R5 ;  /* 0x0000000306037224 */ /* 0x000fe400078e0205 */
[----:B----4-:R-:W-:-:S03]  /*29c50*/  IMAD.IADD R10, R0, 0x1, R10 ;  /* 0x00000001000a7824 */ /* 0x010fc600078e020a */
[----:B0-----:R-:W-:-:S05]  /*29c60*/  LEA R0, R3, R2, 0x10 ;  /* 0x0000000203007211 */ /* 0x001fca00078e80ff */
[----:B------:R1:W-:Y:S04]  /*29c70*/  STL [R1+0x8], R0 ;  /* 0x0000080001007387 */ /* 0x0003e80000100800 */
[----:B------:R1:W-:Y:S04]  /*29c80*/  STL [R1+0xc], R10 ;  /* 0x00000c0a01007387 */ /* 0x0003e80000100800 */
[----:B------:R1:W-:Y:S01]  /*29c90*/  STL [R1+0x4], R4 ;  /* 0x0000040401007387 */ /* 0x0003e20000100800 */
[----:B------:R-:W-:Y:S05]  /*29ca0*/  BRA `(.L_x_655) ;  /* 0x0000000000287947 */ /* 0x000fea0003800000 */
.L_x_649:
[----:B------:R-:W-:Y:S01]  /*29cb0*/  UMOV UR4, URZ ;  /* 0x0000003f00047c82 */ /* 0x000fe20008000000 */
[----:B------:R-:W-:Y:S01]  /*29cc0*/  ULDC UR6, c[0x0][0xc3c] ;  /* 0x00030f0000067ab9 */ /* 0x000fe20000000800 */
[----:B------:R-:W-:Y:S01]  /*29cd0*/  UMOV UR5, URZ ;  /* 0x0000003f00057c82 */ /* 0x000fe20008000000 */
[----:B------:R-:W-:Y:S01]  /*29ce0*/  IMAD.U32 R3, RZ, RZ, UR4 ;  /* 0x00000004ff037e24 */ /* 0x000fe2000f8e00ff */
[----:B------:R0:W-:Y:S01]  /*29cf0*/  STL [R1], R5 ;  /* 0x0000000501007387 */ /* 0x0001e20000100800 */
[----:B------:R-:W-:Y:S02]  /*29d00*/  IMAD.U32 R0, RZ, RZ, UR6 ;  /* 0x00000006ff007e24 */ /* 0x000fe4000f8e00ff */
[----:B------:R-:W-:Y:S01]  /*29d10*/  IMAD.U32 R2, RZ, RZ, UR5 ;  /* 0x00000005ff027e24 */ /* 0x000fe2000f8e00ff */
[----:B------:R0:W-:Y:S04]  /*29d20*/  STL [R1+0x4], R3 ;  /* 0x0000040301007387 */ /* 0x0001e80000100800 */
[----:B------:R0:W-:Y:S04]  /*29d30*/  STL [R1+0xc], R0 ;  /* 0x00000c0001007387 */ /* 0x0001e80000100800 */
[----:B------:R0:W-:Y:S02]  /*29d40*/  STL [R1+0x8], R2 ;  /* 0x0000080201007387 */ /* 0x0001e40000100800 */
.L_x_655:
[----:B0-----:R-:W2:Y:S04]  /*29d50*/  LDL R2, [R1+0xc] ;  /* 0x00000c0001027983 */ /* 0x001ea80000100800 */
[----:B------:R-:W4:Y:S04]  /*29d60*/  LDL R3, [R1+0x8] ;  /* 0x0000080001037983 */ /* 0x000f280000100800 */
[----:B-1----:R-:W5:Y:S04]  /*29d70*/  LDL R4, [R1] ;  /* 0x0000000001047983 */ /* 0x002f680000100800 */
[----:B------:R-:W5:Y:S01]  /*29d80*/  LDL R5, [R1+0x4] ;  /* 0x0000040001057983 */ /* 0x000f620000100800 */
[----:B------:R-:W0:Y:S01]  /*29d90*/  S2R R0, SR_TID.X ;  /* 0x0000000000007919 */ /* 0x000e220000002100 */
[----:B------:R-:W-:Y:S05]  /*29da0*/  WARPSYNC.ALL ;  /* 0x0000000000007948 */ /* 0x000fea0003800000 */
[----:B0-----:R-:W-:Y:S01]  /*29db0*/  LOP3.LUT R0, R0, 0x1f, RZ, 0xc0, !PT ;  /* 0x0000001f00007812 */ /* 0x001fe200078ec0ff */
[----:B------:R-:W-:Y:S03]  /*29dc0*/  BAR.SYNC.DEFER_BLOCKING 0x4, 0x180 ;  /* 0x0106000000007b1d */ /* 0x000fe60000010000 */
[----:B------:R-:W-:-:S13]  /*29dd0*/  ISETP.NE.AND P0, PT, R0, RZ, PT ;  /* 0x000000ff0000720c */ /* 0x000fda0003f05270 */
[----:B------:R-:W0:Y:S01]  /*29de0*/  @!P0 S2R R0, SR_CgaCtaId ;  /* 0x0000000000008919 */ /* 0x000e220000008800 */
[----:B--2---:R-:W-:Y:S02]  /*29df0*/  MOV R7, R2 ;  /* 0x0000000200077202 */ /* 0x004fe40000000f00 */
[----:B------:R-:W-:Y:S01]  /*29e00*/  @!P0 MOV R2, 0x400 ;  /* 0x0000040000028802 */ /* 0x000fe20000000f00 */
[----:B----4-:R-:W-:-:S03]  /*29e10*/  IMAD.MOV.U32 R6, RZ, RZ, R3 ;  /* 0x000000ffff067224 */ /* 0x010fc600078e0003 */
[----:B0-----:R-:W-:-:S05]  /*29e20*/  @!P0 LEA R18, R0, R2, 0x18 ;  /* 0x0000000200128211 */ /* 0x001fca00078ec0ff */
[----:B-----5:R0:W-:Y:S01]  /*29e30*/  @!P0 STS.128 [R18+0x388d0], R4 ;  /* 0x0388d00412008388 */ /* 0x0201e20000000c00 */
[----:B------:R-:W-:Y:S06]  /*29e40*/  BAR.ARV 0x5, 0x180 ;  /* 0x0146000000007b1d */ /* 0x000fec0000002000 */
.L_x_646:
[----:B------:R-:W2:Y:S01]  /*29e50*/  LDL R0, [R1+0xc] ;  /* 0x00000c0001007983 */ /* 0x000ea20000100800 */
[----:B------:R-:W-:Y:S02]  /*29e60*/  ULDC UR4, c[0x0][0xc3c] ;  /* 0x00030f0000047ab9 */ /* 0x000fe40000000800 */
[----:B--2---:R-:W-:-:S13]  /*29e70*/  ISETP.GE.AND P0, PT, R0, UR4, PT ;  /* 0x0000000400007c0c */ /* 0x004fda000bf06270 */
[----:B------:R-:W-:Y:S05]  /*29e80*/  @!P0 BRA `(.L_x_656) ;  /* 0xffffff9800b88947 */ /* 0x000fea000383ffff */
[----:B------:R-:W-:Y:S05]  /*29e90*/  BSYNC B7 ;  /* 0x0000000000077941 */ /* 0x000fea0003800000 */
.L_x_544:
[----:B---3--:R-:W2:Y:S01]  /*29ea0*/  LDL.LU R0, [R1+0x64] ;  /* 0x0000640001007983 */ /* 0x008ea20000300800 */
[----:B------:R-:W-:Y:S01]  /*29eb0*/  BSSY B0, `(.L_x_657) ;  /* 0x000000b000007945 */ /* 0x000fe20003800000 */
[----:B01----:R-:W0:Y:S01]  /*29ec0*/  S2R R5, SR_CgaCtaId ;  /* 0x0000000000057919 */ /* 0x003e220000008800 */
[----:B--2---:R-:W-:-:S05]  /*29ed0*/  VIADD R0, R0, 0x1 ;  /* 0x0000000100007836 */ /* 0x004fca0000000000 */
        /* <DEDUP_REMOVED lines=8> */
.L_x_926:
[----:B------:R-:W-:Y:S05]  /*29f60*/  BSYNC B0 ;  /* 0x0000000000007941 */ /* 0x000fea0003800000 */
.L_x_657:
[----:B------:R-:W-:-:S03]  /*29f70*/  UMOV UR4, 0xffffffff ;  /* 0xffffffff00047882 */ /* 0x000fc60000000000 */
[----:B------:R-:W-:Y:S05]  /*29f80*/  BRA.DIV UR4, `(.L_x_659) ;  /* 0x0000006e04787947 */ /* 0x000fea000b800000 */
[----:B------:R-:W1:Y:S02]  /*29f90*/  S2R R2, SR_TID.X ;  /* 0x0000000000027919 */ /* 0x000e640000002100 */
[----:B-1----:R-:W-:-:S04]  /*29fa0*/  SHF.R.U32.HI R2, RZ, 0x5, R2 ;  /* 0x00000005ff027819 */ /* 0x002fc80000011602 */
[----:B------:R-:W-:-:S05]  /*29fb0*/  LOP3.LUT R2, R2, 0x3, RZ, 0xc0, !PT ;  /* 0x0000000302027812 */ /* 0x000fca00078ec0ff */
[----:B------:R1:W2:Y:S02]  /*29fc0*/  SHFL.IDX PT, R14, R2, RZ, 0x1f ;  /* 0x00001fff020e7589 */ /* 0x0002a400000e0000 */
.L_x_929:
[----:B--2---:R-:W-:-:S13]  /*29fd0*/  ISETP.NE.AND P0, PT, R14, RZ, PT ;  /* 0x000000ff0e00720c */ /* 0x004fda0003f05270 */
[----:B------:R-:W-:Y:S05]  /*29fe0*/  @P0 BRA `(.L_x_340) ;  /* 0x0000000000b00947 */ /* 0x000fea0003800000 */
[----:B------:R-:W-:-:S03]  /*29ff0*/  UMOV UR4, 0xffffffff ;  /* 0xffffffff00047882 */ /* 0x000fc60000000000 */
[----:B------:R-:W-:Y:S05]  /*2a000*/  BRA.DIV UR4, `(.L_x_660) ;  /* 0x0000006e048c7947 */ /* 0x000fea000b800000 */
[----:B------:R-:W-:-:S13]  /*2a010*/  ELECT P6, URZ, PT ;  /* 0x00000000003f782f */ /* 0x000fda00038c0000 */
.L_x_932:
[----:B------:R-:W-:Y:S05]  /*2a020*/  @!P6 BRA `(.L_x_340) ;  /* 0x0000000000a0e947 */ /* 0x000fea0003800000 */
[----:B------:R-:W-:-:S06]  /*2a030*/  ULOP3.LUT UR4, UR37, 0x2, URZ, 0xfc, !UPT ;  /* 0x0000000225047892 */ /* 0x000fcc000f8efc3f */
[----:B-1----:R-:W-:-:S05]  /*2a040*/  IMAD.U32 R2, RZ, RZ, UR4 ;  /* 0x00000004ff027e24 */ /* 0x002fca000f8e00ff */
[----:B------:R-:W-:-:S13]  /*2a050*/  ISETP.NE.AND P0, PT, R2, 0x3, PT ;  /* 0x000000030200780c */ /* 0x000fda0003f05270 */
[----:B------:R-:W-:Y:S05]  /*2a060*/  @!P0 BRA `(.L_x_661) ;  /* 0x0000000000048947 */ /* 0x000fea0003800000 */
[----:B------:R-:W-:Y:S01]  /*2a070*/  BPT.TRAP 0x1 ;  /* 0x000000040000795c */ /* 0x000fe20000300000 */
.L_x_661:
[----:B0-----:R-:W2:Y:S04]  /*2a080*/  LDL R3, [R1+0x14] ;  /* 0x0000140001037983 */ /* 0x001ea80000100800 */
[----:B------:R-:W3:Y:S01]  /*2a090*/  LDL.LU R7, [R1+0x1c] ;  /* 0x00001c0001077983 */ /* 0x000ee20000300800 */
[----:B------:R-:W-:-:S05]  /*2a0a0*/  VIADD R2, R0, 0x38840 ;  /* 0x0003884000027836 */ /* 0x000fca0000000000 */
[C---:B--2---:R-:W-:Y:S01]  /*2a0b0*/  LEA R6, R3.reuse, R2, 0x3 ;  /* 0x0000000203067211 */ /* 0x044fe200078e18ff */
        /* <DEDUP_REMOVED lines=10> */
.L_x_933:
[----:B------:R-:W1:Y:S02]  /*2a160*/  SYNCS.PHASECHK.TRANS64.TRYWAIT P1, [R7+URZ], R2 ;  /* 0x00000002070075a7 */ /* 0x000e64000802017f */
[----:B-1----:R-:W-:Y:S05]  /*2a170*/  @!P1 BRA `(.L_x_663) ;  /* 0x0000006c00649947 */ /* 0x002fea0003800000 */
.L_x_934:
[----:B------:R-:W-:Y:S05]  /*2a180*/  @!P0 BRA `(.L_x_664) ;  /* 0x0000000000048947 */ /* 0x000fea0003800000 */
[----:B------:R-:W-:Y:S01]  /*2a190*/  BPT.TRAP 0x1 ;  /* 0x000000040000795c */ /* 0x000fe20000300000 */
.L_x_664:
[----:B------:R-:W2:Y:S02]  /*2a1a0*/  LDL.LU R4, [R1+0x14] ;  /* 0x0000140001047983 */ /* 0x000ea40000300800 */
[----:B--2---:R-:W-:-:S04]  /*2a1b0*/  IMAD R4, R4, 0x8, R0 ;  /* 0x0000000804047824 */ /* 0x004fc800078e0200 */
[----:B------:R-:W2:Y:S02]  /*2a1c0*/  SYNCS.PHASECHK.TRANS64.TRYWAIT P1, [R4+URZ+0x38860], R5 ;  /* 0x03886005040075a7 */ /* 0x000ea4000802017f */
[----:B--2---:R-:W-:Y:S05]  /*2a1d0*/  @!P1 BRA `(.L_x_665) ;  /* 0x0000006c00609947 */ /* 0x004fea0003800000 */
.L_x_935:
[----:B------:R-:W-:Y:S05]  /*2a1e0*/  @!P0 BRA `(.L_x_666) ;  /* 0x0000000000048947 */ /* 0x000fea0003800000 */
[----:B------:R-:W-:Y:S01]  /*2a1f0*/  BPT.TRAP 0x1 ;  /* 0x000000040000795c */ /* 0x000fe20000300000 */
.L_x_666:
[----:B------:R-:W-:-:S04]  /*2a200*/  IMAD R3, R3, 0x8, R0 ;  /* 0x0000000803037824 */ /* 0x000fc800078e0200 */
[----:B------:R-:W3:Y:S02]  /*2a210*/  SYNCS.PHASECHK.TRANS64.TRYWAIT P1, [R3+URZ+0x38860], R2 ;  /* 0x03886002030075a7 */ /* 0x000ee4000802017f */
[----:B---3--:R-:W-:Y:S05]  /*2a220*/  @!P1 BRA `(.L_x_667) ;  /* 0x0000006c00609947 */ /* 0x008fea0003800000 */
.L_x_936:
[----:B------:R-:W-:Y:S05]  /*2a230*/  @!P0 BRA `(.L_x_668) ;  /* 0x0000000000048947 */ /* 0x000fea0003800000 */
[----:B------:R-:W-:Y:S01]  /*2a240*/  BPT.TRAP 0x1 ;  /* 0x000000040000795c */ /* 0x000fe20000300000 */
.L_x_668:
[----:B------:R-:W4:Y:S02]  /*2a250*/  SYNCS.PHASECHK.TRANS64.TRYWAIT P0, [R4+URZ+0x38880], R5 ;  /* 0x03888005040075a7 */ /* 0x000f24000800017f */
[----:B----4-:R-:W-:Y:S05]  /*2a260*/  @!P0 BRA `(.L_x_669) ;  /* 0x0000006c00648947 */ /* 0x010fea0003800000 */
.L_x_670:
[----:B------:R0:W0:Y:S02]  /*2a270*/  SYNCS.PHASECHK.TRANS64.TRYWAIT P0, [R3+URZ+0x38880], R2 ;  /* 0x03888002030075a7 */ /* 0x000024000800017f */
[----:B0-----:R-:W-:Y:S05]  /*2a280*/  @!P0 NANOSLEEP.SYNCS 0x989680 ;  /* 0x009896800000895d */ /* 0x001fea0003900000 */
[----:B------:R-:W0:Y:S02]  /*2a290*/  @!P0 SYNCS.PHASECHK.TRANS64 P0, [R3+URZ+0x38880], R2 ;  /* 0x03888002030085a7 */ /* 0x000e24000800007f */
[----:B0-----:R-:W-:Y:S05]  /*2a2a0*/  @!P0 BRA `(.L_x_670) ;  /* 0xfffffffc00f08947 */ /* 0x001fea000383ffff */
.L_x_340:
[----:B------:R-:W-:Y:S05]  /*2a2b0*/  BSYNC B8 ;  /* 0x0000000000087941 */ /* 0x000fea0003800000 */
.L_x_337:
[----:B------:R-:W-:Y:S05]  /*2a2c0*/  EXIT ;  /* 0x000000000000794d */ /* 0x000fea0003800000 */
.L_x_364:
[----:B-1----:R1:W2:Y:S02]  /*2a2d0*/  SYNCS.PHASECHK.TRANS64.TRYWAIT P6, [R112+URZ+0x38890], R126 ;  /* 0x0388907e700075a7 */ /* 0x0022a400080c017f */
[----:B--2---:R-:W-:Y:S05]  /*2a2e0*/  @!P6 NANOSLEEP.SYNCS 0x989680 ;  /* 0x009896800000e95d */ /* 0x004fea0003900000 */
[----:B------:R-:W2:Y:S02]  /*2a2f0*/  @!P6 SYNCS.PHASECHK.TRANS64 P6, [R112+URZ+0x38890], R126 ;  /* 0x0388907e7000e5a7 */ /* 0x000ea400080c007f */
[----:B--2---:R-:W-:Y:S05]  /*2a300*/  @!P6 BRA `(.L_x_364) ;  /* 0xfffffffc00f0e947 */ /* 0x004fea000383ffff */
[----:B------:R-:W-:Y:S05]  /*2a310*/  BRA `(.L_x_671) ;  /* 0xfffffd98006c7947 */ /* 0x000fea000383ffff */
.L_x_398:
[----:B-1----:R1:W2:Y:S02]  /*2a320*/  SYNCS.PHASECHK.TRANS64.TRYWAIT P3, [R112+URZ+0x38890], R126 ;  /* 0x0388907e700075a7 */ /* 0x0022a4000806017f */
[----:B--2---:R-:W-:Y:S05]  /*2a330*/  @!P3 NANOSLEEP.SYNCS 0x989680 ;  /* 0x009896800000b95d */ /* 0x004fea0003900000 */
[----:B------:R-:W2:Y:S02]  /*2a340*/  @!P3 SYNCS.PHASECHK.TRANS64 P3, [R112+URZ+0x38890], R126 ;  /* 0x0388907e7000b5a7 */ /* 0x000ea4000806007f */
[----:B--2---:R-:W-:Y:S05]  /*2a350*/  @!P3 BRA `(.L_x_398) ;  /* 0xfffffffc00f0b947 */ /* 0x004fea000383ffff */
[----:B------:R-:W-:Y:S05]  /*2a360*/  BRA `(.L_x_672) ;  /* 0xfffffdd800f87947 */ /* 0x000fea000383ffff */
.L_x_415:
[----:B-1----:R1:W2:Y:S02]  /*2a370*/  SYNCS.PHASECHK.TRANS64.TRYWAIT P2, [R112+URZ+0x38890], R126 ;  /* 0x0388907e700075a7 */ /* 0x0022a4000804017f */
[----:B--2---:R-:W-:Y:S05]  /*2a380*/  @!P2 NANOSLEEP.SYNCS 0x989680 ;  /* 0x009896800000a95d */ /* 0x004fea0003900000 */
[----:B------:R-:W2:Y:S02]  /*2a390*/  @!P2 SYNCS.PHASECHK.TRANS64 P2, [R112+URZ+0x38890], R126 ;  /* 0x0388907e7000a5a7 */ /* 0x000ea4000804007f */
[----:B--2---:R-:W-:Y:S05]  /*2a3a0*/  @!P2 BRA `(.L_x_415) ;  /* 0xfffffffc00f0a947 */ /* 0x004fea000383ffff */
[----:B------:R-:W-:Y:S05]  /*2a3b0*/  BRA `(.L_x_673) ;  /* 0xfffffe1c00ac7947 */ /* 0x000fea000383ffff */
.L_x_425:
[----:B--2---:R2:W3:Y:S02]  /*2a3c0*/  SYNCS.PHASECHK.TRANS64.TRYWAIT P3, [R112+URZ+0x388b0], R126 ;  /* 0x0388b07e700075a7 */ /* 0x0044e4000806017f */
[----:B---3--:R-:W-:Y:S05]  /*2a3d0*/  @!P3 NANOSLEEP.SYNCS 0x989680 ;  /* 0x009896800000b95d */ /* 0x008fea0003900000 */
[----:B------:R-:W3:Y:S02]  /*2a3e0*/  @!P3 SYNCS.PHASECHK.TRANS64 P3, [R112+URZ+0x388b0], R126 ;  /* 0x0388b07e7000b5a7 */ /* 0x000ee4000806007f */
[----:B---3--:R-:W-:Y:S05]  /*2a3f0*/  @!P3 BRA `(.L_x_425) ;  /* 0xfffffffc00f0b947 */ /* 0x008fea000383ffff */
[----:B------:R-:W-:Y:S05]  /*2a400*/  BRA `(.L_x_674) ;  /* 0xfffffe2400107947 */ /* 0x000fea000383ffff */
.L_x_439:
[----:B------:R-:W-:Y:S01]  /*2a410*/  BSSY B0, `(.L_x_675) ;  /* 0x0000007000007945 */ /* 0x000fe20003800000 */
[----:B------:R-:W-:Y:S01]  /*2a420*/  MOV R12, RZ ;  /* 0x000000ff000c7202 */ /* 0x000fe20000000f00 */
[----:B------:R-:W-:Y:S02]  /*2a430*/  IMAD.MOV.U32 R11, RZ, RZ, 0x1f ;  /* 0x0000001fff0b7424 */ /* 0x000fe400078e00ff */
[----:B------:R-:W-:-:S07]  /*2a440*/  IMAD.MOV.U32 R15, RZ, RZ, -0x1 ;  /* 0xffffffffff0f7424 */ /* 0x000fce00078e00ff */
[----:B-----5:R-:W-:Y:S05]  /*2a450*/  WARPSYNC.COLLECTIVE R15, `(.L_x_676) ;  /* 0x000000000f087348 */ /* 0x020fea0003c00000 */
[----:B------:R0:W1:Y:S02]  /*2a460*/  SHFL.IDX P6, R14, R13, R12, R11 ;  /* 0x0000000c0d0e7389 */ /* 0x00006400000c000b */
[----:B01---5:R-:W-:Y:S01]  /*2a470*/  ENDCOLLECTIVE ;  /* 0x000000000000791b */ /* 0x023fe20003800000 */
.L_x_676:
[----:B------:R-:W-:Y:S05]  /*2a480*/  BSYNC B0 ;  /* 0x0000000000007941 */ /* 0x000fea0003800000 */
.L_x_675:
[----:B------:R1:W-:Y:S01]  /*2a490*/  STL [R1+0x30], R14 ;  /* 0x0000300e01007387 */ /* 0x0003e20000100800 */
[----:B------:R-:W-:Y:S05]  /*2a4a0*/  BRA `(.L_x_677) ;  /* 0xfffffe3400047947 */ /* 0x000fea000383ffff */
.L_x_451:
[----:B------:R-:W-:Y:S01]  /*2a4b0*/  BSSY B1, `(.L_x_678) ;  /* 0x0000008000017945 */ /* 0x000fe20003800000 */
[----:B------:R-:W-:Y:S01]  /*2a4c0*/  IMAD.MOV.U32 R13, RZ, RZ, R24 ;  /* 0x000000ffff0d7224 */ /* 0x000fe200078e0018 */
[----:B------:R-:W-:Y:S01]  /*2a4d0*/  MOV R11, 0x181f ;  /* 0x0000181f000b7802 */ /* 0x000fe20000000f00 */
[----:B------:R-:W-:Y:S02]  /*2a4e0*/  IMAD.MOV.U32 R12, RZ, RZ, RZ ;  /* 0x000000ffff0c7224 */ /* 0x000fe400078e00ff */
[----:B------:R-:W-:-:S07]  /*2a4f0*/  IMAD.MOV.U32 R15, RZ, RZ, -0x1 ;  /* 0xffffffffff0f7424 */ /* 0x000fce00078e00ff */
[----:B-1----:R-:W-:Y:S05]  /*2a500*/  WARPSYNC.COLLECTIVE R15, `(.L_x_679) ;  /* 0x000000000f087348 */ /* 0x002fea0003c00000 */
[----:B-1----:R0:W1:Y:S02]  /*2a510*/  SHFL.IDX P6, R14, R13, R12, R11 ;  /* 0x0000000c0d0e7389 */ /* 0x00206400000c000b */
[----:B01----:R-:W-:Y:S01]  /*2a520*/  ENDCOLLECTIVE ;  /* 0x000000000000791b */ /* 0x003fe20003800000 */
.L_x_679:
[----:B------:R-:W-:Y:S05]  /*2a530*/  BSYNC B1 ;  /* 0x0000000000017941 */ /* 0x000fea0003800000 */
.L_x_678:
[----:B------:R-:W-:Y:S01]  /*2a540*/  IMAD.MOV.U32 R13, RZ, RZ, R26 ;  /* 0x000000ffff0d7224 */ /* 0x000fe200078e001a */
[----:B------:R-:W-:Y:S01]  /*2a550*/  MOV R11, 0x181f ;  /* 0x0000181f000b7802 */ /* 0x000fe20000000f00 */
[----:B------:R-:W-:Y:S02]  /*2a560*/  IMAD.MOV.U32 R12, RZ, RZ, RZ ;  /* 0x000000ffff0c7224 */ /* 0x000fe400078e00ff */
[----:B------:R-:W-:Y:S02]  /*2a570*/  IMAD.MOV.U32 R15, RZ, RZ, -0x1 ;  /* 0xffffffffff0f7424 */ /* 0x000fe400078e00ff */
[----:B------:R-:W-:-:S07]  /*2a580*/  IMAD.MOV.U32 R3, RZ, RZ, R14 ;  /* 0x000000ffff037224 */ /* 0x000fce00078e000e */
[----:B------:R-:W-:Y:S05]  /*2a590*/  WARPSYNC.COLLECTIVE R15, `(.L_x_680) ;  /* 0x000000000f087348 */ /* 0x000fea0003c00000 */
[----:B------:R0:W1:Y:S02]  /*2a5a0*/  SHFL.IDX P6, R14, R13, R12, R11 ;  /* 0x0000000c0d0e7389 */ /* 0x00006400000c000b */
[----:B01----:R-:W-:Y:S01]  /*2a5b0*/  ENDCOLLECTIVE ;  /* 0x000000000000791b */ /* 0x003fe20003800000 */
.L_x_680:
[----:B------:R-:W-:Y:S02]  /*2a5c0*/  IMAD.MOV.U32 R13, RZ, RZ, R28 ;  /* 0x000000ffff0d7224 */ /* 0x000fe400078e001c */
[----:B------:R-:W-:-:S07]  /*2a5d0*/  IMAD.MOV.U32 R26, RZ, RZ, R14 ;  /* 0x000000ffff1a7224 */ /* 0x000fce00078e000e */
[----:B------:R-:W-:Y:S05]  /*2a5e0*/  WARPSYNC.COLLECTIVE R15, `(.L_x_681) ;  /* 0x000000000f087348 */ /* 0x000fea0003c00000 */
[----:B------:R0:W1:Y:S02]  /*2a5f0*/  SHFL.IDX P6, R14, R13, R12, R11 ;  /* 0x0000000c0d0e7389 */ /* 0x00006400000c000b */
[----:B01----:R-:W-:Y:S01]  /*2a600*/  ENDCOLLECTIVE ;  /* 0x000000000000791b */ /* 0x003fe20003800000 */
.L_x_681:
[----:B------:R-:W-:Y:S01]  /*2a610*/  MOV R13, R30 ;  /* 0x0000001e000d7202 */ /* 0x000fe20000000f00 */
[----:B------:R-:W-:-:S07]  /*2a620*/  IMAD.MOV.U32 R27, RZ, RZ, R14 ;  /* 0x000000ffff1b7224 */ /* 0x000fce00078e000e */
[----:B------:R-:W-:Y:S05]  /*2a630*/  WARPSYNC.COLLECTIVE R15, `(.L_x_682) ;  /* 0x000000000f087348 */ /* 0x000fea0003c00000 */
[----:B------:R0:W1:Y:S02]  /*2a640*/  SHFL.IDX P6, R14, R13, R12, R11 ;  /* 0x0000000c0d0e7389 */ /* 0x00006400000c000b */
[----:B01----:R-:W-:Y:S01]  /*2a650*/  ENDCOLLECTIVE ;  /* 0x000000000000791b */ /* 0x003fe20003800000 */
.L_x_682:
[----:B------:R-:W-:Y:S01]  /*2a660*/  IMAD.MOV.U32 R20, RZ, RZ, R14 ;  /* 0x000000ffff147224 */ /* 0x000fe200078e000e */
[----:B------:R-:W-:Y:S06]  /*2a670*/  BRA `(.L_x_683) ;  /* 0xfffffe3400fc7947 */ /* 0x000fec000383ffff */
.L_x_455:
[----:B0-----:R0:W1:Y:S02]  /*2a680*/  SYNCS.PHASECHK.TRANS64.TRYWAIT P0, [R22+URZ+0x38800], R35 ;  /* 0x03880023160075a7 */ /* 0x001064000800017f */
[----:B-1----:R-:W-:Y:S05]  /*2a690*/  @!P0 NANOSLEEP.SYNCS 0x989680 ;  /* 0x009896800000895d */ /* 0x002fea0003900000 */
[----:B------:R-:W1:Y:S02]  /*2a6a0*/  @!P0 SYNCS.PHASECHK.TRANS64 P0, [R22+URZ+0x38800], R35 ;  /* 0x03880023160085a7 */ /* 0x000e64000800007f */
[----:B-1----:R-:W-:Y:S05]  /*2a6b0*/  @!P0 BRA `(.L_x_455) ;  /* 0xfffffffc00f08947 */ /* 0x002fea000383ffff */
[----:B------:R-:W-:Y:S05]  /*2a6c0*/  BRA `(.L_x_684) ;  /* 0xfffffe3c005c7947 */ /* 0x000fea000383ffff */
.L_x_471:
[----:B------:R-:W-:Y:S01]  /*2a6d0*/  BSSY B1, `(.L_x_685) ;  /* 0x0000008000017945 */ /* 0x000fe20003800000 */
[----:B------:R-:W-:Y:S01]  /*2a6e0*/  IMAD.MOV.U32 R13, RZ, RZ, R24 ;  /* 0x000000ffff0d7224 */ /* 0x000fe200078e0018 */
[----:B------:R-:W-:Y:S01]  /*2a6f0*/  MOV R15, 0xffffffff ;  /* 0xffffffff000f7802 */ /* 0x000fe20000000f00 */
[----:B------:R-:W-:Y:S02]  /*2a700*/  IMAD.MOV.U32 R12, RZ, RZ, RZ ;  /* 0x000000ffff0c7224 */ /* 0x000fe400078e00ff */
[----:B------:R-:W-:-:S07]  /*2a710*/  IMAD.MOV.U32 R11, RZ, RZ, 0x181f ;  /* 0x0000181fff0b7424 */ /* 0x000fce00078e00ff */
[----:B-1----:R-:W-:Y:S05]  /*2a720*/  WARPSYNC.COLLECTIVE R15, `(.L_x_686) ;  /* 0x000000000f087348 */ /* 0x002fea0003c00000 */
[----:B-1----:R0:W1:Y:S02]  /*2a730*/  SHFL.IDX P6, R14, R13, R12, R11 ;  /* 0x0000000c0d0e7389 */ /* 0x00206400000c000b */
[----:B01----:R-:W-:Y:S01]  /*2a740*/  ENDCOLLECTIVE ;  /* 0x000000000000791b */ /* 0x003fe20003800000 */
.L_x_686:
[----:B------:R-:W-:Y:S05]  /*2a750*/  BSYNC B1 ;  /* 0x0000000000017941 */ /* 0x000fea0003800000 */
.L_x_685:
[----:B------:R-:W-:Y:S01]  /*2a760*/  IMAD.MOV.U32 R13, RZ, RZ, R26 ;  /* 0x000000ffff0d7224 */ /* 0x000fe200078e001a */
[----:B------:R-:W-:Y:S01]  /*2a770*/  MOV R15, 0xffffffff ;  /* 0xffffffff000f7802 */ /* 0x000fe20000000f00 */
[----:B------:R-:W-:Y:S02]  /*2a780*/  IMAD.MOV.U32 R12, RZ, RZ, RZ ;  /* 0x000000ffff0c7224 */ /* 0x000fe400078e00ff */
[----:B------:R-:W-:Y:S02]  /*2a790*/  IMAD.MOV.U32 R11, RZ, RZ, 0x181f ;  /* 0x0000181fff0b7424 */ /* 0x000fe400078e00ff */
[----:B------:R-:W-:-:S07]  /*2a7a0*/  IMAD.MOV.U32 R3, RZ, RZ, R14 ;  /* 0x000000ffff037224 */ /* 0x000fce00078e000e */
[----:B------:R-:W-:Y:S05]  /*2a7b0*/  WARPSYNC.COLLECTIVE R15, `(.L_x_687) ;  /* 0x000000000f087348 */ /* 0x000fea0003c00000 */
[----:B------:R0:W1:Y:S02]  /*2a7c0*/  SHFL.IDX P6, R14, R13, R12, R11 ;  /* 0x0000000c0d0e7389 */ /* 0x00006400000c000b */
[----:B01----:R-:W-:Y:S01]  /*2a7d0*/  ENDCOLLECTIVE ;  /* 0x000000000000791b */ /* 0x003fe20003800000 */
.L_x_687:
[----:B------:R-:W-:Y:S02]  /*2a7e0*/  IMAD.MOV.U32 R13, RZ, RZ, R28 ;  /* 0x000000ffff0d7224 */ /* 0x000fe400078e001c */
[----:B------:R-:W-:-:S07]  /*2a7f0*/  IMAD.MOV.U32 R27, RZ, RZ, R14 ;  /* 0x000000ffff1b7224 */ /* 0x000fce00078e000e */
[----:B------:R-:W-:Y:S05]  /*2a800*/  WARPSYNC.COLLECTIVE R15, `(.L_x_688) ;  /* 0x000000000f087348 */ /* 0x000fea0003c00000 */
[----:B------:R0:W1:Y:S02]  /*2a810*/  SHFL.IDX P6, R14, R13, R12, R11 ;  /* 0x0000000c0d0e7389 */ /* 0x00006400000c000b */
[----:B01----:R-:W-:Y:S01]  /*2a820*/  ENDCOLLECTIVE ;  /* 0x000000000000791b */ /* 0x003fe20003800000 */
.L_x_688:
[----:B------:R-:W-:Y:S02]  /*2a830*/  IMAD.MOV.U32 R13, RZ, RZ, R30 ;  /* 0x000000ffff0d7224 */ /* 0x000fe400078e001e */
[----:B------:R-:W-:-:S07]  /*2a840*/  IMAD.MOV.U32 R21, RZ, RZ, R14 ;  /* 0x000000ffff157224 */ /* 0x000fce00078e000e */
[----:B------:R-:W-:Y:S05]  /*2a850*/  WARPSYNC.COLLECTIVE R15, `(.L_x_689) ;  /* 0x000000000f087348 */ /* 0x000fea0003c00000 */
[----:B------:R0:W1:Y:S02]  /*2a860*/  SHFL.IDX P6, R14, R13, R12, R11 ;  /* 0x0000000c0d0e7389 */ /* 0x00006400000c000b */
[----:B01----:R-:W-:Y:S01]  /*2a870*/  ENDCOLLECTIVE ;  /* 0x000000000000791b */ /* 0x003fe20003800000 */
.L_x_689:
[----:B------:R-:W-:Y:S05]  /*2a880*/  BRA `(.L_x_690) ;  /* 0xfffffe6c00147947 */ /* 0x000fea000383ffff */
.L_x_475:
[----:B0-----:R0:W1:Y:S02]  /*2a890*/  SYNCS.PHASECHK.TRANS64.TRYWAIT P4, [R22+URZ+0x38800], R39 ;  /* 0x03880027160075a7 */ /* 0x001064000808017f */
[----:B-1----:R-:W-:Y:S05]  /*2a8a0*/  @!P4 NANOSLEEP.SYNCS 0x989680 ;  /* 0x009896800000c95d */ /* 0x002fea0003900000 */
[----:B------:R-:W1:Y:S02]  /*2a8b0*/  @!P4 SYNCS.PHASECHK.TRANS64 P4, [R22+URZ+0x38800], R39 ;  /* 0x038800271600c5a7 */ /* 0x000e64000808007f */
[----:B-1----:R-:W-:Y:S05]  /*2a8c0*/  @!P4 BRA `(.L_x_475) ;  /* 0xfffffffc00f0c947 */ /* 0x002fea000383ffff */
[----:B------:R-:W-:Y:S05]  /*2a8d0*/  BRA `(.L_x_691) ;  /* 0xfffffe70007c7947 */ /* 0x000fea000383ffff */
.L_x_485:
[----:B-1----:R1:W3:Y:S02]  /*2a8e0*/  SYNCS.PHASECHK.TRANS64.TRYWAIT P1, [R3+URZ+0x38830], R6 ;  /* 0x03883006030075a7 */ /* 0x0022e4000802017f */
[----:B---3--:R-:W-:Y:S05]  /*2a8f0*/  @!P1 NANOSLEEP.SYNCS 0x989680 ;  /* 0x009896800000995d */ /* 0x008fea0003900000 */
[----:B------:R-:W3:Y:S02]  /*2a900*/  @!P1 SYNCS.PHASECHK.TRANS64 P1, [R3+URZ+0x38830], R6 ;  /* 0x03883006030095a7 */ /* 0x000ee4000802007f */
[----:B---3--:R-:W-:Y:S05]  /*2a910*/  @!P1 BRA `(.L_x_485) ;  /* 0xfffffffc00f09947 */ /* 0x008fea000383ffff */
[----:B------:R-:W-:Y:S05]  /*2a920*/  BRA `(.L_x_484) ;  /* 0xfffffea4009c7947 */ /* 0x000fea000383ffff */
.L_x_491:
[----:B-1----:R1:W2:Y:S02]  /*2a930*/  SYNCS.PHASECHK.TRANS64.TRYWAIT P2, [R0+URZ+0x38830], R8 ;  /* 0x03883008000075a7 */ /* 0x0022a4000804017f */
[----:B--2---:R-:W-:Y:S05]  /*2a940*/  @!P2 NANOSLEEP.SYNCS 0x989680 ;  /* 0x009896800000a95d */ /* 0x004fea0003900000 */
[----:B------:R-:W2:Y:S02]  /*2a950*/  @!P2 SYNCS.PHASECHK.TRANS64 P2, [R0+URZ+0x38830], R8 ;  /* 0x038830080000a5a7 */ /* 0x000ea4000804007f */
[----:B--2---:R-:W-:Y:S05]  /*2a960*/  @!P2 BRA `(.L_x_491) ;  /* 0xfffffffc00f0a947 */ /* 0x004fea000383ffff */
[----:B------:R-:W-:Y:S05]  /*2a970*/  BRA `(.L_x_490) ;  /* 0xfffffed000e47947 */ /* 0x000fea000383ffff */
.L_x_495:
[----:B-1----:R1:W2:Y:S02]  /*2a980*/  SYNCS.PHASECHK.TRANS64.TRYWAIT P1, [R8+URZ+0x38850], R0 ;  /* 0x03885000080075a7 */ /* 0x0022a4000802017f */
[----:B--2---:R-:W-:Y:S05]  /*2a990*/  @!P1 NANOSLEEP.SYNCS 0x989680 ;  /* 0x009896800000995d */ /* 0x004fea0003900000 */
[----:B------:R-:W2:Y:S02]  /*2a9a0*/  @!P1 SYNCS.PHASECHK.TRANS64 P1, [R8+URZ+0x38850], R0 ;  /* 0x03885000080095a7 */ /* 0x000ea4000802007f */
[----:B--2---:R-:W-:Y:S05]  /*2a9b0*/  @!P1 BRA `(.L_x_495) ;  /* 0xfffffffc00f09947 */ /* 0x004fea000383ffff */
[----:B------:R-:W-:Y:S05]  /*2a9c0*/  BRA `(.L_x_492) ;  /* 0xfffffed800687947 */ /* 0x000fea000383ffff */
.L_x_501:
[----:B-1----:R1:W2:Y:S02]  /*2a9d0*/  SYNCS.PHASECHK.TRANS64.TRYWAIT P1, [R7+URZ+0x38850], R4 ;  /* 0x03885004070075a7 */ /* 0x0022a4000802017f */
[----:B--2---:R-:W-:Y:S05]  /*2a9e0*/  @!P1 NANOSLEEP.SYNCS 0x989680 ;  /* 0x009896800000995d */ /* 0x004fea0003900000 */
[----:B------:R-:W2:Y:S02]  /*2a9f0*/  @!P1 SYNCS.PHASECHK.TRANS64 P1, [R7+URZ+0x38850], R4 ;  /* 0x03885004070095a7 */ /* 0x000ea4000802007f */
[----:B--2---:R-:W-:Y:S05]  /*2aa00*/  @!P1 BRA `(.L_x_501) ;  /* 0xfffffffc00f09947 */ /* 0x004fea000383ffff */
[----:B------:R-:W-:Y:S05]  /*2aa10*/  BRA `(.L_x_500) ;  /* 0xfffffef800747947 */ /* 0x000fea000383ffff */
.L_x_505:
        /* <DEDUP_REMOVED lines=10> */
[----:B------:R-:W-:Y:S01]  /*2aac0*/  SEL R35, R57, R12, P0 ;  /* 0x0000000c39237207 */ /* 0x000fe20000000000 */
[----:B-----5:R-:W-:Y:S01]  /*2aad0*/  IMAD.MOV.U32 R12, RZ, RZ, R0 ;  /* 0x000000ffff0c7224 */ /* 0x020fe200078e0000 */
[----:B------:R-:W-:Y:S02]  /*2aae0*/  SEL R60, R13, R60, P0 ;  /* 0x0000003c0d3c7207 */ /* 0x000fe40000000000 */
[----:B------:R-:W-:Y:S01]  /*2aaf0*/  SEL R68, R15, R68, P0 ;  /* 0x000000440f447207 */ /* 0x000fe20000000000 */
[----:B------:R-:W-:Y:S01]  /*2ab00*/  IMAD.MOV.U32 R15, RZ, RZ, -0x1 ;  /* 0xffffffffff0f7424 */ /* 0x000fe200078e00ff */
[----:B------:R-:W-:-:S02]  /*2ab10*/  MOV R13, R55 ;  /* 0x00000037000d7202 */ /* 0x000fc40000000f00 */
[----:B------:R-:W-:Y:S02]  /*2ab20*/  SEL R34, R14, R33, P0 ;  /* 0x000000210e227207 */ /* 0x000fe40000000000 */
[----:B------:R-:W-:-:S07]  /*2ab30*/  SEL R33, R33, R14, P0 ;  /* 0x0000000e21217207 */ /* 0x000fce0000000000 */
[----:B01----:R-:W-:Y:S05]  /*2ab40*/  WARPSYNC.COLLECTIVE R15, `(.L_x_692) ;  /* 0x000000000f087348 */ /* 0x003fea0003c00000 */
[----:B------:R2:W3:Y:S02]  /*2ab50*/  SHFL.IDX P6, R14, R13, R12, R11 ;  /* 0x0000000c0d0e7389 */ /* 0x0004e400000c000b */
[----:B0123--:R-:W-:Y:S01]  /*2ab60*/  ENDCOLLECTIVE ;  /* 0x000000000000791b */ /* 0x00ffe20003800000 */
.L_x_692:
[----:B------:R-:W-:Y:S02]  /*2ab70*/  LOP3.LUT R2, R0, 0x2, RZ, 0x3c, !PT ;  /* 0x0000000200027812 */ /* 0x000fe400078e3cff */
[----:B------:R-:W-:Y:S02]  /*2ab80*/  SEL R39, R9, R8, P0 ;  /* 0x0000000809277207 */ /* 0x000fe40000000000 */
[----:B------:R-:W-:Y:S02]  /*2ab90*/  SEL R9, R8, R9, P0 ;  /* 0x0000000908097207 */ /* 0x000fe40000000000 */
[----:B------:R-:W-:Y:S02]  /*2aba0*/  SEL R210, R10, R147, P0 ;  /* 0x000000930ad27207 */ /* 0x000fe40000000000 */
[----:B------:R-:W-:Y:S02]  /*2abb0*/  SEL R211, R147, R10, P0 ;  /* 0x0000000a93d37207 */ /* 0x000fe40000000000 */
[----:B------:R-:W-:-:S02]  /*2abc0*/  SEL R21, R32, R25, P0 ;  /* 0x0000001920157207 */ /* 0x000fc40000000000 */
[----:B------:R-:W-:Y:S02]  /*2abd0*/  SEL R24, R25, R32, P0 ;  /* 0x0000002019187207 */ /* 0x000fe40000000000 */
[----:B------:R-:W-:Y:S02]  /*2abe0*/  MOV R13, R4 ;  /* 0x00000004000d7202 */ /* 0x000fe40000000f00 */
[----:B------:R-:W-:Y:S02]  /*2abf0*/  SEL R25, R44, R20, P0 ;  /* 0x000000142c197207 */ /* 0x000fe40000000000 */
[----:B------:R-:W-:Y:S02]  /*2ac00*/  SEL R51, R20, R44, P0 ;  /* 0x0000002c14337207 */ /* 0x000fe40000000000 */
[----:B------:R-:W-:Y:S02]  /*2ac10*/  SEL R44, R76, R48, P0 ;  /* 0x000000304c2c7207 */ /* 0x000fe40000000000 */
[----:B------:R-:W-:Y:S01]  /*2ac20*/  SEL R32, R45, R73, P0 ;  /* 0x000000492d207207 */ /* 0x000fe20000000000 */
[----:B------:R-:W-:Y:S01]  /*2ac30*/  IMAD.MOV.U32 R3, RZ, RZ, R14 ;  /* 0x000000ffff037224 */ /* 0x000fe200078e000e */
[----:B------:R-:W-:-:S07]  /*2ac40*/  SEL R48, R48, R76, P0 ;  /* 0x0000004c30307207 */ /* 0x000fce0000000000 */
[----:B------:R-:W-:Y:S05]  /*2ac50*/  WARPSYNC.COLLECTIVE R15, `(.L_x_693) ;  /* 0x000000000f087348 */ /* 0x000fea0003c00000 */
[----:B------:R0:W1:Y:S02]  /*2ac60*/  SHFL.IDX P6, R14, R13, R12, R11 ;  /* 0x0000000c0d0e7389 */ /* 0x00006400000c000b */
[----:B01----:R-:W-:Y:S01]  /*2ac70*/  ENDCOLLECTIVE ;  /* 0x000000000000791b */ /* 0x003fe20003800000 */
.L_x_693:
[----:B------:R-:W-:Y:S02]  /*2ac80*/  SEL R28, R73, R45, P0 ;  /* 0x0000002d491c7207 */ /* 0x000fe40000000000 */
[----:B------:R-:W-:Y:S02]  /*2ac90*/  SEL R43, R84, R56, P0 ;  /* 0x00000038542b7207 */ /* 0x000fe40000000000 */
[----:B------:R-:W-:Y:S02]  /*2aca0*/  SEL R27, R53, R81, P0 ;  /* 0x00000051351b7207 */ /* 0x000fe40000000000 */
[----:B------:R-:W-:Y:S02]  /*2acb0*/  SEL R56, R56, R84, P0 ;  /* 0x0000005438387207 */ /* 0x000fe40000000000 */
[----:B------:R-:W-:Y:S02]  /*2acc0*/  SEL R26, R81, R53, P0 ;  /* 0x00000035511a7207 */ /* 0x000fe40000000000 */
[----:B------:R-:W-:-:S02]  /*2acd0*/  SEL R45, R92, R64, P0 ;  /* 0x000000405c2d7207 */ /* 0x000fc40000000000 */
[----:B------:R-:W-:Y:S01]  /*2ace0*/  SEL R42, R61, R89, P0 ;  /* 0x000000593d2a7207 */ /* 0x000fe20000000000 */
[----:B------:R-:W-:Y:S01]  /*2acf0*/  IMAD.MOV.U32 R13, RZ, RZ, R6 ;  /* 0x000000ffff0d7224 */ /* 0x000fe200078e0006 */
[----:B------:R-:W-:Y:S01]  /*2ad00*/  SEL R64, R64, R92, P0 ;  /* 0x0000005c40407207 */ /* 0x000fe20000000000 */
[----:B------:R-:W-:Y:S01]  /*2ad10*/  IMAD.MOV.U32 R12, RZ, RZ, R2 ;  /* 0x000000ffff0c7224 */ /* 0x000fe200078e0002 */
        /* <DEDUP_REMOVED lines=9> */
.L_x_694:
[----:B------:R-:W-:Y:S02]  /*2adb0*/  SEL R59, R108, R80, P0 ;  /* 0x000000506c3b7207 */ /* 0x000fe40000000000 */
        /* <DEDUP_REMOVED lines=16> */
.L_x_695:
        /* <DEDUP_REMOVED lines=19> */
.L_x_696:
        /* <DEDUP_REMOVED lines=17> */
.L_x_697:
        /* <DEDUP_REMOVED lines=19> */
.L_x_698:
        /* <DEDUP_REMOVED lines=17> */
.L_x_699:
        /* <DEDUP_REMOVED lines=19> */
.L_x_700:
        /* <DEDUP_REMOVED lines=17> */
.L_x_701:
[----:B------:R-:W-:Y:S02]  /*2b580*/  SEL R209, R5, R4, P0 ;  /* 0x0000000405d17207 */ /* 0x000fe40000000000 */
[----:B------:R-:W-:Y:S02]  /*2b590*/  SEL R206, R3, R6, P0 ;  /* 0x0000000603ce7207 */ /* 0x000fe40000000000 */
[----:B------:R-:W-:Y:S02]  /*2b5a0*/  SEL R207, R6, R3, P0 ;  /* 0x0000000306cf7207 */ /* 0x000fe40000000000 */
[----:B------:R-:W-:Y:S02]  /*2b5b0*/  SEL R204, R8, R9, P0 ;  /* 0x0000000908cc7207 */ /* 0x000fe40000000000 */
[----:B------:R-:W-:Y:S02]  /*2b5c0*/  SEL R205, R9, R8, P0 ;  /* 0x0000000809cd7207 */ /* 0x000fe40000000000 */
[----:B------:R-:W-:-:S02]  /*2b5d0*/  SEL R202, R7, R10, P0 ;  /* 0x0000000a07ca7207 */ /* 0x000fc40000000000 */
[----:B------:R-:W-:Y:S01]  /*2b5e0*/  SEL R203, R10, R7, P0 ;  /* 0x000000070acb7207 */ /* 0x000fe20000000000 */
[----:B------:R-:W-:Y:S02]  /*2b5f0*/  IMAD.MOV.U32 R13, RZ, RZ, R51 ;  /* 0x000000ffff0d7224 */ /* 0x000fe400078e0033 */
[----:B------:R-:W-:Y:S02]  /*2b600*/  IMAD.MOV.U32 R12, RZ, RZ, R2 ;  /* 0x000000ffff0c7224 */ /* 0x000fe400078e0002 */
[----:B------:R-:W-:-:S07]  /*2b610*/  IMAD.MOV.U32 R21, RZ, RZ, R14 ;  /* 0x000000ffff157224 */ /* 0x000fce00078e000e */
[----:B------:R-:W-:Y:S05]  /*2b620*/  WARPSYNC.COLLECTIVE R15, `(.L_x_702) ;  /* 0x000000000f087348 */ /* 0x000fea0003c00000 */
[----:B------:R0:W1:Y:S02]  /*2b630*/  SHFL.IDX P6, R14, R13, R12, R11 ;  /* 0x0000000c0d0e7389 */ /* 0x00006400000c000b */
[----:B01----:R-:W-:Y:S01]  /*2b640*/  ENDCOLLECTIVE ;  /* 0x000000000000791b */ /* 0x003fe20003800000 */
.L_x_702:
[----:B------:R-:W-:Y:S01]  /*2b650*/  MOV R13, R24 ;  /* 0x00000018000d7202 */ /* 0x000fe20000000f00 */
[----:B------:R-:W-:-:S07]  /*2b660*/  IMAD.MOV.U32 R25, RZ, RZ, R14 ;  /* 0x000000ffff197224 */ /* 0x000fce00078e000e */
[----:B------:R-:W-:Y:S05]  /*2b670*/  WARPSYNC.COLLECTIVE R15, `(.L_x_703) ;  /* 0x000000000f087348 */ /* 0x000fea0003c00000 */
[----:B------:R0:W1:Y:S02]  /*2b680*/  SHFL.IDX P6, R14, R13, R12, R11 ;  /* 0x0000000c0d0e7389 */ /* 0x00006400000c000b */
[----:B01----:R-:W-:Y:S01]  /*2b690*/  ENDCOLLECTIVE ;  /* 0x000000000000791b */ /* 0x003fe20003800000 */
.L_x_703:
[----:B------:R-:W-:Y:S02]  /*2b6a0*/  SEL R198, R20, R25, P0 ;  /* 0x0000001914c67207 */ /* 0x000fe40000000000 */
[----:B------:R-:W-:Y:S01]  /*2b6b0*/  SEL R199, R25, R20, P0 ;  /* 0x0000001419c77207 */ /* 0x000fe20000000000 */
[----:B------:R-:W-:Y:S02]  /*2b6c0*/  IMAD.MOV.U32 R13, RZ, RZ, R49 ;  /* 0x000000ffff0d7224 */ /* 0x000fe400078e0031 */
[----:B------:R-:W-:Y:S02]  /*2b6d0*/  IMAD.MOV.U32 R12, RZ, RZ, R0 ;  /* 0x000000ffff0c7224 */ /* 0x000fe400078e0000 */
[----:B------:R-:W-:-:S07]  /*2b6e0*/  IMAD.MOV.U32 R24, RZ, RZ, R14 ;  /* 0x000000ffff187224 */ /* 0x000fce00078e000e */
[----:B------:R-:W-:Y:S05]  /*2b6f0*/  WARPSYNC.COLLECTIVE R15, `(.L_x_704) ;  /* 0x000000000f087348 */ /* 0x000fea0003c00000 */
[----:B------:R0:W1:Y:S02]  /*2b700*/  SHFL.IDX P6, R14, R13, R12, R11 ;  /* 0x0000000c0d0e7389 */ /* 0x00006400000c000b */
[----:B01----:R-:W-:Y:S01]  /*2b710*/  ENDCOLLECTIVE ;  /* 0x000000000000791b */ /* 0x003fe20003800000 */
.L_x_704:
[----:B------:R-:W-:Y:S02]  /*2b720*/  SEL R200, R21, R24, P0 ;  /* 0x0000001815c87207 */ /* 0x000fe40000000000 */
[----:B------:R-:W-:Y:S02]  /*2b730*/  SEL R201, R24, R21, P0 ;  /* 0x0000001518c97207 */ /* 0x000fe40000000000 */
[----:B------:R-:W-:Y:S01]  /*2b740*/  MOV R13, R38 ;  /* 0x00000026000d7202 */ /* 0x000fe20000000f00 */
[----:B------:R-:W-:-:S07]  /*2b750*/  IMAD.MOV.U32 R39, RZ, RZ, R14 ;  /* 0x000000ffff277224 */ /* 0x000fce00078e000e */
[----:B------:R-:W-:Y:S05]  /*2b760*/  WARPSYNC.COLLECTIVE R15, `(.L_x_705) ;  /* 0x000000000f087348 */ /* 0x000fea0003c00000 */
[----:B------:R0:W1:Y:S02]  /*2b770*/  SHFL.IDX P6, R14, R13, R12, R11 ;  /* 0x0000000c0d0e7389 */ /* 0x00006400000c000b */
[----:B01----:R-:W-:Y:S01]  /*2b780*/  ENDCOLLECTIVE ;  /* 0x000000000000791b */ /* 0x003fe20003800000 */
.L_x_705:
[----:B------:R-:W-:Y:S02]  /*2b790*/  IMAD.MOV.U32 R13, RZ, RZ, R52 ;  /* 0x000000ffff0d7224 */ /* 0x000fe400078e0034 */
[----:B------:R-:W-:Y:S02]  /*2b7a0*/  IMAD.MOV.U32 R12, RZ, RZ, R2 ;  /* 0x000000ffff0c7224 */ /* 0x000fe400078e0002 */
[----:B------:R-:W-:-:S07]  /*2b7b0*/  IMAD.MOV.U32 R38, RZ, RZ, R14 ;  /* 0x000000ffff267224 */ /* 0x000fce00078e000e */
[----:B------:R-:W-:Y:S05]  /*2b7c0*/  WARPSYNC.COLLECTIVE R15, `(.L_x_706) ;  /* 0x000000000f087348 */ /* 0x000fea0003c00000 */
[----:B------:R0:W1:Y:S02]  /*2b7d0*/  SHFL.IDX P6, R14, R13, R12, R11 ;  /* 0x0000000c0d0e7389 */ /* 0x00006400000c000b */
[----:B01----:R-:W-:Y:S01]  /*2b7e0*/  ENDCOLLECTIVE ;  /* 0x000000000000791b */ /* 0x003fe20003800000 */
.L_x_706:
[----:B------:R-:W-:Y:S01]  /*2b7f0*/  MOV R13, R37 ;  /* 0x00000025000d7202 */ /* 0x000fe20000000f00 */
[----:B------:R-:W-:-:S07]  /*2b800*/  IMAD.MOV.U32 R52, RZ, RZ, R14 ;  /* 0x000000ffff347224 */ /* 0x000fce00078e000e */
[----:B------:R-:W-:Y:S05]  /*2b810*/  WARPSYNC.COLLECTIVE R15, `(.L_x_707) ;  /* 0x000000000f087348 */ /* 0x000fea0003c00000 */
[----:B------:R0:W1:Y:S02]  /*2b820*/  SHFL.IDX P6, R14, R13, R12, R11 ;  /* 0x0000000c0d0e7389 */ /* 0x00006400000c000b */
[----:B01----:R-:W-:Y:S01]  /*2b830*/  ENDCOLLECTIVE ;  /* 0x000000000000791b */ /* 0x003fe20003800000 */
.L_x_707:
        /* <DEDUP_REMOVED lines=8> */
.L_x_708:
[----:B------:R-:W-:Y:S02]  /*2b8c0*/  SEL R196, R38, R37, P0 ;  /* 0x0000002526c47207 */ /* 0x000fe40000000000 */
[----:B------:R-:W-:Y:S02]  /*2b8d0*/  SEL R197, R37, R38, P0 ;  /* 0x0000002625c57207 */ /* 0x000fe40000000000 */
[----:B------:R-:W-:Y:S01]  /*2b8e0*/  MOV R13, R36 ;  /* 0x00000024000d7202 */ /* 0x000fe20000000f00 */
[----:B------:R-:W-:-:S07]  /*2b8f0*/  IMAD.MOV.U32 R47, RZ, RZ, R14 ;  /* 0x000000ffff2f7224 */ /* 0x000fce00078e000e */
[----:B------:R-:W-:Y:S05]  /*2b900*/  WARPSYNC.COLLECTIVE R15, `(.L_x_709) ;  /* 0x000000000f087348 */ /* 0x000fea0003c00000 */
[----:B------:R0:W1:Y:S02]  /*2b910*/  SHFL.IDX P6, R14, R13, R12, R11 ;  /* 0x0000000c0d0e7389 */ /* 0x00006400000c000b */
[----:B01----:R-:W-:Y:S01]  /*2b920*/  ENDCOLLECTIVE ;  /* 0x000000000000791b */ /* 0x003fe20003800000 */
.L_x_709:
[----:B------:R-:W-:Y:S02]  /*2b930*/  IMAD.MOV.U32 R13, RZ, RZ, R60 ;  /* 0x000000ffff0d7224 */ /* 0x000fe400078e003c */
[----:B------:R-:W-:Y:S02]  /*2b940*/  IMAD.MOV.U32 R12, RZ, RZ, R2 ;  /* 0x000000ffff0c7224 */ /* 0x000fe400078e0002 */
[----:B------:R-:W-:-:S07]  /*2b950*/  IMAD.MOV.U32 R36, RZ, RZ, R14 ;  /* 0x000000ffff247224 */ /* 0x000fce00078e000e */
[----:B------:R-:W-:Y:S05]  /*2b960*/  WARPSYNC.COLLECTIVE R15, `(.L_x_710) ;  /* 0x000000000f087348 */ /* 0x000fea0003c00000 */
[----:B------:R0:W1:Y:S02]  /*2b970*/  SHFL.IDX P6, R14, R13, R12, R11 ;  /* 0x0000000c0d0e7389 */ /* 0x00006400000c000b */
[----:B01----:R-:W-:Y:S01]  /*2b980*/  ENDCOLLECTIVE ;  /* 0x000000000000791b */ /* 0x003fe20003800000 */
.L_x_710:
[----:B------:R-:W-:Y:S01]  /*2b990*/  MOV R13, R35 ;  /* 0x00000023000d7202 */ /* 0x000fe20000000f00 */
[----:B------:R-:W-:-:S07]  /*2b9a0*/  IMAD.MOV.U32 R60, RZ, RZ, R14 ;  /* 0x000000ffff3c7224 */ /* 0x000fce00078e000e */
[----:B------:R-:W-:Y:S05]  /*2b9b0*/  WARPSYNC.COLLECTIVE R15, `(.L_x_711) ;  /* 0x000000000f087348 */ /* 0x000fea0003c00000 */
[----:B------:R0:W1:Y:S02]  /*2b9c0*/  SHFL.IDX P6, R14, R13, R12, R11 ;  /* 0x0000000c0d0e7389 */ /* 0x00006400000c000b */
[----:B01----:R-:W-:Y:S01]  /*2b9d0*/  ENDCOLLECTIVE ;  /* 0x000000000000791b */ /* 0x003fe20003800000 */
.L_x_711:
        /* <DEDUP_REMOVED lines=8> */
.L_x_712:
[----:B------:R-:W-:Y:S02]  /*2ba60*/  SEL R192, R36, R35, P0 ;  /* 0x0000002324c07207 */ /* 0x000fe40000000000 */
[----:B------:R-:W-:Y:S02]  /*2ba70*/  SEL R193, R35, R36, P0 ;  /* 0x0000002423c17207 */ /* 0x000fe40000000000 */
[----:B------:R-:W-:Y:S01]  /*2ba80*/  MOV R13, R34 ;  /* 0x00000022000d7202 */ /* 0x000fe20000000f00 */
[----:B------:R-:W-:-:S07]  /*2ba90*/  IMAD.MOV.U32 R46, RZ, RZ, R14 ;  /* 0x000000ffff2e7224 */ /* 0x000fce00078e000e */
[----:B------:R-:W-:Y:S05]  /*2baa0*/  WARPSYNC.COLLECTIVE R15, `(.L_x_713) ;  /* 0x000000000f087348 */ /* 0x000fea0003c00000 */
[----:B------:R0:W1:Y:S02]  /*2bab0*/  SHFL.IDX P6, R14, R13, R12, R11 ;  /* 0x0000000c0d0e7389 */ /* 0x00006400000c000b */
[----:B01----:R-:W-:Y:S01]  /*2bac0*/  ENDCOLLECTIVE ;  /* 0x000000000000791b */ /* 0x003fe20003800000 */
.L_x_713:
[----:B------:R-:W-:Y:S02]  /*2bad0*/  IMAD.MOV.U32 R13, RZ, RZ, R68 ;  /* 0x000000ffff0d7224 */ /* 0x000fe400078e0044 */
[----:B------:R-:W-:Y:S02]  /*2bae0*/  IMAD.MOV.U32 R12, RZ, RZ, R2 ;  /* 0x000000ffff0c7224 */ /* 0x000fe400078e0002 */
[----:B------:R-:W-:-:S07]  /*2baf0*/  IMAD.MOV.U32 R34, RZ, RZ, R14 ;  /* 0x000000ffff227224 */ /* 0x000fce00078e000e */
[----:B------:R-:W-:Y:S05]  /*2bb00*/  WARPSYNC.COLLECTIVE R15, `(.L_x_714) ;  /* 0x000000000f087348 */ /* 0x000fea0003c00000 */
[----:B------:R0:W1:Y:S02]  /*2bb10*/  SHFL.IDX P6, R14, R13, R12, R11 ;  /* 0x0000000c0d0e7389 */ /* 0x00006400000c000b */
[----:B01----:R-:W-:Y:S01]  /*2bb20*/  ENDCOLLECTIVE ;  /* 0x000000000000791b */ /* 0x003fe20003800000 */
.L_x_714:
[----:B------:R-:W-:Y:S01]  /*2bb30*/  MOV R13, R33 ;  /* 0x00000021000d7202 */ /* 0x000fe20000000f00 */
[----:B------:R-:W-:-:S07]  /*2bb40*/  IMAD.MOV.U32 R68, RZ, RZ, R14 ;  /* 0x000000ffff447224 */ /* 0x000fce00078e000e */
[----:B------:R-:W-:Y:S05]  /*2bb50*/  WARPSYNC.COLLECTIVE R15, `(.L_x_715) ;  /* 0x000000000f087348 */ /* 0x000fea0003c00000 */
[----:B------:R0:W1:Y:S02]  /*2bb60*/  SHFL.IDX P6, R14, R13, R12, R11 ;  /* 0x0000000c0d0e7389 */ /* 0x00006400000c000b */
[----:B01----:R-:W-:Y:S01]  /*2bb70*/  ENDCOLLECTIVE ;  /* 0x000000000000791b */ /* 0x003fe20003800000 */
.L_x_715:
        /* <DEDUP_REMOVED lines=8> */
.L_x_716:
[----:B------:R-:W-:Y:S02]  /*2bc00*/  SEL R189, R34, R33, P0 ;  /* 0x0000002122bd7207 */ /* 0x000fe40000000000 */
[----:B------:R-:W-:Y:S02]  /*2bc10*/  SEL R188, R33, R34, P0 ;  /* 0x0000002221bc7207 */ /* 0x000fe40000000000 */
[----:B------:R-:W-:Y:S01]  /*2bc20*/  MOV R13, R32 ;  /* 0x00000020000d7202 */ /* 0x000fe20000000f00 */
[----:B------:R-:W-:-:S07]  /*2bc30*/  IMAD.MOV.U32 R44, RZ, RZ, R14 ;  /* 0x000000ffff2c7224 */ /* 0x000fce00078e000e */
[----:B------:R-:W-:Y:S05]  /*2bc40*/  WARPSYNC.COLLECTIVE R15, `(.L_x_717) ;  /* 0x000000000f087348 */ /* 0x000fea0003c00000 */
[----:B------:R0:W1:Y:S02]  /*2bc50*/  SHFL.IDX P6, R14, R13, R12, R11 ;  /* 0x0000000c0d0e7389 */ /* 0x00006400000c000b */
[----:B01----:R-:W-:Y:S01]  /*2bc60*/  ENDCOLLECTIVE ;  /* 0x000000000000791b */ /* 0x003fe20003800000 */
.L_x_717:
[----:B------:R-:W-:Y:S02]  /*2bc70*/  IMAD.MOV.U32 R13, RZ, RZ, R48 ;  /* 0x000000ffff0d7224 */ /* 0x000fe400078e0030 */
[----:B------:R-:W-:Y:S02]  /*2bc80*/  IMAD.MOV.U32 R12, RZ, RZ, R2 ;  /* 0x000000ffff0c7224 */ /* 0x000fe400078e0002 */
[----:B------:R-:W-:-:S07]  /*2bc90*/  IMAD.MOV.U32 R32, RZ, RZ, R14 ;  /* 0x000000ffff207224 */ /* 0x000fce00078e000e */
[----:B------:R-:W-:Y:S05]  /*2bca0*/  WARPSYNC.COLLECTIVE R15, `(.L_x_718) ;  /* 0x000000000f087348 */ /* 0x000fea0003c00000 */
[----:B------:R0:W1:Y:S02]  /*2bcb0*/  SHFL.IDX P6, R14, R13, R12, R11 ;  /* 0x0000000c0d0e7389 */ /* 0x00006400000c000b */
[----:B01----:R-:W-:Y:S01]  /*2bcc0*/  ENDCOLLECTIVE ;  /* 0x000000000000791b */ /* 0x003fe20003800000 */
.L_x_718:
[----:B------:R-:W-:Y:S01]  /*2bcd0*/  MOV R13, R28 ;  /* 0x0000001c000d7202 */ /* 0x000fe20000000f00 */
[----:B------:R-:W-:-:S07]  /*2bce0*/  IMAD.MOV.U32 R48, RZ, RZ, R14 ;  /* 0x000000ffff307224 */ /* 0x000fce00078e000e */
[----:B------:R-:W-:Y:S05]  /*2bcf0*/  WARPSYNC.COLLECTIVE R15, `(.L_x_719) ;  /* 0x000000000f087348 */ /* 0x000fea0003c00000 */
[----:B------:R0:W1:Y:S02]  /*2bd00*/  SHFL.IDX P6, R14, R13, R12, R11 ;  /* 0x0000000c0d0e7389 */ /* 0x00006400000c000b */
[----:B01----:R-:W-:Y:S01]  /*2bd10*/  ENDCOLLECTIVE ;  /* 0x000000000000791b */ /* 0x003fe20003800000 */
.L_x_719:
        /* <DEDUP_REMOVED lines=8> */
.L_x_720:
[----:B------:R-:W-:Y:S02]  /*2bda0*/  SEL R185, R32, R28, P0 ;  /* 0x0000001c20b97207 */ /* 0x000fe40000000000 */
[----:B------:R-:W-:Y:S02]  /*2bdb0*/  SEL R184, R28, R32, P0 ;  /* 0x000000201cb87207 */ /* 0x000fe40000000000 */
[----:B------:R-:W-:Y:S01]  /*2bdc0*/  MOV R13, R27 ;  /* 0x0000001b000d7202 */ /* 0x000fe20000000f00 */
[----:B------:R-:W-:-:S07]  /*2bdd0*/  IMAD.MOV.U32 R43, RZ, RZ, R14 ;  /* 0x000000ffff2b7224 */ /* 0x000fce00078e000e */
[----:B------:R-:W-:Y:S05]  /*2bde0*/  WARPSYNC.COLLECTIVE R15, `(.L_x_721) ;  /* 0x000000000f087348 */ /* 0x000fea0003c00000 */
[----:B------:R0:W1:Y:S02]  /*2bdf0*/  SHFL.IDX P6, R14, R13, R12, R11 ;  /* 0x0000000c0d0e7389 */ /* 0x00006400000c000b */
[----:B01----:R-:W-:Y:S01]  /*2be00*/  ENDCOLLECTIVE ;  /* 0x000000000000791b */ /* 0x003fe20003800000 */
.L_x_721:
[----:B------:R-:W-:Y:S02]  /*2be10*/  IMAD.MOV.U32 R13, RZ, RZ, R56 ;  /* 0x000000ffff0d7224 */ /* 0x000fe400078e0038 */
[----:B------:R-:W-:Y:S02]  /*2be20*/  IMAD.MOV.U32 R12, RZ, RZ, R2 ;  /* 0x000000ffff0c7224 */ /* 0x000fe400078e0002 */
[----:B------:R-:W-:-:S07]  /*2be30*/  IMAD.MOV.U32 R27, RZ, RZ, R14 ;  /* 0x000000ffff1b7224 */ /* 0x000fce00078e000e */
[----:B------:R-:W-:Y:S05]  /*2be40*/  WARPSYNC.COLLECTIVE R15, `(.L_x_722) ;  /* 0x000000000f087348 */ /* 0x000fea0003c00000 */
[----:B------:R0:W1:Y:S02]  /*2be50*/  SHFL.IDX P6, R14, R13, R12, R11 ;  /* 0x0000000c0d0e7389 */ /* 0x00006400000c000b */
[----:B01----:R-:W-:Y:S01]  /*2be60*/  ENDCOLLECTIVE ;  /* 0x000000000000791b */ /* 0x003fe20003800000 */
.L_x_722:
[----:B------:R-:W-:Y:S01]  /*2be70*/  MOV R13, R26 ;  /* 0x0000001a000d7202 */ /* 0x000fe20000000f00 */
[----:B------:R-:W-:-:S07]  /*2be80*/  IMAD.MOV.U32 R56, RZ, RZ, R14 ;  /* 0x000000ffff387224 */ /* 0x000fce00078e000e */
[----:B------:R-:W-:Y:S05]  /*2be90*/  WARPSYNC.COLLECTIVE R15, `(.L_x_723) ;  /* 0x000000000f087348 */ /* 0x000fea0003c00000 */
[----:B------:R0:W1:Y:S02]  /*2bea0*/  SHFL.IDX P6, R14, R13, R12, R11 ;  /* 0x0000000c0d0e7389 */ /* 0x00006400000c000b */
[----:B01----:R-:W-:Y:S01]  /*2beb0*/  ENDCOLLECTIVE ;  /* 0x000000000000791b */ /* 0x003fe20003800000 */
.L_x_723:
        /* <DEDUP_REMOVED lines=8> */
.L_x_724:
[----:B------:R-:W-:Y:S02]  /*2bf40*/  SEL R181, R27, R26, P0 ;  /* 0x0000001a1bb57207 */ /* 0x000fe40000000000 */
[----:B------:R-:W-:Y:S02]  /*2bf50*/  SEL R180, R26, R27, P0 ;  /* 0x0000001b1ab47207 */ /* 0x000fe40000000000 */
[----:B------:R-:W-:Y:S01]  /*2bf60*/  MOV R13, R42 ;  /* 0x0000002a000d7202 */ /* 0x000fe20000000f00 */
[----:B------:R-:W-:-:S07]  /*2bf70*/  IMAD.MOV.U32 R45, RZ, RZ, R14 ;  /* 0x000000ffff2d7224 */ /* 0x000fce00078e000e */
[----:B------:R-:W-:Y:S05]  /*2bf80*/  WARPSYNC.COLLECTIVE R15, `(.L_x_725) ;  /* 0x000000000f087348 */ /* 0x000fea0003c00000 */
[----:B------:R0:W1:Y:S02]  /*2bf90*/  SHFL.IDX P6, R14, R13, R12, R11 ;  /* 0x0000000c0d0e7389 */ /* 0x00006400000c000b */
[----:B01----:R-:W-:Y:S01]  /*2bfa0*/  ENDCOLLECTIVE ;  /* 0x000000000000791b */ /* 0x003fe20003800000 */
.L_x_725:
[----:B------:R-:W-:Y:S02]  /*2bfb0*/  IMAD.MOV.U32 R13, RZ, RZ, R64 ;  /* 0x000000ffff0d7224 */ /* 0x000fe400078e0040 */
[----:B------:R-:W-:Y:S02]  /*2bfc0*/  IMAD.MOV.U32 R12, RZ, RZ, R2 ;  /* 0x000000ffff0c7224 */ /* 0x000fe400078e0002 */
[----:B------:R-:W-:-:S07]  /*2bfd0*/  IMAD.MOV.U32 R42, RZ, RZ, R14 ;  /* 0x000000ffff2a7224 */ /* 0x000fce00078e000e */
[----:B------:R-:W-:Y:S05]  /*2bfe0*/  WARPSYNC.COLLECTIVE R15, `(.L_x_726) ;  /* 0x000000000f087348 */ /* 0x000fea0003c00000 */
[----:B------:R0:W1:Y:S02]  /*2bff0*/  SHFL.IDX P6, R14, R13, R12, R11 ;  /* 0x0000000c0d0e7389 */ /* 0x00006400000c000b */
[----:B01----:R-:W-:Y:S01]  /*2c000*/  ENDCOLLECTIVE ;  /* 0x000000000000791b */ /* 0x003fe20003800000 */
.L_x_726:
[----:B------:R-:W-:Y:S01]  /*2c010*/  MOV R13, R61 ;  /* 0x0000003d000d7202 */ /* 0x000fe20000000f00 */
[----:B------:R-:W-:-:S07]  /*2c020*/  IMAD.MOV.U32 R64, RZ, RZ, R14 ;  /* 0x000000ffff407224 */ /* 0x000fce00078e000e */
[----:B------:R-:W-:Y:S05]  /*2c030*/  WARPSYNC.COLLECTIVE R15, `(.L_x_727) ;  /* 0x000000000f087348 */ /* 0x000fea0003c00000 */
[----:B------:R0:W1:Y:S02]  /*2c040*/  SHFL.IDX P6, R14, R13, R12, R11 ;  /* 0x0000000c0d0e7389 */ /* 0x00006400000c000b */
[----:B01----:R-:W-:Y:S01]  /*2c050*/  ENDCOLLECTIVE ;  /* 0x000000000000791b */ /* 0x003fe20003800000 */
.L_x_727:
        /* <DEDUP_REMOVED lines=8> */
.L_x_728:
[----:B------:R-:W-:Y:S02]  /*2c0e0*/  SEL R177, R42, R61, P0 ;  /* 0x0000003d2ab17207 */ /* 0x000fe40000000000 */
[----:B------:R-:W-:Y:S02]  /*2c0f0*/  SEL R176, R61, R42, P0 ;  /* 0x0000002a3db07207 */ /* 0x000fe40000000000 */
[----:B------:R-:W-:Y:S01]  /*2c100*/  MOV R13, R53 ;  /* 0x00000035000d7202 */ /* 0x000fe20000000f00 */
[----:B------:R-:W-:-:S07]  /*2c110*/  IMAD.MOV.U32 R57, RZ, RZ, R14 ;  /* 0x000000ffff397224 */ /* 0x000fce00078e000e */
[----:B------:R-:W-:Y:S05]  /*2c120*/  WARPSYNC.COLLECTIVE R15, `(.L_x_729) ;  /* 0x000000000f087348 */ /* 0x000fea0003c00000 */
[----:B------:R0:W1:Y:S02]  /*2c130*/  SHFL.IDX P6, R14, R13, R12, R11 ;  /* 0x0000000c0d0e7389 */ /* 0x00006400000c000b */
[----:B01----:R-:W-:Y:S01]  /*2c140*/  ENDCOLLECTIVE ;  /* 0x000000000000791b */ /* 0x003fe20003800000 */
.L_x_729:
[----:B------:R-:W-:Y:S02]  /*2c150*/  IMAD.MOV.U32 R13, RZ, RZ, R72 ;  /* 0x000000ffff0d7224 */ /* 0x000fe400078e0048 */
[----:B------:R-:W-:Y:S02]  /*2c160*/  IMAD.MOV.U32 R12, RZ, RZ, R2 ;  /* 0x000000ffff0c7224 */ /* 0x000fe400078e0002 */
[----:B------:R-:W-:-:S07]  /*2c170*/  IMAD.MOV.U32 R53, RZ, RZ, R14 ;  /* 0x000000ffff357224 */ /* 0x000fce00078e000e */
[----:B------:R-:W-:Y:S05]  /*2c180*/  WARPSYNC.COLLECTIVE R15, `(.L_x_730) ;  /* 0x000000000f087348 */ /* 0x000fea0003c00000 */
[----:B------:R0:W1:Y:S02]  /*2c190*/  SHFL.IDX P6, R14, R13, R12, R11 ;  /* 0x0000000c0d0e7389 */ /* 0x00006400000c000b */
[----:B01----:R-:W-:Y:S01]  /*2c1a0*/  ENDCOLLECTIVE ;  /* 0x000000000000791b */ /* 0x003fe20003800000 */
.L_x_730:
[----:B------:R-:W-:Y:S01]  /*2c1b0*/  MOV R13, R69 ;  /* 0x00000045000d7202 */ /* 0x000fe20000000f00 */
[----:B------:R-:W-:-:S07]  /*2c1c0*/  IMAD.MOV.U32 R72, RZ, RZ, R14 ;  /* 0x000000ffff487224 */ /* 0x000fce00078e000e */
[----:B------:R-:W-:Y:S05]  /*2c1d0*/  WARPSYNC.COLLECTIVE R15, `(.L_x_731) ;  /* 0x000000000f087348 */ /* 0x000fea0003c00000 */
[----:B------:R0:W1:Y:S02]  /*2c1e0*/  SHFL.IDX P6, R14, R13, R12, R11 ;  /* 0x0000000c0d0e7389 */ /* 0x00006400000c000b */
[----:B01----:R-:W-:Y:S01]  /*2c1f0*/  ENDCOLLECTIVE ;  /* 0x000000000000791b */ /* 0x003fe20003800000 */
.L_x_731:
        /* <DEDUP_REMOVED lines=8> */
.L_x_732:
[----:B------:R-:W-:Y:S02]  /*2c280*/  SEL R173, R53, R69, P0 ;  /* 0x0000004535ad7207 */ /* 0x000fe40000000000 */
[----:B------:R-:W-:Y:S02]  /*2c290*/  SEL R147, R69, R53, P0 ;  /* 0x0000003545937207 */ /* 0x000fe40000000000 */
[----:B------:R-:W-:Y:S01]  /*2c2a0*/  MOV R13, R58 ;  /* 0x0000003a000d7202 */ /* 0x000fe20000000f00 */
[----:B------:R-:W-:-:S07]  /*2c2b0*/  IMAD.MOV.U32 R59, RZ, RZ, R14 ;  /* 0x000000ffff3b7224 */ /* 0x000fce00078e000e */
[----:B------:R-:W-:Y:S05]  /*2c2c0*/  WARPSYNC.COLLECTIVE R15, `(.L_x_733) ;  /* 0x000000000f087348 */ /* 0x000fea0003c00000 */
[----:B------:R0:W1:Y:S02]  /*2c2d0*/  SHFL.IDX P6, R14, R13, R12, R11 ;  /* 0x0000000c0d0e7389 */ /* 0x00006400000c000b */
[----:B01----:R-:W-:Y:S01]  /*2c2e0*/  ENDCOLLECTIVE ;  /* 0x000000000000791b */ /* 0x003fe20003800000 */
.L_x_733:
[----:B------:R-:W-:Y:S02]  /*2c2f0*/  IMAD.MOV.U32 R13, RZ, RZ, R80 ;  /* 0x000000ffff0d7224 */ /* 0x000fe400078e0050 */
[----:B------:R-:W-:Y:S02]  /*2c300*/  IMAD.MOV.U32 R12, RZ, RZ, R2 ;  /* 0x000000ffff0c7224 */ /* 0x000fe400078e0002 */
[----:B------:R-:W-:-:S07]  /*2c310*/  IMAD.MOV.U32 R58, RZ, RZ, R14 ;  /* 0x000000ffff3a7224 */ /* 0x000fce00078e000e */
[----:B------:R-:W-:Y:S05]  /*2c320*/  WARPSYNC.COLLECTIVE R15, `(.L_x_734) ;  /* 0x000000000f087348 */ /* 0x000fea0003c00000 */
[----:B------:R0:W1:Y:S02]  /*2c330*/  SHFL.IDX P6, R14, R13, R12, R11 ;  /* 0x0000000c0d0e7389 */ /* 0x00006400000c000b */
[----:B01----:R-:W-:Y:S01]  /*2c340*/  ENDCOLLECTIVE ;  /* 0x000000000000791b */ /* 0x003fe20003800000 */
.L_x_734:
[----:B------:R-:W-:Y:S01]  /*2c350*/  MOV R13, R77 ;  /* 0x0000004d000d7202 */ /* 0x000fe20000000f00 */
[----:B------:R-:W-:-:S07]  /*2c360*/  IMAD.MOV.U32 R80, RZ, RZ, R14 ;  /* 0x000000ffff507224 */ /* 0x000fce00078e000e */
[----:B------:R-:W-:Y:S05]  /*2c370*/  WARPSYNC.COLLECTIVE R15, `(.L_x_735) ;  /* 0x000000000f087348 */ /* 0x000fea0003c00000 */
[----:B------:R0:W1:Y:S02]  /*2c380*/  SHFL.IDX P6, R14, R13, R12, R11 ;  /* 0x0000000c0d0e7389 */ /* 0x00006400000c000b */
[----:B01----:R-:W-:Y:S01]  /*2c390*/  ENDCOLLECTIVE ;  /* 0x000000000000791b */ /* 0x003fe20003800000 */
.L_x_735:
        /* <DEDUP_REMOVED lines=8> */
.L_x_736:
[----:B------:R-:W-:Y:S02]  /*2c420*/  SEL R4, R58, R77, P0 ;  /* 0x0000004d3a047207 */ /* 0x000fe40000000000 */
[----:B------:R-:W-:Y:S02]  /*2c430*/  SEL R58, R77, R58, P0 ;  /* 0x0000003a4d3a7207 */ /* 0x000fe40000000000 */
[----:B------:R-:W-:Y:S01]  /*2c440*/  MOV R13, R62 ;  /* 0x0000003e000d7202 */ /* 0x000fe20000000f00 */
[----:B------:R-:W-:-:S07]  /*2c450*/  IMAD.MOV.U32 R63, RZ, RZ, R14 ;  /* 0x000000ffff3f7224 */ /* 0x000fce00078e000e */
[----:B------:R-:W-:Y:S05]  /*2c460*/  WARPSYNC.COLLECTIVE R15, `(.L_x_737) ;  /* 0x000000000f087348 */ /* 0x000fea0003c00000 */
[----:B------:R0:W1:Y:S02]  /*2c470*/  SHFL.IDX P6, R14, R13, R12, R11 ;  /* 0x0000000c0d0e7389 */ /* 0x00006400000c000b */
[----:B01----:R-:W-:Y:S01]  /*2c480*/  ENDCOLLECTIVE ;  /* 0x000000000000791b */ /* 0x003fe20003800000 */
.L_x_737:
[----:B------:R-:W-:Y:S02]  /*2c490*/  IMAD.MOV.U32 R13, RZ, RZ, R88 ;  /* 0x000000ffff0d7224 */ /* 0x000fe400078e0058 */
[----:B------:R-:W-:Y:S02]  /*2c4a0*/  IMAD.MOV.U32 R12, RZ, RZ, R2 ;  /* 0x000000ffff0c7224 */ /* 0x000fe400078e0002 */
[----:B------:R-:W-:-:S07]  /*2c4b0*/  IMAD.MOV.U32 R62, RZ, RZ, R14 ;  /* 0x000000ffff3e7224 */ /* 0x000fce00078e000e */
[----:B------:R-:W-:Y:S05]  /*2c4c0*/  WARPSYNC.COLLECTIVE R15, `(.L_x_738) ;  /* 0x000000000f087348 */ /* 0x000fea0003c00000 */
[----:B------:R0:W1:Y:S02]  /*2c4d0*/  SHFL.IDX P6, R14, R13, R12, R11 ;  /* 0x0000000c0d0e7389 */ /* 0x00006400000c000b */
[----:B01----:R-:W-:Y:S01]  /*2c4e0*/  ENDCOLLECTIVE ;  /* 0x000000000000791b */ /* 0x003fe20003800000 */
.L_x_738:
[----:B------:R-:W-:Y:S01]  /*2c4f0*/  MOV R13, R85 ;  /* 0x00000055000d7202 */ /* 0x000fe20000000f00 */
[----:B------:R-:W-:-:S07]  /*2c500*/  IMAD.MOV.U32 R88, RZ, RZ, R14 ;  /* 0x000000ffff587224 */ /* 0x000fce00078e000e */
[----:B------:R-:W-:Y:S05]  /*2c510*/  WARPSYNC.COLLECTIVE R15, `(.L_x_739) ;  /* 0x000000000f087348 */ /* 0x000fea0003c00000 */
[----:B------:R0:W1:Y:S02]  /*2c520*/  SHFL.IDX P6, R14, R13, R12, R11 ;  /* 0x0000000c0d0e7389 */ /* 0x00006400000c000b */
[----:B01----:R-:W-:Y:S01]  /*2c530*/  ENDCOLLECTIVE ;  /* 0x000000000000791b */ /* 0x003fe20003800000 */
.L_x_739:
        /* <DEDUP_REMOVED lines=8> */
.L_x_740:
[----:B------:R-:W-:Y:S02]  /*2c5c0*/  SEL R6, R62, R85, P0 ;  /* 0x000000553e067207 */ /* 0x000fe40000000000 */
[----:B------:R-:W-:Y:S02]  /*2c5d0*/  SEL R62, R85, R62, P0 ;  /* 0x0000003e553e7207 */ /* 0x000fe40000000000 */
[----:B------:R-:W-:Y:S01]  /*2c5e0*/  MOV R13, R66 ;  /* 0x00000042000d7202 */ /* 0x000fe20000000f00 */
[----:B------:R-:W-:-:S07]  /*2c5f0*/  IMAD.MOV.U32 R67, RZ, RZ, R14 ;  /* 0x000000ffff437224 */ /* 0x000fce00078e000e */
[----:B------:R-:W-:Y:S05]  /*2c600*/  WARPSYNC.COLLECTIVE R15, `(.L_x_741) ;  /* 0x000000000f087348 */ /* 0x000fea0003c00000 */
[----:B------:R0:W1:Y:S02]  /*2c610*/  SHFL.IDX P6, R14, R13, R12, R11 ;  /* 0x0000000c0d0e7389 */ /* 0x00006400000c000b */
[----:B01----:R-:W-:Y:S01]  /*2c620*/  ENDCOLLECTIVE ;  /* 0x000000000000791b */ /* 0x003fe20003800000 */
.L_x_741:
[----:B------:R-:W-:Y:S02]  /*2c630*/  IMAD.MOV.U32 R13, RZ, RZ, R96 ;  /* 0x000000ffff0d7224 */ /* 0x000fe400078e0060 */
[----:B------:R-:W-:Y:S02]  /*2c640*/  IMAD.MOV.U32 R12, RZ, RZ, R2 ;  /* 0x000000ffff0c7224 */ /* 0x000fe400078e0002 */
[----:B------:R-:W-:-:S07]  /*2c650*/  IMAD.MOV.U32 R66, RZ, RZ, R14 ;  /* 0x000000ffff427224 */ /* 0x000fce00078e000e */
[----:B------:R-:W-:Y:S05]  /*2c660*/  WARPSYNC.COLLECTIVE R15, `(.L_x_742) ;  /* 0x000000000f087348 */ /* 0x000fea0003c00000 */
[----:B------:R0:W1:Y:S02]  /*2c670*/  SHFL.IDX P6, R14, R13, R12, R11 ;  /* 0x0000000c0d0e7389 */ /* 0x00006400000c000b */
[----:B01----:R-:W-:Y:S01]  /*2c680*/  ENDCOLLECTIVE ;  /* 0x000000000000791b */ /* 0x003fe20003800000 */
.L_x_742:
[----:B------:R-:W-:Y:S01]  /*2c690*/  MOV R13, R93 ;  /* 0x0000005d000d7202 */ /* 0x000fe20000000f00 */
[----:B------:R-:W-:-:S07]  /*2c6a0*/  IMAD.MOV.U32 R96, RZ, RZ, R14 ;  /* 0x000000ffff607224 */ /* 0x000fce00078e000e */
[----:B------:R-:W-:Y:S05]  /*2c6b0*/  WARPSYNC.COLLECTIVE R15, `(.L_x_743) ;  /* 0x000000000f087348 */ /* 0x000fea0003c00000 */
[----:B------:R0:W1:Y:S02]  /*2c6c0*/  SHFL.IDX P6, R14, R13, R12, R11 ;  /* 0x0000000c0d0e7389 */ /* 0x00006400000c000b */
[----:B01----:R-:W-:Y:S01]  /*2c6d0*/  ENDCOLLECTIVE ;  /* 0x000000000000791b */ /* 0x003fe20003800000 */
.L_x_743:
        /* <DEDUP_REMOVED lines=8> */
.L_x_744:
[----:B------:R-:W-:Y:S02]  /*2c760*/  SEL R8, R66, R93, P0 ;  /* 0x0000005d42087207 */ /* 0x000fe40000000000 */
[----:B------:R-:W-:Y:S02]  /*2c770*/  SEL R66, R93, R66, P0 ;  /* 0x000000425d427207 */ /* 0x000fe40000000000 */
[----:B------:R-:W-:Y:S01]  /*2c780*/  MOV R13, R70 ;  /* 0x00000046000d7202 */ /* 0x000fe20000000f00 */
[----:B------:R-:W-:-:S07]  /*2c790*/  IMAD.MOV.U32 R71, RZ, RZ, R14 ;  /* 0x000000ffff477224 */ /* 0x000fce00078e000e */
[----:B------:R-:W-:Y:S05]  /*2c7a0*/  WARPSYNC.COLLECTIVE R15, `(.L_x_745) ;  /* 0x000000000f087348 */ /* 0x000fea0003c00000 */
[----:B------:R0:W1:Y:S02]  /*2c7b0*/  SHFL.IDX P6, R14, R13, R12, R11 ;  /* 0x0000000c0d0e7389 */ /* 0x00006400000c000b */
[----:B01----:R-:W-:Y:S01]  /*2c7c0*/  ENDCOLLECTIVE ;  /* 0x000000000000791b */ /* 0x003fe20003800000 */
.L_x_745:
[----:B------:R-:W-:Y:S02]  /*2c7d0*/  IMAD.MOV.U32 R13, RZ, RZ, R104 ;  /* 0x000000ffff0d7224 */ /* 0x000fe400078e0068 */
[----:B------:R-:W-:Y:S02]  /*2c7e0*/  IMAD.MOV.U32 R12, RZ, RZ, R2 ;  /* 0x000000ffff0c7224 */ /* 0x000fe400078e0002 */
[----:B------:R-:W-:-:S07]  /*2c7f0*/  IMAD.MOV.U32 R70, RZ, RZ, R14 ;  /* 0x000000ffff467224 */ /* 0x000fce00078e000e */
[----:B------:R-:W-:Y:S05]  /*2c800*/  WARPSYNC.COLLECTIVE R15, `(.L_x_746) ;  /* 0x000000000f087348 */ /* 0x000fea0003c00000 */
[----:B------:R0:W1:Y:S02]  /*2c810*/  SHFL.IDX P6, R14, R13, R12, R11 ;  /* 0x0000000c0d0e7389 */ /* 0x00006400000c000b */
[----:B01----:R-:W-:Y:S01]  /*2c820*/  ENDCOLLECTIVE ;  /* 0x000000000000791b */ /* 0x003fe20003800000 */
.L_x_746:
[----:B------:R-:W-:Y:S01]  /*2c830*/  MOV R13, R101 ;  /* 0x00000065000d7202 */ /* 0x000fe20000000f00 */
[----:B------:R-:W-:-:S07]  /*2c840*/  IMAD.MOV.U32 R104, RZ, RZ, R14 ;  /* 0x000000ffff687224 */ /* 0x000fce00078e000e */
[----:B------:R-:W-:Y:S05]  /*2c850*/  WARPSYNC.COLLECTIVE R15, `(.L_x_747) ;  /* 0x000000000f087348 */ /* 0x000fea0003c00000 */
[----:B------:R0:W1:Y:S02]  /*2c860*/  SHFL.IDX P6, R14, R13, R12, R11 ;  /* 0x0000000c0d0e7389 */ /* 0x00006400000c000b */
[----:B01----:R-:W-:Y:S01]  /*2c870*/  ENDCOLLECTIVE ;  /* 0x000000000000791b */ /* 0x003fe20003800000 */
.L_x_747:
        /* <DEDUP_REMOVED lines=8> */
.L_x_748:
[----:B------:R-:W-:Y:S02]  /*2c900*/  SEL R10, R70, R101, P0 ;  /* 0x00000065460a7207 */ /* 0x000fe40000000000 */
[----:B------:R-:W-:Y:S02]  /*2c910*/  SEL R70, R101, R70, P0 ;  /* 0x0000004665467207 */ /* 0x000fe40000000000 */
[----:B------:R-:W-:Y:S01]  /*2c920*/  MOV R13, R73 ;  /* 0x00000049000d7202 */ /* 0x000fe20000000f00 */
[----:B------:R-:W-:-:S07]  /*2c930*/  IMAD.MOV.U32 R76, RZ, RZ, R14 ;  /* 0x000000ffff4c7224 */ /* 0x000fce00078e000e */
[----:B------:R-:W-:Y:S05]  /*2c940*/  WARPSYNC.COLLECTIVE R15, `(.L_x_749) ;  /* 0x000000000f087348 */ /* 0x000fea0003c00000 */
[----:B------:R0:W1:Y:S02]  /*2c950*/  SHFL.IDX P6, R14, R13, R12, R11 ;  /* 0x0000000c0d0e7389 */ /* 0x00006400000c000b */
[----:B01----:R-:W-:Y:S01]  /*2c960*/  ENDCOLLECTIVE ;  /* 0x000000000000791b */ /* 0x003fe20003800000 */
.L_x_749:
[----:B------:R-:W-:Y:S02]  /*2c970*/  IMAD.MOV.U32 R13, RZ, RZ, R112 ;  /* 0x000000ffff0d7224 */ /* 0x000fe400078e0070 */
[----:B------:R-:W-:Y:S02]  /*2c980*/  IMAD.MOV.U32 R12, RZ, RZ, R2 ;  /* 0x000000ffff0c7224 */ /* 0x000fe400078e0002 */
[----:B------:R-:W-:-:S07]  /*2c990*/  IMAD.MOV.U32 R73, RZ, RZ, R14 ;  /* 0x000000ffff497224 */ /* 0x000fce00078e000e */
[----:B------:R-:W-:Y:S05]  /*2c9a0*/  WARPSYNC.COLLECTIVE R15, `(.L_x_750) ;  /* 0x000000000f087348 */ /* 0x000fea0003c00000 */
[----:B------:R0:W1:Y:S02]  /*2c9b0*/  SHFL.IDX P6, R14, R13, R12, R11 ;  /* 0x0000000c0d0e7389 */ /* 0x00006400000c000b */
[----:B01----:R-:W-:Y:S01]  /*2c9c0*/  ENDCOLLECTIVE ;  /* 0x000000000000791b */ /* 0x003fe20003800000 */
.L_x_750:
[----:B------:R-:W-:Y:S01]  /*2c9d0*/  MOV R13, R109 ;  /* 0x0000006d000d7202 */ /* 0x000fe20000000f00 */
[----:B------:R-:W-:-:S07]  /*2c9e0*/  IMAD.MOV.U32 R112, RZ, RZ, R14 ;  /* 0x000000ffff707224 */ /* 0x000fce00078e000e */
[----:B------:R-:W-:Y:S05]  /*2c9f0*/  WARPSYNC.COLLECTIVE R15, `(.L_x_751) ;  /* 0x000000000f087348 */ /* 0x000fea0003c00000 */
[----:B------:R0:W1:Y:S02]  /*2ca00*/  SHFL.IDX P6, R14, R13, R12, R11 ;  /* 0x0000000c0d0e7389 */ /* 0x00006400000c000b */
[----:B01----:R-:W-:Y:S01]  /*2ca10*/  ENDCOLLECTIVE ;  /* 0x000000000000791b */ /* 0x003fe20003800000 */
.L_x_751:
        /* <DEDUP_REMOVED lines=8> */
.L_x_752:
[----:B------:R-:W-:Y:S02]  /*2caa0*/  SEL R21, R73, R109, P0 ;  /* 0x0000006d49157207 */ /* 0x000fe40000000000 */
[----:B------:R-:W-:Y:S02]  /*2cab0*/  SEL R73, R109, R73, P0 ;  /* 0x000000496d497207 */ /* 0x000fe40000000000 */
[----:B------:R-:W-:Y:S01]  /*2cac0*/  MOV R13, R81 ;  /* 0x00000051000d7202 */ /* 0x000fe20000000f00 */
[----:B------:R-:W-:-:S07]  /*2cad0*/  IMAD.MOV.U32 R84, RZ, RZ, R14 ;  /* 0x000000ffff547224 */ /* 0x000fce00078e000e */
[----:B------:R-:W-:Y:S05]  /*2cae0*/  WARPSYNC.COLLECTIVE R15, `(.L_x_753) ;  /* 0x000000000f087348 */ /* 0x000fea0003c00000 */
[----:B------:R0:W1:Y:S02]  /*2caf0*/  SHFL.IDX P6, R14, R13, R12, R11 ;  /* 0x0000000c0d0e7389 */ /* 0x00006400000c000b */
[----:B01----:R-:W-:Y:S01]  /*2cb00*/  ENDCOLLECTIVE ;  /* 0x000000000000791b */ /* 0x003fe20003800000 */
.L_x_753:
[----:B------:R-:W-:Y:S02]  /*2cb10*/  IMAD.MOV.U32 R13, RZ, RZ, R120 ;  /* 0x000000ffff0d7224 */ /* 0x000fe400078e0078 */
[----:B------:R-:W-:Y:S02]  /*2cb20*/  IMAD.MOV.U32 R12, RZ, RZ, R2 ;  /* 0x000000ffff0c7224 */ /* 0x000fe400078e0002 */
[----:B------:R-:W-:-:S07]  /*2cb30*/  IMAD.MOV.U32 R81, RZ, RZ, R14 ;  /* 0x000000ffff517224 */ /* 0x000fce00078e000e */
[----:B------:R-:W-:Y:S05]  /*2cb40*/  WARPSYNC.COLLECTIVE R15, `(.L_x_754) ;  /* 0x000000000f087348 */ /* 0x000fea0003c00000 */
[----:B------:R0:W1:Y:S02]  /*2cb50*/  SHFL.IDX P6, R14, R13, R12, R11 ;  /* 0x0000000c0d0e7389 */ /* 0x00006400000c000b */
[----:B01----:R-:W-:Y:S01]  /*2cb60*/  ENDCOLLECTIVE ;  /* 0x000000000000791b */ /* 0x003fe20003800000 */
.L_x_754:
[----:B------:R-:W-:Y:S01]  /*2cb70*/  MOV R13, R117 ;  /* 0x00000075000d7202 */ /* 0x000fe20000000f00 */
[----:B------:R-:W-:-:S07]  /*2cb80*/  IMAD.MOV.U32 R120, RZ, RZ, R14 ;  /* 0x000000ffff787224 */ /* 0x000fce00078e000e */
[----:B------:R-:W-:Y:S05]  /*2cb90*/  WARPSYNC.COLLECTIVE R15, `(.L_x_755) ;  /* 0x000000000f087348 */ /* 0x000fea0003c00000 */
[----:B------:R0:W1:Y:S02]  /*2cba0*/  SHFL.IDX P6, R14, R13, R12, R11 ;  /* 0x0000000c0d0e7389 */ /* 0x00006400000c000b */
[----:B01----:R-:W-:Y:S01]  /*2cbb0*/  ENDCOLLECTIVE ;  /* 0x000000000000791b */ /* 0x003fe20003800000 */
.L_x_755:
        /* <DEDUP_REMOVED lines=8> */
.L_x_756:
[----:B------:R-:W-:Y:S02]  /*2cc40*/  SEL R25, R81, R117, P0 ;  /* 0x0000007551197207 */ /* 0x000fe40000000000 */
[----:B------:R-:W-:Y:S02]  /*2cc50*/  SEL R81, R117, R81, P0 ;  /* 0x0000005175517207 */ /* 0x000fe40000000000 */
[----:B------:R-:W-:Y:S01]  /*2cc60*/  MOV R13, R119 ;  /* 0x00000077000d7202 */ /* 0x000fe20000000f00 */
[----:B------:R-:W-:-:S07]  /*2cc70*/  IMAD.MOV.U32 R65, RZ, RZ, R14 ;  /* 0x000000ffff417224 */ /* 0x000fce00078e000e */
[----:B------:R-:W-:Y:S05]  /*2cc80*/  WARPSYNC.COLLECTIVE R15, `(.L_x_757) ;  /* 0x000000000f087348 */ /* 0x000fea0003c00000 */
[----:B------:R0:W1:Y:S02]  /*2cc90*/  SHFL.IDX P6, R14, R13, R12, R11 ;  /* 0x0000000c0d0e7389 */ /* 0x00006400000c000b */
[----:B01----:R-:W-:Y:S01]  /*2cca0*/  ENDCOLLECTIVE ;  /* 0x000000000000791b */ /* 0x003fe20003800000 */
.L_x_757:
[----:B------:R-:W-:Y:S02]  /*2ccb0*/  IMAD.MOV.U32 R13, RZ, RZ, R125 ;  /* 0x000000ffff0d7224 */ /* 0x000fe400078e007d */
[----:B------:R-:W-:Y:S02]  /*2ccc0*/  IMAD.MOV.U32 R12, RZ, RZ, R2 ;  /* 0x000000ffff0c7224 */ /* 0x000fe400078e0002 */
[----:B------:R-:W-:-:S07]  /*2ccd0*/  IMAD.MOV.U32 R119, RZ, RZ, R14 ;  /* 0x000000ffff777224 */ /* 0x000fce00078e000e */
[----:B------:R-:W-:Y:S05]  /*2cce0*/  WARPSYNC.COLLECTIVE R15, `(.L_x_758) ;  /* 0x000000000f087348 */ /* 0x000fea0003c00000 */
[----:B------:R0:W1:Y:S02]  /*2ccf0*/  SHFL.IDX P6, R14, R13, R12, R11 ;  /* 0x0000000c0d0e7389 */ /* 0x00006400000c000b */
[----:B01----:R-:W-:Y:S01]  /*2cd00*/  ENDCOLLECTIVE ;  /* 0x000000000000791b */ /* 0x003fe20003800000 */
.L_x_758:
[----:B------:R-:W-:Y:S01]  /*2cd10*/  MOV R13, R159 ;  /* 0x0000009f000d7202 */ /* 0x000fe20000000f00 */
[----:B------:R-:W-:-:S07]  /*2cd20*/  IMAD.MOV.U32 R125, RZ, RZ, R14 ;  /* 0x000000ffff7d7224 */ /* 0x000fce00078e000e */
[----:B------:R-:W-:Y:S05]  /*2cd30*/  WARPSYNC.COLLECTIVE R15, `(.L_x_759) ;  /* 0x000000000f087348 */ /* 0x000fea0003c00000 */
[----:B------:R0:W1:Y:S02]  /*2cd40*/  SHFL.IDX P6, R14, R13, R12, R11 ;  /* 0x0000000c0d0e7389 */ /* 0x00006400000c000b */
[----:B01----:R-:W-:Y:S01]  /*2cd50*/  ENDCOLLECTIVE ;  /* 0x000000000000791b */ /* 0x003fe20003800000 */
.L_x_759:
        /* <DEDUP_REMOVED lines=8> */
.L_x_760:
[----:B------:R-:W-:Y:S02]  /*2cde0*/  SEL R27, R119, R159, P0 ;  /* 0x0000009f771b7207 */ /* 0x000fe40000000000 */
[----:B------:R-:W-:Y:S02]  /*2cdf0*/  SEL R119, R159, R119, P0 ;  /* 0x000000779f777207 */ /* 0x000fe40000000000 */
[----:B------:R-:W-:Y:S01]  /*2ce00*/  MOV R13, R89 ;  /* 0x00000059000d7202 */ /* 0x000fe20000000f00 */
[----:B------:R-:W-:-:S07]  /*2ce10*/  IMAD.MOV.U32 R92, RZ, RZ, R14 ;  /* 0x000000ffff5c7224 */ /* 0x000fce00078e000e */
[----:B------:R-:W-:Y:S05]  /*2ce20*/  WARPSYNC.COLLECTIVE R15, `(.L_x_761) ;  /* 0x000000000f087348 */ /* 0x000fea0003c00000 */
[----:B------:R0:W1:Y:S02]  /*2ce30*/  SHFL.IDX P6, R14, R13, R12, R11 ;  /* 0x0000000c0d0e7389 */ /* 0x00006400000c000b */
[----:B01----:R-:W-:Y:S01]  /*2ce40*/  ENDCOLLECTIVE ;  /* 0x000000000000791b */ /* 0x003fe20003800000 */
.L_x_761:
[----:B------:R-:W-:Y:S02]  /*2ce50*/  IMAD.MOV.U32 R13, RZ, RZ, R133 ;  /* 0x000000ffff0d7224 */ /* 0x000fe400078e0085 */
[----:B------:R-:W-:Y:S02]  /*2ce60*/  IMAD.MOV.U32 R12, RZ, RZ, R2 ;  /* 0x000000ffff0c7224 */ /* 0x000fe400078e0002 */
[----:B------:R-:W-:-:S07]  /*2ce70*/  IMAD.MOV.U32 R89, RZ, RZ, R14 ;  /* 0x000000ffff597224 */ /* 0x000fce00078e000e */
[----:B------:R-:W-:Y:S05]  /*2ce80*/  WARPSYNC.COLLECTIVE R15, `(.L_x_762) ;  /* 0x000000000f087348 */ /* 0x000fea0003c00000 */
[----:B------:R0:W1:Y:S02]  /*2ce90*/  SHFL.IDX P6, R14, R13, R12, R11 ;  /* 0x0000000c0d0e7389 */ /* 0x00006400000c000b */
[----:B01----:R-:W-:Y:S01]  /*2cea0*/  ENDCOLLECTIVE ;  /* 0x000000000000791b */ /* 0x003fe20003800000 */
.L_x_762:
[----:B------:R-:W-:Y:S01]  /*2ceb0*/  MOV R13, R128 ;  /* 0x00000080000d7202 */ /* 0x000fe20000000f00 */
[----:B------:R-:W-:-:S07]  /*2cec0*/  IMAD.MOV.U32 R133, RZ, RZ, R14 ;  /* 0x000000ffff857224 */ /* 0x000fce00078e000e */
[----:B------:R-:W-:Y:S05]  /*2ced0*/  WARPSYNC.COLLECTIVE R15, `(.L_x_763) ;  /* 0x000000000f087348 */ /* 0x000fea0003c00000 */
[----:B------:R0:W1:Y:S02]  /*2cee0*/  SHFL.IDX P6, R14, R13, R12, R11 ;  /* 0x0000000c0d0e7389 */ /* 0x00006400000c000b */
[----:B01----:R-:W-:Y:S01]  /*2cef0*/  ENDCOLLECTIVE ;  /* 0x000000000000791b */ /* 0x003fe20003800000 */
.L_x_763:
        /* <DEDUP_REMOVED lines=8> */
.L_x_764:
[----:B------:R-:W-:Y:S02]  /*2cf80*/  SEL R42, R89, R128, P0 ;  /* 0x00000080592a7207 */ /* 0x000fe40000000000 */
[----:B------:R-:W-:Y:S02]  /*2cf90*/  SEL R89, R128, R89, P0 ;  /* 0x0000005980597207 */ /* 0x000fe40000000000 */
[----:B------:R-:W-:Y:S01]  /*2cfa0*/  MOV R13, R124 ;  /* 0x0000007c000d7202 */ /* 0x000fe20000000f00 */
[----:B------:R-:W-:-:S07]  /*2cfb0*/  IMAD.MOV.U32 R97, RZ, RZ, R14 ;  /* 0x000000ffff617224 */ /* 0x000fce00078e000e */
[----:B------:R-:W-:Y:S05]  /*2cfc0*/  WARPSYNC.COLLECTIVE R15, `(.L_x_765) ;  /* 0x000000000f087348 */ /* 0x000fea0003c00000 */
[----:B------:R0:W1:Y:S02]  /*2cfd0*/  SHFL.IDX P6, R14, R13, R12, R11 ;  /* 0x0000000c0d0e7389 */ /* 0x00006400000c000b */
[----:B01----:R-:W-:Y:S01]  /*2cfe0*/  ENDCOLLECTIVE ;  /* 0x000000000000791b */ /* 0x003fe20003800000 */
.L_x_765:
[----:B------:R-:W-:Y:S02]  /*2cff0*/  IMAD.MOV.U32 R13, RZ, RZ, R141 ;  /* 0x000000ffff0d7224 */ /* 0x000fe400078e008d */
[----:B------:R-:W-:Y:S02]  /*2d000*/  IMAD.MOV.U32 R12, RZ, RZ, R2 ;  /* 0x000000ffff0c7224 */ /* 0x000fe400078e0002 */
[----:B------:R-:W-:-:S07]  /*2d010*/  IMAD.MOV.U32 R50, RZ, RZ, R14 ;  /* 0x000000ffff327224 */ /* 0x000fce00078e000e */
[----:B------:R-:W-:Y:S05]  /*2d020*/  WARPSYNC.COLLECTIVE R15, `(.L_x_766) ;  /* 0x000000000f087348 */ /* 0x000fea0003c00000 */
[----:B------:R0:W1:Y:S02]  /*2d030*/  SHFL.IDX P6, R14, R13, R12, R11 ;  /* 0x0000000c0d0e7389 */ /* 0x00006400000c000b */
[----:B01----:R-:W-:Y:S01]  /*2d040*/  ENDCOLLECTIVE ;  /* 0x000000000000791b */ /* 0x003fe20003800000 */
.L_x_766:
[----:B------:R-:W-:Y:S01]  /*2d050*/  MOV R13, R136 ;  /* 0x00000088000d7202 */ /* 0x000fe20000000f00 */
[----:B------:R-:W-:-:S07]  /*2d060*/  IMAD.MOV.U32 R141, RZ, RZ, R14 ;  /* 0x000000ffff8d7224 */ /* 0x000fce00078e000e */
[----:B------:R-:W-:Y:S05]  /*2d070*/  WARPSYNC.COLLECTIVE R15, `(.L_x_767) ;  /* 0x000000000f087348 */ /* 0x000fea0003c00000 */
[----:B------:R0:W1:Y:S02]  /*2d080*/  SHFL.IDX P6, R14, R13, R12, R11 ;  /* 0x0000000c0d0e7389 */ /* 0x00006400000c000b */
[----:B01----:R-:W-:Y:S01]  /*2d090*/  ENDCOLLECTIVE ;  /* 0x000000000000791b */ /* 0x003fe20003800000 */
.L_x_767:
        /* <DEDUP_REMOVED lines=8> */
.L_x_768:
[----:B------:R-:W-:Y:S02]  /*2d120*/  SEL R44, R50, R49, P0 ;  /* 0x00000031322c7207 */ /* 0x000fe40000000000 */
[----:B------:R-:W-:Y:S02]  /*2d130*/  SEL R49, R49, R50, P0 ;  /* 0x0000003231317207 */ /* 0x000fe40000000000 */
[----:B------:R-:W-:Y:S01]  /*2d140*/  MOV R13, R121 ;  /* 0x00000079000d7202 */ /* 0x000fe20000000f00 */
[----:B------:R-:W-:-:S07]  /*2d150*/  IMAD.MOV.U32 R100, RZ, RZ, R14 ;  /* 0x000000ffff647224 */ /* 0x000fce00078e000e */
[----:B------:R-:W-:Y:S05]  /*2d160*/  WARPSYNC.COLLECTIVE R15, `(.L_x_769) ;  /* 0x000000000f087348 */ /* 0x000fea0003c00000 */
[----:B------:R0:W1:Y:S02]  /*2d170*/  SHFL.IDX P6, R14, R13, R12, R11 ;  /* 0x0000000c0d0e7389 */ /* 0x00006400000c000b */
[----:B01----:R-:W-:Y:S01]  /*2d180*/  ENDCOLLECTIVE ;  /* 0x000000000000791b */ /* 0x003fe20003800000 */
.L_x_769:
[----:B------:R-:W-:Y:S02]  /*2d190*/  IMAD.MOV.U32 R13, RZ, RZ, R149 ;  /* 0x000000ffff0d7224 */ /* 0x000fe400078e0095 */
[----:B------:R-:W-:Y:S02]  /*2d1a0*/  IMAD.MOV.U32 R12, RZ, RZ, R2 ;  /* 0x000000ffff0c7224 */ /* 0x000fe400078e0002 */
[----:B------:R-:W-:-:S07]  /*2d1b0*/  IMAD.MOV.U32 R121, RZ, RZ, R14 ;  /* 0x000000ffff797224 */ /* 0x000fce00078e000e */
[----:B------:R-:W-:Y:S05]  /*2d1c0*/  WARPSYNC.COLLECTIVE R15, `(.L_x_770) ;  /* 0x000000000f087348 */ /* 0x000fea0003c00000 */
[----:B------:R0:W1:Y:S02]  /*2d1d0*/  SHFL.IDX P6, R14, R13, R12, R11 ;  /* 0x0000000c0d0e7389 */ /* 0x00006400000c000b */
[----:B01----:R-:W-:Y:S01]  /*2d1e0*/  ENDCOLLECTIVE ;  /* 0x000000000000791b */ /* 0x003fe20003800000 */
.L_x_770:
[----:B------:R-:W-:Y:S01]  /*2d1f0*/  MOV R13, R144 ;  /* 0x00000090000d7202 */ /* 0x000fe20000000f00 */
[----:B------:R-:W-:-:S07]  /*2d200*/  IMAD.MOV.U32 R149, RZ, RZ, R14 ;  /* 0x000000ffff957224 */ /* 0x000fce00078e000e */
[----:B------:R-:W-:Y:S05]  /*2d210*/  WARPSYNC.COLLECTIVE R15, `(.L_x_771) ;  /* 0x000000000f087348 */ /* 0x000fea0003c00000 */
[----:B------:R0:W1:Y:S02]  /*2d220*/  SHFL.IDX P6, R14, R13, R12, R11 ;  /* 0x0000000c0d0e7389 */ /* 0x00006400000c000b */
[----:B01----:R-:W-:Y:S01]  /*2d230*/  ENDCOLLECTIVE ;  /* 0x000000000000791b */ /* 0x003fe20003800000 */
.L_x_771:
        /* <DEDUP_REMOVED lines=8> */
.L_x_772:
[----:B------:R-:W-:Y:S02]  /*2d2c0*/  SEL R46, R121, R144, P0 ;  /* 0x00000090792e7207 */ /* 0x000fe40000000000 */
[----:B------:R-:W-:Y:S02]  /*2d2d0*/  SEL R121, R144, R121, P0 ;  /* 0x0000007990797207 */ /* 0x000fe40000000000 */
[----:B------:R-:W-:Y:S01]  /*2d2e0*/  MOV R13, R105 ;  /* 0x00000069000d7202 */ /* 0x000fe20000000f00 */
[----:B------:R-:W-:-:S07]  /*2d2f0*/  IMAD.MOV.U32 R108, RZ, RZ, R14 ;  /* 0x000000ffff6c7224 */ /* 0x000fce00078e000e */
[----:B------:R-:W-:Y:S05]  /*2d300*/  WARPSYNC.COLLECTIVE R15, `(.L_x_773) ;  /* 0x000000000f087348 */ /* 0x000fea0003c00000 */
[----:B------:R0:W1:Y:S02]  /*2d310*/  SHFL.IDX P6, R14, R13, R12, R11 ;  /* 0x0000000c0d0e7389 */ /* 0x00006400000c000b */
[----:B01----:R-:W-:Y:S01]  /*2d320*/  ENDCOLLECTIVE ;  /* 0x000000000000791b */ /* 0x003fe20003800000 */
.L_x_773:
[----:B------:R-:W-:Y:S02]  /*2d330*/  IMAD.MOV.U32 R13, RZ, RZ, R154 ;  /* 0x000000ffff0d7224 */ /* 0x000fe400078e009a */
[----:B------:R-:W-:Y:S02]  /*2d340*/  IMAD.MOV.U32 R12, RZ, RZ, R2 ;  /* 0x000000ffff0c7224 */ /* 0x000fe400078e0002 */
[----:B------:R-:W-:-:S07]  /*2d350*/  IMAD.MOV.U32 R105, RZ, RZ, R14 ;  /* 0x000000ffff697224 */ /* 0x000fce00078e000e */
[----:B------:R-:W-:Y:S05]  /*2d360*/  WARPSYNC.COLLECTIVE R15, `(.L_x_774) ;  /* 0x000000000f087348 */ /* 0x000fea0003c00000 */
[----:B------:R0:W1:Y:S02]  /*2d370*/  SHFL.IDX P6, R14, R13, R12, R11 ;  /* 0x0000000c0d0e7389 */ /* 0x00006400000c000b */
[----:B01----:R-:W-:Y:S01]  /*2d380*/  ENDCOLLECTIVE ;  /* 0x000000000000791b */ /* 0x003fe20003800000 */
.L_x_774:
[----:B------:R-:W-:Y:S01]  /*2d390*/  MOV R13, R153 ;  /* 0x00000099000d7202 */ /* 0x000fe20000000f00 */
[----:B------:R-:W-:-:S07]  /*2d3a0*/  IMAD.MOV.U32 R154, RZ, RZ, R14 ;  /* 0x000000ffff9a7224 */ /* 0x000fce00078e000e */
[----:B------:R-:W-:Y:S05]  /*2d3b0*/  WARPSYNC.COLLECTIVE R15, `(.L_x_775) ;  /* 0x000000000f087348 */ /* 0x000fea0003c00000 */
[----:B------:R0:W1:Y:S02]  /*2d3c0*/  SHFL.IDX P6, R14, R13, R12, R11 ;  /* 0x0000000c0d0e7389 */ /* 0x00006400000c000b */
[----:B01----:R-:W-:Y:S01]  /*2d3d0*/  ENDCOLLECTIVE ;  /* 0x000000000000791b */ /* 0x003fe20003800000 */
.L_x_775:
        /* <DEDUP_REMOVED lines=8> */
.L_x_776:
[----:B------:R-:W-:Y:S02]  /*2d460*/  SEL R48, R105, R153, P0 ;  /* 0x0000009969307207 */ /* 0x000fe40000000000 */
[----:B------:R-:W-:Y:S02]  /*2d470*/  SEL R105, R153, R105, P0 ;  /* 0x0000006999697207 */ /* 0x000fe40000000000 */
[----:B------:R-:W-:Y:S01]  /*2d480*/  MOV R13, R113 ;  /* 0x00000071000d7202 */ /* 0x000fe20000000f00 */
[----:B------:R-:W-:-:S07]  /*2d490*/  IMAD.MOV.U32 R116, RZ, RZ, R14 ;  /* 0x000000ffff747224 */ /* 0x000fce00078e000e */
[----:B------:R-:W-:Y:S05]  /*2d4a0*/  WARPSYNC.COLLECTIVE R15, `(.L_x_777) ;  /* 0x000000000f087348 */ /* 0x000fea0003c00000 */
[----:B------:R0:W1:Y:S02]  /*2d4b0*/  SHFL.IDX P6, R14, R13, R12, R11 ;  /* 0x0000000c0d0e7389 */ /* 0x00006400000c000b */
[----:B01----:R-:W-:Y:S01]  /*2d4c0*/  ENDCOLLECTIVE ;  /* 0x000000000000791b */ /* 0x003fe20003800000 */
.L_x_777:
[----:B------:R-:W-:Y:S02]  /*2d4d0*/  IMAD.MOV.U32 R13, RZ, RZ, R156 ;  /* 0x000000ffff0d7224 */ /* 0x000fe400078e009c */
[----:B------:R-:W-:Y:S02]  /*2d4e0*/  IMAD.MOV.U32 R12, RZ, RZ, R2 ;  /* 0x000000ffff0c7224 */ /* 0x000fe400078e0002 */
[----:B------:R-:W-:-:S07]  /*2d4f0*/  IMAD.MOV.U32 R113, RZ, RZ, R14 ;  /* 0x000000ffff717224 */ /* 0x000fce00078e000e */
[----:B------:R-:W-:Y:S05]  /*2d500*/  WARPSYNC.COLLECTIVE R15, `(.L_x_778) ;  /* 0x000000000f087348 */ /* 0x000fea0003c00000 */
[----:B------:R0:W1:Y:S02]  /*2d510*/  SHFL.IDX P6, R14, R13, R12, R11 ;  /* 0x0000000c0d0e7389 */ /* 0x00006400000c000b */
[----:B01----:R-:W-:Y:S01]  /*2d520*/  ENDCOLLECTIVE ;  /* 0x000000000000791b */ /* 0x003fe20003800000 */
.L_x_778:
[----:B------:R-:W-:Y:S01]  /*2d530*/  MOV R13, R155 ;  /* 0x0000009b000d7202 */ /* 0x000fe20000000f00 */
[----:B------:R-:W-:-:S07]  /*2d540*/  IMAD.MOV.U32 R156, RZ, RZ, R14 ;  /* 0x000000ffff9c7224 */ /* 0x000fce00078e000e */
[----:B------:R-:W-:Y:S05]  /*2d550*/  WARPSYNC.COLLECTIVE R15, `(.L_x_779) ;  /* 0x000000000f087348 */ /* 0x000fea0003c00000 */
[----:B------:R0:W1:Y:S02]  /*2d560*/  SHFL.IDX P6, R14, R13, R12, R11 ;  /* 0x0000000c0d0e7389 */ /* 0x00006400000c000b */
[----:B01----:R-:W-:Y:S01]  /*2d570*/  ENDCOLLECTIVE ;  /* 0x000000000000791b */ /* 0x003fe20003800000 */
.L_x_779:
        /* <DEDUP_REMOVED lines=8> */
.L_x_780:
[----:B------:R-:W-:Y:S02]  /*2d600*/  SEL R52, R113, R155, P0 ;  /* 0x0000009b71347207 */ /* 0x000fe40000000000 */
[----:B------:R-:W-:Y:S02]  /*2d610*/  SEL R113, R155, R113, P0 ;  /* 0x000000719b717207 */ /* 0x000fe40000000000 */
[----:B------:R-:W-:Y:S01]  /*2d620*/  MOV R13, R118 ;  /* 0x00000076000d7202 */ /* 0x000fe20000000f00 */
[----:B------:R-:W-:-:S07]  /*2d630*/  IMAD.MOV.U32 R74, RZ, RZ, R14 ;  /* 0x000000ffff4a7224 */ /* 0x000fce00078e000e */
[----:B------:R-:W-:Y:S05]  /*2d640*/  WARPSYNC.COLLECTIVE R15, `(.L_x_781) ;  /* 0x000000000f087348 */ /* 0x000fea0003c00000 */
[----:B------:R0:W1:Y:S02]  /*2d650*/  SHFL.IDX P6, R14, R13, R12, R11 ;  /* 0x0000000c0d0e7389 */ /* 0x00006400000c000b */
[----:B01----:R-:W-:Y:S01]  /*2d660*/  ENDCOLLECTIVE ;  /* 0x000000000000791b */ /* 0x003fe20003800000 */
.L_x_781:
[----:B------:R-:W-:Y:S02]  /*2d670*/  IMAD.MOV.U32 R13, RZ, RZ, R78 ;  /* 0x000000ffff0d7224 */ /* 0x000fe400078e004e */
[----:B------:R-:W-:Y:S02]  /*2d680*/  IMAD.MOV.U32 R12, RZ, RZ, R2 ;  /* 0x000000ffff0c7224 */ /* 0x000fe400078e0002 */
[----:B------:R-:W-:-:S07]  /*2d690*/  IMAD.MOV.U32 R118, RZ, RZ, R14 ;  /* 0x000000ffff767224 */ /* 0x000fce00078e000e */
[----:B------:R-:W-:Y:S05]  /*2d6a0*/  WARPSYNC.COLLECTIVE R15, `(.L_x_782) ;  /* 0x000000000f087348 */ /* 0x000fea0003c00000 */
[----:B------:R0:W1:Y:S02]  /*2d6b0*/  SHFL.IDX P6, R14, R13, R12, R11 ;  /* 0x0000000c0d0e7389 */ /* 0x00006400000c000b */
[----:B01----:R-:W-:Y:S01]  /*2d6c0*/  ENDCOLLECTIVE ;  /* 0x000000000000791b */ /* 0x003fe20003800000 */
.L_x_782:
[----:B------:R-:W-:Y:S01]  /*2d6d0*/  MOV R13, R75 ;  /* 0x0000004b000d7202 */ /* 0x000fe20000000f00 */
[----:B------:R-:W-:-:S07]  /*2d6e0*/  IMAD.MOV.U32 R78, RZ, RZ, R14 ;  /* 0x000000ffff4e7224 */ /* 0x000fce00078e000e */
[----:B------:R-:W-:Y:S05]  /*2d6f0*/  WARPSYNC.COLLECTIVE R15, `(.L_x_783) ;  /* 0x000000000f087348 */ /* 0x000fea0003c00000 */
[----:B------:R0:W1:Y:S02]  /*2d700*/  SHFL.IDX P6, R14, R13, R12, R11 ;  /* 0x0000000c0d0e7389 */ /* 0x00006400000c000b */
[----:B01----:R-:W-:Y:S01]  /*2d710*/  ENDCOLLECTIVE ;  /* 0x000000000000791b */ /* 0x003fe20003800000 */
.L_x_783:
        /* <DEDUP_REMOVED lines=8> */
.L_x_784:
[----:B------:R-:W-:Y:S02]  /*2d7a0*/  SEL R56, R118, R75, P0 ;  /* 0x0000004b76387207 */ /* 0x000fe40000000000 */
[----:B------:R-:W-:Y:S02]  /*2d7b0*/  SEL R75, R75, R118, P0 ;  /* 0x000000764b4b7207 */ /* 0x000fe40000000000 */
[----:B------:R-:W-:Y:S01]  /*2d7c0*/  MOV R13, R127 ;  /* 0x0000007f000d7202 */ /* 0x000fe20000000f00 */
[----:B------:R-:W-:-:S07]  /*2d7d0*/  IMAD.MOV.U32 R79, RZ, RZ, R14 ;  /* 0x000000ffff4f7224 */ /* 0x000fce00078e000e */
[----:B------:R-:W-:Y:S05]  /*2d7e0*/  WARPSYNC.COLLECTIVE R15, `(.L_x_785) ;  /* 0x000000000f087348 */ /* 0x000fea0003c00000 */
[----:B------:R0:W1:Y:S02]  /*2d7f0*/  SHFL.IDX P6, R14, R13, R12, R11 ;  /* 0x0000000c0d0e7389 */ /* 0x00006400000c000b */
[----:B01----:R-:W-:Y:S01]  /*2d800*/  ENDCOLLECTIVE ;  /* 0x000000000000791b */ /* 0x003fe20003800000 */
.L_x_785:
[----:B------:R-:W-:Y:S02]  /*2d810*/  IMAD.MOV.U32 R13, RZ, RZ, R86 ;  /* 0x000000ffff0d7224 */ /* 0x000fe400078e0056 */
[----:B------:R-:W-:Y:S02]  /*2d820*/  IMAD.MOV.U32 R12, RZ, RZ, R2 ;  /* 0x000000ffff0c7224 */ /* 0x000fe400078e0002 */
[----:B------:R-:W-:-:S07]  /*2d830*/  IMAD.MOV.U32 R54, RZ, RZ, R14 ;  /* 0x000000ffff367224 */ /* 0x000fce00078e000e */
[----:B------:R-:W-:Y:S05]  /*2d840*/  WARPSYNC.COLLECTIVE R15, `(.L_x_786) ;  /* 0x000000000f087348 */ /* 0x000fea0003c00000 */
[----:B------:R0:W1:Y:S02]  /*2d850*/  SHFL.IDX P6, R14, R13, R12, R11 ;  /* 0x0000000c0d0e7389 */ /* 0x00006400000c000b */
[----:B01----:R-:W-:Y:S01]  /*2d860*/  ENDCOLLECTIVE ;  /* 0x000000000000791b */ /* 0x003fe20003800000 */
.L_x_786:
[----:B------:R-:W-:Y:S01]  /*2d870*/  MOV R13, R129 ;  /* 0x00000081000d7202 */ /* 0x000fe20000000f00 */
[----:B------:R-:W-:-:S07]  /*2d880*/  IMAD.MOV.U32 R86, RZ, RZ, R14 ;  /* 0x000000ffff567224 */ /* 0x000fce00078e000e */
[----:B------:R-:W-:Y:S05]  /*2d890*/  WARPSYNC.COLLECTIVE R15, `(.L_x_787) ;  /* 0x000000000f087348 */ /* 0x000fea0003c00000 */
[----:B------:R0:W1:Y:S02]  /*2d8a0*/  SHFL.IDX P6, R14, R13, R12, R11 ;  /* 0x0000000c0d0e7389 */ /* 0x00006400000c000b */
[----:B01----:R-:W-:Y:S01]  /*2d8b0*/  ENDCOLLECTIVE ;  /* 0x000000000000791b */ /* 0x003fe20003800000 */
.L_x_787:
[----:B------:R-:W-:Y:S02]  /*2d8c0*/  IMAD.MOV.U32 R13, RZ, RZ, R83 ;  /* 0x000000ffff0d7224 */ /* 0x000fe400078e0053 */
[----:B------:R-:W-:Y:S02]  /*2d8d0*/  IMAD.MOV.U32 R12, RZ, RZ, R0 ;  /* 0x000000ffff0c7224 */ /* 0x000fe400078e0000 */
[----:B------:R-:W-:-:S07]  /*2d8e0*/  IMAD.MOV.U32 R55, RZ, RZ, R14 ;  /* 0x000000ffff377224 */ /* 0x000fce00078e000e */
[----:B------:R-:W-:Y:S05]  /*2d8f0*/  WARPSYNC.COLLECTIVE R15, `(.L_x_788) ;  /* 0x000000000f087348 */ /* 0x000fea0003c00000 */
[----:B------:R0:W1:Y:S02]  /*2d900*/  SHFL.IDX P6, R14, R13, R12, R11 ;  /* 0x0000000c0d0e7389 */ /* 0x00006400000c000b */
[----:B01----:R-:W-:Y:S01]  /*2d910*/  ENDCOLLECTIVE ;  /* 0x000000000000791b */ /* 0x003fe20003800000 */
.L_x_788:
[----:B------:R-:W-:Y:S02]  /*2d920*/  SEL R61, R54, R55, P0 ;  /* 0x00000037363d7207 */ /* 0x000fe40000000000 */
[----:B------:R-:W-:Y:S02]  /*2d930*/  SEL R54, R55, R54, P0 ;  /* 0x0000003637367207 */ /* 0x000fe40000000000 */
[----:B------:R-:W-:Y:S02]  /*2d940*/  SEL R55, R79, R86, P0 ;  /* 0x000000564f377207 */ /* 0x000fe40000000000 */
[----:B------:R-:W-:Y:S02]  /*2d950*/  SEL R79, R86, R79, P0 ;  /* 0x0000004f564f7207 */ /* 0x000fe40000000000 */
[----:B------:R-:W-:Y:S01]  /*2d960*/  MOV R13, R82 ;  /* 0x00000052000d7202 */ /* 0x000fe20000000f00 */
[----:B------:R-:W-:-:S07]  /*2d970*/  IMAD.MOV.U32 R83, RZ, RZ, R14 ;  /* 0x000000ffff537224 */ /* 0x000fce00078e000e */
[----:B------:R-:W-:Y:S05]  /*2d980*/  WARPSYNC.COLLECTIVE R15, `(.L_x_789) ;  /* 0x000000000f087348 */ /* 0x000fea0003c00000 */
[----:B------:R0:W1:Y:S02]  /*2d990*/  SHFL.IDX P6, R14, R13, R12, R11 ;  /* 0x0000000c0d0e7389 */ /* 0x00006400000c000b */
[----:B01----:R-:W-:Y:S01]  /*2d9a0*/  ENDCOLLECTIVE ;  /* 0x000000000000791b */ /* 0x003fe20003800000 */
.L_x_789:
[----:B------:R-:W-:Y:S02]  /*2d9b0*/  IMAD.MOV.U32 R13, RZ, RZ, R94 ;  /* 0x000000ffff0d7224 */ /* 0x000fe400078e005e */
[----:B------:R-:W-:Y:S02]  /*2d9c0*/  IMAD.MOV.U32 R12, RZ, RZ, R2 ;  /* 0x000000ffff0c7224 */ /* 0x000fe400078e0002 */
[----:B------:R-:W-:-:S07]  /*2d9d0*/  IMAD.MOV.U32 R82, RZ, RZ, R14 ;  /* 0x000000ffff527224 */ /* 0x000fce00078e000e */
[----:B------:R-:W-:Y:S05]  /*2d9e0*/  WARPSYNC.COLLECTIVE R15, `(.L_x_790) ;  /* 0x000000000f087348 */ /* 0x000fea0003c00000 */
[----:B------:R0:W1:Y:S02]  /*2d9f0*/  SHFL.IDX P6, R14, R13, R12, R11 ;  /* 0x0000000c0d0e7389 */ /* 0x00006400000c000b */
[----:B01----:R-:W-:Y:S01]  /*2da00*/  ENDCOLLECTIVE ;  /* 0x000000000000791b */ /* 0x003fe20003800000 */
.L_x_790:
[----:B------:R-:W-:Y:S01]  /*2da10*/  MOV R13, R90 ;  /* 0x0000005a000d7202 */ /* 0x000fe20000000f00 */
[----:B------:R-:W-:-:S07]  /*2da20*/  IMAD.MOV.U32 R94, RZ, RZ, R14 ;  /* 0x000000ffff5e7224 */ /* 0x000fce00078e000e */
[----:B------:R-:W-:Y:S05]  /*2da30*/  WARPSYNC.COLLECTIVE R15, `(.L_x_791) ;  /* 0x000000000f087348 */ /* 0x000fea0003c00000 */
[----:B------:R0:W1:Y:S02]  /*2da40*/  SHFL.IDX P6, R14, R13, R12, R11 ;  /* 0x0000000c0d0e7389 */ /* 0x00006400000c000b */
[----:B01----:R-:W-:Y:S01]  /*2da50*/  ENDCOLLECTIVE ;  /* 0x000000000000791b */ /* 0x003fe20003800000 */
.L_x_791:
        /* <DEDUP_REMOVED lines=8> */
.L_x_792:
[----:B------:R-:W-:Y:S02]  /*2dae0*/  SEL R64, R82, R90, P0 ;  /* 0x0000005a52407207 */ /* 0x000fe40000000000 */
[----:B------:R-:W-:Y:S02]  /*2daf0*/  SEL R82, R90, R82, P0 ;  /* 0x000000525a527207 */ /* 0x000fe40000000000 */
[----:B------:R-:W-:Y:S01]  /*2db00*/  MOV R13, R132 ;  /* 0x00000084000d7202 */ /* 0x000fe20000000f00 */
[----:B------:R-:W-:-:S07]  /*2db10*/  IMAD.MOV.U32 R87, RZ, RZ, R14 ;  /* 0x000000ffff577224 */ /* 0x000fce00078e000e */
[----:B------:R-:W-:Y:S05]  /*2db20*/  WARPSYNC.COLLECTIVE R15, `(.L_x_793) ;  /* 0x000000000f087348 */ /* 0x000fea0003c00000 */
[----:B------:R0:W1:Y:S02]  /*2db30*/  SHFL.IDX P6, R14, R13, R12, R11 ;  /* 0x0000000c0d0e7389 */ /* 0x00006400000c000b */
[----:B01----:R-:W-:Y:S01]  /*2db40*/  ENDCOLLECTIVE ;  /* 0x000000000000791b */ /* 0x003fe20003800000 */
.L_x_793:
[----:B------:R-:W-:Y:S02]  /*2db50*/  IMAD.MOV.U32 R13, RZ, RZ, R102 ;  /* 0x000000ffff0d7224 */ /* 0x000fe400078e0066 */
[----:B------:R-:W-:Y:S02]  /*2db60*/  IMAD.MOV.U32 R12, RZ, RZ, R2 ;  /* 0x000000ffff0c7224 */ /* 0x000fe400078e0002 */
[----:B------:R-:W-:-:S07]  /*2db70*/  IMAD.MOV.U32 R127, RZ, RZ, R14 ;  /* 0x000000ffff7f7224 */ /* 0x000fce00078e000e */
[----:B------:R-:W-:Y:S05]  /*2db80*/  WARPSYNC.COLLECTIVE R15, `(.L_x_794) ;  /* 0x000000000f087348 */ /* 0x000fea0003c00000 */
[----:B------:R0:W1:Y:S02]  /*2db90*/  SHFL.IDX P6, R14, R13, R12, R11 ;  /* 0x0000000c0d0e7389 */ /* 0x00006400000c000b */
[----:B01----:R-:W-:Y:S01]  /*2dba0*/  ENDCOLLECTIVE ;  /* 0x000000000000791b */ /* 0x003fe20003800000 */
.L_x_794:
[----:B------:R-:W-:Y:S01]  /*2dbb0*/  MOV R13, R137 ;  /* 0x00000089000d7202 */ /* 0x000fe20000000f00 */
[----:B------:R-:W-:-:S07]  /*2dbc0*/  IMAD.MOV.U32 R102, RZ, RZ, R14 ;  /* 0x000000ffff667224 */ /* 0x000fce00078e000e */
[----:B------:R-:W-:Y:S05]  /*2dbd0*/  WARPSYNC.COLLECTIVE R15, `(.L_x_795) ;  /* 0x000000000f087348 */ /* 0x000fea0003c00000 */
[----:B------:R0:W1:Y:S02]  /*2dbe0*/  SHFL.IDX P6, R14, R13, R12, R11 ;  /* 0x0000000c0d0e7389 */ /* 0x00006400000c000b */
[----:B01----:R-:W-:Y:S01]  /*2dbf0*/  ENDCOLLECTIVE ;  /* 0x000000000000791b */ /* 0x003fe20003800000 */
.L_x_795:
        /* <DEDUP_REMOVED lines=8> */
.L_x_796:
[----:B------:R-:W-:Y:S02]  /*2dc80*/  SEL R69, R127, R124, P0 ;  /* 0x0000007c7f457207 */ /* 0x000fe40000000000 */
[----:B------:R-:W-:Y:S02]  /*2dc90*/  SEL R124, R124, R127, P0 ;  /* 0x0000007f7c7c7207 */ /* 0x000fe40000000000 */
[----:B------:R-:W-:Y:S01]  /*2dca0*/  MOV R13, R140 ;  /* 0x0000008c000d7202 */ /* 0x000fe20000000f00 */
[----:B------:R-:W-:-:S07]  /*2dcb0*/  IMAD.MOV.U32 R91, RZ, RZ, R14 ;  /* 0x000000ffff5b7224 */ /* 0x000fce00078e000e */
[----:B------:R-:W-:Y:S05]  /*2dcc0*/  WARPSYNC.COLLECTIVE R15, `(.L_x_797) ;  /* 0x000000000f087348 */ /* 0x000fea0003c00000 */
[----:B------:R0:W1:Y:S02]  /*2dcd0*/  SHFL.IDX P6, R14, R13, R12, R11 ;  /* 0x0000000c0d0e7389 */ /* 0x00006400000c000b */
[----:B01----:R-:W-:Y:S01]  /*2dce0*/  ENDCOLLECTIVE ;  /* 0x000000000000791b */ /* 0x003fe20003800000 */
.L_x_797:
[----:B------:R-:W-:Y:S02]  /*2dcf0*/  IMAD.MOV.U32 R13, RZ, RZ, R110 ;  /* 0x000000ffff0d7224 */ /* 0x000fe400078e006e */
[----:B------:R-:W-:Y:S02]  /*2dd00*/  IMAD.MOV.U32 R12, RZ, RZ, R2 ;  /* 0x000000ffff0c7224 */ /* 0x000fe400078e0002 */
[----:B------:R-:W-:-:S07]  /*2dd10*/  IMAD.MOV.U32 R106, RZ, RZ, R14 ;  /* 0x000000ffff6a7224 */ /* 0x000fce00078e000e */
[----:B------:R-:W-:Y:S05]  /*2dd20*/  WARPSYNC.COLLECTIVE R15, `(.L_x_798) ;  /* 0x000000000f087348 */ /* 0x000fea0003c00000 */
[----:B------:R0:W1:Y:S02]  /*2dd30*/  SHFL.IDX P6, R14, R13, R12, R11 ;  /* 0x0000000c0d0e7389 */ /* 0x00006400000c000b */
[----:B01----:R-:W-:Y:S01]  /*2dd40*/  ENDCOLLECTIVE ;  /* 0x000000000000791b */ /* 0x003fe20003800000 */
.L_x_798:
[----:B------:R-:W-:Y:S01]  /*2dd50*/  MOV R13, R107 ;  /* 0x0000006b000d7202 */ /* 0x000fe20000000f00 */
[----:B------:R-:W-:-:S07]  /*2dd60*/  IMAD.MOV.U32 R110, RZ, RZ, R14 ;  /* 0x000000ffff6e7224 */ /* 0x000fce00078e000e */
[----:B------:R-:W-:Y:S05]  /*2dd70*/  WARPSYNC.COLLECTIVE R15, `(.L_x_799) ;  /* 0x000000000f087348 */ /* 0x000fea0003c00000 */
[----:B------:R0:W1:Y:S02]  /*2dd80*/  SHFL.IDX P6, R14, R13, R12, R11 ;  /* 0x0000000c0d0e7389 */ /* 0x00006400000c000b */
[----:B01----:R-:W-:Y:S01]  /*2dd90*/  ENDCOLLECTIVE ;  /* 0x000000000000791b */ /* 0x003fe20003800000 */
.L_x_799:
        /* <DEDUP_REMOVED lines=8> */
.L_x_800:
[----:B------:R-:W-:Y:S02]  /*2de20*/  SEL R77, R106, R107, P0 ;  /* 0x0000006b6a4d7207 */ /* 0x000fe40000000000 */
[----:B------:R-:W-:Y:S02]  /*2de30*/  SEL R106, R107, R106, P0 ;  /* 0x0000006a6b6a7207 */ /* 0x000fe40000000000 */
[----:B------:R-:W-:Y:S01]  /*2de40*/  MOV R13, R111 ;  /* 0x0000006f000d7202 */ /* 0x000fe20000000f00 */
[----:B------:R-:W-:-:S07]  /*2de50*/  IMAD.MOV.U32 R95, RZ, RZ, R14 ;  /* 0x000000ffff5f7224 */ /* 0x000fce00078e000e */
[----:B------:R-:W-:Y:S05]  /*2de60*/  WARPSYNC.COLLECTIVE R15, `(.L_x_801) ;  /* 0x000000000f087348 */ /* 0x000fea0003c00000 */
[----:B------:R0:W1:Y:S02]  /*2de70*/  SHFL.IDX P6, R14, R13, R12, R11 ;  /* 0x0000000c0d0e7389 */ /* 0x00006400000c000b */
[----:B01----:R-:W-:Y:S01]  /*2de80*/  ENDCOLLECTIVE ;  /* 0x000000000000791b */ /* 0x003fe20003800000 */
.L_x_801:
[----:B------:R-:W-:Y:S02]  /*2de90*/  IMAD.MOV.U32 R13, RZ, RZ, R157 ;  /* 0x000000ffff0d7224 */ /* 0x000fe400078e009d */
[----:B------:R-:W-:Y:S02]  /*2dea0*/  IMAD.MOV.U32 R12, RZ, RZ, R2 ;  /* 0x000000ffff0c7224 */ /* 0x000fe400078e0002 */
[----:B------:R-:W-:-:S07]  /*2deb0*/  IMAD.MOV.U32 R114, RZ, RZ, R14 ;  /* 0x000000ffff727224 */ /* 0x000fce00078e000e */
[----:B------:R-:W-:Y:S05]  /*2dec0*/  WARPSYNC.COLLECTIVE R15, `(.L_x_802) ;  /* 0x000000000f087348 */ /* 0x000fea0003c00000 */
[----:B------:R0:W1:Y:S02]  /*2ded0*/  SHFL.IDX P6, R14, R13, R12, R11 ;  /* 0x0000000c0d0e7389 */ /* 0x00006400000c000b */
[----:B01----:R-:W-:Y:S01]  /*2dee0*/  ENDCOLLECTIVE ;  /* 0x000000000000791b */ /* 0x003fe20003800000 */
.L_x_802:
[----:B------:R-:W-:Y:S01]  /*2def0*/  MOV R13, R115 ;  /* 0x00000073000d7202 */ /* 0x000fe20000000f00 */
[----:B------:R-:W-:-:S07]  /*2df00*/  IMAD.MOV.U32 R157, RZ, RZ, R14 ;  /* 0x000000ffff9d7224 */ /* 0x000fce00078e000e */
[----:B------:R-:W-:Y:S05]  /*2df10*/  WARPSYNC.COLLECTIVE R15, `(.L_x_803) ;  /* 0x000000000f087348 */ /* 0x000fea0003c00000 */
[----:B------:R0:W1:Y:S02]  /*2df20*/  SHFL.IDX P6, R14, R13, R12, R11 ;  /* 0x0000000c0d0e7389 */ /* 0x00006400000c000b */
[----:B01----:R-:W-:Y:S01]  /*2df30*/  ENDCOLLECTIVE ;  /* 0x000000000000791b */ /* 0x003fe20003800000 */
.L_x_803:
        /* <DEDUP_REMOVED lines=8> */
.L_x_804:
[----:B------:R-:W-:Y:S02]  /*2dfc0*/  SEL R80, R114, R111, P0 ;  /* 0x0000006f72507207 */ /* 0x000fe40000000000 */
[----:B------:R-:W-:Y:S02]  /*2dfd0*/  SEL R111, R111, R114, P0 ;  /* 0x000000726f6f7207 */ /* 0x000fe40000000000 */
[----:B------:R-:W-:Y:S01]  /*2dfe0*/  MOV R13, R145 ;  /* 0x00000091000d7202 */ /* 0x000fe20000000f00 */
[----:B------:R-:W-:-:S07]  /*2dff0*/  IMAD.MOV.U32 R98, RZ, RZ, R14 ;  /* 0x000000ffff627224 */ /* 0x000fce00078e000e */
[----:B------:R-:W-:Y:S05]  /*2e000*/  WARPSYNC.COLLECTIVE R15, `(.L_x_805) ;  /* 0x000000000f087348 */ /* 0x000fea0003c00000 */
[----:B------:R0:W1:Y:S02]  /*2e010*/  SHFL.IDX P6, R14, R13, R12, R11 ;  /* 0x0000000c0d0e7389 */ /* 0x00006400000c000b */
[----:B01----:R-:W-:Y:S01]  /*2e020*/  ENDCOLLECTIVE ;  /* 0x000000000000791b */ /* 0x003fe20003800000 */
.L_x_805:
[----:B------:R-:W-:Y:S02]  /*2e030*/  IMAD.MOV.U32 R13, RZ, RZ, R126 ;  /* 0x000000ffff0d7224 */ /* 0x000fe400078e007e */
[----:B------:R-:W-:Y:S02]  /*2e040*/  IMAD.MOV.U32 R12, RZ, RZ, R2 ;  /* 0x000000ffff0c7224 */ /* 0x000fe400078e0002 */
[----:B------:R-:W-:-:S07]  /*2e050*/  IMAD.MOV.U32 R115, RZ, RZ, R14 ;  /* 0x000000ffff737224 */ /* 0x000fce00078e000e */
[----:B------:R-:W-:Y:S05]  /*2e060*/  WARPSYNC.COLLECTIVE R15, `(.L_x_806) ;  /* 0x000000000f087348 */ /* 0x000fea0003c00000 */
[----:B------:R0:W1:Y:S02]  /*2e070*/  SHFL.IDX P6, R14, R13, R12, R11 ;  /* 0x0000000c0d0e7389 */ /* 0x00006400000c000b */
[----:B01----:R-:W-:Y:S01]  /*2e080*/  ENDCOLLECTIVE ;  /* 0x000000000000791b */ /* 0x003fe20003800000 */
.L_x_806:
[----:B------:R-:W-:Y:S01]  /*2e090*/  MOV R13, R122 ;  /* 0x0000007a000d7202 */ /* 0x000fe20000000f00 */
[----:B------:R-:W-:-:S07]  /*2e0a0*/  IMAD.MOV.U32 R126, RZ, RZ, R14 ;  /* 0x000000ffff7e7224 */ /* 0x000fce00078e000e */
[----:B------:R-:W-:Y:S05]  /*2e0b0*/  WARPSYNC.COLLECTIVE R15, `(.L_x_807) ;  /* 0x000000000f087348 */ /* 0x000fea0003c00000 */
[----:B------:R0:W1:Y:S02]  /*2e0c0*/  SHFL.IDX P6, R14, R13, R12, R11 ;  /* 0x0000000c0d0e7389 */ /* 0x00006400000c000b */
[----:B01----:R-:W-:Y:S01]  /*2e0d0*/  ENDCOLLECTIVE ;  /* 0x000000000000791b */ /* 0x003fe20003800000 */
.L_x_807:
        /* <DEDUP_REMOVED lines=8> */
.L_x_808:
[----:B------:R-:W-:Y:S02]  /*2e160*/  SEL R86, R115, R122, P0 ;  /* 0x0000007a73567207 */ /* 0x000fe40000000000 */
[----:B------:R-:W-:Y:S02]  /*2e170*/  SEL R115, R122, R115, P0 ;  /* 0x000000737a737207 */ /* 0x000fe40000000000 */
[----:B------:R-:W-:Y:S01]  /*2e180*/  MOV R13, R123 ;  /* 0x0000007b000d7202 */ /* 0x000fe20000000f00 */
[----:B------:R-:W-:-:S07]  /*2e190*/  IMAD.MOV.U32 R99, RZ, RZ, R14 ;  /* 0x000000ffff637224 */ /* 0x000fce00078e000e */
[----:B------:R-:W-:Y:S05]  /*2e1a0*/  WARPSYNC.COLLECTIVE R15, `(.L_x_809) ;  /* 0x000000000f087348 */ /* 0x000fea0003c00000 */
[----:B------:R0:W1:Y:S02]  /*2e1b0*/  SHFL.IDX P6, R14, R13, R12, R11 ;  /* 0x0000000c0d0e7389 */ /* 0x00006400000c000b */
[----:B01----:R-:W-:Y:S01]  /*2e1c0*/  ENDCOLLECTIVE ;  /* 0x000000000000791b */ /* 0x003fe20003800000 */
.L_x_809:
[----:B------:R-:W-:Y:S02]  /*2e1d0*/  IMAD.MOV.U32 R13, RZ, RZ, R134 ;  /* 0x000000ffff0d7224 */ /* 0x000fe400078e0086 */
[----:B------:R-:W-:Y:S02]  /*2e1e0*/  IMAD.MOV.U32 R12, RZ, RZ, R2 ;  /* 0x000000ffff0c7224 */ /* 0x000fe400078e0002 */
[----:B------:R-:W-:-:S07]  /*2e1f0*/  IMAD.MOV.U32 R129, RZ, RZ, R14 ;  /* 0x000000ffff817224 */ /* 0x000fce00078e000e */
[----:B------:R-:W-:Y:S05]  /*2e200*/  WARPSYNC.COLLECTIVE R15, `(.L_x_810) ;  /* 0x000000000f087348 */ /* 0x000fea0003c00000 */
[----:B------:R0:W1:Y:S02]  /*2e210*/  SHFL.IDX P6, R14, R13, R12, R11 ;  /* 0x0000000c0d0e7389 */ /* 0x00006400000c000b */
[----:B01----:R-:W-:Y:S01]  /*2e220*/  ENDCOLLECTIVE ;  /* 0x000000000000791b */ /* 0x003fe20003800000 */
.L_x_810:
[----:B------:R-:W-:Y:S01]  /*2e230*/  MOV R13, R130 ;  /* 0x00000082000d7202 */ /* 0x000fe20000000f00 */
[----:B------:R-:W-:-:S07]  /*2e240*/  IMAD.MOV.U32 R134, RZ, RZ, R14 ;  /* 0x000000ffff867224 */ /* 0x000fce00078e000e */
[----:B------:R-:W-:Y:S05]  /*2e250*/  WARPSYNC.COLLECTIVE R15, `(.L_x_811) ;  /* 0x000000000f087348 */ /* 0x000fea0003c00000 */
[----:B------:R0:W1:Y:S02]  /*2e260*/  SHFL.IDX P6, R14, R13, R12, R11 ;  /* 0x0000000c0d0e7389 */ /* 0x00006400000c000b */
[----:B01----:R-:W-:Y:S01]  /*2e270*/  ENDCOLLECTIVE ;  /* 0x000000000000791b */ /* 0x003fe20003800000 */
.L_x_811:
        /* <DEDUP_REMOVED lines=8> */
.L_x_812:
[----:B------:R-:W-:Y:S02]  /*2e300*/  SEL R90, R129, R123, P0 ;  /* 0x0000007b815a7207 */ /* 0x000fe40000000000 */
[----:B------:R-:W-:Y:S02]  /*2e310*/  SEL R123, R123, R129, P0 ;  /* 0x000000817b7b7207 */ /* 0x000fe40000000000 */
[----:B------:R-:W-:Y:S01]  /*2e320*/  MOV R13, R135 ;  /* 0x00000087000d7202 */ /* 0x000fe20000000f00 */
[----:B------:R-:W-:-:S07]  /*2e330*/  IMAD.MOV.U32 R131, RZ, RZ, R14 ;  /* 0x000000ffff837224 */ /* 0x000fce00078e000e */
[----:B------:R-:W-:Y:S05]  /*2e340*/  WARPSYNC.COLLECTIVE R15, `(.L_x_813) ;  /* 0x000000000f087348 */ /* 0x000fea0003c00000 */
[----:B------:R0:W1:Y:S02]  /*2e350*/  SHFL.IDX P6, R14, R13, R12, R11 ;  /* 0x0000000c0d0e7389 */ /* 0x00006400000c000b */
[----:B01----:R-:W-:Y:S01]  /*2e360*/  ENDCOLLECTIVE ;  /* 0x000000000000791b */ /* 0x003fe20003800000 */
.L_x_813:
[----:B------:R-:W-:Y:S02]  /*2e370*/  IMAD.MOV.U32 R13, RZ, RZ, R142 ;  /* 0x000000ffff0d7224 */ /* 0x000fe400078e008e */
[----:B------:R-:W-:Y:S02]  /*2e380*/  IMAD.MOV.U32 R12, RZ, RZ, R2 ;  /* 0x000000ffff0c7224 */ /* 0x000fe400078e0002 */
[----:B------:R-:W-:-:S07]  /*2e390*/  IMAD.MOV.U32 R130, RZ, RZ, R14 ;  /* 0x000000ffff827224 */ /* 0x000fce00078e000e */
[----:B------:R-:W-:Y:S05]  /*2e3a0*/  WARPSYNC.COLLECTIVE R15, `(.L_x_814) ;  /* 0x000000000f087348 */ /* 0x000fea0003c00000 */
[----:B------:R0:W1:Y:S02]  /*2e3b0*/  SHFL.IDX P6, R14, R13, R12, R11 ;  /* 0x0000000c0d0e7389 */ /* 0x00006400000c000b */
[----:B01----:R-:W-:Y:S01]  /*2e3c0*/  ENDCOLLECTIVE ;  /* 0x000000000000791b */ /* 0x003fe20003800000 */
.L_x_814:
[----:B------:R-:W-:Y:S01]  /*2e3d0*/  MOV R13, R138 ;  /* 0x0000008a000d7202 */ /* 0x000fe20000000f00 */
[----:B------:R-:W-:-:S07]  /*2e3e0*/  IMAD.MOV.U32 R142, RZ, RZ, R14 ;  /* 0x000000ffff8e7224 */ /* 0x000fce00078e000e */
[----:B------:R-:W-:Y:S05]  /*2e3f0*/  WARPSYNC.COLLECTIVE R15, `(.L_x_815) ;  /* 0x000000000f087348 */ /* 0x000fea0003c00000 */
[----:B------:R0:W1:Y:S02]  /*2e400*/  SHFL.IDX P6, R14, R13, R12, R11 ;  /* 0x0000000c0d0e7389 */ /* 0x00006400000c000b */
[----:B01----:R-:W-:Y:S01]  /*2e410*/  ENDCOLLECTIVE ;  /* 0x000000000000791b */ /* 0x003fe20003800000 */
.L_x_815:
        /* <DEDUP_REMOVED lines=8> */
.L_x_816:
[----:B------:R-:W-:Y:S02]  /*2e4a0*/  SEL R94, R130, R132, P0 ;  /* 0x00000084825e7207 */ /* 0x000fe40000000000 */
[----:B------:R-:W-:Y:S02]  /*2e4b0*/  SEL R130, R132, R130, P0 ;  /* 0x0000008284827207 */ /* 0x000fe40000000000 */
[----:B------:R-:W-:Y:S01]  /*2e4c0*/  MOV R13, R210 ;  /* 0x000000d2000d7202 */ /* 0x000fe20000000f00 */
[----:B------:R-:W-:-:S07]  /*2e4d0*/  IMAD.MOV.U32 R103, RZ, RZ, R14 ;  /* 0x000000ffff677224 */ /* 0x000fce00078e000e */
[----:B------:R-:W-:Y:S05]  /*2e4e0*/  WARPSYNC.COLLECTIVE R15, `(.L_x_817) ;  /* 0x000000000f087348 */ /* 0x000fea0003c00000 */
[----:B------:R0:W1:Y:S02]  /*2e4f0*/  SHFL.IDX P6, R14, R13, R12, R11 ;  /* 0x0000000c0d0e7389 */ /* 0x00006400000c000b */
[----:B01----:R-:W-:Y:S01]  /*2e500*/  ENDCOLLECTIVE ;  /* 0x000000000000791b */ /* 0x003fe20003800000 */
.L_x_817:
[----:B------:R-:W-:Y:S02]  /*2e510*/  IMAD.MOV.U32 R13, RZ, RZ, R150 ;  /* 0x000000ffff0d7224 */ /* 0x000fe400078e0096 */
[----:B------:R-:W-:Y:S02]  /*2e520*/  IMAD.MOV.U32 R12, RZ, RZ, R2 ;  /* 0x000000ffff0c7224 */ /* 0x000fe400078e0002 */
[----:B------:R-:W-:Y:S02]  /*2e530*/  IMAD.MOV.U32 R2, RZ, RZ, RZ ;  /* 0x000000ffff027224 */ /* 0x000fe400078e00ff */
[----:B------:R-:W-:-:S07]  /*2e540*/  IMAD.MOV.U32 R51, RZ, RZ, R14 ;  /* 0x000000ffff337224 */ /* 0x000fce00078e000e */
[----:B------:R-:W-:Y:S05]  /*2e550*/  WARPSYNC.COLLECTIVE R15, `(.L_x_818) ;  /* 0x000000000f087348 */ /* 0x000fea0003c00000 */
[----:B------:R0:W1:Y:S02]  /*2e560*/  SHFL.IDX P6, R14, R13, R12, R11 ;  /* 0x0000000c0d0e7389 */ /* 0x00006400000c000b */
[----:B01----:R-:W-:Y:S01]  /*2e570*/  ENDCOLLECTIVE ;  /* 0x000000000000791b */ /* 0x003fe20003800000 */
.L_x_818:
[----:B------:R-:W-:Y:S01]  /*2e580*/  MOV R13, R211 ;  /* 0x000000d3000d7202 */ /* 0x000fe20000000f00 */
[----:B------:R-:W-:-:S07]  /*2e590*/  IMAD.MOV.U32 R150, RZ, RZ, R14 ;  /* 0x000000ffff967224 */ /* 0x000fce00078e000e */
[----:B------:R-:W-:Y:S05]  /*2e5a0*/  WARPSYNC.COLLECTIVE R15, `(.L_x_819) ;  /* 0x000000000f087348 */ /* 0x000fea0003c00000 */
[----:B------:R0:W1:Y:S02]  /*2e5b0*/  SHFL.IDX P6, R14, R13, R12, R11 ;  /* 0x0000000c0d0e7389 */ /* 0x00006400000c000b */
[----:B01----:R-:W-:Y:S01]  /*2e5c0*/  ENDCOLLECTIVE ;  /* 0x000000000000791b */ /* 0x003fe20003800000 */
.L_x_819:
[----:B------:R-:W-:Y:S01]  /*2e5d0*/  IMAD.MOV.U32 R0, RZ, RZ, R14 ;  /* 0x000000ffff007224 */ /* 0x000fe200078e000e */
[----:B------:R-:W-:Y:S06]  /*2e5e0*/  BRA `(.L_x_820) ;  /* 0xfffffee800e47947 */ /* 0x000fec000383ffff */
.L_x_508:
[----:B------:R-:W-:Y:S01]  /*2e5f0*/  IMAD.MOV.U32 R13, RZ, RZ, R28 ;  /* 0x000000ffff0d7224 */ /* 0x000fe200078e001c */
[----:B------:R-:W-:Y:S01]  /*2e600*/  MOV R11, 0x181f ;  /* 0x0000181f000b7802 */ /* 0x000fe20000000f00 */
[----:B------:R-:W-:Y:S02]  /*2e610*/  IMAD.MOV.U32 R12, RZ, RZ, RZ ;  /* 0x000000ffff0c7224 */ /* 0x000fe400078e00ff */
[----:B------:R-:W-:-:S07]  /*2e620*/  IMAD.MOV.U32 R15, RZ, RZ, -0x1 ;  /* 0xffffffffff0f7424 */ /* 0x000fce00078e00ff */
[----:B-----5:R-:W-:Y:S05]  /*2e630*/  WARPSYNC.COLLECTIVE R15, `(.L_x_821) ;  /* 0x000000000f087348 */ /* 0x020fea0003c00000 */
[----:B------:R0:W1:Y:S02]  /*2e640*/  SHFL.IDX P6, R14, R13, R12, R11 ;  /* 0x0000000c0d0e7389 */ /* 0x00006400000c000b */
[----:B01---5:R-:W-:Y:S01]  /*2e650*/  ENDCOLLECTIVE ;  /* 0x000000000000791b */ /* 0x023fe20003800000 */
.L_x_821:
[----:B------:R-:W-:Y:S02]  /*2e660*/  IMAD.MOV.U32 R13, RZ, RZ, R21 ;  /* 0x000000ffff0d7224 */ /* 0x000fe400078e0015 */
[----:B------:R-:W-:-:S07]  /*2e670*/  IMAD.MOV.U32 R20, RZ, RZ, R14 ;  /* 0x000000ffff147224 */ /* 0x000fce00078e000e */
[----:B------:R-:W-:Y:S05]  /*2e680*/  WARPSYNC.COLLECTIVE R15, `(.L_x_822) ;  /* 0x000000000f087348 */ /* 0x000fea0003c00000 */
[----:B------:R0:W1:Y:S02]  /*2e690*/  SHFL.IDX P6, R14, R13, R12, R11 ;  /* 0x0000000c0d0e7389 */ /* 0x00006400000c000b */
[----:B01----:R-:W-:Y:S01]  /*2e6a0*/  ENDCOLLECTIVE ;  /* 0x000000000000791b */ /* 0x003fe20003800000 */
.L_x_822:
[----:B------:R-:W-:Y:S05]  /*2e6b0*/  BRA `(.L_x_823) ;  /* 0xfffffefc00dc7947 */ /* 0x000fea000383ffff */
.L_x_511:
[----:B------:R-:W-:Y:S01]  /*2e6c0*/  BSSY B1, `(.L_x_824) ;  /* 0x0000008000017945 */ /* 0x000fe20003800000 */
[----:B-1----:R-:W-:Y:S01]  /*2e6d0*/  IMAD.MOV.U32 R13, RZ, RZ, R28 ;  /* 0x000000ffff0d7224 */ /* 0x002fe200078e001c */
[----:B------:R-:W-:Y:S01]  /*2e6e0*/  MOV R12, 0x1 ;  /* 0x00000001000c7802 */ /* 0x000fe20000000f00 */
[----:B------:R-:W-:Y:S02]  /*2e6f0*/  IMAD.MOV.U32 R11, RZ, RZ, 0x181f ;  /* 0x0000181fff0b7424 */ /* 0x000fe400078e00ff */
[----:B------:R-:W-:-:S07]  /*2e700*/  IMAD.MOV.U32 R15, RZ, RZ, -0x1 ;  /* 0xffffffffff0f7424 */ /* 0x000fce00078e00ff */
[----:B0-2--5:R-:W-:Y:S05]  /*2e710*/  WARPSYNC.COLLECTIVE R15, `(.L_x_825) ;  /* 0x000000000f087348 */ /* 0x025fea0003c00000 */
[----:B--2---:R1:W2:Y:S02]  /*2e720*/  SHFL.IDX P6, R14, R13, R12, R11 ;  /* 0x0000000c0d0e7389 */ /* 0x0042a400000c000b */
[----:B012--5:R-:W-:Y:S01]  /*2e730*/  ENDCOLLECTIVE ;  /* 0x000000000000791b */ /* 0x027fe20003800000 */
.L_x_825:
[----:B------:R-:W-:Y:S05]  /*2e740*/  BSYNC B1 ;  /* 0x0000000000017941 */ /* 0x000fea0003800000 */
.L_x_824:
[----:B------:R-:W-:Y:S01]  /*2e750*/  IMAD.MOV.U32 R13, RZ, RZ, R21 ;  /* 0x000000ffff0d7224 */ /* 0x000fe200078e0015 */
[----:B------:R-:W-:Y:S01]  /*2e760*/  MOV R12, 0x1 ;  /* 0x00000001000c7802 */ /* 0x000fe20000000f00 */
[----:B------:R-:W-:Y:S02]  /*2e770*/  IMAD.MOV.U32 R11, RZ, RZ, 0x181f ;  /* 0x0000181fff0b7424 */ /* 0x000fe400078e00ff */
[----:B------:R-:W-:Y:S02]  /*2e780*/  IMAD.MOV.U32 R15, RZ, RZ, -0x1 ;  /* 0xffffffffff0f7424 */ /* 0x000fe400078e00ff */
[----:B------:R-:W-:-:S07]  /*2e790*/  IMAD.MOV.U32 R9, RZ, RZ, R14 ;  /* 0x000000ffff097224 */ /* 0x000fce00078e000e */
[----:B------:R-:W-:Y:S05]  /*2e7a0*/  WARPSYNC.COLLECTIVE R15, `(.L_x_826) ;  /* 0x000000000f087348 */ /* 0x000fea0003c00000 */
[----:B------:R0:W1:Y:S02]  /*2e7b0*/  SHFL.IDX P6, R14, R13, R12, R11 ;  /* 0x0000000c0d0e7389 */ /* 0x00006400000c000b */
[----:B01----:R-:W-:Y:S01]  /*2e7c0*/  ENDCOLLECTIVE ;  /* 0x000000000000791b */ /* 0x003fe20003800000 */
.L_x_826:
[----:B------:R-:W-:Y:S05]  /*2e7d0*/  BRA `(.L_x_827) ;  /* 0xffffff00000c7947 */ /* 0x000fea000383ffff */
.L_x_514:
[----:B------:R-:W-:Y:S01]  /*2e7e0*/  BSSY B1, `(.L_x_828) ;  /* 0x0000008000017945 */ /* 0x000fe20003800000 */
[----:B------:R-:W-:Y:S01]  /*2e7f0*/  IMAD.MOV.U32 R13, RZ, RZ, R28 ;  /* 0x000000ffff0d7224 */ /* 0x000fe200078e001c */
[----:B------:R-:W-:Y:S01]  /*2e800*/  MOV R11, 0x181f ;  /* 0x0000181f000b7802 */ /* 0x000fe20000000f00 */
[----:B------:R-:W-:Y:S02]  /*2e810*/  IMAD.MOV.U32 R12, RZ, RZ, 0x2 ;  /* 0x00000002ff0c7424 */ /* 0x000fe400078e00ff */
[----:B------:R-:W-:-:S07]  /*2e820*/  IMAD.MOV.U32 R15, RZ, RZ, -0x1 ;  /* 0xffffffffff0f7424 */ /* 0x000fce00078e00ff */
[----:B0123-5:R-:W-:Y:S05]  /*2e830*/  WARPSYNC.COLLECTIVE R15, `(.L_x_829) ;  /* 0x000000000f087348 */ /* 0x02ffea0003c00000 */
[----:B--2---:R2:W4:Y:S02]  /*2e840*/  SHFL.IDX P6, R14, R13, R12, R11 ;  /* 0x0000000c0d0e7389 */ /* 0x00452400000c000b */
[----:B012345:R-:W-:Y:S01]  /*2e850*/  ENDCOLLECTIVE ;  /* 0x000000000000791b */ /* 0x03ffe20003800000 */
.L_x_829:
[----:B------:R-:W-:Y:S05]  /*2e860*/  BSYNC B1 ;  /* 0x0000000000017941 */ /* 0x000fea0003800000 */
.L_x_828:
        /* <DEDUP_REMOVED lines=8> */
.L_x_830:
[----:B------:R-:W-:Y:S05]  /*2e8f0*/  BRA `(.L_x_831) ;  /* 0xffffff0000447947 */ /* 0x000fea000383ffff */
.L_x_517:
[----:B------:R-:W-:Y:S01]  /*2e900*/  BSSY B1, `(.L_x_832) ;  /* 0x0000008000017945 */ /* 0x000fe20003800000 */
[----:B------:R-:W-:Y:S01]  /*2e910*/  IMAD.MOV.U32 R13, RZ, RZ, R28 ;  /* 0x000000ffff0d7224 */ /* 0x000fe200078e001c */
[----:B------:R-:W-:Y:S01]  /*2e920*/  MOV R15, 0xffffffff ;  /* 0xffffffff000f7802 */ /* 0x000fe20000000f00 */
[----:B------:R-:W-:Y:S02]  /*2e930*/  IMAD.MOV.U32 R12, RZ, RZ, 0x3 ;  /* 0x00000003ff0c7424 */ /* 0x000fe400078e00ff */
[----:B------:R-:W-:-:S07]  /*2e940*/  IMAD.MOV.U32 R11, RZ, RZ, 0x181f ;  /* 0x0000181fff0b7424 */ /* 0x000fce00078e00ff */
[----:B012345:R-:W-:Y:S05]  /*2e950*/  WARPSYNC.COLLECTIVE R15, `(.L_x_833) ;  /* 0x000000000f087348 */ /* 0x03ffea0003c00000 */
[----:B----4-:R4:W0:Y:S02]  /*2e960*/  SHFL.IDX P6, R14, R13, R12, R11 ;  /* 0x0000000c0d0e7389 */ /* 0x01082400000c000b */
[----:B012345:R-:W-:Y:S01]  /*2e970*/  ENDCOLLECTIVE ;  /* 0x000000000000791b */ /* 0x03ffe20003800000 */
.L_x_833:
[----:B------:R-:W-:Y:S05]  /*2e980*/  BSYNC B1 ;  /* 0x0000000000017941 */ /* 0x000fea0003800000 */
.L_x_832:
[----:B------:R-:W-:Y:S01]  /*2e990*/  IMAD.MOV.U32 R13, RZ, RZ, R21 ;  /* 0x000000ffff0d7224 */ /* 0x000fe200078e0015 */
[----:B------:R-:W-:Y:S01]  /*2e9a0*/  MOV R15, 0xffffffff ;  /* 0xffffffff000f7802 */ /* 0x000fe20000000f00 */
[----:B------:R-:W-:Y:S02]  /*2e9b0*/  IMAD.MOV.U32 R12, RZ, RZ, 0x3 ;  /* 0x00000003ff0c7424 */ /* 0x000fe400078e00ff */
[----:B------:R-:W-:Y:S02]  /*2e9c0*/  IMAD.MOV.U32 R11, RZ, RZ, 0x181f ;  /* 0x0000181fff0b7424 */ /* 0x000fe400078e00ff */
[----:B------:R-:W-:-:S07]  /*2e9d0*/  IMAD.MOV.U32 R8, RZ, RZ, R14 ;  /* 0x000000ffff087224 */ /* 0x000fce00078e000e */
[----:B------:R-:W-:Y:S05]  /*2e9e0*/  WARPSYNC.COLLECTIVE R15, `(.L_x_834) ;  /* 0x000000000f087348 */ /* 0x000fea0003c00000 */
[----:B------:R0:W1:Y:S02]  /*2e9f0*/  SHFL.IDX P6, R14, R13, R12, R11 ;  /* 0x0000000c0d0e7389 */ /* 0x00006400000c000b */
[----:B01----:R-:W-:Y:S01]  /*2ea00*/  ENDCOLLECTIVE ;  /* 0x000000000000791b */ /* 0x003fe20003800000 */
.L_x_834:
[----:B------:R-:W-:Y:S05]  /*2ea10*/  BRA `(.L_x_835) ;  /* 0xffffff0000747947 */ /* 0x000fea000383ffff */
.L_x_519:
[----:B------:R-:W-:Y:S02]  /*2ea20*/  IMAD.MOV.U32 R13, RZ, RZ, R40 ;  /* 0x000000ffff0d7224 */ /* 0x000fe400078e0028 */
[----:B------:R-:W-:Y:S02]  /*2ea30*/  IMAD.MOV.U32 R12, RZ, RZ, RZ ;  /* 0x000000ffff0c7224 */ /* 0x000fe400078e00ff */
[----:B------:R-:W-:Y:S02]  /*2ea40*/  IMAD.MOV.U32 R11, RZ, RZ, 0x1c1f ;  /* 0x00001c1fff0b7424 */ /* 0x000fe400078e00ff */
[----:B------:R-:W-:-:S07]  /*2ea50*/  IMAD.MOV.U32 R15, RZ, RZ, -0x1 ;  /* 0xffffffffff0f7424 */ /* 0x000fce00078e00ff */
[----:B------:R-:W-:Y:S05]  /*2ea60*/  WARPSYNC.COLLECTIVE R15, `(.L_x_836) ;  /* 0x000000000f087348 */ /* 0x000fea0003c00000 */
[----:B------:R0:W1:Y:S02]  /*2ea70*/  SHFL.IDX P6, R14, R13, R12, R11 ;  /* 0x0000000c0d0e7389 */ /* 0x00006400000c000b */
[----:B01----:R-:W-:Y:S01]  /*2ea80*/  ENDCOLLECTIVE ;  /* 0x000000000000791b */ /* 0x003fe20003800000 */
.L_x_836:
[----:B------:R-:W-:Y:S01]  /*2ea90*/  IMAD.MOV.U32 R13, RZ, RZ, R39 ;  /* 0x000000ffff0d7224 */ /* 0x000fe200078e0027 */
[----:B------:R-:W-:-:S07]  /*2eaa0*/  MOV R41, R14 ;  /* 0x0000000e00297202 */ /* 0x000fce0000000f00 */
[----:B------:R-:W-:Y:S05]  /*2eab0*/  WARPSYNC.COLLECTIVE R15, `(.L_x_837) ;  /* 0x000000000f087348 */ /* 0x000fea0003c00000 */
[----:B------:R0:W1:Y:S02]  /*2eac0*/  SHFL.IDX P6, R14, R13, R12, R11 ;  /* 0x0000000c0d0e7389 */ /* 0x00006400000c000b */
[----:B01----:R-:W-:Y:S01]  /*2ead0*/  ENDCOLLECTIVE ;  /* 0x000000000000791b */ /* 0x003fe20003800000 */
.L_x_837:
[----:B------:R-:W-:Y:S01]  /*2eae0*/  IMAD.MOV.U32 R11, RZ, RZ, R14 ;  /* 0x000000ffff0b7224 */ /* 0x000fe200078e000e */
[----:B------:R-:W-:Y:S06]  /*2eaf0*/  BRA `(.L_x_838) ;  /* 0xffffff04005c7947 */ /* 0x000fec000383ffff */
.L_x_522:
[----:B------:R-:W-:Y:S01]  /*2eb00*/  BSSY B1, `(.L_x_839) ;  /* 0x0000008000017945 */ /* 0x000fe20003800000 */
[----:B------:R-:W-:Y:S01]  /*2eb10*/  IMAD.MOV.U32 R13, RZ, RZ, R40 ;  /* 0x000000ffff0d7224 */ /* 0x000fe200078e0028 */
[----:B--2---:R-:W-:Y:S01]  /*2eb20*/  MOV R11, 0x1c1f ;  /* 0x00001c1f000b7802 */ /* 0x004fe20000000f00 */
[----:B------:R-:W-:Y:S02]  /*2eb30*/  IMAD.MOV.U32 R12, RZ, RZ, 0x1 ;  /* 0x00000001ff0c7424 */ /* 0x000fe400078e00ff */
[----:B------:R-:W-:-:S07]  /*2eb40*/  IMAD.MOV.U32 R15, RZ, RZ, -0x1 ;  /* 0xffffffffff0f7424 */ /* 0x000fce00078e00ff */
[----:B01-3--:R-:W-:Y:S05]  /*2eb50*/  WARPSYNC.COLLECTIVE R15, `(.L_x_840) ;  /* 0x000000000f087348 */ /* 0x00bfea0003c00000 */
[----:B------:R2:W4:Y:S02]  /*2eb60*/  SHFL.IDX P6, R14, R13, R12, R11 ;  /* 0x0000000c0d0e7389 */ /* 0x00052400000c000b */
[----:B01234-:R-:W-:Y:S01]  /*2eb70*/  ENDCOLLECTIVE ;  /* 0x000000000000791b */ /* 0x01ffe20003800000 */
.L_x_840:
[----:B------:R-:W-:Y:S05]  /*2eb80*/  BSYNC B1 ;  /* 0x0000000000017941 */ /* 0x000fea0003800000 */
.L_x_839:
        /* <DEDUP_REMOVED lines=8> */
.L_x_841:
[----:B------:R-:W-:Y:S01]  /*2ec10*/  IMAD.MOV.U32 R39, RZ, RZ, R14 ;  /* 0x000000ffff277224 */ /* 0x000fe200078e000e */
[----:B------:R-:W-:Y:S06]  /*2ec20*/  BRA `(.L_x_842) ;  /* 0xffffff1000fc7947 */ /* 0x000fec000383ffff */
.L_x_526:
[----:B------:R-:W-:Y:S01]  /*2ec30*/  IMAD.MOV.U32 R13, RZ, RZ, R3 ;  /* 0x000000ffff0d7224 */ /* 0x000fe200078e0003 */
[----:B------:R-:W-:Y:S01]  /*2ec40*/  MOV R11, 0x181f ;  /* 0x0000181f000b7802 */ /* 0x000fe20000000f00 */
[----:B------:R-:W-:Y:S02]  /*2ec50*/  IMAD.MOV.U32 R12, RZ, RZ, RZ ;  /* 0x000000ffff0c7224 */ /* 0x000fe400078e00ff */
[----:B------:R-:W-:-:S07]  /*2ec60*/  IMAD.MOV.U32 R15, RZ, RZ, -0x1 ;  /* 0xffffffffff0f7424 */ /* 0x000fce00078e00ff */
[----:B0-----:R-:W-:Y:S05]  /*2ec70*/  WARPSYNC.COLLECTIVE R15, `(.L_x_843) ;  /* 0x000000000f087348 */ /* 0x001fea0003c00000 */
[----:B------:R1:W2:Y:S02]  /*2ec80*/  SHFL.IDX P6, R14, R13, R12, R11 ;  /* 0x0000000c0d0e7389 */ /* 0x0002a400000c000b */
[----:B012---:R-:W-:Y:S01]  /*2ec90*/  ENDCOLLECTIVE ;  /* 0x000000000000791b */ /* 0x007fe20003800000 */
.L_x_843:
[----:B------:R-:W-:Y:S02]  /*2eca0*/  IMAD.MOV.U32 R13, RZ, RZ, R2 ;  /* 0x000000ffff0d7224 */ /* 0x000fe400078e0002 */
[----:B------:R-:W-:-:S07]  /*2ecb0*/  IMAD.MOV.U32 R0, RZ, RZ, R14 ;  /* 0x000000ffff007224 */ /* 0x000fce00078e000e */
[----:B------:R-:W-:Y:S05]  /*2ecc0*/  WARPSYNC.COLLECTIVE R15, `(.L_x_844) ;  /* 0x000000000f087348 */ /* 0x000fea0003c00000 */
[----:B------:R0:W1:Y:S02]  /*2ecd0*/  SHFL.IDX P6, R14, R13, R12, R11 ;  /* 0x0000000c0d0e7389 */ /* 0x00006400000c000b */
[----:B01----:R-:W-:Y:S01]  /*2ece0*/  ENDCOLLECTIVE ;  /* 0x000000000000791b */ /* 0x003fe20003800000 */
.L_x_844:
[----:B------:R-:W-:Y:S05]  /*2ecf0*/  BRA `(.L_x_845) ;  /* 0xffffff34005c7947 */ /* 0x000fea000383ffff */
.L_x_529:
[----:B------:R-:W-:Y:S01]  /*2ed00*/  BSSY B1, `(.L_x_846) ;  /* 0x0000008000017945 */ /* 0x000fe20003800000 */
[----:B--2---:R-:W-:Y:S01]  /*2ed10*/  IMAD.MOV.U32 R13, RZ, RZ, R3 ;  /* 0x000000ffff0d7224 */ /* 0x004fe200078e0003 */
[----:B------:R-:W-:Y:S01]  /*2ed20*/  MOV R12, 0x1 ;  /* 0x00000001000c7802 */ /* 0x000fe20000000f00 */
[----:B------:R-:W-:Y:S02]  /*2ed30*/  IMAD.MOV.U32 R11, RZ, RZ, 0x181f ;  /* 0x0000181fff0b7424 */ /* 0x000fe400078e00ff */
[----:B------:R-:W-:-:S07]  /*2ed40*/  IMAD.MOV.U32 R15, RZ, RZ, -0x1 ;  /* 0xffffffffff0f7424 */ /* 0x000fce00078e00ff */
[----:B01-3--:R-:W-:Y:S05]  /*2ed50*/  WARPSYNC.COLLECTIVE R15, `(.L_x_847) ;  /* 0x000000000f087348 */ /* 0x00bfea0003c00000 */
[----:B---3--:R2:W3:Y:S02]  /*2ed60*/  SHFL.IDX P6, R14, R13, R12, R11 ;  /* 0x0000000c0d0e7389 */ /* 0x0084e400000c000b */
[----:B0123--:R-:W-:Y:S01]  /*2ed70*/  ENDCOLLECTIVE ;  /* 0x000000000000791b */ /* 0x00ffe20003800000 */
.L_x_847:
[----:B------:R-:W-:Y:S05]  /*2ed80*/  BSYNC B1 ;  /* 0x0000000000017941 */ /* 0x000fea0003800000 */
.L_x_846:
        /* <DEDUP_REMOVED lines=8> */
.L_x_848:
[----:B------:R-:W-:Y:S05]  /*2ee10*/  BRA `(.L_x_849) ;  /* 0xffffff34008c7947 */ /* 0x000fea000383ffff */
.L_x_532:
[----:B------:R-:W-:Y:S01]  /*2ee20*/  BSSY B1, `(.L_x_850) ;  /* 0x0000008000017945 */ /* 0x000fe20003800000 */
[----:B---3--:R-:W-:Y:S01]  /*2ee30*/  IMAD.MOV.U32 R13, RZ, RZ, R3 ;  /* 0x000000ffff0d7224 */ /* 0x008fe200078e0003 */
[----:B------:R-:W-:Y:S01]  /*2ee40*/  MOV R11, 0x181f ;  /* 0x0000181f000b7802 */ /* 0x000fe20000000f00 */
[----:B------:R-:W-:Y:S02]  /*2ee50*/  IMAD.MOV.U32 R12, RZ, RZ, 0x2 ;  /* 0x00000002ff0c7424 */ /* 0x000fe400078e00ff */
[----:B------:R-:W-:-:S07]  /*2ee60*/  IMAD.MOV.U32 R15, RZ, RZ, -0x1 ;  /* 0xffffffffff0f7424 */ /* 0x000fce00078e00ff */
[----:B012-4-:R-:W-:Y:S05]  /*2ee70*/  WARPSYNC.COLLECTIVE R15, `(.L_x_851) ;  /* 0x000000000f087348 */ /* 0x017fea0003c00000 */
[----:B------:R3:W0:Y:S02]  /*2ee80*/  SHFL.IDX P6, R14, R13, R12, R11 ;  /* 0x0000000c0d0e7389 */ /* 0x00062400000c000b */
[----:B01234-:R-:W-:Y:S01]  /*2ee90*/  ENDCOLLECTIVE ;  /* 0x000000000000791b */ /* 0x01ffe20003800000 */
.L_x_851:
[----:B------:R-:W-:Y:S05]  /*2eea0*/  BSYNC B1 ;  /* 0x0000000000017941 */ /* 0x000fea0003800000 */
.L_x_850:
        /* <DEDUP_REMOVED lines=8> */
.L_x_852:
[----:B------:R-:W-:Y:S05]  /*2ef30*/  BRA `(.L_x_853) ;  /* 0xffffff3400bc7947 */ /* 0x000fea000383ffff */
.L_x_535:
[----:B------:R-:W-:Y:S01]  /*2ef40*/  BSSY B1, `(.L_x_854) ;  /* 0x0000008000017945 */ /* 0x000fe20003800000 */
[----:B0-----:R-:W-:Y:S01]  /*2ef50*/  IMAD.MOV.U32 R13, RZ, RZ, R3 ;  /* 0x000000ffff0d7224 */ /* 0x001fe200078e0003 */
[----:B------:R-:W-:Y:S01]  /*2ef60*/  MOV R15, 0xffffffff ;  /* 0xffffffff000f7802 */ /* 0x000fe20000000f00 */
[----:B------:R-:W-:Y:S02]  /*2ef70*/  IMAD.MOV.U32 R12, RZ, RZ, 0x3 ;  /* 0x00000003ff0c7424 */ /* 0x000fe400078e00ff */
[----:B------:R-:W-:-:S07]  /*2ef80*/  IMAD.MOV.U32 R11, RZ, RZ, 0x181f ;  /* 0x0000181fff0b7424 */ /* 0x000fce00078e00ff */
[----:B-1234-:R-:W-:Y:S05]  /*2ef90*/  WARPSYNC.COLLECTIVE R15, `(.L_x_855) ;  /* 0x000000000f087348 */ /* 0x01efea0003c00000 */
[----:B---3--:R0:W3:Y:S02]  /*2efa0*/  SHFL.IDX P6, R14, R13, R12, R11 ;  /* 0x0000000c0d0e7389 */ /* 0x0080e400000c000b */
[----:B01234-:R-:W-:Y:S01]  /*2efb0*/  ENDCOLLECTIVE ;  /* 0x000000000000791b */ /* 0x01ffe20003800000 */
.L_x_855:
[----:B------:R-:W-:Y:S05]  /*2efc0*/  BSYNC B1 ;  /* 0x0000000000017941 */ /* 0x000fea0003800000 */
.L_x_854:
        /* <DEDUP_REMOVED lines=8> */
.L_x_856:
[----:B------:R-:W-:Y:S05]  /*2f050*/  BRA `(.L_x_857) ;  /* 0xffffff3400ec7947 */ /* 0x000fea000383ffff */
.L_x_552:
[----:B------:R-:W0:Y:S01]  /*2f060*/  S2R R4, SR_TID.X ;  /* 0x0000000000047919 */ /* 0x000e220000002100 */
[----:B------:R-:W-:Y:S01]  /*2f070*/  BSSY B1, `(.L_x_858) ;  /* 0x000000a000017945 */ /* 0x000fe20003800000 */
[----:B------:R-:W-:Y:S02]  /*2f080*/  IMAD.MOV.U32 R12, RZ, RZ, RZ ;  /* 0x000000ffff0c7224 */ /* 0x000fe400078e00ff */
[----:B------:R-:W-:Y:S02]  /*2f090*/  IMAD.MOV.U32 R11, RZ, RZ, 0x1f ;  /* 0x0000001fff0b7424 */ /* 0x000fe400078e00ff */
[----:B------:R-:W-:Y:S01]  /*2f0a0*/  IMAD.MOV.U32 R15, RZ, RZ, -0x1 ;  /* 0xffffffffff0f7424 */ /* 0x000fe200078e00ff */
[----:B0-----:R-:W-:-:S04]  /*2f0b0*/  SHF.R.U32.HI R4, RZ, 0x5, R4 ;  /* 0x00000005ff047819 */ /* 0x001fc80000011604 */
[----:B------:R-:W-:-:S05]  /*2f0c0*/  LOP3.LUT R4, R4, 0x3, RZ, 0xc0, !PT ;  /* 0x0000000304047812 */ /* 0x000fca00078ec0ff */
[----:B------:R-:W-:-:S07]  /*2f0d0*/  IMAD.MOV.U32 R13, RZ, RZ, R4 ;  /* 0x000000ffff0d7224 */ /* 0x000fce00078e0004 */
[----:B------:R-:W-:Y:S05]  /*2f0e0*/  WARPSYNC.COLLECTIVE R15, `(.L_x_859) ;  /* 0x000000000f087348 */ /* 0x000fea0003c00000 */
[----:B------:R0:W1:Y:S02]  /*2f0f0*/  SHFL.IDX P6, R14, R13, R12, R11 ;  /* 0x0000000c0d0e7389 */ /* 0x00006400000c000b */
[----:B01----:R-:W-:Y:S01]  /*2f100*/  ENDCOLLECTIVE ;  /* 0x000000000000791b */ /* 0x003fe20003800000 */
.L_x_859:
[----:B------:R-:W-:Y:S05]  /*2f110*/  BSYNC B1 ;  /* 0x0000000000017941 */ /* 0x000fea0003800000 */
.L_x_858:
[----:B------:R-:W-:Y:S05]  /*2f120*/  BRA `(.L_x_860) ;  /* 0xffffff50007c7947 */ /* 0x000fea000383ffff */
.L_x_554:
[----:B------:R-:W-:Y:S01]  /*2f130*/  BSSY B1, `(.L_x_861) ;  /* 0x0000006000017945 */ /* 0x000fe20003800000 */
[----:B------:R-:W-:-:S07]  /*2f140*/  MOV R15, 0xffffffff ;  /* 0xffffffff000f7802 */ /* 0x000fce0000000f00 */
[----:B0-----:R-:W-:Y:S05]  /*2f150*/  WARPSYNC.COLLECTIVE R15, `(.L_x_862) ;  /* 0x000000000f0c7348 */ /* 0x001fea0003c00000 */
[----:B------:R-:W-:Y:S02]  /*2f160*/  ELECT P6, UR62, PT ;  /* 0x00000000003e782f */ /* 0x000fe400038c0000 */
[----:B------:R-:W-:Y:S01]  /*2f170*/  MOV R14, UR62 ;  /* 0x0000003e000e7c02 */ /* 0x000fe20008000f00 */
[----:B0-----:R-:W-:Y:S10]  /*2f180*/  ENDCOLLECTIVE ;  /* 0x000000000000791b */ /* 0x001ff40003800000 */
.L_x_862:
[----:B------:R-:W-:Y:S05]  /*2f190*/  BSYNC B1 ;  /* 0x0000000000017941 */ /* 0x000fea0003800000 */
.L_x_861:
[----:B------:R-:W-:Y:S05]  /*2f1a0*/  BRA `(.L_x_553) ;  /* 0xffffff5000747947 */ /* 0x000fea000383ffff */
.L_x_556:
[----:B0-----:R0:W1:Y:S02]  /*2f1b0*/  SYNCS.PHASECHK.TRANS64.TRYWAIT P0, [R18+URZ+0x38820], R4 ;  /* 0x03882004120075a7 */ /* 0x001064000800017f */
[----:B-1----:R-:W-:Y:S05]  /*2f1c0*/  @!P0 NANOSLEEP.SYNCS 0x989680 ;  /* 0x009896800000895d */ /* 0x002fea0003900000 */
[----:B------:R-:W1:Y:S02]  /*2f1d0*/  @!P0 SYNCS.PHASECHK.TRANS64 P0, [R18+URZ+0x38820], R4 ;  /* 0x03882004120085a7 */ /* 0x000e64000800007f */
[----:B-1----:R-:W-:Y:S05]  /*2f1e0*/  @!P0 BRA `(.L_x_556) ;  /* 0xfffffffc00f08947 */ /* 0x002fea000383ffff */
[----:B------:R-:W-:Y:S05]  /*2f1f0*/  BRA `(.L_x_863) ;  /* 0xffffff5000847947 */ /* 0x000fea000383ffff */
.L_x_560:
[----:B-1----:R1:W2:Y:S02]  /*2f200*/  SYNCS.PHASECHK.TRANS64.TRYWAIT P0, [R7+URZ+0x388a0], R10 ;  /* 0x0388a00a070075a7 */ /* 0x0022a4000800017f */
[----:B--2---:R-:W-:Y:S05]  /*2f210*/  @!P0 NANOSLEEP.SYNCS 0x989680 ;  /* 0x009896800000895d */ /* 0x004fea0003900000 */
[----:B------:R-:W2:Y:S02]  /*2f220*/  @!P0 SYNCS.PHASECHK.TRANS64 P0, [R7+URZ+0x388a0], R10 ;  /* 0x0388a00a070085a7 */ /* 0x000ea4000800007f */
[----:B--2---:R-:W-:Y:S05]  /*2f230*/  @!P0 BRA `(.L_x_560) ;  /* 0xfffffffc00f08947 */ /* 0x004fea000383ffff */
[----:B------:R-:W-:Y:S05]  /*2f240*/  BRA `(.L_x_864) ;  /* 0xffffff5000a47947 */ /* 0x000fea000383ffff */
.L_x_566:
[----:B0-----:R0:W2:Y:S02]  /*2f250*/  SYNCS.PHASECHK.TRANS64.TRYWAIT P0, [R7+URZ+0x388c0], R10 ;  /* 0x0388c00a070075a7 */ /* 0x0010a4000800017f */
[----:B--2---:R-:W-:Y:S05]  /*2f260*/  @!P0 NANOSLEEP.SYNCS 0x989680 ;  /* 0x009896800000895d */ /* 0x004fea0003900000 */
[----:B------:R-:W2:Y:S02]  /*2f270*/  @!P0 SYNCS.PHASECHK.TRANS64 P0, [R7+URZ+0x388c0], R10 ;  /* 0x0388c00a070085a7 */ /* 0x000ea4000800007f */
[----:B--2---:R-:W-:Y:S05]  /*2f280*/  @!P0 BRA `(.L_x_566) ;  /* 0xfffffffc00f08947 */ /* 0x004fea000383ffff */
[----:B------:R-:W-:Y:S05]  /*2f290*/  BRA `(.L_x_865) ;  /* 0xffffff5400647947 */ /* 0x000fea000383ffff */
.L_x_574:
[----:B0-----:R0:W1:Y:S02]  /*2f2a0*/  SYNCS.PHASECHK.TRANS64.TRYWAIT P2, [R8+URZ+0x388a0], R7 ;  /* 0x0388a007080075a7 */ /* 0x001064000804017f */
[----:B-1----:R-:W-:Y:S05]  /*2f2b0*/  @!P2 NANOSLEEP.SYNCS 0x989680 ;  /* 0x009896800000a95d */ /* 0x002fea0003900000 */
[----:B------:R-:W1:Y:S02]  /*2f2c0*/  @!P2 SYNCS.PHASECHK.TRANS64 P2, [R8+URZ+0x388a0], R7 ;  /* 0x0388a0070800a5a7 */ /* 0x000e64000804007f */
[----:B-1----:R-:W-:Y:S05]  /*2f2d0*/  @!P2 BRA `(.L_x_574) ;  /* 0xfffffffc00f0a947 */ /* 0x002fea000383ffff */
[----:B------:R-:W-:Y:S05]  /*2f2e0*/  BRA `(.L_x_866) ;  /* 0xffffff5800747947 */ /* 0x000fea000383ffff */
.L_x_580:
[----:B-1----:R1:W2:Y:S02]  /*2f2f0*/  SYNCS.PHASECHK.TRANS64.TRYWAIT P2, [R8+URZ+0x388c0], R7 ;  /* 0x0388c007080075a7 */ /* 0x0022a4000804017f */
[----:B--2---:R-:W-:Y:S05]  /*2f300*/  @!P2 NANOSLEEP.SYNCS 0x989680 ;  /* 0x009896800000a95d */ /* 0x004fea0003900000 */
[----:B------:R-:W2:Y:S02]  /*2f310*/  @!P2 SYNCS.PHASECHK.TRANS64 P2, [R8+URZ+0x388c0], R7 ;  /* 0x0388c0070800a5a7 */ /* 0x000ea4000804007f */
[----:B--2---:R-:W-:Y:S05]  /*2f320*/  @!P2 BRA `(.L_x_580) ;  /* 0xfffffffc00f0a947 */ /* 0x004fea000383ffff */
[----:B------:R-:W-:Y:S05]  /*2f330*/  BRA `(.L_x_867) ;  /* 0xffffff5c00307947 */ /* 0x000fea000383ffff */
.L_x_598:
[----:B------:R-:W2:Y:S01]  /*2f340*/  S2R R0, SR_TID.X ;  /* 0x0000000000007919 */ /* 0x000ea20000002100 */
[----:B------:R-:W-:Y:S01]  /*2f350*/  BSSY B0, `(.L_x_868) ;  /* 0x000000a000007945 */ /* 0x000fe20003800000 */
[----:B------:R-:W-:Y:S02]  /*2f360*/  IMAD.MOV.U32 R12, RZ, RZ, RZ ;  /* 0x000000ffff0c7224 */ /* 0x000fe400078e00ff */
[----:B------:R-:W-:Y:S02]  /*2f370*/  IMAD.MOV.U32 R11, RZ, RZ, 0x1f ;  /* 0x0000001fff0b7424 */ /* 0x000fe400078e00ff */
[----:B------:R-:W-:Y:S01]  /*2f380*/  IMAD.MOV.U32 R15, RZ, RZ, -0x1 ;  /* 0xffffffffff0f7424 */ /* 0x000fe200078e00ff */
[----:B--2---:R-:W-:-:S04]  /*2f390*/  SHF.R.U32.HI R0, RZ, 0x5, R0 ;  /* 0x00000005ff007819 */ /* 0x004fc80000011600 */
[----:B------:R-:W-:-:S05]  /*2f3a0*/  LOP3.LUT R0, R0, 0x3, RZ, 0xc0, !PT ;  /* 0x0000000300007812 */ /* 0x000fca00078ec0ff */
[----:B------:R-:W-:-:S07]  /*2f3b0*/  IMAD.MOV.U32 R13, RZ, RZ, R0 ;  /* 0x000000ffff0d7224 */ /* 0x000fce00078e0000 */
[----:B01-3--:R-:W-:Y:S05]  /*2f3c0*/  WARPSYNC.COLLECTIVE R15, `(.L_x_869) ;  /* 0x000000000f087348 */ /* 0x00bfea0003c00000 */
[----:B------:R2:W4:Y:S02]  /*2f3d0*/  SHFL.IDX P6, R14, R13, R12, R11 ;  /* 0x0000000c0d0e7389 */ /* 0x00052400000c000b */
[----:B01234-:R-:W-:Y:S01]  /*2f3e0*/  ENDCOLLECTIVE ;  /* 0x000000000000791b */ /* 0x01ffe20003800000 */
.L_x_869:
[----:B------:R-:W-:Y:S05]  /*2f3f0*/  BSYNC B0 ;  /* 0x0000000000007941 */ /* 0x000fea0003800000 */
.L_x_868:
[----:B------:R-:W-:Y:S05]  /*2f400*/  BRA `(.L_x_870) ;  /* 0xffffff68008c7947 */ /* 0x000fea000383ffff */
.L_x_600:
[----:B------:R-:W-:Y:S01]  /*2f410*/  BSSY B0, `(.L_x_871) ;  /* 0x0000006000007945 */ /* 0x000fe20003800000 */
[----:B------:R-:W-:-:S07]  /*2f420*/  MOV R15, 0xffffffff ;  /* 0xffffffff000f7802 */ /* 0x000fce0000000f00 */
[----:B0123--:R-:W-:Y:S05]  /*2f430*/  WARPSYNC.COLLECTIVE R15, `(.L_x_872) ;  /* 0x000000000f0c7348 */ /* 0x00ffea0003c00000 */
[----:B------:R-:W-:Y:S02]  /*2f440*/  ELECT P6, UR62, PT ;  /* 0x00000000003e782f */ /* 0x000fe400038c0000 */
[----:B------:R-:W-:Y:S01]  /*2f450*/  MOV R14, UR62 ;  /* 0x0000003e000e7c02 */ /* 0x000fe20008000f00 */
[----:B0123--:R-:W-:Y:S10]  /*2f460*/  ENDCOLLECTIVE ;  /* 0x000000000000791b */ /* 0x00fff40003800000 */
.L_x_872:
[----:B------:R-:W-:Y:S05]  /*2f470*/  BSYNC B0 ;  /* 0x0000000000007941 */ /* 0x000fea0003800000 */
.L_x_871:
[----:B------:R-:W-:Y:S05]  /*2f480*/  BRA `(.L_x_873) ;  /* 0xffffff6800947947 */ /* 0x000fea000383ffff */
.L_x_602:
[----:B0-----:R0:W1:Y:S02]  /*2f490*/  SYNCS.PHASECHK.TRANS64.TRYWAIT P0, [R0+URZ+0x38880], R3 ;  /* 0x03888003000075a7 */ /* 0x001064000800017f */
[----:B-1----:R-:W-:Y:S05]  /*2f4a0*/  @!P0 NANOSLEEP.SYNCS 0x989680 ;  /* 0x009896800000895d */ /* 0x002fea0003900000 */
[----:B------:R-:W1:Y:S02]  /*2f4b0*/  @!P0 SYNCS.PHASECHK.TRANS64 P0, [R0+URZ+0x38880], R3 ;  /* 0x03888003000085a7 */ /* 0x000e64000800007f */
[----:B-1----:R-:W-:Y:S05]  /*2f4c0*/  @!P0 BRA `(.L_x_602) ;  /* 0xfffffffc00f08947 */ /* 0x002fea000383ffff */
[----:B------:R-:W-:Y:S05]  /*2f4d0*/  BRA `(.L_x_874) ;  /* 0xffffff6c00047947 */ /* 0x000fea000383ffff */
.L_x_604:
[----:B-1----:R1:W2:Y:S02]  /*2f4e0*/  SYNCS.PHASECHK.TRANS64.TRYWAIT P0, [R0+URZ+0x38840], R3 ;  /* 0x03884003000075a7 */ /* 0x0022a4000800017f */
[----:B--2---:R-:W-:Y:S05]  /*2f4f0*/  @!P0 NANOSLEEP.SYNCS 0x989680 ;  /* 0x009896800000895d */ /* 0x004fea0003900000 */
[----:B------:R-:W2:Y:S02]  /*2f500*/  @!P0 SYNCS.PHASECHK.TRANS64 P0, [R0+URZ+0x38840], R3 ;  /* 0x03884003000085a7 */ /* 0x000ea4000800007f */
[----:B--2---:R-:W-:Y:S05]  /*2f510*/  @!P0 BRA `(.L_x_604) ;  /* 0xfffffffc00f08947 */ /* 0x004fea000383ffff */
[----:B------:R-:W-:Y:S05]  /*2f520*/  BRA `(.L_x_875) ;  /* 0xffffff6c00707947 */ /* 0x000fea000383ffff */
.L_x_608:
[----:B------:R-:W-:Y:S01]  /*2f530*/  IMAD.MOV.U32 R13, RZ, RZ, R3 ;  /* 0x000000ffff0d7224 */ /* 0x000fe200078e0003 */
[----:B------:R-:W-:Y:S01]  /*2f540*/  LOP3.LUT R7, R7, 0x7f, RZ, 0xc0, !PT ;  /* 0x0000007f07077812 */ /* 0x000fe200078ec0ff */
[----:B------:R-:W-:Y:S02]  /*2f550*/  IMAD.MOV.U32 R12, RZ, RZ, RZ ;  /* 0x000000ffff0c7224 */ /* 0x000fe400078e00ff */
[----:B------:R-:W-:Y:S01]  /*2f560*/  IMAD.MOV.U32 R11, RZ, RZ, 0x181f ;  /* 0x0000181fff0b7424 */ /* 0x000fe200078e00ff */
[----:B------:R-:W-:Y:S01]  /*2f570*/  SHF.R.U32.HI R0, RZ, 0x3, R7 ;  /* 0x00000003ff007819 */ /* 0x000fe20000011607 */
[----:B------:R-:W-:Y:S02]  /*2f580*/  IMAD.MOV.U32 R15, RZ, RZ, -0x1 ;  /* 0xffffffffff0f7424 */ /* 0x000fe400078e00ff */
[----:B-----5:R-:W-:Y:S02]  /*2f590*/  IMAD R2, R19, R8, RZ ;  /* 0x0000000813027224 */ /* 0x020fe400078e02ff */
[----:B------:R-:W-:-:S07]  /*2f5a0*/  IMAD.IADD R0, R0, 0x1, R5 ;  /* 0x0000000100007824 */ /* 0x000fce00078e0205 */
[----:B------:R-:W-:Y:S05]  /*2f5b0*/  WARPSYNC.COLLECTIVE R15, `(.L_x_876) ;  /* 0x000000000f087348 */ /* 0x000fea0003c00000 */
[----:B------:R0:W1:Y:S02]  /*2f5c0*/  SHFL.IDX P6, R14, R13, R12, R11 ;  /* 0x0000000c0d0e7389 */ /* 0x00006400000c000b */
[----:B01----:R-:W-:Y:S01]  /*2f5d0*/  ENDCOLLECTIVE ;  /* 0x000000000000791b */ /* 0x003fe20003800000 */
.L_x_876:
[C---:B------:R-:W-:Y:S02]  /*2f5e0*/  ISETP.GE.AND P2, PT, R0.reuse, R2, PT ;  /* 0x000000020000720c */ /* 0x040fe40003f46270 */
[----:B------:R-:W-:Y:S01]  /*2f5f0*/  IADD3 R5, R0, 0x10, RZ ;  /* 0x0000001000057810 */ /* 0x000fe20007ffe0ff */
[----:B------:R-:W-:Y:S01]  /*2f600*/  IMAD.MOV.U32 R13, RZ, RZ, R4 ;  /* 0x000000ffff0d7224 */ /* 0x000fe200078e0004 */
[----:B------:R-:W-:-:S09]  /*2f610*/  MOV R6, R14 ;  /* 0x0000000e00067202 */ /* 0x000fd20000000f00 */
[----:B------:R-:W-:Y:S05]  /*2f620*/  WARPSYNC.COLLECTIVE R15, `(.L_x_877) ;  /* 0x000000000f087348 */ /* 0x000fea0003c00000 */
[----:B------:R0:W1:Y:S02]  /*2f630*/  SHFL.IDX P6, R14, R13, R12, R11 ;  /* 0x0000000c0d0e7389 */ /* 0x00006400000c000b */
[----:B01----:R-:W-:Y:S01]  /*2f640*/  ENDCOLLECTIVE ;  /* 0x000000000000791b */ /* 0x003fe20003800000 */
.L_x_877:
[----:B------:R-:W-:Y:S02]  /*2f650*/  IMAD.MOV.U32 R13, RZ, RZ, R3 ;  /* 0x000000ffff0d7224 */ /* 0x000fe400078e0003 */
[----:B------:R-:W-:Y:S02]  /*2f660*/  IMAD.MOV.U32 R12, RZ, RZ, 0x1 ;  /* 0x00000001ff0c7424 */ /* 0x000fe400078e00ff */
[----:B------:R-:W-:-:S07]  /*2f670*/  IMAD.MOV.U32 R7, RZ, RZ, R14 ;  /* 0x000000ffff077224 */ /* 0x000fce00078e000e */
[----:B------:R-:W-:Y:S05]  /*2f680*/  WARPSYNC.COLLECTIVE R15, `(.L_x_878) ;  /* 0x000000000f087348 */ /* 0x000fea0003c00000 */
[----:B------:R0:W1:Y:S02]  /*2f690*/  SHFL.IDX P6, R14, R13, R12, R11 ;  /* 0x0000000c0d0e7389 */ /* 0x00006400000c000b */
[----:B01----:R-:W-:Y:S01]  /*2f6a0*/  ENDCOLLECTIVE ;  /* 0x000000000000791b */ /* 0x003fe20003800000 */
.L_x_878:
        /* <DEDUP_REMOVED lines=10> */
.L_x_879:
[----:B------:R-:W-:Y:S01]  /*2f750*/  @!PT LDS RZ, [RZ] ;  /* 0x00000000fffff984 */ /* 0x000fe20000000800 */
[----:B------:R-:W-:Y:S01]  /*2f760*/  @!PT LDS RZ, [RZ] ;  /* 0x00000000fffff984 */ /* 0x000fe20000000800 */
[----:B------:R-:W-:Y:S01]  /*2f770*/  @!PT LDS RZ, [RZ] ;  /* 0x00000000fffff984 */ /* 0x000fe20000000800 */
[----:B------:R0:W-:Y:S04]  /*2f780*/  @!P2 LDGSTS.E.BYPASS.LTC128B.128 [R9+0x20400], desc[UR42][R6.64], !P0 ;  /* 0x204000000609afae */ /* 0x0001e8000c101d6a */
[----:B------:R0:W-:Y:S01]  /*2f790*/  @!P2 LDGSTS.E.BYPASS.LTC128B.128 [R9+0x24400], desc[UR42][R6.64+0x80], !P1 ;  /* 0x244000800609afae */ /* 0x0001e2000c901d6a */
[----:B------:R-:W-:Y:S01]  /*2f7a0*/  ISETP.GE.AND P2, PT, R5, R2, PT ;  /* 0x000000020500720c */ /* 0x000fe20003f46270 */
[----:B------:R-:W-:Y:S02]  /*2f7b0*/  IMAD.MOV.U32 R13, RZ, RZ, R3 ;  /* 0x000000ffff0d7224 */ /* 0x000fe400078e0003 */
[----:B------:R-:W-:Y:S01]  /*2f7c0*/  IMAD.MOV.U32 R12, RZ, RZ, 0x2 ;  /* 0x00000002ff0c7424 */ /* 0x000fe200078e00ff */
[----:B------:R-:W-:-:S09]  /*2f7d0*/  MOV R5, R14 ;  /* 0x0000000e00057202 */ /* 0x000fd20000000f00 */
[----:B0-----:R-:W-:Y:S05]  /*2f7e0*/  WARPSYNC.COLLECTIVE R15, `(.L_x_880) ;  /* 0x000000000f087348 */ /* 0x001fea0003c00000 */
[----:B------:R1:W2:Y:S02]  /*2f7f0*/  SHFL.IDX P6, R14, R13, R12, R11 ;  /* 0x0000000c0d0e7389 */ /* 0x0002a400000c000b */
[----:B012---:R-:W-:Y:S01]  /*2f800*/  ENDCOLLECTIVE ;  /* 0x000000000000791b */ /* 0x007fe20003800000 */
.L_x_880:
[----:B------:R-:W-:Y:S01]  /*2f810*/  @!P2 IADD3 R7, P3, R10, R5, RZ ;  /* 0x000000050a07a210 */ /* 0x000fe20007f7e0ff */
[----:B------:R-:W-:-:S04]  /*2f820*/  VIADD R5, R0, 0x20 ;  /* 0x0000002000057836 */ /* 0x000fc80000000000 */
        /* <DEDUP_REMOVED lines=10> */
[----:B------:R-:W-:Y:S02]  /*2f8d0*/  ISETP.GE.AND P2, PT, R5, R2, PT ;  /* 0x000000020500720c */ /* 0x000fe40003f46270 */
[----:B0-----:R-:W-:-:S11]  /*2f8e0*/  MOV R6, R14 ;  /* 0x0000000e00067202 */ /* 0x001fd60000000f00 */
[----:B------:R-:W-:Y:S05]  /*2f8f0*/  WARPSYNC.COLLECTIVE R15, `(.L_x_881) ;  /* 0x000000000f087348 */ /* 0x000fea0003c00000 */
[----:B------:R0:W1:Y:S02]  /*2f900*/  SHFL.IDX P6, R14, R13, R12, R11 ;  /* 0x0000000c0d0e7389 */ /* 0x00006400000c000b */
[----:B01----:R-:W-:Y:S01]  /*2f910*/  ENDCOLLECTIVE ;  /* 0x000000000000791b */ /* 0x003fe20003800000 */
.L_x_881:
[----:B------:R-:W-:Y:S02]  /*2f920*/  IMAD.MOV.U32 R13, RZ, RZ, R3 ;  /* 0x000000ffff0d7224 */ /* 0x000fe400078e0003 */
[----:B------:R-:W-:Y:S02]  /*2f930*/  IMAD.MOV.U32 R12, RZ, RZ, 0x3 ;  /* 0x00000003ff0c7424 */ /* 0x000fe400078e00ff */
[----:B------:R-:W-:-:S07]  /*2f940*/  IMAD.MOV.U32 R5, RZ, RZ, R14 ;  /* 0x000000ffff057224 */ /* 0x000fce00078e000e */
[----:B------:R-:W-:Y:S05]  /*2f950*/  WARPSYNC.COLLECTIVE R15, `(.L_x_882) ;  /* 0x000000000f087348 */ /* 0x000fea0003c00000 */
[----:B------:R0:W1:Y:S02]  /*2f960*/  SHFL.IDX P6, R14, R13, R12, R11 ;  /* 0x0000000c0d0e7389 */ /* 0x00006400000c000b */
[----:B01----:R-:W-:Y:S01]  /*2f970*/  ENDCOLLECTIVE ;  /* 0x000000000000791b */ /* 0x003fe20003800000 */
.L_x_882:
[----:B------:R-:W-:-:S05]  /*2f980*/  @!P2 IADD3 R5, P3, R10, R5, RZ ;  /* 0x000000050a05a210 */ /* 0x000fca0007f7e0ff */
[----:B------:R-:W-:-:S04]  /*2f990*/  @!P2 IMAD.X R6, RZ, RZ, R6, P3 ;  /* 0x000000ffff06a224 */ /* 0x000fc800018e0606 */
[----:B------:R-:W-:Y:S01]  /*2f9a0*/  @!P2 IMAD.MOV.U32 R7, RZ, RZ, R6 ;  /* 0x000000ffff07a224 */ /* 0x000fe200078e0006 */
[----:B------:R-:W-:Y:S01]  /*2f9b0*/  @!P2 MOV R6, R5 ;  /* 0x000000050006a202 */ /* 0x000fe20000000f00 */
[----:B------:R-:W-:Y:S01]  /*2f9c0*/  VIADD R5, R0, 0x30 ;  /* 0x0000003000057836 */ /* 0x000fe20000000000 */
[----:B------:R-:W-:-:S03]  /*2f9d0*/  MOV R13, R4 ;  /* 0x00000004000d7202 */ /* 0x000fc60000000f00 */
        /* <DEDUP_REMOVED lines=10> */
.L_x_883:
[----:B------:R-:W-:Y:S02]  /*2fa80*/  IMAD.MOV.U32 R13, RZ, RZ, R3 ;  /* 0x000000ffff0d7224 */ /* 0x000fe400078e0003 */
[----:B------:R-:W-:Y:S02]  /*2fa90*/  IMAD.MOV.U32 R12, RZ, RZ, 0x4 ;  /* 0x00000004ff0c7424 */ /* 0x000fe400078e00ff */
[----:B------:R-:W-:-:S07]  /*2faa0*/  IMAD.MOV.U32 R5, RZ, RZ, R14 ;  /* 0x000000ffff057224 */ /* 0x000fce00078e000e */
[----:B------:R-:W-:Y:S05]  /*2fab0*/  WARPSYNC.COLLECTIVE R15, `(.L_x_884) ;  /* 0x000000000f087348 */ /* 0x000fea0003c00000 */
[----:B------:R0:W1:Y:S02]  /*2fac0*/  SHFL.IDX P6, R14, R13, R12, R11 ;  /* 0x0000000c0d0e7389 */ /* 0x00006400000c000b */
[----:B01----:R-:W-:Y:S01]  /*2fad0*/  ENDCOLLECTIVE ;  /* 0x000000000000791b */ /* 0x003fe20003800000 */
.L_x_884:
[----:B------:R-:W-:-:S05]  /*2fae0*/  @!P2 IADD3 R5, P3, R10, R5, RZ ;  /* 0x000000050a05a210 */ /* 0x000fca0007f7e0ff */
[----:B------:R-:W-:-:S04]  /*2faf0*/  @!P2 IMAD.X R6, RZ, RZ, R6, P3 ;  /* 0x000000ffff06a224 */ /* 0x000fc800018e0606 */
[----:B------:R-:W-:Y:S02]  /*2fb00*/  @!P2 IMAD.MOV.U32 R7, RZ, RZ, R6 ;  /* 0x000000ffff07a224 */ /* 0x000fe400078e0006 */
[----:B------:R-:W-:Y:S01]  /*2fb10*/  @!P2 IMAD.MOV.U32 R6, RZ, RZ, R5 ;  /* 0x000000ffff06a224 */ /* 0x000fe200078e0005 */
[----:B------:R-:W-:Y:S01]  /*2fb20*/  IADD3 R5, R0, 0x40, RZ ;  /* 0x0000004000057810 */ /* 0x000fe20007ffe0ff */
[----:B------:R-:W-:-:S03]  /*2fb30*/  IMAD.MOV.U32 R13, RZ, RZ, R4 ;  /* 0x000000ffff0d7224 */ /* 0x000fc600078e0004 */
        /* <DEDUP_REMOVED lines=10> */
.L_x_885:
[----:B------:R-:W-:Y:S01]  /*2fbe0*/  MOV R13, R3 ;  /* 0x00000003000d7202 */ /* 0x000fe20000000f00 */
[----:B------:R-:W-:Y:S01]  /*2fbf0*/  IMAD.MOV.U32 R12, RZ, RZ, 0x5 ;  /* 0x00000005ff0c7424 */ /* 0x000fe200078e00ff */
[----:B------:R-:W-:-:S07]  /*2fc00*/  MOV R5, R14 ;  /* 0x0000000e00057202 */ /* 0x000fce0000000f00 */
[----:B------:R-:W-:Y:S05]  /*2fc10*/  WARPSYNC.COLLECTIVE R15, `(.L_x_886) ;  /* 0x000000000f087348 */ /* 0x000fea0003c00000 */
[----:B------:R0:W1:Y:S02]  /*2fc20*/  SHFL.IDX P6, R14, R13, R12, R11 ;  /* 0x0000000c0d0e7389 */ /* 0x00006400000c000b */
[----:B01----:R-:W-:Y:S01]  /*2fc30*/  ENDCOLLECTIVE ;  /* 0x000000000000791b */ /* 0x003fe20003800000 */
.L_x_886:
[----:B------:R-:W-:-:S05]  /*2fc40*/  @!P2 IADD3 R5, P3, R10, R5, RZ ;  /* 0x000000050a05a210 */ /* 0x000fca0007f7e0ff */
[----:B------:R-:W-:-:S04]  /*2fc50*/  @!P2 IMAD.X R6, RZ, RZ, R6, P3 ;  /* 0x000000ffff06a224 */ /* 0x000fc800018e0606 */
[----:B------:R-:W-:Y:S02]  /*2fc60*/  @!P2 IMAD.MOV.U32 R7, RZ, RZ, R6 ;  /* 0x000000ffff07a224 */ /* 0x000fe400078e0006 */
[----:B------:R-:W-:Y:S02]  /*2fc70*/  @!P2 IMAD.MOV.U32 R6, RZ, RZ, R5 ;  /* 0x000000ffff06a224 */ /* 0x000fe400078e0005 */
[----:B------:R-:W-:Y:S02]  /*2fc80*/  IMAD.MOV.U32 R13, RZ, RZ, R4 ;  /* 0x000000ffff0d7224 */ /* 0x000fe400078e0004 */
[----:B------:R-:W-:Y:S01]  /*2fc90*/  VIADD R5, R0, 0x50 ;  /* 0x0000005000057836 */ /* 0x000fe20000000000 */
        /* <DEDUP_REMOVED lines=10> */
.L_x_887:
[----:B------:R-:W-:Y:S02]  /*2fd40*/  IMAD.MOV.U32 R13, RZ, RZ, R3 ;  /* 0x000000ffff0d7224 */ /* 0x000fe400078e0003 */
[----:B------:R-:W-:Y:S02]  /*2fd50*/  IMAD.MOV.U32 R12, RZ, RZ, 0x6 ;  /* 0x00000006ff0c7424 */ /* 0x000fe400078e00ff */
[----:B------:R-:W-:-:S07]  /*2fd60*/  IMAD.MOV.U32 R5, RZ, RZ, R14 ;  /* 0x000000ffff057224 */ /* 0x000fce00078e000e */
[----:B------:R-:W-:Y:S05]  /*2fd70*/  WARPSYNC.COLLECTIVE R15, `(.L_x_888) ;  /* 0x000000000f087348 */ /* 0x000fea0003c00000 */
[----:B------:R0:W1:Y:S02]  /*2fd80*/  SHFL.IDX P6, R14, R13, R12, R11 ;  /* 0x0000000c0d0e7389 */ /* 0x00006400000c000b */
[----:B01----:R-:W-:Y:S01]  /*2fd90*/  ENDCOLLECTIVE ;  /* 0x000000000000791b */ /* 0x003fe20003800000 */
.L_x_888:
[----:B------:R-:W-:-:S04]  /*2fda0*/  @!P2 IADD3 R5, P3, R10, R5, RZ ;  /* 0x000000050a05a210 */ /* 0x000fc80007f7e0ff */
[----:B------:R-:W-:-:S05]  /*2fdb0*/  @!P2 IADD3.X R6, RZ, R6, RZ, P3, !PT ;  /* 0x00000006ff06a210 */ /* 0x000fca0001ffe4ff */
[----:B------:R-:W-:Y:S02]  /*2fdc0*/  @!P2 IMAD.MOV.U32 R7, RZ, RZ, R6 ;  /* 0x000000ffff07a224 */ /* 0x000fe400078e0006 */
[----:B------:R-:W-:Y:S02]  /*2fdd0*/  @!P2 IMAD.MOV.U32 R6, RZ, RZ, R5 ;  /* 0x000000ffff06a224 */ /* 0x000fe400078e0005 */
[----:B------:R-:W-:-:S03]  /*2fde0*/  IMAD.MOV.U32 R13, RZ, RZ, R4 ;  /* 0x000000ffff0d7224 */ /* 0x000fc600078e0004 */
[----:B------:R-:W-:Y:S01]  /*2fdf0*/  @!PT LDS RZ, [RZ] ;  /* 0x00000000fffff984 */ /* 0x000fe20000000800 */
[----:B------:R-:W-:Y:S01]  /*2fe00*/  @!PT LDS RZ, [RZ] ;  /* 0x00000000fffff984 */ /* 0x000fe20000000800 */
[----:B------:R-:W-:Y:S01]  /*2fe10*/  @!PT LDS RZ, [RZ] ;  /* 0x00000000fffff984 */ /* 0x000fe20000000800 */
[----:B------:R-:W-:Y:S04]  /*2fe20*/  @!P2 LDGSTS.E.BYPASS.LTC128B.128 [R9+0x22c00], desc[UR42][R6.64], !P0 ;  /* 0x22c000000609afae */ /* 0x000fe8000c101d6a */
[----:B------:R0:W-:Y:S02]  /*2fe30*/  @!P2 LDGSTS.E.BYPASS.LTC128B.128 [R9+0x26c00], desc[UR42][R6.64+0x80], !P1 ;  /* 0x26c000800609afae */ /* 0x0001e4000c901d6a */
[----:B0-----:R-:W-:Y:S01]  /*2fe40*/  MOV R6, R14 ;  /* 0x0000000e00067202 */ /* 0x001fe20000000f00 */
[----:B------:R-:W-:-:S07]  /*2fe50*/  VIADD R7, R0, 0x60 ;  /* 0x0000006000077836 */ /* 0x000fce0000000000 */
[----:B------:R-:W-:Y:S05]  /*2fe60*/  WARPSYNC.COLLECTIVE R15, `(.L_x_889) ;  /* 0x000000000f087348 */ /* 0x000fea0003c00000 */
[----:B------:R0:W1:Y:S02]  /*2fe70*/  SHFL.IDX P6, R14, R13, R12, R11 ;  /* 0x0000000c0d0e7389 */ /* 0x00006400000c000b */
[----:B01----:R-:W-:Y:S01]  /*2fe80*/  ENDCOLLECTIVE ;  /* 0x000000000000791b */ /* 0x003fe20003800000 */
.L_x_889:
[----:B------:R-:W-:Y:S01]  /*2fe90*/  ISETP.GE.AND P2, PT, R7, R2, PT ;  /* 0x000000020700720c */ /* 0x000fe20003f46270 */
[----:B------:R-:W-:Y:S02]  /*2fea0*/  IMAD.MOV.U32 R13, RZ, RZ, R3 ;  /* 0x000000ffff0d7224 */ /* 0x000fe400078e0003 */
[----:B------:R-:W-:Y:S02]  /*2feb0*/  IMAD.MOV.U32 R12, RZ, RZ, 0x7 ;  /* 0x00000007ff0c7424 */ /* 0x000fe400078e00ff */
[----:B------:R-:W-:-:S08]  /*2fec0*/  IMAD.MOV.U32 R5, RZ, RZ, R14 ;  /* 0x000000ffff057224 */ /* 0x000fd000078e000e */
[----:B------:R-:W-:Y:S05]  /*2fed0*/  WARPSYNC.COLLECTIVE R15, `(.L_x_890) ;  /* 0x000000000f087348 */ /* 0x000fea0003c00000 */
[----:B------:R0:W1:Y:S02]  /*2fee0*/  SHFL.IDX P6, R14, R13, R12, R11 ;  /* 0x0000000c0d0e7389 */ /* 0x00006400000c000b */
[----:B01----:R-:W-:Y:S01]  /*2fef0*/  ENDCOLLECTIVE ;  /* 0x000000000000791b */ /* 0x003fe20003800000 */
.L_x_890:
[----:B------:R-:W-:-:S05]  /*2ff00*/  @!P2 IADD3 R5, P3, R10, R5, RZ ;  /* 0x000000050a05a210 */ /* 0x000fca0007f7e0ff */
[----:B------:R-:W-:-:S05]  /*2ff10*/  @!P2 IMAD.X R6, RZ, RZ, R6, P3 ;  /* 0x000000ffff06a224 */ /* 0x000fca00018e0606 */
[----:B------:R-:W-:Y:S01]  /*2ff20*/  @!P2 MOV R7, R6 ;  /* 0x000000060007a202 */ /* 0x000fe20000000f00 */
[----:B------:R-:W-:Y:S01]  /*2ff30*/  @!P2 IMAD.MOV.U32 R6, RZ, RZ, R5 ;  /* 0x000000ffff06a224 */ /* 0x000fe200078e0005 */
[----:B------:R-:W-:-:S04]  /*2ff40*/  MOV R13, R4 ;  /* 0x00000004000d7202 */ /* 0x000fc80000000f00 */
        /* <DEDUP_REMOVED lines=9> */
.L_x_891:
[----:B------:R-:W-:Y:S01]  /*2ffe0*/  IMAD.MOV.U32 R3, RZ, RZ, R14 ;  /* 0x000000ffff037224 */ /* 0x000fe200078e000e */
[----:B------:R-:W-:Y:S06]  /*2fff0*/  BRA `(.L_x_892) ;  /* 0xffffff6c00f47947 */ /* 0x000fec000383ffff */
.L_x_613:
[----:B---3--:R3:W4:Y:S02]  /*30000*/  SYNCS.PHASECHK.TRANS64.TRYWAIT P0, [R18+URZ+0x38820], R0 ;  /* 0x03882000120075a7 */ /* 0x008724000800017f */
[----:B----4-:R-:W-:Y:S05]  /*30010*/  @!P0 NANOSLEEP.SYNCS 0x989680 ;  /* 0x009896800000895d */ /* 0x010fea0003900000 */
[----:B------:R-:W4:Y:S02]  /*30020*/  @!P0 SYNCS.PHASECHK.TRANS64 P0, [R18+URZ+0x38820], R0 ;  /* 0x03882000120085a7 */ /* 0x000f24000800007f */
[----:B----4-:R-:W-:Y:S05]  /*30030*/  @!P0 BRA `(.L_x_613) ;  /* 0xfffffffc00f08947 */ /* 0x010fea000383ffff */
[----:B------:R-:W-:Y:S05]  /*30040*/  BRA `(.L_x_893) ;  /* 0xffffff7000607947 */ /* 0x000fea000383ffff */
.L_x_619:
[----:B--2---:R2:W3:Y:S02]  /*30050*/  SYNCS.PHASECHK.TRANS64.TRYWAIT P0, [R6+URZ+0x38880], R5 ;  /* 0x03888005060075a7 */ /* 0x0044e4000800017f */
[----:B---3--:R-:W-:Y:S05]  /*30060*/  @!P0 NANOSLEEP.SYNCS 0x989680 ;  /* 0x009896800000895d */ /* 0x008fea0003900000 */
[----:B------:R-:W3:Y:S02]  /*30070*/  @!P0 SYNCS.PHASECHK.TRANS64 P0, [R6+URZ+0x38880], R5 ;  /* 0x03888005060085a7 */ /* 0x000ee4000800007f */
[----:B---3--:R-:W-:Y:S05]  /*30080*/  @!P0 BRA `(.L_x_619) ;  /* 0xfffffffc00f08947 */ /* 0x008fea000383ffff */
[----:B------:R-:W-:Y:S05]  /*30090*/  BRA `(.L_x_894) ;  /* 0xffffff74001c7947 */ /* 0x000fea000383ffff */
.L_x_625:
[----:B-1----:R1:W3:Y:S02]  /*300a0*/  SYNCS.PHASECHK.TRANS64.TRYWAIT P0, [R6+URZ+0x38840], R5 ;  /* 0x03884005060075a7 */ /* 0x0022e4000800017f */
[----:B---3--:R-:W-:Y:S05]  /*300b0*/  @!P0 NANOSLEEP.SYNCS 0x989680 ;  /* 0x009896800000895d */ /* 0x008fea0003900000 */
[----:B------:R-:W3:Y:S02]  /*300c0*/  @!P0 SYNCS.PHASECHK.TRANS64 P0, [R6+URZ+0x38840], R5 ;  /* 0x03884005060085a7 */ /* 0x000ee4000800007f */
[----:B---3--:R-:W-:Y:S05]  /*300d0*/  @!P0 BRA `(.L_x_625) ;  /* 0xfffffffc00f08947 */ /* 0x008fea000383ffff */
[----:B------:R-:W-:Y:S05]  /*300e0*/  BRA `(.L_x_895) ;  /* 0xffffff7400dc7947 */ /* 0x000fea000383ffff */
.L_x_632:
[----:B--2---:R2:W3:Y:S02]  /*300f0*/  SYNCS.PHASECHK.TRANS64.TRYWAIT P0, [R20+URZ+0x38870], R4 ;  /* 0x03887004140075a7 */ /* 0x0044e4000800017f */
[----:B---3--:R-:W-:Y:S05]  /*30100*/  @!P0 NANOSLEEP.SYNCS 0x989680 ;  /* 0x009896800000895d */ /* 0x008fea0003900000 */
[----:B------:R-:W3:Y:S02]  /*30110*/  @!P0 SYNCS.PHASECHK.TRANS64 P0, [R20+URZ+0x38870], R4 ;  /* 0x03887004140085a7 */ /* 0x000ee4000800007f */
[----:B---3--:R-:W-:Y:S05]  /*30120*/  @!P0 BRA `(.L_x_632) ;  /* 0xfffffffc00f08947 */ /* 0x008fea000383ffff */
[----:B------:R-:W-:Y:S05]  /*30130*/  BRA `(.L_x_896) ;  /* 0xffffff7800b47947 */ /* 0x000fea000383ffff */
.L_x_634:
[----:B---3--:R3:W4:Y:S02]  /*30140*/  SYNCS.PHASECHK.TRANS64.TRYWAIT P0, [R20+URZ+0x38860], R2 ;  /* 0x03886002140075a7 */ /* 0x008724000800017f */
[----:B----4-:R-:W-:Y:S05]  /*30150*/  @!P0 NANOSLEEP.SYNCS 0x989680 ;  /* 0x009896800000895d */ /* 0x010fea0003900000 */
[----:B------:R-:W4:Y:S02]  /*30160*/  @!P0 SYNCS.PHASECHK.TRANS64 P0, [R20+URZ+0x38860], R2 ;  /* 0x03886002140085a7 */ /* 0x000f24000800007f */
[----:B----4-:R-:W-:Y:S05]  /*30170*/  @!P0 BRA `(.L_x_634) ;  /* 0xfffffffc00f08947 */ /* 0x010fea000383ffff */
[----:B------:R-:W-:Y:S05]  /*30180*/  BRA `(.L_x_897) ;  /* 0xffffff7800bc7947 */ /* 0x000fea000383ffff */
.L_x_641:
[----:B--2---:R2:W3:Y:S02]  /*30190*/  SYNCS.PHASECHK.TRANS64.TRYWAIT P1, [R17+URZ+0x38870], R0 ;  /* 0x03887000110075a7 */ /* 0x0044e4000802017f */
[----:B---3--:R-:W-:Y:S05]  /*301a0*/  @!P1 NANOSLEEP.SYNCS 0x989680 ;  /* 0x009896800000995d */ /* 0x008fea0003900000 */
[----:B------:R-:W3:Y:S02]  /*301b0*/  @!P1 SYNCS.PHASECHK.TRANS64 P1, [R17+URZ+0x38870], R0 ;  /* 0x03887000110095a7 */ /* 0x000ee4000802007f */
[----:B---3--:R-:W-:Y:S05]  /*301c0*/  @!P1 BRA `(.L_x_641) ;  /* 0xfffffffc00f09947 */ /* 0x008fea000383ffff */
[----:B------:R-:W-:Y:S05]  /*301d0*/  BRA `(.L_x_898) ;  /* 0xffffff84006c7947 */ /* 0x000fea000383ffff */
.L_x_643:
[----:B--2---:R2:W3:Y:S02]  /*301e0*/  SYNCS.PHASECHK.TRANS64.TRYWAIT P1, [R17+URZ+0x38860], R0 ;  /* 0x03886000110075a7 */ /* 0x0044e4000802017f */
[----:B---3--:R-:W-:Y:S05]  /*301f0*/  @!P1 NANOSLEEP.SYNCS 0x989680 ;  /* 0x009896800000995d */ /* 0x008fea0003900000 */
[----:B------:R-:W3:Y:S02]  /*30200*/  @!P1 SYNCS.PHASECHK.TRANS64 P1, [R17+URZ+0x38860], R0 ;  /* 0x03886000110095a7 */ /* 0x000ee4000802007f */
[----:B---3--:R-:W-:Y:S05]  /*30210*/  @!P1 BRA `(.L_x_643) ;  /* 0xfffffffc00f09947 */ /* 0x008fea000383ffff */
[----:B------:R-:W-:Y:S05]  /*30220*/  BRA `(.L_x_899) ;  /* 0xffffff8400747947 */ /* 0x000fea000383ffff */
.L_x_647:
[----:B------:R-:W2:Y:S01]  /*30230*/  LDL R2, [R1] ;  /* 0x0000000001027983 */ /* 0x000ea20000100800 */
[----:B------:R-:W-:Y:S01]  /*30240*/  BSSY B0, `(.L_x_900) ;  /* 0x0000008000007945 */ /* 0x000fe20003800000 */
[----:B------:R-:W-:Y:S01]  /*30250*/  IMAD.MOV.U32 R12, RZ, RZ, RZ ;  /* 0x000000ffff0c7224 */ /* 0x000fe200078e00ff */
[----:B------:R-:W-:Y:S01]  /*30260*/  MOV R15, 0xffffffff ;  /* 0xffffffff000f7802 */ /* 0x000fe20000000f00 */
[----:B------:R-:W-:Y:S02]  /*30270*/  IMAD.MOV.U32 R11, RZ, RZ, 0x1f ;  /* 0x0000001fff0b7424 */ /* 0x000fe400078e00ff */
[----:B--2---:R-:W-:-:S07]  /*30280*/  IMAD.MOV.U32 R13, RZ, RZ, R2 ;  /* 0x000000ffff0d7224 */ /* 0x004fce00078e0002 */
[----:B0-----:R-:W-:Y:S05]  /*30290*/  WARPSYNC.COLLECTIVE R15, `(.L_x_901) ;  /* 0x000000000f087348 */ /* 0x001fea0003c00000 */
[----:B------:R1:W2:Y:S02]  /*302a0*/  SHFL.IDX P6, R14, R13, R12, R11 ;  /* 0x0000000c0d0e7389 */ /* 0x0002a400000c000b */
[----:B012---:R-:W-:Y:S01]  /*302b0*/  ENDCOLLECTIVE ;  /* 0x000000000000791b */ /* 0x007fe20003800000 */
.L_x_901:
[----:B------:R-:W-:Y:S05]  /*302c0*/  BSYNC B0 ;  /* 0x0000000000007941 */ /* 0x000fea0003800000 */
.L_x_900:
[----:B------:R0:W5:Y:S01]  /*302d0*/  LDL R0, [R1+0xc] ;  /* 0x00000c0001007983 */ /* 0x0001620000100800 */
[----:B------:R-:W-:Y:S01]  /*302e0*/  IMAD.MOV.U32 R13, RZ, RZ, R2 ;  /* 0x000000ffff0d7224 */ /* 0x000fe200078e0002 */
[----:B------:R-:W-:Y:S01]  /*302f0*/  MOV R15, 0xffffffff ;  /* 0xffffffff000f7802 */ /* 0x000fe20000000f00 */
[----:B------:R-:W-:Y:S02]  /*30300*/  IMAD.MOV.U32 R12, RZ, RZ, 0x1 ;  /* 0x00000001ff0c7424 */ /* 0x000fe400078e00ff */
[----:B------:R-:W-:Y:S02]  /*30310*/  IMAD.MOV.U32 R11, RZ, RZ, 0x1f ;  /* 0x0000001fff0b7424 */ /* 0x000fe400078e00ff */
[----:B------:R-:W-:-:S07]  /*30320*/  IMAD.MOV.U32 R5, RZ, RZ, R14 ;  /* 0x000000ffff057224 */ /* 0x000fce00078e000e */
[----:B0----5:R-:W-:Y:S05]  /*30330*/  WARPSYNC.COLLECTIVE R15, `(.L_x_902) ;  /* 0x000000000f087348 */ /* 0x021fea0003c00000 */
[----:B------:R1:W2:Y:S02]  /*30340*/  SHFL.IDX P6, R14, R13, R12, R11 ;  /* 0x0000000c0d0e7389 */ /* 0x0002a400000c000b */
[----:B012--5:R-:W-:Y:S01]  /*30350*/  ENDCOLLECTIVE ;  /* 0x000000000000791b */ /* 0x027fe20003800000 */
.L_x_902:
[----:B------:R-:W-:Y:S01]  /*30360*/  ULDC UR4, c[0x0][0xc3c] ;  /* 0x00030f0000047ab9 */ /* 0x000fe20000000800 */
[----:B------:R-:W-:Y:S02]  /*30370*/  IMAD.IADD R4, R0, 0x1, R16 ;  /* 0x0000000100047824 */ /* 0x000fe400078e0210 */
[----:B------:R-:W-:Y:S02]  /*30380*/  IMAD.MOV.U32 R11, RZ, RZ, RZ ;  /* 0x000000ffff0b7224 */ /* 0x000fe400078e00ff */
[----:B------:R-:W-:Y:S01]  /*30390*/  IMAD.MOV.U32 R10, RZ, RZ, R14 ;  /* 0x000000ffff0a7224 */ /* 0x000fe200078e000e */
        /* <DEDUP_REMOVED lines=8> */
[----:B------:R-:W-:Y:S01]  /*30420*/  MOV R6, RZ ;  /* 0x000000ff00067202 */ /* 0x000fe20000000f00 */
[----:B------:R-:W-:Y:S01]  /*30430*/  IMAD.MOV.U32 R8, RZ, RZ, RZ ;  /* 0x000000ffff087224 */ /* 0x000fe200078e00ff */
[C---:B------:R-:W-:Y:S02]  /*30440*/  ISETP.GE.U32.AND P2, PT, R16.reuse, 0x2, PT ;  /* 0x000000021000780c */ /* 0x040fe40003f46070 */
[C---:B------:R-:W-:Y:S02]  /*30450*/  ISETP.GE.U32.AND P3, PT, R16.reuse, 0x4, PT ;  /* 0x000000041000780c */ /* 0x040fe40003f66070 */
[C---:B------:R-:W-:Y:S02]  /*30460*/  ISETP.GE.U32.AND P4, PT, R16.reuse, 0x8, PT ;  /* 0x000000081000780c */ /* 0x040fe40003f86070 */
[----:B------:R-:W-:Y:S01]  /*30470*/  ISETP.GE.U32.AND P5, PT, R16, 0x10, PT ;  /* 0x000000101000780c */ /* 0x000fe20003fa6070 */
[----:B--2---:R-:W-:-:S02]  /*30480*/  @!P1 IMAD.MOV.U32 R4, RZ, RZ, R0 ;  /* 0x000000ffff049224 */ /* 0x004fc400078e0000 */
[----:B---3--:R-:W-:Y:S01]  /*30490*/  @!P1 IMAD.MOV.U32 R6, RZ, RZ, R2 ;  /* 0x000000ffff069224 */ /* 0x008fe200078e0002 */
[----:B------:R-:W-:-:S03]  /*304a0*/  ISETP.NE.AND P1, PT, R16, RZ, PT ;  /* 0x000000ff1000720c */ /* 0x000fc60003f25270 */
[----:B------:R-:W-:-:S04]  /*304b0*/  IMAD R0, R6, R4, RZ ;  /* 0x0000000406007224 */ /* 0x000fc800078e02ff */
[----:B------:R-:W-:-:S07]  /*304c0*/  IMAD.MOV.U32 R13, RZ, RZ, R0 ;  /* 0x000000ffff0d7224 */ /* 0x000fce00078e0000 */
[----:B------:R-:W-:Y:S05]  /*304d0*/  WARPSYNC.COLLECTIVE R15, `(.L_x_903) ;  /* 0x000000000f087348 */ /* 0x000fea0003c00000 */
[----:B------:R0:W1:Y:S02]  /*304e0*/  SHFL.UP P6, R14, R13, R12, R11 ;  /* 0x0400000c0d0e7389 */ /* 0x00006400000c000b */
[----:B01----:R-:W-:Y:S01]  /*304f0*/  ENDCOLLECTIVE ;  /* 0x000000000000791b */ /* 0x003fe20003800000 */
.L_x_903:
[----:B------:R-:W-:Y:S02]  /*30500*/  IMAD.MOV.U32 R12, RZ, RZ, 0x2 ;  /* 0x00000002ff0c7424 */ /* 0x000fe400078e00ff */
[----:B------:R-:W-:-:S05]  /*30510*/  IMAD.MOV.U32 R2, RZ, RZ, R14 ;  /* 0x000000ffff027224 */ /* 0x000fca00078e000e */
[----:B------:R-:W-:-:S04]  /*30520*/  SEL R2, R2, RZ, P1 ;  /* 0x000000ff02027207 */ /* 0x000fc80000800000 */
[----:B------:R-:W-:-:S05]  /*30530*/  IADD3 R0, R0, R2, RZ ;  /* 0x0000000200007210 */ /* 0x000fca0007ffe0ff */
[----:B------:R-:W-:-:S07]  /*30540*/  IMAD.MOV.U32 R13, RZ, RZ, R0 ;  /* 0x000000ffff0d7224 */ /* 0x000fce00078e0000 */
[----:B------:R-:W-:Y:S05]  /*30550*/  WARPSYNC.COLLECTIVE R15, `(.L_x_904) ;  /* 0x000000000f087348 */ /* 0x000fea0003c00000 */
[----:B------:R0:W1:Y:S02]  /*30560*/  SHFL.UP P6, R14, R13, R12, R11 ;  /* 0x0400000c0d0e7389 */ /* 0x00006400000c000b */
[----:B01----:R-:W-:Y:S01]  /*30570*/  ENDCOLLECTIVE ;  /* 0x000000000000791b */ /* 0x003fe20003800000 */
.L_x_904:
[----:B------:R-:W-:Y:S02]  /*30580*/  IMAD.MOV.U32 R12, RZ, RZ, 0x4 ;  /* 0x00000004ff0c7424 */ /* 0x000fe400078e00ff */
[----:B------:R-:W-:-:S05]  /*30590*/  IMAD.MOV.U32 R2, RZ, RZ, R14 ;  /* 0x000000ffff027224 */ /* 0x000fca00078e000e */
[----:B------:R-:W-:-:S05]  /*305a0*/  SEL R2, R2, RZ, P2 ;  /* 0x000000ff02027207 */ /* 0x000fca0001000000 */
[----:B------:R-:W-:-:S05]  /*305b0*/  IMAD.IADD R0, R0, 0x1, R2 ;  /* 0x0000000100007824 */ /* 0x000fca00078e0202 */
[----:B------:R-:W-:-:S07]  /*305c0*/  MOV R13, R0 ;  /* 0x00000000000d7202 */ /* 0x000fce0000000f00 */
[----:B------:R-:W-:Y:S05]  /*305d0*/  WARPSYNC.COLLECTIVE R15, `(.L_x_905) ;  /* 0x000000000f087348 */ /* 0x000fea0003c00000 */
[----:B------:R0:W1:Y:S02]  /*305e0*/  SHFL.UP P6, R14, R13, R12, R11 ;  /* 0x0400000c0d0e7389 */ /* 0x00006400000c000b */
[----:B01----:R-:W-:Y:S01]  /*305f0*/  ENDCOLLECTIVE ;  /* 0x000000000000791b */ /* 0x003fe20003800000 */
.L_x_905:
[----:B------:R-:W-:Y:S01]  /*30600*/  MOV R12, 0x8 ;  /* 0x00000008000c7802 */ /* 0x000fe20000000f00 */
[----:B------:R-:W-:-:S05]  /*30610*/  IMAD.MOV.U32 R2, RZ, RZ, R14 ;  /* 0x000000ffff027224 */ /* 0x000fca00078e000e */
[----:B------:R-:W-:-:S05]  /*30620*/  SEL R2, R2, RZ, P3 ;  /* 0x000000ff02027207 */ /* 0x000fca0001800000 */
[----:B------:R-:W-:-:S04]  /*30630*/  IMAD.IADD R0, R0, 0x1, R2 ;  /* 0x0000000100007824 */ /* 0x000fc800078e0202 */
[----:B------:R-:W-:-:S07]  /*30640*/  IMAD.MOV.U32 R13, RZ, RZ, R0 ;  /* 0x000000ffff0d7224 */ /* 0x000fce00078e0000 */
[----:B------:R-:W-:Y:S05]  /*30650*/  WARPSYNC.COLLECTIVE R15, `(.L_x_906) ;  /* 0x000000000f087348 */ /* 0x000fea0003c00000 */
[----:B------:R0:W1:Y:S02]  /*30660*/  SHFL.UP P6, R14, R13, R12, R11 ;  /* 0x0400000c0d0e7389 */ /* 0x00006400000c000b */
[----:B01----:R-:W-:Y:S01]  /*30670*/  ENDCOLLECTIVE ;  /* 0x000000000000791b */ /* 0x003fe20003800000 */
.L_x_906:
[----:B------:R-:W-:Y:S02]  /*30680*/  IMAD.MOV.U32 R12, RZ, RZ, 0x10 ;  /* 0x00000010ff0c7424 */ /* 0x000fe400078e00ff */
[----:B------:R-:W-:-:S05]  /*30690*/  IMAD.MOV.U32 R2, RZ, RZ, R14 ;  /* 0x000000ffff027224 */ /* 0x000fca00078e000e */
[----:B------:R-:W-:-:S05]  /*306a0*/  SEL R2, R2, RZ, P4 ;  /* 0x000000ff02027207 */ /* 0x000fca0002000000 */
[----:B------:R-:W-:-:S04]  /*306b0*/  IMAD.IADD R0, R0, 0x1, R2 ;  /* 0x0000000100007824 */ /* 0x000fc800078e0202 */
[----:B------:R-:W-:-:S07]  /*306c0*/  IMAD.MOV.U32 R13, RZ, RZ, R0 ;  /* 0x000000ffff0d7224 */ /* 0x000fce00078e0000 */
[----:B------:R-:W-:Y:S05]  /*306d0*/  WARPSYNC.COLLECTIVE R15, `(.L_x_907) ;  /* 0x000000000f087348 */ /* 0x000fea0003c00000 */
[----:B------:R0:W1:Y:S02]  /*306e0*/  SHFL.UP P6, R14, R13, R12, R11 ;  /* 0x0400000c0d0e7389 */ /* 0x00006400000c000b */
[----:B01----:R-:W-:Y:S01]  /*306f0*/  ENDCOLLECTIVE ;  /* 0x000000000000791b */ /* 0x003fe20003800000 */
.L_x_907:
[----:B------:R-:W-:Y:S02]  /*30700*/  IMAD.MOV.U32 R12, RZ, RZ, 0x1f ;  /* 0x0000001fff0c7424 */ /* 0x000fe400078e00ff */
[----:B------:R-:W-:Y:S01]  /*30710*/  IMAD.MOV.U32 R11, RZ, RZ, 0x1f ;  /* 0x0000001fff0b7424 */ /* 0x000fe200078e00ff */
[----:B------:R-:W-:-:S04]  /*30720*/  MOV R2, R14 ;  /* 0x0000000e00027202 */ /* 0x000fc80000000f00 */
[----:B------:R-:W-:-:S05]  /*30730*/  SEL R2, R2, RZ, P5 ;  /* 0x000000ff02027207 */ /* 0x000fca0002800000 */
[----:B------:R-:W-:-:S04]  /*30740*/  IMAD.IADD R3, R0, 0x1, R2 ;  /* 0x0000000100037824 */ /* 0x000fc800078e0202 */
[----:B------:R-:W-:-:S07]  /*30750*/  IMAD.MOV.U32 R13, RZ, RZ, R3 ;  /* 0x000000ffff0d7224 */ /* 0x000fce00078e0003 */
[----:B------:R-:W-:Y:S05]  /*30760*/  WARPSYNC.COLLECTIVE R15, `(.L_x_908) ;  /* 0x000000000f087348 */ /* 0x000fea0003c00000 */
[----:B------:R0:W1:Y:S02]  /*30770*/  SHFL.IDX P6, R14, R13, R12, R11 ;  /* 0x0000000c0d0e7389 */ /* 0x00006400000c000b */
[----:B01----:R-:W-:Y:S01]  /*30780*/  ENDCOLLECTIVE ;  /* 0x000000000000791b */ /* 0x003fe20003800000 */
.L_x_908:
[----:B------:R-:W-:Y:S01]  /*30790*/  MOV R9, R14 ;  /* 0x0000000e00097202 */ /* 0x000fe20000000f00 */
[----:B------:R-:W-:Y:S06]  /*307a0*/  BRA `(.L_x_909) ;  /* 0xffffff8c00387947 */ /* 0x000fec000383ffff */
.L_x_650:
[----:B------:R-:W-:Y:S01]  /*307b0*/  BSSY B0, `(.L_x_910) ;  /* 0x0000008000007945 */ /* 0x000fe20003800000 */
[----:B------:R-:W-:Y:S01]  /*307c0*/  IMAD.MOV.U32 R13, RZ, RZ, R2 ;  /* 0x000000ffff0d7224 */ /* 0x000fe200078e0002 */
[----:B------:R-:W-:Y:S01]  /*307d0*/  MOV R15, 0xffffffff ;  /* 0xffffffff000f7802 */ /* 0x000fe20000000f00 */
[----:B------:R-:W-:Y:S02]  /*307e0*/  IMAD.MOV.U32 R12, RZ, RZ, 0x1 ;  /* 0x00000001ff0c7424 */ /* 0x000fe400078e00ff */
[----:B------:R-:W-:-:S07]  /*307f0*/  IMAD.MOV.U32 R11, RZ, RZ, RZ ;  /* 0x000000ffff0b7224 */ /* 0x000fce00078e00ff */
[----:B------:R-:W-:Y:S05]  /*30800*/  WARPSYNC.COLLECTIVE R15, `(.L_x_911) ;  /* 0x000000000f087348 */ /* 0x000fea0003c00000 */
[----:B------:R0:W1:Y:S02]  /*30810*/  SHFL.UP P6, R14, R13, R12, R11 ;  /* 0x0400000c0d0e7389 */ /* 0x00006400000c000b */
[----:B01----:R-:W-:Y:S01]  /*30820*/  ENDCOLLECTIVE ;  /* 0x000000000000791b */ /* 0x003fe20003800000 */
.L_x_911:
[----:B------:R-:W-:Y:S05]  /*30830*/  BSYNC B0 ;  /* 0x0000000000007941 */ /* 0x000fea0003800000 */
.L_x_910:
[----:B------:R-:W-:Y:S01]  /*30840*/  IMAD.MOV.U32 R3, RZ, RZ, R14 ;  /* 0x000000ffff037224 */ /* 0x000fe200078e000e */
[----:B------:R-:W-:Y:S01]  /*30850*/  MOV R11, RZ ;  /* 0x000000ff000b7202 */ /* 0x000fe20000000f00 */
[----:B------:R-:W-:Y:S02]  /*30860*/  IMAD.MOV.U32 R12, RZ, RZ, 0x2 ;  /* 0x00000002ff0c7424 */ /* 0x000fe400078e00ff */
[----:B------:R-:W-:Y:S01]  /*30870*/  IMAD.MOV.U32 R15, RZ, RZ, -0x1 ;  /* 0xffffffffff0f7424 */ /* 0x000fe200078e00ff */
[----:B------:R-:W-:-:S05]  /*30880*/  SEL R3, R3, RZ, P1 ;  /* 0x000000ff03037207 */ /* 0x000fca0000800000 */
[----:B------:R-:W-:-:S04]  /*30890*/  IMAD.IADD R2, R2, 0x1, R3 ;  /* 0x0000000102027824 */ /* 0x000fc800078e0203 */
[----:B------:R-:W-:-:S07]  /*308a0*/  IMAD.MOV.U32 R13, RZ, RZ, R2 ;  /* 0x000000ffff0d7224 */ /* 0x000fce00078e0002 */
[----:B------:R-:W-:Y:S05]  /*308b0*/  WARPSYNC.COLLECTIVE R15, `(.L_x_912) ;  /* 0x000000000f087348 */ /* 0x000fea0003c00000 */
[----:B------:R0:W1:Y:S02]  /*308c0*/  SHFL.UP P6, R14, R13, R12, R11 ;  /* 0x0400000c0d0e7389 */ /* 0x00006400000c000b */
[----:B01----:R-:W-:Y:S01]  /*308d0*/  ENDCOLLECTIVE ;  /* 0x000000000000791b */ /* 0x003fe20003800000 */
.L_x_912:
        /* <DEDUP_REMOVED lines=8> */
.L_x_913:
        /* <DEDUP_REMOVED lines=8> */
.L_x_914:
[----:B------:R-:W-:Y:S01]  /*309e0*/  IMAD.MOV.U32 R12, RZ, RZ, 0x10 ;  /* 0x00000010ff0c7424 */ /* 0x000fe200078e00ff */
[----:B------:R-:W-:-:S04]  /*309f0*/  MOV R3, R14 ;  /* 0x0000000e00037202 */ /* 0x000fc80000000f00 */
[----:B------:R-:W-:-:S05]  /*30a00*/  SEL R3, R3, RZ, P4 ;  /* 0x000000ff03037207 */ /* 0x000fca0002000000 */
[----:B------:R-:W-:-:S04]  /*30a10*/  IMAD.IADD R2, R2, 0x1, R3 ;  /* 0x0000000102027824 */ /* 0x000fc800078e0203 */
[----:B------:R-:W-:-:S07]  /*30a20*/  IMAD.MOV.U32 R13, RZ, RZ, R2 ;  /* 0x000000ffff0d7224 */ /* 0x000fce00078e0002 */
[----:B------:R-:W-:Y:S05]  /*30a30*/  WARPSYNC.COLLECTIVE R15, `(.L_x_915) ;  /* 0x000000000f087348 */ /* 0x000fea0003c00000 */
[----:B------:R0:W1:Y:S02]  /*30a40*/  SHFL.UP P6, R14, R13, R12, R11 ;  /* 0x0400000c0d0e7389 */ /* 0x00006400000c000b */
[----:B01----:R-:W-:Y:S01]  /*30a50*/  ENDCOLLECTIVE ;  /* 0x000000000000791b */ /* 0x003fe20003800000 */
.L_x_915:
[----:B------:R-:W-:Y:S02]  /*30a60*/  IMAD.MOV.U32 R12, RZ, RZ, 0x1f ;  /* 0x0000001fff0c7424 */ /* 0x000fe400078e00ff */
[----:B------:R-:W-:Y:S02]  /*30a70*/  IMAD.MOV.U32 R11, RZ, RZ, 0x1f ;  /* 0x0000001fff0b7424 */ /* 0x000fe400078e00ff */
[----:B------:R-:W-:-:S05]  /*30a80*/  IMAD.MOV.U32 R3, RZ, RZ, R14 ;  /* 0x000000ffff037224 */ /* 0x000fca00078e000e */
[----:B------:R-:W-:-:S04]  /*30a90*/  SEL R3, R3, RZ, P5 ;  /* 0x000000ff03037207 */ /* 0x000fc80002800000 */
[----:B------:R-:W-:-:S05]  /*30aa0*/  IADD3 R3, R2, R3, RZ ;  /* 0x0000000302037210 */ /* 0x000fca0007ffe0ff */
[----:B------:R-:W-:-:S07]  /*30ab0*/  IMAD.MOV.U32 R13, RZ, RZ, R3 ;  /* 0x000000ffff0d7224 */ /* 0x000fce00078e0003 */
[----:B------:R-:W-:Y:S05]  /*30ac0*/  WARPSYNC.COLLECTIVE R15, `(.L_x_916) ;  /* 0x000000000f087348 */ /* 0x000fea0003c00000 */
[----:B------:R0:W1:Y:S02]  /*30ad0*/  SHFL.IDX P6, R14, R13, R12, R11 ;  /* 0x0000000c0d0e7389 */ /* 0x00006400000c000b */
[----:B01----:R-:W-:Y:S01]  /*30ae0*/  ENDCOLLECTIVE ;  /* 0x000000000000791b */ /* 0x003fe20003800000 */
.L_x_916:
[----:B------:R-:W-:Y:S01]  /*30af0*/  IMAD.MOV.U32 R9, RZ, RZ, R14 ;  /* 0x000000ffff097224 */ /* 0x000fe200078e000e */
[----:B------:R-:W-:Y:S06]  /*30b00*/  BRA `(.L_x_917) ;  /* 0xffffff8c00107947 */ /* 0x000fec000383ffff */
.L_x_652:
[----:B------:R-:W-:Y:S01]  /*30b10*/  BSSY B0, `(.L_x_918) ;  /* 0x0000006000007945 */ /* 0x000fe20003800000 */
[----:B------:R-:W-:Y:S02]  /*30b20*/  PLOP3.LUT P6, PT, P6, PT, PT, 0x8, 0x0 ;  /* 0x000000000000781c */ /* 0x000fe400037ce170 */
[----:B------:R-:W-:-:S11]  /*30b30*/  MOV R15, 0xffffffff ;  /* 0xffffffff000f7802 */ /* 0x000fd60000000f00 */
[----:B0-----:R-:W-:Y:S05]  /*30b40*/  WARPSYNC.COLLECTIVE R15, `(.L_x_919) ;  /* 0x000000000f087348 */ /* 0x001fea0003c00000 */
[----:B------:R-:W-:Y:S01]  /*30b50*/  VOTE.ANY R14, PT, P6 ;  /* 0x00000000000e7806 */ /* 0x000fe200030e0100 */
[----:B0-----:R-:W-:Y:S06]  /*30b60*/  ENDCOLLECTIVE ;  /* 0x000000000000791b */ /* 0x001fec0003800000 */
.L_x_919:
[----:B------:R-:W-:Y:S05]  /*30b70*/  BSYNC B0 ;  /* 0x0000000000007941 */ /* 0x000fea0003800000 */
.L_x_918:
[----:B------:R-:W-:Y:S01]  /*30b80*/  IMAD.MOV.U32 R3, RZ, RZ, R14 ;  /* 0x000000ffff037224 */ /* 0x000fe200078e000e */
[----:B------:R-:W-:Y:S01]  /*30b90*/  MOV R15, 0xffffffff ;  /* 0xffffffff000f7802 */ /* 0x000fe20000000f00 */
[----:B------:R-:W-:Y:S02]  /*30ba0*/  IMAD.MOV.U32 R13, RZ, RZ, R4 ;  /* 0x000000ffff0d7224 */ /* 0x000fe400078e0004 */
[----:B------:R-:W0:Y:S01]  /*30bb0*/  POPC R0, R3 ;  /* 0x0000000300007309 */ /* 0x000e220000000000 */
[----:B------:R-:W-:Y:S02]  /*30bc0*/  IMAD.MOV.U32 R11, RZ, RZ, 0x1f ;  /* 0x0000001fff0b7424 */ /* 0x000fe400078e00ff */
[----:B0-----:R-:W-:-:S07]  /*30bd0*/  IMAD.MOV.U32 R12, RZ, RZ, R0 ;  /* 0x000000ffff0c7224 */ /* 0x001fce00078e0000 */
[----:B------:R-:W-:Y:S05]  /*30be0*/  WARPSYNC.COLLECTIVE R15, `(.L_x_920) ;  /* 0x000000000f087348 */ /* 0x000fea0003c00000 */
[----:B------:R0:W1:Y:S02]  /*30bf0*/  SHFL.IDX P6, R14, R13, R12, R11 ;  /* 0x0000000c0d0e7389 */ /* 0x00006400000c000b */
[----:B01----:R-:W-:Y:S01]  /*30c00*/  ENDCOLLECTIVE ;  /* 0x000000000000791b */ /* 0x003fe20003800000 */
.L_x_920:
[----:B------:R-:W-:Y:S02]  /*30c10*/  IMAD.MOV.U32 R13, RZ, RZ, R6 ;  /* 0x000000ffff0d7224 */ /* 0x000fe400078e0006 */
[----:B------:R-:W-:-:S07]  /*30c20*/  IMAD.MOV.U32 R4, RZ, RZ, R14 ;  /* 0x000000ffff047224 */ /* 0x000fce00078e000e */
[----:B------:R-:W-:Y:S05]  /*30c30*/  WARPSYNC.COLLECTIVE R15, `(.L_x_921) ;  /* 0x000000000f087348 */ /* 0x000fea0003c00000 */
[----:B------:R0:W1:Y:S02]  /*30c40*/  SHFL.IDX P6, R14, R13, R12, R11 ;  /* 0x0000000c0d0e7389 */ /* 0x00006400000c000b */
[----:B01----:R-:W-:Y:S01]  /*30c50*/  ENDCOLLECTIVE ;  /* 0x000000000000791b */ /* 0x003fe20003800000 */
.L_x_921:
[----:B------:R-:W-:Y:S01]  /*30c60*/  IMAD.MOV.U32 R6, RZ, RZ, R14 ;  /* 0x000000ffff067224 */ /* 0x000fe200078e000e */
[----:B------:R-:W-:Y:S06]  /*30c70*/  BRA `(.L_x_922) ;  /* 0xffffff8800f47947 */ /* 0x000fec000383ffff */
.L_x_654:
[----:B------:R-:W-:Y:S01]  /*30c80*/  BSSY B0, `(.L_x_923) ;  /* 0x0000007000007945 */ /* 0x000fe20003800000 */
[----:B------:R-:W-:Y:S01]  /*30c90*/  IMAD.MOV.U32 R13, RZ, RZ, R7 ;  /* 0x000000ffff0d7224 */ /* 0x000fe200078e0007 */
[----:B------:R-:W-:Y:S01]  /*30ca0*/  MOV R11, 0x1f ;  /* 0x0000001f000b7802 */ /* 0x000fe20000000f00 */
[----:B------:R-:W-:-:S07]  /*30cb0*/  IMAD.MOV.U32 R15, RZ, RZ, -0x1 ;  /* 0xffffffffff0f7424 */ /* 0x000fce00078e00ff */
[----:B012---:R-:W-:Y:S05]  /*30cc0*/  WARPSYNC.COLLECTIVE R15, `(.L_x_924) ;  /* 0x000000000f087348 */ /* 0x007fea0003c00000 */
[----:B------:R3:W4:Y:S02]  /*30cd0*/  SHFL.IDX P6, R14, R13, R12, R11 ;  /* 0x0000000c0d0e7389 */ /* 0x00072400000c000b */
[----:B01234-:R-:W-:Y:S01]  /*30ce0*/  ENDCOLLECTIVE ;  /* 0x000000000000791b */ /* 0x01ffe20003800000 */
.L_x_924:
[----:B------:R-:W-:Y:S05]  /*30cf0*/  BSYNC B0 ;  /* 0x0000000000007941 */ /* 0x000fea0003800000 */
.L_x_923:
[----:B------:R-:W-:Y:S01]  /*30d00*/  IMAD.MOV.U32 R7, RZ, RZ, R14 ;  /* 0x000000ffff077224 */ /* 0x000fe200078e000e */
[----:B------:R-:W-:Y:S06]  /*30d10*/  BRA `(.L_x_925) ;  /* 0xffffff8800e47947 */ /* 0x000fec000383ffff */
.L_x_658:
[----:B0-----:R0:W1:Y:S02]  /*30d20*/  SYNCS.PHASECHK.TRANS64.TRYWAIT P0, [R0+URZ+0x38820], R3 ;  /* 0x03882003000075a7 */ /* 0x001064000800017f */
[----:B-1----:R-:W-:Y:S05]  /*30d30*/  @!P0 NANOSLEEP.SYNCS 0x989680 ;  /* 0x009896800000895d */ /* 0x002fea0003900000 */
[----:B------:R-:W1:Y:S02]  /*30d40*/  @!P0 SYNCS.PHASECHK.TRANS64 P0, [R0+URZ+0x38820], R3 ;  /* 0x03882003000085a7 */ /* 0x000e64000800007f */
[----:B-1----:R-:W-:Y:S05]  /*30d50*/  @!P0 BRA `(.L_x_658) ;  /* 0xfffffffc00f08947 */ /* 0x002fea000383ffff */
[----:B------:R-:W-:Y:S05]  /*30d60*/  BRA `(.L_x_926) ;  /* 0xffffff90007c7947 */ /* 0x000fea000383ffff */
.L_x_659:
[----:B------:R-:W1:Y:S01]  /*30d70*/  S2R R2, SR_TID.X ;  /* 0x0000000000027919 */ /* 0x000e620000002100 */
[----:B------:R-:W-:Y:S01]  /*30d80*/  BSSY B0, `(.L_x_927) ;  /* 0x000000a000007945 */ /* 0x000fe20003800000 */
[----:B------:R-:W-:Y:S01]  /*30d90*/  IMAD.MOV.U32 R12, RZ, RZ, RZ ;  /* 0x000000ffff0c7224 */ /* 0x000fe200078e00ff */
[----:B------:R-:W-:Y:S01]  /*30da0*/  MOV R11, 0x1f ;  /* 0x0000001f000b7802 */ /* 0x000fe20000000f00 */
[----:B------:R-:W-:Y:S01]  /*30db0*/  IMAD.MOV.U32 R15, RZ, RZ, -0x1 ;  /* 0xffffffffff0f7424 */ /* 0x000fe200078e00ff */
[----:B-1----:R-:W-:-:S04]  /*30dc0*/  SHF.R.U32.HI R2, RZ, 0x5, R2 ;  /* 0x00000005ff027819 */ /* 0x002fc80000011602 */
[----:B------:R-:W-:-:S05]  /*30dd0*/  LOP3.LUT R2, R2, 0x3, RZ, 0xc0, !PT ;  /* 0x0000000302027812 */ /* 0x000fca00078ec0ff */
[----:B------:R-:W-:-:S07]  /*30de0*/  IMAD.MOV.U32 R13, RZ, RZ, R2 ;  /* 0x000000ffff0d7224 */ /* 0x000fce00078e0002 */
[----:B0-----:R-:W-:Y:S05]  /*30df0*/  WARPSYNC.COLLECTIVE R15, `(.L_x_928) ;  /* 0x000000000f087348 */ /* 0x001fea0003c00000 */
[----:B------:R1:W2:Y:S02]  /*30e00*/  SHFL.IDX P6, R14, R13, R12, R11 ;  /* 0x0000000c0d0e7389 */ /* 0x0002a400000c000b */
[----:B012---:R-:W-:Y:S01]  /*30e10*/  ENDCOLLECTIVE ;  /* 0x000000000000791b */ /* 0x007fe20003800000 */
.L_x_928:
[----:B------:R-:W-:Y:S05]  /*30e20*/  BSYNC B0 ;  /* 0x0000000000007941 */ /* 0x000fea0003800000 */
.L_x_927:
[----:B------:R-:W-:Y:S05]  /*30e30*/  BRA `(.L_x_929) ;  /* 0xffffff9000647947 */ /* 0x000fea000383ffff */
.L_x_660:
[----:B------:R-:W-:Y:S01]  /*30e40*/  BSSY B0, `(.L_x_930) ;  /* 0x0000006000007945 */ /* 0x000fe20003800000 */
[----:B------:R-:W-:-:S07]  /*30e50*/  IMAD.MOV.U32 R15, RZ, RZ, -0x1 ;  /* 0xffffffffff0f7424 */ /* 0x000fce00078e00ff */
[----:B01----:R-:W-:Y:S05]  /*30e60*/  WARPSYNC.COLLECTIVE R15, `(.L_x_931) ;  /* 0x000000000f0c7348 */ /* 0x003fea0003c00000 */
[----:B------:R-:W-:Y:S02]  /*30e70*/  ELECT P6, UR62, PT ;  /* 0x00000000003e782f */ /* 0x000fe400038c0000 */
[----:B------:R-:W-:Y:S01]  /*30e80*/  MOV R14, UR62 ;  /* 0x0000003e000e7c02 */ /* 0x000fe20008000f00 */
[----:B01----:R-:W-:Y:S10]  /*30e90*/  ENDCOLLECTIVE ;  /* 0x000000000000791b */ /* 0x003ff40003800000 */
.L_x_931:
[----:B------:R-:W-:Y:S05]  /*30ea0*/  BSYNC B0 ;  /* 0x0000000000007941 */ /* 0x000fea0003800000 */
.L_x_930:
[----:B------:R-:W-:Y:S05]  /*30eb0*/  BRA `(.L_x_932) ;  /* 0xffffff9000587947 */ /* 0x000fea000383ffff */
.L_x_662:
[----:B0-----:R0:W1:Y:S02]  /*30ec0*/  SYNCS.PHASECHK.TRANS64.TRYWAIT P1, [R6+URZ], R5 ;  /* 0x00000005060075a7 */ /* 0x001064000802017f */
[----:B-1----:R-:W-:Y:S05]  /*30ed0*/  @!P1 NANOSLEEP.SYNCS 0x989680 ;  /* 0x009896800000995d */ /* 0x002fea0003900000 */
[----:B------:R-:W1:Y:S02]  /*30ee0*/  @!P1 SYNCS.PHASECHK.TRANS64 P1, [R6+URZ], R5 ;  /* 0x00000005060095a7 */ /* 0x000e64000802007f */
[----:B-1----:R-:W-:Y:S05]  /*30ef0*/  @!P1 BRA `(.L_x_662) ;  /* 0xfffffffc00f09947 */ /* 0x002fea000383ffff */
[----:B------:R-:W-:Y:S05]  /*30f00*/  BRA `(.L_x_933) ;  /* 0xffffff9000947947 */ /* 0x000fea000383ffff */
.L_x_663:
[----:B-1----:R1:W2:Y:S02]  /*30f10*/  SYNCS.PHASECHK.TRANS64.TRYWAIT P1, [R7+URZ], R2 ;  /* 0x00000002070075a7 */ /* 0x0022a4000802017f */
[----:B--2---:R-:W-:Y:S05]  /*30f20*/  @!P1 NANOSLEEP.SYNCS 0x989680 ;  /* 0x009896800000995d */ /* 0x004fea0003900000 */
[----:B------:R-:W2:Y:S02]  /*30f30*/  @!P1 SYNCS.PHASECHK.TRANS64 P1, [R7+URZ], R2 ;  /* 0x00000002070095a7 */ /* 0x000ea4000802007f */
[----:B--2---:R-:W-:Y:S05]  /*30f40*/  @!P1 BRA `(.L_x_663) ;  /* 0xfffffffc00f09947 */ /* 0x004fea000383ffff */
[----:B------:R-:W-:Y:S05]  /*30f50*/  BRA `(.L_x_934) ;  /* 0xffffff9000887947 */ /* 0x000fea000383ffff */
.L_x_665:
[----:B--2---:R2:W3:Y:S02]  /*30f60*/  SYNCS.PHASECHK.TRANS64.TRYWAIT P1, [R4+URZ+0x38860], R5 ;  /* 0x03886005040075a7 */ /* 0x0044e4000802017f */
[----:B---3--:R-:W-:Y:S05]  /*30f70*/  @!P1 NANOSLEEP.SYNCS 0x989680 ;  /* 0x009896800000995d */ /* 0x008fea0003900000 */
[----:B------:R-:W3:Y:S02]  /*30f80*/  @!P1 SYNCS.PHASECHK.TRANS64 P1, [R4+URZ+0x38860], R5 ;  /* 0x03886005040095a7 */ /* 0x000ee4000802007f */
[----:B---3--:R-:W-:Y:S05]  /*30f90*/  @!P1 BRA `(.L_x_665) ;  /* 0xfffffffc00f09947 */ /* 0x008fea000383ffff */
[----:B------:R-:W-:Y:S05]  /*30fa0*/  BRA `(.L_x_935) ;  /* 0xffffff90008c7947 */ /* 0x000fea000383ffff */
.L_x_667:
[----:B---3--:R3:W4:Y:S02]  /*30fb0*/  SYNCS.PHASECHK.TRANS64.TRYWAIT P1, [R3+URZ+0x38860], R2 ;  /* 0x03886002030075a7 */ /* 0x008724000802017f */
[----:B----4-:R-:W-:Y:S05]  /*30fc0*/  @!P1 NANOSLEEP.SYNCS 0x989680 ;  /* 0x009896800000995d */ /* 0x010fea0003900000 */
[----:B------:R-:W4:Y:S02]  /*30fd0*/  @!P1 SYNCS.PHASECHK.TRANS64 P1, [R3+URZ+0x38860], R2 ;  /* 0x03886002030095a7 */ /* 0x000f24000802007f */
[----:B----4-:R-:W-:Y:S05]  /*30fe0*/  @!P1 BRA `(.L_x_667) ;  /* 0xfffffffc00f09947 */ /* 0x010fea000383ffff */
[----:B------:R-:W-:Y:S05]  /*30ff0*/  BRA `(.L_x_936) ;  /* 0xffffff90008c7947 */ /* 0x000fea000383ffff */
.L_x_669:
[----:B----4-:R4:W0:Y:S02]  /*31000*/  SYNCS.PHASECHK.TRANS64.TRYWAIT P0, [R4+URZ+0x38880], R5 ;  /* 0x03888005040075a7 */ /* 0x010824000800017f */
[----:B0-----:R-:W-:Y:S05]  /*31010*/  @!P0 NANOSLEEP.SYNCS 0x989680 ;  /* 0x009896800000895d */ /* 0x001fea0003900000 */
[----:B------:R-:W0:Y:S02]  /*31020*/  @!P0 SYNCS.PHASECHK.TRANS64 P0, [R4+URZ+0x38880], R5 ;  /* 0x03888005040085a7 */ /* 0x000e24000800007f */
[----:B0-----:R-:W-:Y:S05]  /*31030*/  @!P0 BRA `(.L_x_669) ;  /* 0xfffffffc00f08947 */ /* 0x001fea000383ffff */
[----:B------:R-:W-:Y:S05]  /*31040*/  BRA `(.L_x_670) ;  /* 0xffffff9000887947 */ /* 0x000fea000383ffff */
.L_x_937:
        /* <DEDUP_REMOVED lines=11> */
.L_x_3136:


//--------------------- .text._ZN7cutlass13device_kernelIN5flash11enable_sm90INS1_16FlashAttnFwdSm90INS1_25CollectiveMainloopFwdSm90ILi2EN4cute5tupleIJNS5_1CILi1EEES8_S8_EEENS6_IJNS7_ILi128EEENS7_ILi64EEENS7_ILi256EEEEEELi256ENS_12float_e4m3_tEfNS_4arch4Sm90ELb0ELb1ELb0ELb0ELb0ELb0ELb0ELb1ELb1ELb1ELb1ELb0EEENS1_21CollectiveEpilogueFwdINS6_IJSA_SC_SB_EEES9_NS_10bfloat16_tESG_Li256ELb0ELb1ELb1ELb1EEENS1_19SingleTileSchedulerILb0ELb1ELb1ELi128EEEEEEEEEvNT_6ParamsE --------------------------
	.section	.text._ZN7cutlass13device_kernelIN5flash11enable_sm90INS1_16FlashAttnFwdSm90INS1_25CollectiveMainloopFwdSm90ILi2EN4cute5tupleIJNS5_1CILi1EEES8_S8_EEENS6_IJNS7_ILi128EEENS7_ILi64EEENS7_ILi256EEEEEELi256ENS_12float_e4m3_tEfNS_4arch4Sm90ELb0ELb1ELb0ELb0ELb0ELb0ELb0ELb1ELb1ELb1ELb1ELb0EEENS1_21CollectiveEpilogueFwdINS6_IJSA_SC_SB_EEES9_NS_10bfloat16_tESG_Li256ELb0ELb1ELb1ELb1EEENS1_19SingleTileSchedulerILb0ELb1ELb1ELi128EEEEEEEEEvNT_6ParamsE,"ax",@progbits
	.align	128
.text._ZN7cutlass13device_kernelIN5flash11enable_sm90INS1_16FlashAttnFwdSm90INS1_25CollectiveMainloopFwdSm90ILi2EN4cute5tupleIJNS5_1CILi1EEES8_S8_EEENS6_IJNS7_ILi128EEENS7_ILi64EEENS7_ILi256EEEEEELi256ENS_12float_e4m3_tEfNS_4arch4Sm90ELb0ELb1ELb0ELb0ELb0ELb0ELb0ELb1ELb1ELb1ELb1ELb0EEENS1_21CollectiveEpilogueFwdINS6_IJSA_SC_SB_EEES9_NS_10bfloat16_tESG_Li256ELb0ELb1ELb1ELb1EEENS1_19SingleTileSchedulerILb0ELb1ELb1ELi128EEEEEEEEEvNT_6ParamsE:
        .type           _ZN7cutlass13device_kernelIN5flash11enable_sm90INS1_16FlashAttnFwdSm90INS1_25CollectiveMainloopFwdSm90ILi2EN4cute5tupleIJNS5_1CILi1EEES8_S8_EEENS6_IJNS7_ILi128EEENS7_ILi64EEENS7_ILi256EEEEEELi256ENS_12float_e4m3_tEfNS_4arch4Sm90ELb0ELb1ELb0ELb0ELb0ELb0ELb0ELb1ELb1ELb1ELb1ELb0EEENS1_21CollectiveEpilogueFwdINS6_IJSA_SC_SB_EEES9_NS_10bfloat16_tESG_Li256ELb0ELb1ELb1ELb1EEENS1_19SingleTileSchedulerILb0ELb1ELb1ELi128EEEEEEEEEvNT_6ParamsE,@function
        .size           _ZN7cutlass13device_kernelIN5flash11enable_sm90INS1_16FlashAttnFwdSm90INS1_25CollectiveMainloopFwdSm90ILi2EN4cute5tupleIJNS5_1CILi1EEES8_S8_EEENS6_IJNS7_ILi128EEENS7_ILi64EEENS7_ILi256EEEEEELi256ENS_12float_e4m3_tEfNS_4arch4Sm90ELb0ELb1ELb0ELb0ELb0ELb0ELb0ELb1ELb1ELb1ELb1ELb0EEENS1_21CollectiveEpilogueFwdINS6_IJSA_SC_SB_EEES9_NS_10bfloat16_tESG_Li256ELb0ELb1ELb1ELb1EEENS1_19SingleTileSchedulerILb0ELb1ELb1ELi128EEEEEEEEEvNT_6ParamsE,(.L_x_3137 - _ZN7cutlass13device_kernelIN5flash11enable_sm90INS1_16FlashAttnFwdSm90INS1_25CollectiveMainloopFwdSm90ILi2EN4cute5tupleIJNS5_1CILi1EEES8_S8_EEENS6_IJNS7_ILi128EEENS7_ILi64EEENS7_ILi256EEEEEELi256ENS_12float_e4m3_tEfNS_4arch4Sm90ELb0ELb1ELb0ELb0ELb0ELb0ELb0ELb1ELb1ELb1ELb1ELb0EEENS1_21CollectiveEpilogueFwdINS6_IJSA_SC_SB_EEES9_NS_10bfloat16_tESG_Li256ELb0ELb1ELb1ELb1EEENS1_19SingleTileSchedulerILb0ELb1ELb1ELi128EEEEEEEEEvNT_6ParamsE)
        .other          _ZN7cutlass13device_kernelIN5flash11enable_sm90INS1_16FlashAttnFwdSm90INS1_25CollectiveMainloopFwdSm90ILi2EN4cute5tupleIJNS5_1CILi1EEES8_S8_EEENS6_IJNS7_ILi128EEENS7_ILi64EEENS7_ILi256EEEEEELi256ENS_12float_e4m3_tEfNS_4arch4Sm90ELb0ELb1ELb0ELb0ELb0ELb0ELb0ELb1ELb1ELb1ELb1ELb0EEENS1_21CollectiveEpilogueFwdINS6_IJSA_SC_SB_EEES9_NS_10bfloat16_tESG_Li256ELb0ELb1ELb1ELb1EEENS1_19SingleTileSchedulerILb0ELb1ELb1ELi128EEEEEEEEEvNT_6ParamsE,@"STO_CUDA_ENTRY STV_DEFAULT"
_ZN7cutlass13device_kernelIN5flash11enable_sm90INS1_16FlashAttnFwdSm90INS1_25CollectiveMainloopFwdSm90ILi2EN4cute5tupleIJNS5_1CILi1EEES8_S8_EEENS6_IJNS7_ILi128EEENS7_ILi64EEENS7_ILi256EEEEEELi256ENS_12float_e4m3_tEfNS_4arch4Sm90ELb0ELb1ELb0ELb0ELb0ELb0ELb0ELb1ELb1ELb1ELb1ELb0EEENS1_21CollectiveEpilogueFwdINS6_IJSA_SC_SB_EEES9_NS_10bfloat16_tESG_Li256ELb0ELb1ELb1ELb1EEENS1_19SingleTileSchedulerILb0ELb1ELb1ELi128EEEEEEEEEvNT_6ParamsE:
        /* <DEDUP_REMOVED lines=18> */
.L_x_939:
[----:B------:R-:W-:Y:S05]  /*0120*/  BSYNC B0 ;  /* 0x0000000000007941 */ /* 0x000fea0003800000 */
.L_x_938:
        /* <DEDUP_REMOVED lines=41> */
.L_x_940:
        /* <DEDUP_REMOVED lines=22> */
.L_x_941:
        /* <DEDUP_REMOVED lines=18> */
.L_x_942:
        /* <DEDUP_REMOVED lines=22> */
.L_x_943:
        /* <DEDUP_REMOVED lines=22> */
.L_x_944:
        /* <DEDUP_REMOVED lines=8> */
.L_x_947:
[----:B------:R-:W-:-:S08]  /*0980*/  NOP ;  /* 0x0000000000007918 */ /* 0x000fd00000000000 */
[----:B------:R-:W0:Y:S02]  /*0990*/  USETMAXREG.TRY_ALLOC.CTAPOOL UP0, 0xf0 ;  /* 0x000000f0000079c8 */ /* 0x000e240008000600 */
[----:B0-----:R-:W-:-:S13]  /*09a0*/  PLOP3.LUT P0, PT, PT, PT, UP0, 0x80, 0x0 ;  /* 0x000000000000781c */ /* 0x001fda0003f0f008 */
[----:B------:R-:W-:Y:S05]  /*09b0*/  @!P0 BRA `(.L_x_947) ;  /* 0xfffffffc00f08947 */ /* 0x000fea000383ffff */
[----:B------:R-:W0:Y:S01]  /*09c0*/  S2UR UR6, SR_CTAID.Y ;  /* 0x00000000000679c3 */ /* 0x000e220000002600 */
[----:B------:R-:W-:Y:S01]  /*09d0*/  LOP3.LUT R0, R19, 0xffffff80, RZ, 0xc0, !PT ;  /* 0xffffff8013007812 */ /* 0x000fe200078ec0ff */
[----:B------:R-:W-:Y:S02]  /*09e0*/  ULDC UR7, c[0x0][0xc50] ;  /* 0x0003140000077ab9 */ /* 0x000fe40000000800 */
[----:B------:R-:W-:-:S04]  /*09f0*/  UISETP.NE.AND UP0, UPT, UR7, 0x1, UPT ;  /* 0x000000010700788c */ /* 0x000fc8000bf05270 */
[----:B------:R-:W-:Y:S08]  /*0a00*/  BAR.ARV 0x8, 0x180 ;  /* 0x0206000000007b1d */ /* 0x000ff00000002000 */
[----:B------:R-:W1:Y:S01]  /*0a10*/  S2UR UR36, SR_CTAID.Z ;  /* 0x00000000002479c3 */ /* 0x000e620000002700 */
[----:B------:R-:W-:Y:S01]  /*0a20*/  ISETP.NE.AND P0, PT, R0, 0x80, PT ;  /* 0x000000800000780c */ /* 0x000fe20003f05270 */
[----:B------:R-:W-:Y:S01]  /*0a30*/  @UP0 ULDC UR4, c[0x0][0xc54] ;  /* 0x0003150000040ab9 */ /* 0x000fe20000000800 */
[----:B------:R-:W-:Y:S01]  /*0a40*/  @UP0 ULDC UR8, c[0x0][0xc58] ;  /* 0x0003160000080ab9 */ /* 0x000fe20000000800 */
[----:B0-----:R-:W-:-:S10]  /*0a50*/  UIMAD.WIDE.U32 UR4, UR6, UR4, URZ ;  /* 0x00000004060472a5 */ /* 0x001fd4000f8e003f */
[----:B------:R-:W-:Y:S06]  /*0a60*/  @!P0 BAR.ARV 0x9, 0x100 ;  /* 0x0244000000008b1d */ /* 0x000fec0000002000 */
[----:B------:R-:W-:Y:S01]  /*0a70*/  UMOV UR42, UR6 ;  /* 0x00000006002a7c82 */ /* 0x000fe20008000000 */
[----:B------:R-:W-:Y:S01]  /*0a80*/  @UP0 USHF.R.U32.HI UR42, URZ, UR8, UR5 ;  /* 0x000000083f2a0299 */ /* 0x000fe20008011605 */
[----:B-1----:R-:W-:-:S03]  /*0a90*/  ISETP.LE.AND P0, PT, RZ, UR36, PT ;  /* 0x00000024ff007c0c */ /* 0x002fc6000bf03270 */
[----:B------:R-:W-:-:S04]  /*0aa0*/  UIADD3 UR4, -UR42, URZ, URZ ;  /* 0x0000003f2a047290 */ /* 0x000fc8000fffe13f */
[----:B------:R-:W-:-:S06]  /*0ab0*/  UIMAD UR6, UR7, UR4, UR6 ;  /* 0x00000004070672a4 */ /* 0x000fcc000f8e0206 */
[----:B------:R-:W-:Y:S06]  /*0ac0*/  @!P0 BRA `(.L_x_948) ;  /* 0x0000012400c88947 */ /* 0x000fec0003800000 */
[----:B------:R-:W-:Y:S01]  /*0ad0*/  ULDC.64 UR4, c[0x0][0x990] ;  /* 0x0002640000047ab9 */ /* 0x000fe20000000a00 */
[----:B------:R-:W-:Y:S01]  /*0ae0*/  ULDC.64 UR8, c[0x0][0x998] ;  /* 0x0002660000087ab9 */ /* 0x000fe20000000a00 */
[----:B------:R-:W-:Y:S01]  /*0af0*/  UISETP.NE.U32.AND UP0, UPT, UR4, URZ, UPT ;  /* 0x0000003f0400728c */ /* 0x000fe2000bf05070 */
[----:B------:R-:W-:Y:S01]  /*0b00*/  IMAD.MOV.U32 R5, RZ, RZ, 0x3f800000 ;  /* 0x3f800000ff057424 */ /* 0x000fe200078e00ff */
[----:B------:R-:W-:Y:S01]  /*0b10*/  UISETP.NE.U32.AND UP1, UPT, UR8, URZ, UPT ;  /* 0x0000003f0800728c */ /* 0x000fe2000bf25070 */
[----:B------:R-:W-:Y:S01]  /*0b20*/  IMAD.MOV.U32 R0, RZ, RZ, 0x3f800000 ;  /* 0x3f800000ff007424 */ /* 0x000fe200078e00ff */
[----:B------:R-:W-:Y:S02]  /*0b30*/  UISETP.NE.AND.EX UP0, UPT, UR5, URZ, UPT, UP0 ;  /* 0x0000003f0500728c */ /* 0x000fe4000bf05300 */
[----:B------:R-:W-:Y:S02]  /*0b40*/  UISETP.NE.AND.EX UP1, UPT, UR9, URZ, UPT, UP1 ;  /* 0x0000003f0900728c */ /* 0x000fe4000bf25310 */
[----:B------:R-:W-:-:S02]  /*0b50*/  USHF.R.S32.HI UR37, URZ, 0x1f, UR36 ;  /* 0x0000001f3f257899 */ /* 0x000fc40008011424 */
[----:B------:R-:W-:Y:S01]  /*0b60*/  PLOP3.LUT P0, PT, PT, PT, UP0, 0x80, 0x0 ;  /* 0x000000000000781c */ /* 0x000fe20003f0f008 */
[----:B------:R-:W0:Y:S01]  /*0b70*/  S2UR UR47, SR_CTAID.X ;  /* 0x00000000002f79c3 */ /* 0x000e220000002500 */
[----:B------:R-:W-:Y:S01]  /*0b80*/  PLOP3.LUT P1, PT, PT, PT, UP1, 0x80, 0x0 ;  /* 0x000000000000781c */ /* 0x000fe20003f2f018 */
[----:B------:R-:W-:Y:S01]  /*0b90*/  ULDC UR39, c[0x0][0x424] ;  /* 0x0001090000277ab9 */ /* 0x000fe20000000800 */
[----:B------:R-:W-:Y:S01]  /*0ba0*/  ULDC UR43, c[0x0][0x288] ;  /* 0x0000a200002b7ab9 */ /* 0x000fe20000000800 */
[----:B------:R-:W-:Y:S02]  /*0bb0*/  @UP0 ULDC.64 UR12, c[0x0][0x9a8] ;  /* 0x00026a00000c0ab9 */ /* 0x000fe40000000a00 */
[----:B------:R-:W-:Y:S01]  /*0bc0*/  @UP1 ULDC.64 UR16, c[0x0][0x9b8] ;  /* 0x00026e0000101ab9 */ /* 0x000fe20000000a00 */
[----:B------:R-:W-:Y:S02]  /*0bd0*/  @UP0 UIMAD UR7, UR37, UR12, URZ ;  /* 0x0000000c250702a4 */ /* 0x000fe4000f8e023f */
[----:B------:R-:W-:-:S02]  /*0be0*/  @UP1 UIMAD UR15, UR37, UR16, URZ ;  /* 0x00000010250f12a4 */ /* 0x000fc4000f8e023f */
[----:B------:R-:W-:Y:S02]  /*0bf0*/  @UP0 UIMAD UR14, UR36, UR13, UR7 ;  /* 0x0000000d240e02a4 */ /* 0x000fe4000f8e0207 */
[----:B------:R-:W-:Y:S02]  /*0c00*/  @UP0 UIMAD.WIDE.U32 UR10, UR36, UR12, URZ ;  /* 0x0000000c240a02a5 */ /* 0x000fe4000f8e003f */
[----:B------:R-:W-:Y:S02]  /*0c10*/  @UP0 USHF.R.S32.HI UR7, URZ, 0x1f, UR42 ;  /* 0x0000001f3f070899 */ /* 0x000fe4000801142a */
[----:B------:R-:W-:Y:S02]  /*0c20*/  @UP1 UIMAD.WIDE.U32 UR12, UR36, UR16, URZ ;  /* 0x00000010240c12a5 */ /* 0x000fe4000f8e003f */
[----:B------:R-:W-:Y:S02]  /*0c30*/  @UP1 UIMAD UR15, UR36, UR17, UR15 ;  /* 0x00000011240f12a4 */ /* 0x000fe4000f8e020f */
[----:B------:R-:W-:Y:S01]  /*0c40*/  @UP1 USHF.R.S32.HI UR20, URZ, 0x1f, UR42 ;  /* 0x0000001f3f141899 */ /* 0x000fe2000801142a */
[----:B------:R-:W-:Y:S01]  /*0c50*/  @UP0 ULDC.64 UR16, c[0x0][0x9b0] ;  /* 0x00026c0000100ab9 */ /* 0x000fe20000000a00 */
[----:B------:R-:W-:Y:S01]  /*0c60*/  @UP1 ULDC.64 UR18, c[0x0][0x9c0] ;  /* 0x0002700000121ab9 */ /* 0x000fe20000000a00 */
[----:B------:R-:W-:-:S02]  /*0c70*/  @UP0 UIMAD UR7, UR7, UR16, URZ ;  /* 0x00000010070702a4 */ /* 0x000fc4000f8e023f */
[----:B------:R-:W-:Y:S02]  /*0c80*/  @UP0 UIADD3 UR11, UR11, UR14, URZ ;  /* 0x0000000e0b0b0290 */ /* 0x000fe4000fffe03f */
[----:B------:R-:W-:Y:S02]  /*0c90*/  @UP1 UIMAD UR14, UR20, UR18, URZ ;  /* 0x00000012140e12a4 */ /* 0x000fe4000f8e023f */
[----:B------:R-:W-:Y:S02]  /*0ca0*/  @UP1 UIADD3 UR13, UR13, UR15, URZ ;  /* 0x0000000f0d0d1290 */ /* 0x000fe4000fffe03f */
[----:B------:R-:W-:Y:S02]  /*0cb0*/  @UP0 UIMAD UR7, UR42, UR17, UR7 ;  /* 0x000000112a0702a4 */ /* 0x000fe4000f8e0207 */
[----:B------:R-:W-:Y:S02]  /*0cc0*/  @UP0 UIMAD.WIDE.U32 UR10, UR42, UR16, UR10 ;  /* 0x000000102a0a02a5 */ /* 0x000fe4000f8e000a */
[----:B------:R-:W-:-:S02]  /*0cd0*/  @UP1 UIMAD UR14, UR42, UR19, UR14 ;  /* 0x000000132a0e12a4 */ /* 0x000fc4000f8e020e */
[----:B------:R-:W-:Y:S02]  /*0ce0*/  @UP1 UIMAD.WIDE.U32 UR12, UR42, UR18, UR12 ;  /* 0x000000122a0c12a5 */ /* 0x000fe4000f8e000c */
[----:B------:R-:W-:Y:S02]  /*0cf0*/  @UP0 UIADD3 UR11, UR11, UR7, URZ ;  /* 0x000000070b0b0290 */ /* 0x000fe4000fffe03f */
[----:B------:R-:W-:Y:S02]  /*0d00*/  @UP0 ULEA UR4, UP2, UR10, UR4, 0x2 ;  /* 0x000000040a040291 */ /* 0x000fe4000f84103f */
[----:B------:R-:W-:Y:S02]  /*0d10*/  @UP1 UIADD3 UR7, UR13, UR14, URZ ;  /* 0x0000000e0d071290 */ /* 0x000fe4000fffe03f */
[----:B------:R-:W-:Y:S02]  /*0d20*/  @UP1 ULEA UR8, UP3, UR12, UR8, 0x2 ;  /* 0x000000080c081291 */ /* 0x000fe4000f86103f */
[----:B------:R-:W-:Y:S01]  /*0d30*/  @UP0 ULEA.HI.X UR5, UR10, UR5, UR11, 0x2, UP2 ;  /* 0x000000050a050291 */ /* 0x000fe200090f140b */
[----:B------:R-:W-:Y:S01]  /*0d40*/  IMAD.U32 R2, RZ, RZ, UR4 ;  /* 0x00000004ff027e24 */ /* 0x000fe2000f8e00ff */
[----:B------:R-:W-:-:S02]  /*0d50*/  @UP1 ULEA.HI.X UR9, UR12, UR9, UR7, 0x2, UP3 ;  /* 0x000000090c091291 */ /* 0x000fc400098f1407 */
[----:B------:R-:W-:Y:S01]  /*0d60*/  IMAD.U32 R6, RZ, RZ, UR8 ;  /* 0x00000008ff067e24 */ /* 0x000fe2000f8e00ff */
[----:B------:R-:W-:Y:S01]  /*0d70*/  ULDC UR7, c[0x0][0x448] ;  /* 0x0001120000077ab9 */ /* 0x000fe20000000800 */
[----:B------:R-:W-:Y:S01]  /*0d80*/  IMAD.U32 R3, RZ, RZ, UR5 ;  /* 0x00000005ff037e24 */ /* 0x000fe2000f8e00ff */
[----:B------:R-:W-:Y:S01]  /*0d90*/  ULDC.64 UR4, c[0x0][0x418] ;  /* 0x0001060000047ab9 */ /* 0x000fe20000000a00 */
[----:B------:R-:W-:Y:S01]  /*0da0*/  IMAD.U32 R7, RZ, RZ, UR9 ;  /* 0x00000009ff077e24 */ /* 0x000fe2000f8e00ff */
[----:B0-----:R-:W-:Y:S02]  /*0db0*/  USHF.L.U32 UR47, UR47, 0x7, URZ ;  /* 0x000000072f2f7899 */ /* 0x001fe4000800063f */
[----:B------:R-:W2:Y:S01]  /*0dc0*/  @P0 LDG.E R5, desc[UR44][R2.64] ;  /* 0x0000002c02050981 */ /* 0x000ea2000c1e1900 */
[----:B------:R-:W-:-:S03]  /*0dd0*/  ULDC UR13, c[0x0][0x2f0] ;  /* 0x0000bc00000d7ab9 */ /* 0x000fc60000000800 */
[----:B------:R-:W2:Y:S01]  /*0de0*/  @P1 LDG.E R0, desc[UR44][R6.64] ;  /* 0x0000002c06001981 */ /* 0x000ea2000c1e1900 */
[----:B------:R-:W-:Y:S01]  /*0df0*/  UISETP.NE.AND UP1, UPT, UR7, 0x1, UPT ;  /* 0x000000010700788c */ /* 0x000fe2000bf25270 */
[----:B------:R-:W-:Y:S01]  /*0e00*/  VIADD R19, R19, 0xffffff80 ;  /* 0xffffff8013137836 */ /* 0x000fe20000000000 */
[----:B------:R-:W-:Y:S02]  /*0e10*/  UISETP.NE.U32.AND UP0, UPT, UR4, URZ, UPT ;  /* 0x0000003f0400728c */ /* 0x000fe4000bf05070 */
[----:B------:R-:W-:Y:S02]  /*0e20*/  UIADD3 UR10, -UR43, 0x1, URZ ;  /* 0x000000012b0a7890 */ /* 0x000fe4000fffe13f */
[----:B------:R-:W-:Y:S02]  /*0e30*/  UISETP.NE.AND.EX UP0, UPT, UR5, URZ, UPT, UP0 ;  /* 0x0000003f0500728c */ /* 0x000fe4000bf05300 */
[----:B------:R-:W-:Y:S01]  /*0e40*/  UIADD3 UR7, UR47, 0x7f, URZ ;  /* 0x0000007f2f077890 */ /* 0x000fe2000fffe03f */
[----:B------:R-:W-:Y:S01]  /*0e50*/  ULDC.64 UR4, c[0x0][0x9e0] ;  /* 0x0002780000047ab9 */ /* 0x000fe20000000a00 */
[----:B------:R-:W-:-:S02]  /*0e60*/  USEL UR39, UR39, 0x1, UP0 ;  /* 0x0000000127277887 */ /* 0x000fc40008000000 */
[----:B------:R-:W-:Y:S02]  /*0e70*/  UISETP.GE.AND UP0, UPT, UR5, 0x1, UPT ;  /* 0x000000010500788c */ /* 0x000fe4000bf06270 */
[----:B------:R-:W-:Y:S01]  /*0e80*/  @UP1 UIADD3 UR8, UR47, 0x7f, URZ ;  /* 0x0000007f2f081890 */ /* 0x000fe2000fffe03f */
[----:B------:R-:W-:Y:S01]  /*0e90*/  @UP1 ULDC UR9, c[0x0][0x44c] ;  /* 0x0001130000091ab9 */ /* 0x000fe20000000800 */
[----:B------:R-:W-:Y:S02]  /*0ea0*/  @UP1 ULDC UR11, c[0x0][0x450] ;  /* 0x00011400000b1ab9 */ /* 0x000fe40000000800 */
[----:B------:R-:W-:Y:S01]  /*0eb0*/  UIMAD.WIDE.U32 UR8, UR8, UR9, URZ ;  /* 0x00000009080872a5 */ /* 0x000fe2000f8e003f */
[----:B------:R-:W-:Y:S01]  /*0ec0*/  PLOP3.LUT P1, PT, PT, PT, UP0, 0x80, 0x0 ;  /* 0x000000000000781c */ /* 0x000fe20003f2f008 */
[----:B------:R-:W-:Y:S02]  /*0ed0*/  UIMAD UR10, UR39, UR13, UR10 ;  /* 0x0000000d270a72a4 */ /* 0x000fe4000f8e020a */
[----:B------:R-:W-:-:S04]  /*0ee0*/  @UP1 USHF.R.U32.HI UR7, URZ, UR11, UR9 ;  /* 0x0000000b3f071299 */ /* 0x000fc80008011609 */
[----:B------:R-:W-:-:S03]  /*0ef0*/  UIADD3 UR10, UR10, UR7, URZ ;  /* 0x000000070a0a7290 */ /* 0x000fc6000fffe03f */
[----:B------:R-:W-:Y:S01]  /*0f00*/  ULDC UR7, c[0x0][0x988] ;  /* 0x0002620000077ab9 */ /* 0x000fe20000000800 */
[----:B------:R-:W-:Y:S01]  /*0f10*/  UIADD3 UR4, UR10, UR4, URZ ;  /* 0x000000040a047290 */ /* 0x000fe2000fffe03f */
[----:B--2---:R-:W-:-:S04]  /*0f20*/  FMUL.FTZ R0, R5, R0 ;  /* 0x0000000005007220 */ /* 0x004fc80000410000 */
[----:B------:R-:W-:Y:S01]  /*0f30*/  FMUL.FTZ R2, R0, UR7 ;  /* 0x0000000700027c20 */ /* 0x000fe20008410000 */
[----:B------:R-:W-:Y:S06]  /*0f40*/  @!P1 BRA `(.L_x_949) ;  /* 0x0000000000449947 */ /* 0x000fec0003800000 */
[----:B------:R-:W-:Y:S01]  /*0f50*/  ISETP.LT.AND P0, PT, RZ, UR10, PT ;  /* 0x0000000aff007c0c */ /* 0x000fe2000bf01270 */
[----:B------:R-:W-:-:S12]  /*0f60*/  UIADD3 UR7, UR10, -0x1, URZ ;  /* 0xffffffff0a077890 */ /* 0x000fd8000fffe03f */
[----:B------:R-:W-:Y:S05]  /*0f70*/  @P0 BRA `(.L_x_950) ;  /* 0x00000000001c0947 */ /* 0x000fea0003800000 */
[----:B------:R-:W-:Y:S02]  /*0f80*/  UISETP.NE.AND UP0, UPT, UR5, 0x1, UPT ;  /* 0x000000010500788c */ /* 0x000fe4000bf05270 */
[----:B------:R-:W-:-:S09]  /*0f90*/  UIADD3 UR7, -UR10, URZ, URZ ;  /* 0x0000003f0a077290 */ /* 0x000fd2000fffe13f */
[----:B------:R-:W-:Y:S02]  /*0fa0*/  @UP0 ULDC.64 UR10, c[0x0][0x9e8] ;  /* 0x00027a00000a0ab9 */ /* 0x000fe40000000a00 */
[----:B------:R-:W-:-:S04]  /*0fb0*/  UIMAD.WIDE.U32 UR8, UR7, UR10, URZ ;  /* 0x0000000a070872a5 */ /* 0x000fc8000f8e003f */
[----:B------:R-:W-:-:S04]  /*0fc0*/  @UP0 USHF.R.U32.HI UR7, URZ, UR11, UR9 ;  /* 0x0000000b3f070299 */ /* 0x000fc80008011609 */
[----:B------:R-:W-:Y:S01]  /*0fd0*/  ULOP3.LUT UR7, URZ, UR7, URZ, 0x33, !UPT ;  /* 0x000000073f077292 */ /* 0x000fe2000f8e333f */
[----:B------:R-:W-:Y:S11]  /*0fe0*/  BRA `(.L_x_951) ;  /* 0x0000000000107947 */ /* 0x000ff60003800000 */
.L_x_950:
[----:B------:R-:W-:-:S11]  /*0ff0*/  UISETP.NE.AND UP0, UPT, UR5, 0x1, UPT ;  /* 0x000000010500788c */ /* 0x000fd6000bf05270 */
[----:B------:R-:W-:Y:S02]  /*1000*/  @UP0 ULDC.64 UR10, c[0x0][0x9e8] ;  /* 0x00027a00000a0ab9 */ /* 0x000fe40000000a00 */
[----:B------:R-:W-:-:S04]  /*1010*/  UIMAD.WIDE.U32 UR8, UR7, UR10, URZ ;  /* 0x0000000a070872a5 */ /* 0x000fc8000f8e003f */
[----:B------:R-:W-:-:S12]  /*1020*/  @UP0 USHF.R.U32.HI UR7, URZ, UR11, UR9 ;  /* 0x0000000b3f070299 */ /* 0x000fd80008011609 */
.L_x_951:
[----:B------:R-:W-:-:S04]  /*1030*/  UIMAD UR7, UR7, UR5, UR5 ;  /* 0x00000005070772a4 */ /* 0x000fc8000f8e0205 */
[----:B------:R-:W-:-:S04]  /*1040*/  UISETP.LT.AND UP0, UPT, UR4, UR7, UPT ;  /* 0x000000070400728c */ /* 0x000fc8000bf01270 */
[----:B------:R-:W-:-:S12]  /*1050*/  USEL UR4, UR4, UR7, UP0 ;  /* 0x0000000704047287 */ /* 0x000fd80008000000 */
.L_x_949:
[----:B------:R-:W-:Y:S02]  /*1060*/  UIMAD UR7, UR39, UR13, 0x3f ;  /* 0x0000003f270774a4 */ /* 0x000fe4000f8e020d */
[----:B------:R-:W-:Y:S01]  /*1070*/  UIADD3 UR10, UR4, 0x3f, URZ ;  /* 0x0000003f040a7890 */ /* 0x000fe2000fffe03f */
[----:B------:R-:W-:Y:S01]  /*1080*/  @UP1 ULDC UR8, c[0x0][0x44c] ;  /* 0x0001130000081ab9 */ /* 0x000fe20000000800 */
[----:B------:R-:W-:Y:S01]  /*1090*/  @UP1 ULDC UR14, c[0x0][0x450] ;  /* 0x00011400000e1ab9 */ /* 0x000fe20000000800 */
[----:B------:R-:W-:Y:S02]  /*10a0*/  UIMAD.WIDE.U32 UR8, UR47, UR8, URZ ;  /* 0x000000082f0872a5 */ /* 0x000fe4000f8e003f */
[----:B------:R-:W-:Y:S02]  /*10b0*/  USHF.R.S32.HI UR4, URZ, 0x1f, UR7 ;  /* 0x0000001f3f047899 */ /* 0x000fe40008011407 */
[----:B------:R-:W-:Y:S01]  /*10c0*/  USHF.R.S32.HI UR11, URZ, 0x1f, UR10 ;  /* 0x0000001f3f0b7899 */ /* 0x000fe2000801140a */
[----:B------:R-:W-:Y:S01]  /*10d0*/  UMOV UR12, UR47 ;  /* 0x0000002f000c7c82 */ /* 0x000fe20008000000 */
[----:B------:R-:W-:-:S02]  /*10e0*/  UIMAD UR43, UR39, UR13, -UR43 ;  /* 0x0000000d272b72a4 */ /* 0x000fc4000f8e0a2b */
[----:B------:R-:W-:Y:S02]  /*10f0*/  @UP1 USHF.R.U32.HI UR12, URZ, UR14, UR9 ;  /* 0x0000000e3f0c1299 */ /* 0x000fe40008011609 */
[----:B------:R-:W-:Y:S02]  /*1100*/  ULEA.HI UR4, UR4, UR7, URZ, 0x6 ;  /* 0x0000000704047291 */ /* 0x000fe4000f8f303f */
[----:B------:R-:W-:Y:S02]  /*1110*/  ULEA.HI UR11, UR11, UR10, URZ, 0x6 ;  /* 0x0000000a0b0b7291 */ /* 0x000fe4000f8f303f */
[----:B------:R-:W-:Y:S02]  /*1120*/  UIADD3 UR7, UR43, UR12, URZ ;  /* 0x0000000c2b077290 */ /* 0x000fe4000fffe03f */
[----:B------:R-:W-:Y:S02]  /*1130*/  USHF.R.S32.HI UR4, URZ, 0x6, UR4 ;  /* 0x000000063f047899 */ /* 0x000fe40008011404 */
[----:B------:R-:W-:Y:S01]  /*1140*/  USHF.R.S32.HI UR11, URZ, 0x6, UR11 ;  /* 0x000000063f0b7899 */ /* 0x000fe2000801140b */
[----:B------:R-:W-:-:S02]  /*1150*/  ULDC UR8, c[0x0][0x9dc] ;  /* 0x0002770000087ab9 */ /* 0x000fc40000000800 */
[----:B------:R-:W-:Y:S02]  /*1160*/  UIADD3 UR8, UR7, -UR8, URZ ;  /* 0x8000000807087290 */ /* 0x000fe4000fffe03f */
[----:B------:R-:W-:-:S04]  /*1170*/  UISETP.LT.AND UP0, UPT, UR4, UR11, UPT ;  /* 0x0000000b0400728c */ /* 0x000fc8000bf01270 */
[----:B------:R-:W-:Y:S01]  /*1180*/  USEL UR4, UR4, UR11, UP0 ;  /* 0x0000000b04047287 */ /* 0x000fe20008000000 */
[----:B------:R-:W-:Y:S01]  /*1190*/  IMAD.U32 R0, RZ, RZ, UR8 ;  /* 0x00000008ff007e24 */ /* 0x000fe2000f8e00ff */
[----:B------:R-:W-:Y:S10]  /*11a0*/  @!P1 BRA `(.L_x_952) ;  /* 0x0000000000409947 */ /* 0x000ff40003800000 */
[----:B------:R-:W-:-:S06]  /*11b0*/  UISETP.GT.AND UP0, UPT, UR7, -0x1, UPT ;  /* 0xffffffff0700788c */ /* 0x000fcc000bf04270 */
[----:B------:R-:W-:-:S13]  /*11c0*/  PLOP3.LUT P0, PT, PT, PT, UP0, 0x80, 0x0 ;  /* 0x000000000000781c */ /* 0x000fda0003f0f008 */
[----:B------:R-:W-:Y:S05]  /*11d0*/  @P0 BRA `(.L_x_953) ;  /* 0x00000000001c0947 */ /* 0x000fea0003800000 */
[----:B------:R-:W-:Y:S02]  /*11e0*/  UISETP.NE.AND UP0, UPT, UR5, 0x1, UPT ;  /* 0x000000010500788c */ /* 0x000fe4000bf05270 */
[----:B------:R-:W-:-:S09]  /*11f0*/  ULOP3.LUT UR7, URZ, UR7, URZ, 0x33, !UPT ;  /* 0x000000073f077292 */ /* 0x000fd2000f8e333f */
[----:B------:R-:W-:Y:S02]  /*1200*/  @UP0 ULDC.64 UR10, c[0x0][0x9e8] ;  /* 0x00027a00000a0ab9 */ /* 0x000fe40000000a00 */
[----:B------:R-:W-:-:S04]  /*1210*/  UIMAD.WIDE.U32 UR8, UR7, UR10, URZ ;  /* 0x0000000a070872a5 */ /* 0x000fc8000f8e003f */
[----:B------:R-:W-:-:S04]  /*1220*/  @UP0 USHF.R.U32.HI UR7, URZ, UR11, UR9 ;  /* 0x0000000b3f070299 */ /* 0x000fc80008011609 */
[----:B------:R-:W-:Y:S01]  /*1230*/  ULOP3.LUT UR7, URZ, UR7, URZ, 0x33, !UPT ;  /* 0x000000073f077292 */ /* 0x000fe2000f8e333f */
[----:B------:R-:W-:Y:S11]  /*1240*/  BRA `(.L_x_954) ;  /* 0x0000000000107947 */ /* 0x000ff60003800000 */
.L_x_953:
[----:B------:R-:W-:-:S11]  /*1250*/  UISETP.NE.AND UP0, UPT, UR5, 0x1, UPT ;  /* 0x000000010500788c */ /* 0x000fd6000bf05270 */
[----:B------:R-:W-:Y:S02]  /*1260*/  @UP0 ULDC.64 UR10, c[0x0][0x9e8] ;  /* 0x00027a00000a0ab9 */ /* 0x000fe40000000a00 */
[----:B------:R-:W-:-:S04]  /*1270*/  UIMAD.WIDE.U32 UR8, UR7, UR10, URZ ;  /* 0x0000000a070872a5 */ /* 0x000fc8000f8e003f */
[----:B------:R-:W-:-:S12]  /*1280*/  @UP0 USHF.R.U32.HI UR7, URZ, UR11, UR9 ;  /* 0x0000000b3f070299 */ /* 0x000fd80008011609 */
.L_x_954:
[----:B------:R-:W-:-:S06]  /*1290*/  UIMAD UR5, UR7, UR5, URZ ;  /* 0x00000005070572a4 */ /* 0x000fcc000f8e023f */
[----:B------:R-:W-:-:S07]  /*12a0*/  VIMNMX R0, R0, UR5, !PT ;  /* 0x0000000500007c48 */ /* 0x000fce000ffe0100 */
.L_x_952:
[----:B------:R-:W-:Y:S01]  /*12b0*/  SHF.R.S32.HI R3, RZ, 0x1f, R0 ;  /* 0x0000001fff037819 */ /* 0x000fe20000011400 */
[----:B------:R-:W-:Y:S02]  /*12c0*/  USHF.R.U32.HI UR5, URZ, 0x10, UR6 ;  /* 0x000000103f057899 */ /* 0x000fe40008011606 */
[----:B------:R-:W-:Y:S01]  /*12d0*/  ULOP3.LUT UR6, UR6, 0xffff, URZ, 0xc0, !UPT ;  /* 0x0000ffff06067892 */ /* 0x000fe2000f8ec03f */
[----:B------:R-:W-:Y:S01]  /*12e0*/  LEA.HI R3, R3, R0, RZ, 0x6 ;  /* 0x0000000003037211 */ /* 0x000fe200078f30ff */
[----:B------:R-:W-:-:S03]  /*12f0*/  UISETP.NE.AND UP0, UPT, UR5, URZ, UPT ;  /* 0x0000003f0500728c */ /* 0x000fc6000bf05270 */
[----:B------:R-:W-:-:S04]  /*1300*/  SHF.R.S32.HI R3, RZ, 0x6, R3 ;  /* 0x00000006ff037819 */ /* 0x000fc80000011403 */
[----:B------:R-:W-:Y:S01]  /*1310*/  VIMNMX R16, RZ, R3, !PT ;  /* 0x00000003ff107248 */ /* 0x000fe20007fe0100 */
[----:B------:R-:W-:-:S03]  /*1320*/  IMAD.MOV.U32 R3, RZ, RZ, RZ ;  /* 0x000000ffff037224 */ /* 0x000fc600078e00ff */
[----:B------:R-:W-:Y:S01]  /*1330*/  ISETP.LT.AND P0, PT, R16, UR4, PT ;  /* 0x0000000410007c0c */ /* 0x000fe2000bf01270 */
[----:B------:R-:W-:-:S12]  /*1340*/  @!UP0 ULDC UR5, c[0x0][0x9f0] ;  /* 0x00027c0000058ab9 */ /* 0x000fd80000000800 */
[----:B------:R-:W-:Y:S05]  /*1350*/  @!P0 BRA `(.L_x_955) ;  /* 0x0000000000748947 */ /* 0x000fea0003800000 */
[----:B------:R-:W-:Y:S01]  /*1360*/  IMAD.U32 R7, RZ, RZ, UR5 ;  /* 0x00000005ff077e24 */ /* 0x000fe2000f8e00ff */
[----:B------:R-:W-:-:S04]  /*1370*/  UIADD3 UR7, UR5, -0x1, UR4 ;  /* 0xffffffff05077890 */ /* 0x000fc8000fffe004 */
[-C--:B------:R-:W-:Y:S02]  /*1380*/  IABS R6, R7.reuse ;  /* 0x0000000700067213 */ /* 0x080fe40000000000 */
[----:B------:R-:W-:Y:S02]  /*1390*/  IADD3 R0, -R16, UR7, RZ ;  /* 0x0000000710007c10 */ /* 0x000fe4000fffe1ff */
[----:B------:R-:W0:Y:S01]  /*13a0*/  I2F.RP R3, R6 ;  /* 0x0000000600037306 */ /* 0x000e220000209400 */
[----:B------:R-:W-:Y:S02]  /*13b0*/  IABS R10, R7 ;  /* 0x00000007000a7213 */ /* 0x000fe40000000000 */
[----:B------:R-:W-:Y:S02]  /*13c0*/  IABS R8, R0 ;  /* 0x0000000000087213 */ /* 0x000fe40000000000 */
[----:B------:R-:W-:-:S04]  /*13d0*/  LOP3.LUT R0, R0, UR5, RZ, 0x3c, !PT ;  /* 0x0000000500007c12 */ /* 0x000fc8000f8e3cff */
        /* <DEDUP_REMOVED lines=8> */
[----:B------:R-:W-:-:S04]  /*1460*/  IMAD.HI.U32 R5, R5, R7, R4 ;  /* 0x0000000705057227 */ /* 0x000fc800078e0004 */
[----:B------:R-:W-:-:S04]  /*1470*/  IMAD.MOV.U32 R4, RZ, RZ, R8 ;  /* 0x000000ffff047224 */ /* 0x000fc800078e0008 */
        /* <DEDUP_REMOVED lines=8> */
[----:B------:R-:W-:-:S04]  /*1500*/  IMAD.MOV.U32 R3, RZ, RZ, R5 ;  /* 0x000000ffff037224 */ /* 0x000fc800078e0005 */
[----:B------:R-:W-:Y:S01]  /*1510*/  @!P2 IMAD.MOV R3, RZ, RZ, -R3 ;  /* 0x000000ffff03a224 */ /* 0x000fe200078e0a03 */
[----:B------:R-:W-:-:S07]  /*1520*/  @!P1 LOP3.LUT R3, RZ, UR5, RZ, 0x33, !PT ;  /* 0x00000005ff039c12 */ /* 0x000fce000f8e33ff */
.L_x_955:
[----:B------:R-:W-:Y:S01]  /*1530*/  IMAD R16, R3, UR6, R16 ;  /* 0x0000000603107c24 */ /* 0x000fe2000f8e0210 */
[----:B------:R-:W-:Y:S02]  /*1540*/  PLOP3.LUT P0, PT, PT, PT, PT, 0x80, 0x0 ;  /* 0x000000000000781c */ /* 0x000fe40003f0f070 */
[----:B------:R-:W-:Y:S01]  /*1550*/  CS2R R28, SRZ ;  /* 0x00000000001c7805 */ /* 0x000fe2000001ff00 */
[----:B------:R-:W-:Y:S01]  /*1560*/  IMAD.MOV.U32 R0, RZ, RZ, RZ ;  /* 0x000000ffff007224 */ /* 0x000fe200078e00ff */
[----:B------:R-:W-:Y:S02]  /*1570*/  CS2R R24, SRZ ;  /* 0x0000000000187805 */ /* 0x000fe4000001ff00 */
[----:B------:R-:W-:Y:S02]  /*1580*/  VIADDMNMX R3, R16, R3, UR4, PT ;  /* 0x0000000410037e46 */ /* 0x000fe4000b800103 */
[----:B------:R-:W-:Y:S01]  /*1590*/  CS2R R30, SRZ ;  /* 0x00000000001e7805 */ /* 0x000fe2000001ff00 */
[----:B------:R-:W-:Y:S01]  /*15a0*/  IMAD.MOV.U32 R26, RZ, RZ, RZ ;  /* 0x000000ffff1a7224 */ /* 0x000fe200078e00ff */
[----:B------:R-:W-:-:S02]  /*15b0*/  CS2R R8, SRZ ;  /* 0x0000000000087805 */ /* 0x000fc4000001ff00 */
[----:B------:R-:W-:Y:S01]  /*15c0*/  R2UR UR50, R3 ;  /* 0x00000000033272ca */ /* 0x000fe200000e0000 */
[----:B------:R-:W-:Y:S01]  /*15d0*/  IMAD.MOV.U32 R3, RZ, RZ, RZ ;  /* 0x000000ffff037224 */ /* 0x000fe200078e00ff */
        /* <DEDUP_REMOVED lines=9> */
[----:B------:R-:W-:Y:S02]  /*1670*/  CS2R R52, SRZ ;  /* 0x0000000000347805 */ /* 0x000fe4000001ff00 */
[----:B------:R-:W-:Y:S02]  /*1680*/  CS2R R48, SRZ ;  /* 0x0000000000307805 */ /* 0x000fe4000001ff00 */
[----:B------:R-:W-:Y:S02]  /*1690*/  ISETP.LT.AND P1, PT, R16, UR50, PT ;  /* 0x0000003210007c0c */ /* 0x000fe4000bf21270 */
        /* <DEDUP_REMOVED lines=50> */
[----:B------:R-:W-:Y:S06]  /*19c0*/  @!P1 BRA `(.L_x_956) ;  /* 0x0000009c00a09947 */ /* 0x000fec0003800000 */
[----:B------:R-:W-:Y:S01]  /*19d0*/  SHF.R.S32.HI R18, RZ, 0x1f, R19 ;  /* 0x0000001fff127819 */ /* 0x000fe20000011413 */
[----:B------:R-:W0:Y:S01]  /*19e0*/  S2UR UR5, SR_CgaCtaId ;  /* 0x00000000000579c3 */ /* 0x000e220000008800 */
[----:B------:R-:W-:Y:S02]  /*19f0*/  UMOV UR41, 0x400 ;  /* 0x0000040000297882 */ /* 0x000fe40000000000 */
[----:B------:R-:W-:-:S04]  /*1a00*/  LEA.HI R22, R18, R19, RZ, 0x7 ;  /* 0x0000001312167211 */ /* 0x000fc800078f38ff */
[----:B------:R-:W-:-:S05]  /*1a10*/  SHF.R.S32.HI R23, RZ, 0x7, R22 ;  /* 0x00000007ff177819 */ /* 0x000fca0000011416 */
        /* <DEDUP_REMOVED lines=29> */
.L_x_957:
[----:B------:R-:W-:-:S04]  /*1bf0*/  SHF.L.U32 R0, RZ, 0x1f, RZ ;  /* 0x0000001fff007819 */ /* 0x000fc800000006ff */
[----:B------:R-:W0:Y:S02]  /*1c00*/  SYNCS.PHASECHK.TRANS64.TRYWAIT P0, [UR41+0x20800], R0 ;  /* 0x02080000ff0075a7 */ /* 0x000e240008000169 */
[----:B0-----:R-:W-:Y:S05]  /*1c10*/  @!P0 BRA `(.L_x_958) ;  /* 0x00000114007c8947 */ /* 0x001fea0003800000 */
.L_x_1099:
[----:B------:R-:W-:-:S06]  /*1c20*/  ULOP3.LUT UR4, UR38, 0x1, URZ, 0xfc, !UPT ;  /* 0x0000000126047892 */ /* 0x000fcc000f8efc3f */
[----:B0-----:R-:W-:-:S05]  /*1c30*/  IMAD.U32 R3, RZ, RZ, UR4 ;  /* 0x00000004ff037e24 */ /* 0x001fca000f8e00ff */
[----:B------:R-:W-:-:S13]  /*1c40*/  ISETP.NE.AND P4, PT, R3, 0x3, PT ;  /* 0x000000030300780c */ /* 0x000fda0003f85270 */
[----:B------:R-:W-:Y:S05]  /*1c50*/  @!P4 BRA `(.L_x_959) ;  /* 0x000000000004c947 */ /* 0x000fea0003800000 */
[----:B------:R-:W-:Y:S01]  /*1c60*/  BPT.TRAP 0x1 ;  /* 0x000000040000795c */ /* 0x000fe20000300000 */
.L_x_959:
[----:B------:R0:W1:Y:S01]  /*1c70*/  SYNCS.PHASECHK.TRANS64.TRYWAIT P0, [UR41+0x20830], R0 ;  /* 0x02083000ff0075a7 */ /* 0x0000620008000169 */
[----:B------:R-:W-:Y:S05]  /*1c80*/  @!P4 BRA `(.L_x_960) ;  /* 0x000000000004c947 */ /* 0x000fea0003800000 */
[----:B------:R-:W-:Y:S01]  /*1c90*/  BPT.TRAP 0x1 ;  /* 0x000000040000795c */ /* 0x000fe20000300000 */
.L_x_960:
[----:B------:R-:W2:Y:S01]  /*1ca0*/  S2R R3, SR_TID.X ;  /* 0x0000000000037919 */ /* 0x000ea20000002100 */
[----:B------:R-:W-:-:S05]  /*1cb0*/  IMAD.U32 R4, RZ, RZ, UR46 ;  /* 0x0000002eff047e24 */ /* 0x000fca000f8e00ff */
[----:B------:R-:W-:Y:S02]  /*1cc0*/  LOP3.LUT R4, R4, 0x10000, RZ, 0xfc, !PT ;  /* 0x0001000004047812 */ /* 0x000fe400078efcff */
[----:B--2---:R-:W-:-:S04]  /*1cd0*/  LOP3.LUT R3, R3, 0x7f, RZ, 0xc0, !PT ;  /* 0x0000007f03037812 */ /* 0x004fc800078ec0ff */
[----:B------:R-:W-:Y:S01]  /*1ce0*/  ISETP.NE.AND P5, PT, R3, RZ, PT ;  /* 0x000000ff0300720c */ /* 0x000fe20003fa5270 */
[----:B-1----:R-:W-:-:S12]  /*1cf0*/  @P0 BRA `(.L_x_961) ;  /* 0x0000000000080947 */ /* 0x002fd80003800000 */
[----:B------:R-:W1:Y:S02]  /*1d00*/  SYNCS.PHASECHK.TRANS64.TRYWAIT P0, [UR41+0x20830], R0 ;  /* 0x02083000ff0075a7 */ /* 0x000e640008000169 */
[----:B-1----:R-:W-:Y:S05]  /*1d10*/  @!P0 BRA `(.L_x_962) ;  /* 0x0000011400548947 */ /* 0x002fea0003800000 */
.L_x_961:
[----:B------:R-:W-:Y:S05]  /*1d20*/  WARPSYNC.ALL ;  /* 0x0000000000007948 */ /* 0x000fea0003800000 */
[----:B------:R-:W-:Y:S01]  /*1d30*/  IMAD.MOV.U32 R5, RZ, RZ, 0x40000040 ;  /* 0x40000040ff057424 */ /* 0x000fe200078e00ff */
[----:B------:R-:W-:Y:S01]  /*1d40*/  UIADD3 UR4, UR41, 0x18400, URZ ;  /* 0x0001840029047890 */ /* 0x000fe2000fffe03f */
[C---:B------:R-:W-:Y:S01]  /*1d50*/  R2UR UR8, R4.reuse ;  /* 0x00000000040872ca */ /* 0x040fe200000e0000 */
[----:B------:R-:W-:Y:S02]  /*1d60*/  WARPGROUP.ARRIVE ;  /* 0x00000000000079c5 */ /* 0x000fe40000000000 */
        /* <DEDUP_REMOVED lines=10> */
[----:B------:R-:W-:Y:S01]  /*1e10*/  LEA.HI R18, R18, R19, RZ, 0x2 ;  /* 0x0000001312127211 */ /* 0x000fe200078f10ff */
[----:B------:R-:W-:Y:S01]  /*1e20*/  UMOV UR15, 0x40000040 ;  /* 0x40000040000f7882 */ /* 0x000fe20000000000 */
[----:B------:R-:W-:Y:S01]  /*1e30*/  UMOV UR17, 0x40000040 ;  /* 0x4000004000117882 */ /* 0x000fe20000000000 */
[----:B------:R-:W-:Y:S01]  /*1e40*/  UIADD3 UR6, UR46, 0x2, URZ ;  /* 0x000000022e067890 */ /* 0x000fe2000fffe03f */
[C---:B------:R-:W-:Y:S01]  /*1e50*/  IMAD.IADD R22, R19.reuse, 0x1, -R22 ;  /* 0x0000000113167824 */ /* 0x040fe200078e0a16 */
[----:B------:R-:W-:Y:S01]  /*1e60*/  UIADD3 UR4, UR28, 0x2, URZ ;  /* 0x000000021c047890 */ /* 0x000fe2000fffe03f */
[----:B------:R-:W-:Y:S01]  /*1e70*/  LOP3.LUT R18, R18, 0xfffffffc, RZ, 0xc0, !PT ;  /* 0xfffffffc12127812 */ /* 0x000fe200078ec0ff */
[----:B------:R-:W-:Y:S01]  /*1e80*/  UMOV UR10, UR46 ;  /* 0x0000002e000a7c82 */ /* 0x000fe20008000000 */
[----:B------:R-:W-:Y:S01]  /*1e90*/  UIADD3 UR12, UR28, 0x6, URZ ;  /* 0x000000061c0c7890 */ /* 0x000fe2000fffe03f */
[----:B------:R-:W-:Y:S01]  /*1ea0*/  QGMMA.64x64x32.F32.E4M3.E4M3 R24, gdesc[UR8], RZ, !UPT, gsb0 ;  /* 0x00e00000081879f3 */ /* 0x000fe2000c0008ff */
[----:B------:R-:W-:Y:S01]  /*1eb0*/  UIADD3 UR8, UR28, 0x4, URZ ;  /* 0x000000041c087890 */ /* 0x000fe2000fffe03f */
[----:B-1----:R-:W-:Y:S01]  /*1ec0*/  SHF.R.S32.HI R3, RZ, 0x1f, R22 ;  /* 0x0000001fff037819 */ /* 0x002fe20000011416 */
[----:B------:R-:W-:Y:S01]  /*1ed0*/  UIADD3 UR10, UR46, 0x4, URZ ;  /* 0x000000042e0a7890 */ /* 0x000fe2000fffe03f */
[----:B------:R-:W-:Y:S01]  /*1ee0*/  IMAD.IADD R18, R19, 0x1, -R18 ;  /* 0x0000000113127824 */ /* 0x000fe200078e0a12 */
[----:B------:R-:W-:Y:S01]  /*1ef0*/  UMOV UR9, 0x40000040 ;  /* 0x4000004000097882 */ /* 0x000fe20000000000 */
[----:B------:R-:W-:Y:S01]  /*1f00*/  UMOV UR11, 0x40000040 ;  /* 0x40000040000b7882 */ /* 0x000fe20000000000 */
[----:B------:R-:W-:Y:S01]  /*1f10*/  UIADD3 UR14, UR46, 0x6, URZ ;  /* 0x000000062e0e7890 */ /* 0x000fe2000fffe03f */
[CC--:B0-----:R-:W-:Y:S01]  /*1f20*/  LEA.HI R0, R3.reuse, R22.reuse, RZ, 0x2 ;  /* 0x0000001603007211 */ /* 0x0c1fe200078f10ff */
[----:B------:R-:W-:Y:S01]  /*1f30*/  UIADD3 UR16, UR28, 0x400, URZ ;  /* 0x000004001c107890 */ /* 0x000fe2000fffe03f */
[----:B------:R-:W-:Y:S01]  /*1f40*/  LEA.HI R6, R3, R22, RZ, 0x5 ;  /* 0x0000001603067211 */ /* 0x000fe200078f28ff */
[----:B------:R-:W-:Y:S01]  /*1f50*/  UIADD3 UR18, UR46, 0x200, URZ ;  /* 0x000002002e127890 */ /* 0x000fe2000fffe03f */
[--C-:B------:R-:W-:Y:S01]  /*1f60*/  SHF.R.S32.HI R3, RZ, 0x2, R0.reuse ;  /* 0x00000002ff037819 */ /* 0x100fe20000011400 */
[----:B------:R-:W-:Y:S01]  /*1f70*/  UMOV UR19, 0x40000040 ;  /* 0x4000004000137882 */ /* 0x000fe20000000000 */
[----:B------:R-:W-:Y:S01]  /*1f80*/  UIADD3 UR20, UR28, 0x402, URZ ;  /* 0x000004021c147890 */ /* 0x000fe2000fffe03f */
[----:B------:R-:W-:Y:S01]  /*1f90*/  SHF.R.S32.HI R8, RZ, 0x1f, R0 ;  /* 0x0000001fff087819 */ /* 0x000fe20000011400 */
[----:B------:R-:W-:Y:S01]  /*1fa0*/  UIADD3 UR22, UR46, 0x202, URZ ;  /* 0x000002022e167890 */ /* 0x000fe2000fffe03f */
[----:B------:R-:W-:Y:S01]  /*1fb0*/  LEA.HI R7, R23, R23, RZ, 0x1 ;  /* 0x0000001717077211 */ /* 0x000fe200078f08ff */
[----:B------:R-:W-:Y:S01]  /*1fc0*/  UMOV UR21, 0x40000040 ;  /* 0x4000004000157882 */ /* 0x000fe20000000000 */
[----:B------:R-:W-:Y:S01]  /*1fd0*/  UMOV UR23, 0x40000040 ;  /* 0x4000004000177882 */ /* 0x000fe20000000000 */
[----:B------:R-:W-:Y:S01]  /*1fe0*/  UIADD3 UR24, UR28, 0x404, URZ ;  /* 0x000004041c187890 */ /* 0x000fe2000fffe03f */
[----:B------:R-:W-:Y:S01]  /*1ff0*/  SHF.R.S32.HI R6, RZ, 0x5, R6 ;  /* 0x00000005ff067819 */ /* 0x000fe20000011406 */
[----:B------:R-:W-:Y:S01]  /*2000*/  UIADD3 UR26, UR46, 0x204, URZ ;  /* 0x000002042e1a7890 */ /* 0x000fe2000fffe03f */
[-C--:B------:R-:W-:Y:S01]  /*2010*/  LEA.HI R8, R8, R3.reuse, RZ, 0x3 ;  /* 0x0000000308087211 */ /* 0x080fe200078f18ff */
[----:B------:R-:W-:Y:S01]  /*2020*/  UMOV UR25, 0x40000040 ;  /* 0x4000004000197882 */ /* 0x000fe20000000000 */
[----:B------:R-:W-:Y:S01]  /*2030*/  UMOV UR27, 0x40000040 ;  /* 0x40000040001b7882 */ /* 0x000fe20000000000 */
[----:B------:R-:W-:Y:S01]  /*2040*/  UIADD3 UR28, UR28, 0x406, URZ ;  /* 0x000004061c1c7890 */ /* 0x000fe2000fffe03f */
[----:B------:R-:W-:Y:S01]  /*2050*/  LOP3.LUT R10, R7, 0x3fffffe, RZ, 0xc0, !PT ;  /* 0x03fffffe070a7812 */ /* 0x000fe200078ec0ff */
[----:B------:R-:W-:Y:S01]  /*2060*/  UIADD3 UR30, UR46, 0x206, URZ ;  /* 0x000002062e1e7890 */ /* 0x000fe2000fffe03f */
[----:B------:R-:W-:Y:S01]  /*2070*/  LEA.HI R7, R18, R18, RZ, 0x1 ;  /* 0x0000001212077211 */ /* 0x000fe200078f08ff */
[----:B------:R-:W-:Y:S01]  /*2080*/  UMOV UR29, 0x40000040 ;  /* 0x40000040001d7882 */ /* 0x000fe20000000000 */
[----:B------:R-:W-:Y:S01]  /*2090*/  UMOV UR31, 0x40000040 ;  /* 0x40000040001f7882 */ /* 0x000fe20000000000 */
[----:B------:R-:W-:Y:S01]  /*20a0*/  LEA R6, R6, UR47, 0x4 ;  /* 0x0000002f06067c11 */ /* 0x000fe2000f8e20ff */
[----:B------:R-:W-:Y:S01]  /*20b0*/  IMAD.IADD R10, R23, 0x1, -R10 ;  /* 0x00000001170a7824 */ /* 0x000fe200078e0a0a */
[----:B------:R-:W-:Y:S01]  /*20c0*/  LOP3.LUT R8, R8, 0xfffffff8, RZ, 0xc0, !PT ;  /* 0xfffffff808087812 */ /* 0x000fe200078ec0ff */
[----:B------:R-:W0:Y:S01]  /*20d0*/  LDC.64 R12, c[0x0][0x9e0] ;  /* 0x00027800ff0c7b82 */ /* 0x000e220000000a00 */
[----:B------:R-:W-:Y:S01]  /*20e0*/  LOP3.LUT R7, R7, 0x1ffffffe, RZ, 0xc0, !PT ;  /* 0x1ffffffe07077812 */ /* 0x000fe200078ec0ff */
[----:B------:R-:W-:Y:S01]  /*20f0*/  ULDC UR54, c[0x0][0x2f0] ;  /* 0x0000bc0000367ab9 */ /* 0x000fe20000000800 */
[----:B------:R-:W-:Y:S01]  /*2100*/  IADD3 R3, R6, R3, -R8 ;  /* 0x0000000306037210 */ /* 0x000fe20007ffe808 */
[----:B------:R-:W-:Y:S01]  /*2110*/  IMAD.U32 R14, RZ, RZ, UR54 ;  /* 0x00000036ff0e7e24 */ /* 0x000fe2000f8e00ff */
[----:B------:R-:W-:Y:S01]  /*2120*/  ULDC UR48, c[0x0][0x9dc] ;  /* 0x0002770000307ab9 */ /* 0x000fe20000000800 */
[----:B------:R-:W-:Y:S01]  /*2130*/  IMAD.IADD R7, R18, 0x1, -R7 ;  /* 0x0000000112077824 */ /* 0x000fe200078e0a07 */
[----:B------:R-:W-:Y:S01]  /*2140*/  ULDC UR53, c[0x0][0x288] ;  /* 0x0000a20000357ab9 */ /* 0x000fe20000000800 */
[----:B------:R-:W-:Y:S01]  /*2150*/  IMAD R10, R10, 0x40, R3 ;  /* 0x000000400a0a7824 */ /* 0x000fe200078e0203 */
[----:B------:R-:W-:Y:S01]  /*2160*/  LOP3.LUT R3, R0, 0x7ffffffc, RZ, 0xc0, !PT ;  /* 0x7ffffffc00037812 */ /* 0x000fe200078ec0ff */
[----:B------:R-:W-:Y:S01]  /*2170*/  IMAD.U32 R9, RZ, RZ, UR41 ;  /* 0x00000029ff097e24 */ /* 0x000fe2000f8e00ff */
[----:B------:R-:W-:Y:S01]  /*2180*/  ULOP3.LUT UR48, URZ, UR48, URZ, 0x33, !UPT ;  /* 0x000000303f307292 */ /* 0x000fe2000f8e333f */
[----:B------:R-:W-:-:S02]  /*2190*/  IMAD R7, R7, 0x8, R10 ;  /* 0x0000000807077824 */ /* 0x000fc400078e020a */
[----:B------:R-:W-:Y:S02]  /*21a0*/  @!P5 VIADD R0, R9, 0x20840 ;  /* 0x000208400900d836 */ /* 0x000fe40000000000 */
[----:B------:R-:W-:-:S03]  /*21b0*/  IMAD.MOV.U32 R8, RZ, RZ, R7 ;  /* 0x000000ffff087224 */ /* 0x000fc600078e0007 */
[----:B------:R-:W-:Y:S02]  /*21c0*/  @!P5 PRMT R0, RZ, 0x654, R0 ;  /* 0x00000654ff00d816 */ /* 0x000fe40000000000 */
[----:B0-----:R-:W-:Y:S01]  /*21d0*/  ISETP.GE.AND P6, PT, R13, 0x1, PT ;  /* 0x000000010d00780c */ /* 0x001fe20003fc6270 */
[----:B------:R-:W-:Y:S02]  /*21e0*/  WARPGROUP.DEPBAR.LE gsb0, 0x0 ;  /* 0x00008000000079c5 */ /* 0x000fe40000010000 */
[----:B------:R-:W-:-:S06]  /*21f0*/  WARPGROUP.ARRIVE ;  /* 0x00000000000079c5 */ /* 0x000fcc0000000000 */
[----:B------:R-:W-:Y:S01]  /*2200*/  QGMMA.64x64x32.F32.E4M3.E4M3 R24, gdesc[UR4], R24, gsb0 ;  /* 0x00e00000041879f3 */ /* 0x000fe20008000818 */
[----:B------:R-:W-:Y:S02]  /*2210*/  ULDC UR6, c[0x0][0x448] ;  /* 0x0001120000067ab9 */ /* 0x000fe40000000800 */
[----:B------:R-:W-:-:S03]  /*2220*/  UISETP.NE.AND UP0, UPT, UR6, 0x1, UPT ;  /* 0x000000010600788c */ /* 0x000fc6000bf05270 */
[----:B------:R-:W-:Y:S02]  /*2230*/  UMOV UR6, 0xffffffc0 ;  /* 0xffffffc000067882 */ /* 0x000fe40000000000 */
[----:B------:R-:W-:Y:S01]  /*2240*/  UIMAD UR6, UR50, UR6, 0x40 ;  /* 0x00000040320674a4 */ /* 0x000fe2000f8e0206 */
[----:B------:R-:W-:Y:S02]  /*2250*/  PLOP3.LUT P0, PT, PT, PT, UP0, 0x80, 0x0 ;  /* 0x000000000000781c */ /* 0x000fe40003f0f008 */
[----:B------:R-:W-:-:S03]  /*2260*/  PLOP3.LUT P1, PT, PT, PT, UP0, 0x80, 0x0 ;  /* 0x000000000000781c */ /* 0x000fc60003f2f008 */
[----:B------:R-:W-:-:S08]  /*2270*/  @UP0 ULDC UR7, c[0x0][0x44c] ;  /* 0x0001130000070ab9 */ /* 0x000fd00000000800 */
[----:B------:R-:W-:Y:S01]  /*2280*/  @P0 IMAD.HI.U32 R6, R7, UR7, RZ ;  /* 0x0000000707060c27 */ /* 0x000fe2000f8e00ff */
[----:B------:R-:W-:Y:S01]  /*2290*/  UIADD3 UR7, UR6, 0x1, URZ ;  /* 0x0000000106077890 */ /* 0x000fe2000fffe03f */
[----:B------:R-:W-:Y:S02]  /*22a0*/  WARPGROUP.DEPBAR.LE gsb0, 0x0 ;  /* 0x00008000000079c5 */ /* 0x000fe40000010000 */
[----:B------:R-:W-:-:S06]  /*22b0*/  WARPGROUP.ARRIVE ;  /* 0x00000000000079c5 */ /* 0x000fcc0000000000 */
[----:B------:R-:W-:Y:S01]  /*22c0*/  QGMMA.64x64x32.F32.E4M3.E4M3 R24, gdesc[UR8], R24, gsb0 ;  /* 0x00e00000081879f3 */ /* 0x000fe20008000818 */
[----:B------:R-:W-:Y:S02]  /*22d0*/  @UP0 ULDC UR10, c[0x0][0x450] ;  /* 0x00011400000a0ab9 */ /* 0x000fe40000000800 */
[----:B------:R-:W-:Y:S01]  /*22e0*/  @P1 SHF.R.U32.HI R8, RZ, UR10, R6 ;  /* 0x0000000aff081c19 */ /* 0x000fe20008011606 */
[----:B------:R-:W-:Y:S02]  /*22f0*/  IMAD.IADD R6, R22, 0x1, -R3 ;  /* 0x0000000116067824 */ /* 0x000fe400078e0a03 */
[----:B------:R-:W-:Y:S01]  /*2300*/  IMAD.U32 R3, RZ, RZ, UR7 ;  /* 0x00000007ff037e24 */ /* 0x000fe2000f8e00ff */
[----:B------:R-:W-:Y:S01]  /*2310*/  UIMAD UR7, UR39, UR54, UR6 ;  /* 0x00000036270772a4 */ /* 0x000fe2000f8e0206 */
[----:B------:R-:W0:Y:S02]  /*2320*/  SHFL.IDX PT, R10, R8, RZ, 0x1c1f ;  /* 0x001c1fff080a7589 */ /* 0x000e2400000e0000 */
[----:B------:R-:W-:-:S03]  /*2330*/  IMAD R3, R6, -0x2, R3 ;  /* 0xfffffffe06037824 */ /* 0x000fc600078e0203 */
[----:B------:R-:W-:Y:S02]  /*2340*/  IMAD.U32 R11, RZ, RZ, UR7 ;  /* 0x00000007ff0b7e24 */ /* 0x000fe4000f8e00ff */
[----:B------:R-:W-:Y:S02]  /*2350*/  IMAD R3, R14, UR39, R3 ;  /* 0x000000270e037c24 */ /* 0x000fe4000f8e0203 */
[----:B------:R-:W-:Y:S02]  /*2360*/  IMAD R11, R6, -0x2, R11 ;  /* 0xfffffffe060b7824 */ /* 0x000fe400078e020b */
[----:B------:R-:W-:-:S04]  /*2370*/  VIADD R3, R3, -UR53 ;  /* 0x8000003503037c36 */ /* 0x000fc80008000000 */
[C---:B------:R-:W-:Y:S02]  /*2380*/  IMAD.IADD R14, R3.reuse, 0x1, R12 ;  /* 0x00000001030e7824 */ /* 0x040fe400078e020c */
[----:B------:R-:W-:-:S04]  /*2390*/  VIADD R15, R3, UR48 ;  /* 0x00000030030f7c36 */ /* 0x000fc80008000000 */
[----:B0-----:R-:W-:Y:S01]  /*23a0*/  IMAD.IADD R3, R15, 0x1, R10 ;  /* 0x000000010f037824 */ /* 0x001fe200078e020a */
[----:B------:R-:W-:Y:S02]  /*23b0*/  WARPGROUP.DEPBAR.LE gsb0, 0x0 ;  /* 0x00008000000079c5 */ /* 0x000fe40000010000 */
[----:B------:R-:W-:-:S06]  /*23c0*/  WARPGROUP.ARRIVE ;  /* 0x00000000000079c5 */ /* 0x000fcc0000000000 */
[----:B------:R-:W-:Y:S01]  /*23d0*/  QGMMA.64x64x32.F32.E4M3.E4M3 R24, gdesc[UR12], R24, gsb0 ;  /* 0x00e000000c1879f3 */ /* 0x000fe20008000818 */
[----:B------:R-:W-:Y:S02]  /*23e0*/  ULEA UR14, UR50, 0xffffffc0, 0x6 ;  /* 0xffffffc0320e7891 */ /* 0x000fe4000f8e303f */
[----:B------:R-:W-:Y:S02]  /*23f0*/  WARPGROUP.DEPBAR.LE gsb0, 0x0 ;  /* 0x00008000000079c5 */ /* 0x000fe40000010000 */
[----:B------:R-:W-:-:S06]  /*2400*/  WARPGROUP.ARRIVE ;  /* 0x00000000000079c5 */ /* 0x000fcc0000000000 */
[----:B------:R-:W-:Y:S03]  /*2410*/  QGMMA.64x64x32.F32.E4M3.E4M3 R24, gdesc[UR16], R24, gsb0 ;  /* 0x00e00000101879f3 */ /* 0x000fe60008000818 */
        /* <DEDUP_REMOVED lines=10> */
[----:B------:R0:W-:Y:S02]  /*24c0*/  @!P5 SYNCS.ARRIVE.TRANS64.RED.A1T0 RZ, [R0+URZ], RZ ;  /* 0x000000ff00ffd9a7 */ /* 0x0001e4000810043f */
[----:B0-----:R-:W-:Y:S01]  /*24d0*/  VIADDMNMX R0, R10, R14, R11, PT ;  /* 0x0000000e0a007246 */ /* 0x001fe2000380010b */
[----:B------:R-:W-:Y:S06]  /*24e0*/  @!P6 BRA `(.L_x_963) ;  /* 0x000000000058e947 */ /* 0x000fec0003800000 */
[----:B------:R-:W-:Y:S01]  /*24f0*/  IMAD.U32 R9, RZ, RZ, UR54 ;  /* 0x00000036ff097e24 */ /* 0x000fe2000f8e00ff */
[----:B------:R-:W-:Y:S03]  /*2500*/  BSSY B0, `(.L_x_964) ;  /* 0x0000010000007945 */ /* 0x000fe60003800000 */
[----:B------:R-:W-:-:S04]  /*2510*/  IMAD R9, R9, UR39, R10 ;  /* 0x0000002709097c24 */ /* 0x000fc8000f8e020a */
[----:B------:R-:W-:-:S05]  /*2520*/  VIADD R9, R9, -UR53 ;  /* 0x8000003509097c36 */ /* 0x000fca0008000000 */
[----:B------:R-:W-:-:S13]  /*2530*/  ISETP.GT.AND P0, PT, R9, -0x1, PT ;  /* 0xffffffff0900780c */ /* 0x000fda0003f04270 */
[----:B------:R-:W-:Y:S05]  /*2540*/  @P0 BRA `(.L_x_965) ;  /* 0x00000000001c0947 */ /* 0x000fea0003800000 */
[----:B------:R-:W-:Y:S02]  /*2550*/  ISETP.NE.AND P0, PT, R13, 0x1, PT ;  /* 0x000000010d00780c */ /* 0x000fe40003f05270 */
[----:B------:R-:W-:-:S11]  /*2560*/  LOP3.LUT R9, RZ, R9, RZ, 0x33, !PT ;  /* 0x00000009ff097212 */ /* 0x000fd600078e33ff */
[----:B------:R-:W0:Y:S02]  /*2570*/  @P0 LDC.64 R18, c[0x0][0x9e8] ;  /* 0x00027a00ff120b82 */ /* 0x000e240000000a00 */
[----:B0-----:R-:W-:-:S05]  /*2580*/  @P0 IMAD.HI.U32 R10, R9, R18, RZ ;  /* 0x00000012090a0227 */ /* 0x001fca00078e00ff */
[----:B------:R-:W-:-:S04]  /*2590*/  @P0 SHF.R.U32.HI R9, RZ, R19, R10 ;  /* 0x00000013ff090219 */ /* 0x000fc8000001160a */
[----:B------:R-:W-:Y:S01]  /*25a0*/  LOP3.LUT R9, RZ, R9, RZ, 0x33, !PT ;  /* 0x00000009ff097212 */ /* 0x000fe200078e33ff */
[----:B------:R-:W-:Y:S06]  /*25b0*/  BRA `(.L_x_966) ;  /* 0x0000000000107947 */ /* 0x000fec0003800000 */
.L_x_965:
[----:B------:R-:W-:-:S13]  /*25c0*/  ISETP.NE.AND P0, PT, R13, 0x1, PT ;  /* 0x000000010d00780c */ /* 0x000fda0003f05270 */
[----:B------:R-:W0:Y:S02]  /*25d0*/  @P0 LDC.64 R18, c[0x0][0x9e8] ;  /* 0x00027a00ff120b82 */ /* 0x000e240000000a00 */
[----:B0-----:R-:W-:-:S05]  /*25e0*/  @P0 IMAD.HI.U32 R10, R9, R18, RZ ;  /* 0x00000012090a0227 */ /* 0x001fca00078e00ff */
[----:B------:R-:W-:-:S07]  /*25f0*/  @P0 SHF.R.U32.HI R9, RZ, R19, R10 ;  /* 0x00000013ff090219 */ /* 0x000fce000001160a */
.L_x_966:
[----:B------:R-:W-:Y:S05]  /*2600*/  BSYNC B0 ;  /* 0x0000000000007941 */ /* 0x000fea0003800000 */
.L_x_964:
[----:B------:R-:W-:-:S04]  /*2610*/  IMAD R9, R9, R13, -UR14 ;  /* 0x8000000e09097e24 */ /* 0x000fc8000f8e020d */
[----:B------:R-:W-:-:S05]  /*2620*/  IMAD R10, R6, -0x2, R9 ;  /* 0xfffffffe060a7824 */ /* 0x000fca00078e0209 */
[----:B------:R-:W-:Y:S02]  /*2630*/  VIMNMX R3, R3, R10, !PT ;  /* 0x0000000a03037248 */ /* 0x000fe40007fe0100 */
[----:B------:R-:W-:-:S07]  /*2640*/  VIADDMNMX R0, R10, R13, R0, PT ;  /* 0x0000000d0a007246 */ /* 0x000fce0003800100 */
.L_x_963:
[----:B------:R-:W-:Y:S01]  /*2650*/  UISETP.GE.AND UP1, UPT, UR6, 0x2, UPT ;  /* 0x000000020600788c */ /* 0x000fe2000bf26270 */
[----:B------:R-:W0:Y:S01]  /*2660*/  SHFL.IDX PT, R8, R8, 0x1, 0x1c1f ;  /* 0x003c1f0008087f89 */ /* 0x000e2200000e0000 */
[----:B------:R-:W-:Y:S02]  /*2670*/  UISETP.GE.AND UP4, UPT, UR6, 0x9, UPT ;  /* 0x000000090600788c */ /* 0x000fe4000bf86270 */
[----:B------:R-:W-:Y:S02]  /*2680*/  UISETP.GE.AND UP2, UPT, UR6, 0x1, UPT ;  /* 0x000000010600788c */ /* 0x000fe4000bf46270 */
[----:B------:R-:W-:Y:S01]  /*2690*/  PLOP3.LUT P1, PT, PT, PT, UP1, 0x40, 0x0 ;  /* 0x000000000000781c */ /* 0x000fe20003f2e818 */
[----:B------:R-:W-:Y:S01]  /*26a0*/  UP2UR UR10, UPR, URZ, 0x2 ;  /* 0x000000023f0a7883 */ /* 0x000fe20008000000 */
[----:B------:R-:W-:Y:S01]  /*26b0*/  PLOP3.LUT P0, PT, PT, PT, UP4, 0x40, 0x0 ;  /* 0x000000000000781c */ /* 0x000fe20003f0e848 */
[----:B------:R-:W-:Y:S01]  /*26c0*/  UISETP.GE.AND UP1, UPT, UR6, 0x12, UPT ;  /* 0x000000120600788c */ /* 0x000fe2000bf26270 */
[C---:B------:R-:W-:Y:S01]  /*26d0*/  ISETP.GT.AND P1, PT, R3.reuse, 0x1, P1 ;  /* 0x000000010300780c */ /* 0x040fe20000f24270 */
[----:B------:R-:W-:Y:S01]  /*26e0*/  UISETP.GE.AND UP3, UPT, UR6, 0xa, UPT ;  /* 0x0000000a0600788c */ /* 0x000fe2000bf66270 */
[----:B------:R-:W-:Y:S01]  /*26f0*/  PLOP3.LUT P2, PT, PT, PT, UP2, 0x40, 0x0 ;  /* 0x000000000000781c */ /* 0x000fe20003f4e828 */
[----:B------:R-:W-:Y:S01]  /*2700*/  UP2UR UR19, UPR, URZ, 0x2 ;  /* 0x000000023f137883 */ /* 0x000fe20008000000 */
[C---:B------:R-:W-:Y:S01]  /*2710*/  ISETP.LT.OR P1, PT, R0.reuse, 0x2, P1 ;  /* 0x000000020000780c */ /* 0x040fe20000f21670 */
[----:B------:R-:W-:Y:S01]  /*2720*/  UP2UR UR11, UPR, URZ, 0x4 ;  /* 0x000000043f0b7883 */ /* 0x000fe20008000000 */
[C---:B------:R-:W-:Y:S01]  /*2730*/  ISETP.GT.AND P0, PT, R3.reuse, 0x8, P0 ;  /* 0x000000080300780c */ /* 0x040fe20000704270 */
[----:B------:R-:W-:Y:S01]  /*2740*/  UISETP.GE.AND UP2, UPT, UR6, 0x11, UPT ;  /* 0x000000110600788c */ /* 0x000fe2000bf46270 */
[----:B------:R-:W-:Y:S01]  /*2750*/  ISETP.GT.AND P2, PT, R3, RZ, P2 ;  /* 0x000000ff0300720c */ /* 0x000fe20001744270 */
[----:B------:R-:W-:Y:S01]  /*2760*/  UP2UR UR7, UPR, URZ, 0x10 ;  /* 0x000000103f077883 */ /* 0x000fe20008000000 */
[----:B------:R-:W-:Y:S01]  /*2770*/  FSEL R57, R25, -INF , !P1 ;  /* 0xff80000019397808 */ /* 0x000fe20004800000 */
[----:B------:R-:W-:Y:S01]  /*2780*/  UP2UR UR18, UPR, URZ, 0x4 ;  /* 0x000000043f127883 */ /* 0x000fe20008000000 */
[----:B------:R-:W-:Y:S01]  /*2790*/  PLOP3.LUT P1, PT, PT, PT, UP1, 0x40, 0x0 ;  /* 0x000000000000781c */ /* 0x000fe20003f2e818 */
[----:B------:R-:W-:Y:S01]  /*27a0*/  UISETP.GE.AND UP1, UPT, UR6, 0x19, UPT ;  /* 0x000000190600788c */ /* 0x000fe2000bf26270 */
[----:B------:R-:W-:Y:S01]  /*27b0*/  PLOP3.LUT P3, PT, PT, PT, UP3, 0x40, 0x0 ;  /* 0x000000000000781c */ /* 0x000fe20003f6e838 */
[----:B------:R-:W-:Y:S01]  /*27c0*/  UP2UR UR15, UPR, URZ, 0x8 ;  /* 0x000000083f0f7883 */ /* 0x000fe20008000000 */
[C---:B------:R-:W-:Y:S01]  /*27d0*/  ISETP.LT.OR P0, PT, R0.reuse, 0x9, P0 ;  /* 0x000000090000780c */ /* 0x040fe20000701670 */
[----:B------:R-:W-:Y:S01]  /*27e0*/  UP2UR UR22, UPR, URZ, 0x2 ;  /* 0x000000023f167883 */ /* 0x000fe20008000000 */
[----:B------:R-:W-:Y:S01]  /*27f0*/  ISETP.LT.OR P2, PT, R0, 0x1, P2 ;  /* 0x000000010000780c */ /* 0x000fe20001741670 */
[----:B------:R-:W-:Y:S01]  /*2800*/  UISETP.GE.AND UP3, UPT, UR6, 0x31, UPT ;  /* 0x000000310600788c */ /* 0x000fe2000bf66270 */
[C---:B------:R-:W-:Y:S01]  /*2810*/  ISETP.GT.AND P3, PT, R3.reuse, 0x9, P3 ;  /* 0x000000090300780c */ /* 0x040fe20001f64270 */
[----:B------:R-:W-:Y:S01]  /*2820*/  UISETP.GE.AND UP4, UPT, UR6, 0x32, UPT ;  /* 0x000000320600788c */ /* 0x000fe2000bf86270 */
[----:B------:R-:W-:Y:S01]  /*2830*/  FSEL R59, R28, -INF , !P0 ;  /* 0xff8000001c3b7808 */ /* 0x000fe20004000000 */
[----:B------:R-:W-:Y:S01]  /*2840*/  UISETP.GE.AND UP5, UPT, UR6, 0x39, UPT ;  /* 0x000000390600788c */ /* 0x000fe2000bfa6270 */
[----:B------:R-:W-:Y:S01]  /*2850*/  FSEL R24, R24, -INF , !P2 ;  /* 0xff80000018187808 */ /* 0x000fe20005000000 */
[----:B------:R-:W-:Y:S01]  /*2860*/  UISETP.GE.AND UP6, UPT, UR6, 0x3a, UPT ;  /* 0x0000003a0600788c */ /* 0x000fe2000bfc6270 */
[----:B------:R-:W-:Y:S01]  /*2870*/  PLOP3.LUT P0, PT, PT, PT, UP1, 0x40, 0x0 ;  /* 0x000000000000781c */ /* 0x000fe20003f0e818 */
[----:B------:R-:W-:Y:S01]  /*2880*/  UISETP.GE.AND UP1, UPT, UR6, 0x1a, UPT ;  /* 0x0000001a0600788c */ /* 0x000fe2000bf26270 */
[----:B------:R-:W-:Y:S01]  /*2890*/  PLOP3.LUT P2, PT, PT, PT, UP2, 0x40, 0x0 ;  /* 0x000000000000781c */ /* 0x000fe20003f4e828 */
[----:B------:R-:W-:Y:S01]  /*28a0*/  UISETP.GE.AND UP2, UPT, UR6, 0x2a, UPT ;  /* 0x0000002a0600788c */ /* 0x000fe2000bf46270 */
[----:B------:R-:W-:Y:S01]  /*28b0*/  ISETP.LT.OR P3, PT, R0, 0xa, P3 ;  /* 0x0000000a0000780c */ /* 0x000fe20001f61670 */
[----:B------:R-:W-:Y:S01]  /*28c0*/  UP2UR UR23, UPR, URZ, 0x2 ;  /* 0x000000023f177883 */ /* 0x000fe20008000000 */
[----:B------:R-:W-:-:S02]  /*28d0*/  ISETP.GT.AND P2, PT, R3, 0x10, P2 ;  /* 0x000000100300780c */ /* 0x000fc40001744270 */
[----:B------:R-:W-:Y:S02]  /*28e0*/  FSEL R61, R29, -INF , !P3 ;  /* 0xff8000001d3d7808 */ /* 0x000fe40005800000 */
[----:B------:R-:W-:Y:S01]  /*28f0*/  PLOP3.LUT P3, PT, PT, PT, UP1, 0x40, 0x0 ;  /* 0x000000000000781c */ /* 0x000fe20003f6e818 */
[----:B------:R-:W-:Y:S01]  /*2900*/  UISETP.GE.AND UP1, UPT, UR6, 0x21, UPT ;  /* 0x000000210600788c */ /* 0x000fe2000bf26270 */
[----:B------:R-:W-:Y:S02]  /*2910*/  ISETP.LT.OR P2, PT, R0, 0x11, P2 ;  /* 0x000000110000780c */ /* 0x000fe40001741670 */
[----:B------:R-:W-:Y:S01]  /*2920*/  ISETP.GT.AND P1, PT, R3, 0x11, P1 ;  /* 0x000000110300780c */ /* 0x000fe20000f24270 */
[----:B------:R-:W-:Y:S01]  /*2930*/  UP2UR UR26, UPR, URZ, 0x2 ;  /* 0x000000023f1a7883 */ /* 0x000fe20008000000 */
[----:B------:R-:W-:Y:S02]  /*2940*/  FSEL R22, R32, -INF , !P2 ;  /* 0xff80000020167808 */ /* 0x000fe40005000000 */
[----:B------:R-:W-:Y:S01]  /*2950*/  PLOP3.LUT P2, PT, PT, PT, UP1, 0x40, 0x0 ;  /* 0x000000000000781c */ /* 0x000fe20003f4e818 */
[----:B------:R-:W-:Y:S01]  /*2960*/  UISETP.GE.AND UP1, UPT, UR6, 0x22, UPT ;  /* 0x000000220600788c */ /* 0x000fe2000bf26270 */
[----:B------:R-:W-:-:S02]  /*2970*/  ISETP.LT.OR P1, PT, R0, 0x12, P1 ;  /* 0x000000120000780c */ /* 0x000fc40000f21670 */
[C---:B------:R-:W-:Y:S01]  /*2980*/  ISETP.GT.AND P0, PT, R3.reuse, 0x18, P0 ;  /* 0x000000180300780c */ /* 0x040fe20000704270 */
[----:B------:R-:W-:Y:S01]  /*2990*/  UP2UR UR27, UPR, URZ, 0x2 ;  /* 0x000000023f1b7883 */ /* 0x000fe20008000000 */
[----:B------:R-:W-:Y:S02]  /*29a0*/  ISETP.GT.AND P3, PT, R3, 0x19, P3 ;  /* 0x000000190300780c */ /* 0x000fe40001f64270 */
[----:B------:R-:W-:Y:S02]  /*29b0*/  FSEL R28, R33, -INF , !P1 ;  /* 0xff800000211c7808 */ /* 0x000fe40004800000 */
[----:B------:R-:W-:Y:S01]  /*29c0*/  PLOP3.LUT P1, PT, PT, PT, UP1, 0x40, 0x0 ;  /* 0x000000000000781c */ /* 0x000fe20003f2e818 */
[----:B------:R-:W-:Y:S01]  /*29d0*/  UISETP.GE.AND UP1, UPT, UR6, 0x29, UPT ;  /* 0x000000290600788c */ /* 0x000fe2000bf26270 */
[C---:B------:R-:W-:Y:S02]  /*29e0*/  ISETP.LT.OR P0, PT, R0.reuse, 0x19, P0 ;  /* 0x000000190000780c */ /* 0x040fe40000701670 */
[----:B------:R-:W-:-:S02]  /*29f0*/  ISETP.LT.OR P3, PT, R0, 0x1a, P3 ;  /* 0x0000001a0000780c */ /* 0x000fc40001f61670 */
[----:B------:R-:W-:Y:S02]  /*2a00*/  FSEL R36, R36, -INF , !P0 ;  /* 0xff80000024247808 */ /* 0x000fe40004000000 */
[----:B------:R-:W-:Y:S02]  /*2a10*/  FSEL R32, R37, -INF , !P3 ;  /* 0xff80000025207808 */ /* 0x000fe40005800000 */
[----:B------:R-:W-:Y:S02]  /*2a20*/  PLOP3.LUT P0, PT, PT, PT, UP1, 0x40, 0x0 ;  /* 0x000000000000781c */ /* 0x000fe40003f0e818 */
[----:B------:R-:W-:Y:S02]  /*2a30*/  PLOP3.LUT P3, PT, PT, PT, UP2, 0x40, 0x0 ;  /* 0x000000000000781c */ /* 0x000fe40003f6e828 */
[C---:B------:R-:W-:Y:S02]  /*2a40*/  ISETP.GT.AND P2, PT, R3.reuse, 0x20, P2 ;  /* 0x000000200300780c */ /* 0x040fe40001744270 */
[----:B------:R-:W-:-:S02]  /*2a50*/  ISETP.GT.AND P1, PT, R3, 0x21, P1 ;  /* 0x000000210300780c */ /* 0x000fc40000f24270 */
[C---:B------:R-:W-:Y:S02]  /*2a60*/  ISETP.GT.AND P0, PT, R3.reuse, 0x28, P0 ;  /* 0x000000280300780c */ /* 0x040fe40000704270 */
[----:B------:R-:W-:Y:S02]  /*2a70*/  ISETP.GT.AND P3, PT, R3, 0x29, P3 ;  /* 0x000000290300780c */ /* 0x000fe40001f64270 */
[C---:B------:R-:W-:Y:S02]  /*2a80*/  ISETP.LT.OR P2, PT, R0.reuse, 0x21, P2 ;  /* 0x000000210000780c */ /* 0x040fe40001741670 */
[C---:B------:R-:W-:Y:S02]  /*2a90*/  ISETP.LT.OR P1, PT, R0.reuse, 0x22, P1 ;  /* 0x000000220000780c */ /* 0x040fe40000f21670 */
[C---:B------:R-:W-:Y:S02]  /*2aa0*/  ISETP.LT.OR P0, PT, R0.reuse, 0x29, P0 ;  /* 0x000000290000780c */ /* 0x040fe40000701670 */
[----:B------:R-:W-:-:S02]  /*2ab0*/  ISETP.LT.OR P3, PT, R0, 0x2a, P3 ;  /* 0x0000002a0000780c */ /* 0x000fc40001f61670 */
[----:B------:R-:W-:Y:S02]  /*2ac0*/  FSEL R40, R40, -INF , !P2 ;  /* 0xff80000028287808 */ /* 0x000fe40005000000 */
[----:B------:R-:W-:Y:S02]  /*2ad0*/  FSEL R56, R41, -INF , !P1 ;  /* 0xff80000029387808 */ /* 0x000fe40004800000 */
[----:B------:R-:W-:Y:S02]  /*2ae0*/  FSEL R44, R44, -INF , !P0 ;  /* 0xff8000002c2c7808 */ /* 0x000fe40004000000 */
[----:B------:R-:W-:Y:S02]  /*2af0*/  FSEL R58, R45, -INF , !P3 ;  /* 0xff8000002d3a7808 */ /* 0x000fe40005800000 */
[----:B------:R-:W-:Y:S02]  /*2b00*/  PLOP3.LUT P2, PT, PT, PT, UP3, 0x40, 0x0 ;  /* 0x000000000000781c */ /* 0x000fe40003f4e838 */
[----:B------:R-:W-:-:S02]  /*2b10*/  PLOP3.LUT P1, PT, PT, PT, UP4, 0x40, 0x0 ;  /* 0x000000000000781c */ /* 0x000fc40003f2e848 */
[----:B------:R-:W-:Y:S02]  /*2b20*/  PLOP3.LUT P0, PT, PT, PT, UP5, 0x40, 0x0 ;  /* 0x000000000000781c */ /* 0x000fe40003f0e858 */
[----:B------:R-:W-:Y:S02]  /*2b30*/  PLOP3.LUT P3, PT, PT, PT, UP6, 0x40, 0x0 ;  /* 0x000000000000781c */ /* 0x000fe40003f6e868 */
[C---:B------:R-:W-:Y:S02]  /*2b40*/  ISETP.GT.AND P2, PT, R3.reuse, 0x30, P2 ;  /* 0x000000300300780c */ /* 0x040fe40001744270 */
[C---:B------:R-:W-:Y:S02]  /*2b50*/  ISETP.GT.AND P1, PT, R3.reuse, 0x31, P1 ;  /* 0x000000310300780c */ /* 0x040fe40000f24270 */
[C---:B------:R-:W-:Y:S02]  /*2b60*/  ISETP.GT.AND P0, PT, R3.reuse, 0x38, P0 ;  /* 0x000000380300780c */ /* 0x040fe40000704270 */
[----:B------:R-:W-:Y:S01]  /*2b70*/  ISETP.GT.AND P3, PT, R3, 0x39, P3 ;  /* 0x000000390300780c */ /* 0x000fe20001f64270 */
[----:B0-----:R-:W-:Y:S01]  /*2b80*/  IMAD.IADD R3, R15, 0x1, R8 ;  /* 0x000000010f037824 */ /* 0x001fe200078e0208 */
[----:B------:R-:W-:-:S02]  /*2b90*/  ISETP.LT.OR P2, PT, R0, 0x31, P2 ;  /* 0x000000310000780c */ /* 0x000fc40001741670 */
[C---:B------:R-:W-:Y:S02]  /*2ba0*/  ISETP.LT.OR P1, PT, R0.reuse, 0x32, P1 ;  /* 0x000000320000780c */ /* 0x040fe40000f21670 */
[C---:B------:R-:W-:Y:S02]  /*2bb0*/  ISETP.LT.OR P0, PT, R0.reuse, 0x39, P0 ;  /* 0x000000390000780c */ /* 0x040fe40000701670 */
[----:B------:R-:W-:Y:S02]  /*2bc0*/  ISETP.LT.OR P3, PT, R0, 0x3a, P3 ;  /* 0x0000003a0000780c */ /* 0x000fe40001f61670 */
[----:B------:R-:W-:Y:S02]  /*2bd0*/  VIADDMNMX R0, R8, R14, R11, PT ;  /* 0x0000000e08007246 */ /* 0x000fe4000380010b */
[----:B------:R-:W-:Y:S02]  /*2be0*/  FSEL R48, R48, -INF , !P2 ;  /* 0xff80000030307808 */ /* 0x000fe40005000000 */
[----:B------:R-:W-:-:S02]  /*2bf0*/  FSEL R60, R49, -INF , !P1 ;  /* 0xff800000313c7808 */ /* 0x000fc40004800000 */
[----:B------:R-:W-:Y:S02]  /*2c00*/  FSEL R52, R52, -INF , !P0 ;  /* 0xff80000034347808 */ /* 0x000fe40004000000 */
[----:B------:R-:W-:Y:S01]  /*2c10*/  FSEL R62, R53, -INF , !P3 ;  /* 0xff800000353e7808 */ /* 0x000fe20005800000 */
        /* <DEDUP_REMOVED lines=14> */
.L_x_969:
[----:B------:R-:W-:-:S13]  /*2d00*/  ISETP.NE.AND P0, PT, R13, 0x1, PT ;  /* 0x000000010d00780c */ /* 0x000fda0003f05270 */
[----:B------:R-:W0:Y:S02]  /*2d10*/  @P0 LDC.64 R10, c[0x0][0x9e8] ;  /* 0x00027a00ff0a0b82 */ /* 0x000e240000000a00 */
[----:B0-----:R-:W-:-:S05]  /*2d20*/  @P0 IMAD.HI.U32 R10, R8, R10, RZ ;  /* 0x0000000a080a0227 */ /* 0x001fca00078e00ff */
[----:B------:R-:W-:-:S07]  /*2d30*/  @P0 SHF.R.U32.HI R8, RZ, R11, R10 ;  /* 0x0000000bff080219 */ /* 0x000fce000001160a */
.L_x_970:
[----:B------:R-:W-:Y:S05]  /*2d40*/  BSYNC B0 ;  /* 0x0000000000007941 */ /* 0x000fea0003800000 */
.L_x_968:
[----:B------:R-:W-:-:S04]  /*2d50*/  IMAD R9, R8, R13, -UR14 ;  /* 0x8000000e08097e24 */ /* 0x000fc8000f8e020d */
[----:B------:R-:W-:-:S05]  /*2d60*/  IMAD R8, R6, -0x2, R9 ;  /* 0xfffffffe06087824 */ /* 0x000fca00078e0209 */
[----:B------:R-:W-:Y:S02]  /*2d70*/  VIMNMX R3, R3, R8, !PT ;  /* 0x0000000803037248 */ /* 0x000fe40007fe0100 */
[----:B------:R-:W-:-:S07]  /*2d80*/  VIADDMNMX R0, R8, R13, R0, PT ;  /* 0x0000000d08007246 */ /* 0x000fce0003800100 */
.L_x_967:
[----:B------:R-:W-:Y:S01]  /*2d90*/  FMNMX.FTZ R8, R24, R57, !PT ;  /* 0x0000003918087209 */ /* 0x000fe20007810000 */
[----:B------:R-:W-:Y:S02]  /*2da0*/  UP2UR UR6, UPR, URZ, 0x8 ;  /* 0x000000083f067883 */ /* 0x000fe40008000000 */
[----:B------:R-:W-:Y:S01]  /*2db0*/  UISETP.NE.AND UP3, UPT, UR7, URZ, UPT ;  /* 0x0000003f0700728c */ /* 0x000fe2000bf65270 */
[----:B------:R-:W-:Y:S01]  /*2dc0*/  FMNMX.FTZ R8, R59, R8, !PT ;  /* 0x000000083b087209 */ /* 0x000fe20007810000 */
[----:B------:R-:W-:Y:S02]  /*2dd0*/  UP2UR UR7, UPR, URZ, 0x10 ;  /* 0x000000103f077883 */ /* 0x000fe40008000000 */
[----:B------:R-:W-:Y:S01]  /*2de0*/  UISETP.NE.AND UP4, UPT, UR10, URZ, UPT ;  /* 0x0000003f0a00728c */ /* 0x000fe2000bf85270 */
[----:B------:R-:W-:Y:S01]  /*2df0*/  FMNMX.FTZ R8, R61, R8, !PT ;  /* 0x000000083d087209 */ /* 0x000fe20007810000 */
[----:B------:R-:W-:Y:S01]  /*2e00*/  UP2UR UR10, UPR, URZ, 0x20 ;  /* 0x000000203f0a7883 */ /* 0x000fe20008000000 */
[----:B------:R-:W-:Y:S01]  /*2e10*/  PLOP3.LUT P2, PT, PT, PT, UP3, 0x40, 0x0 ;  /* 0x000000000000781c */ /* 0x000fe20003f4e838 */
[----:B------:R-:W-:Y:S01]  /*2e20*/  UISETP.NE.AND UP5, UPT, UR11, URZ, UPT ;  /* 0x0000003f0b00728c */ /* 0x000fe2000bfa5270 */
[----:B------:R-:W-:Y:S01]  /*2e30*/  FMNMX.FTZ R8, R22, R8, !PT ;  /* 0x0000000816087209 */ /* 0x000fe20007810000 */
[----:B------:R-:W-:Y:S01]  /*2e40*/  UP2UR UR14, UPR, URZ, 0x1 ;  /* 0x000000013f0e7883 */ /* 0x000fe20008000000 */
[----:B------:R-:W-:Y:S01]  /*2e50*/  PLOP3.LUT P1, PT, PT, PT, UP4, 0x40, 0x0 ;  /* 0x000000000000781c */ /* 0x000fe20003f2e848 */
[----:B------:R-:W-:Y:S01]  /*2e60*/  UISETP.NE.AND UP0, UPT, UR18, URZ, UPT ;  /* 0x0000003f1200728c */ /* 0x000fe2000bf05270 */
[----:B------:R-:W-:Y:S01]  /*2e70*/  FMNMX.FTZ R8, R28, R8, !PT ;  /* 0x000000081c087209 */ /* 0x000fe20007810000 */
[----:B------:R-:W-:Y:S01]  /*2e80*/  UISETP.NE.AND UP3, UPT, UR19, URZ, UPT ;  /* 0x0000003f1300728c */ /* 0x000fe2000bf65270 */
[----:B------:R-:W-:Y:S01]  /*2e90*/  PLOP3.LUT P3, PT, PT, PT, UP5, 0x40, 0x0 ;  /* 0x000000000000781c */ /* 0x000fe20003f6e858 */
[----:B------:R-:W-:Y:S01]  /*2ea0*/  UISETP.NE.AND UP5, UPT, UR15, URZ, UPT ;  /* 0x0000003f0f00728c */ /* 0x000fe2000bfa5270 */
[----:B------:R-:W-:Y:S01]  /*2eb0*/  FMNMX.FTZ R8, R36, R8, !PT ;  /* 0x0000000824087209 */ /* 0x000fe20007810000 */
[----:B------:R-:W-:Y:S01]  /*2ec0*/  UISETP.NE.AND UP4, UPT, UR22, URZ, UPT ;  /* 0x0000003f1600728c */ /* 0x000fe2000bf85270 */
[C---:B------:R-:W-:Y:S01]  /*2ed0*/  ISETP.GT.AND P3, PT, R3.reuse, RZ, P3 ;  /* 0x000000ff0300720c */ /* 0x040fe20001f64270 */
[----:B------:R-:W-:Y:S01]  /*2ee0*/  UP2UR UR11, UPR, URZ, 0x40 ;  /* 0x000000403f0b7883 */ /* 0x000fe20008000000 */
[----:B------:R-:W-:Y:S01]  /*2ef0*/  FMNMX.FTZ R8, R32, R8, !PT ;  /* 0x0000000820087209 */ /* 0x000fe20007810000 */
[----:B------:R-:W-:Y:S01]  /*2f00*/  UISETP.NE.AND UP6, UPT, UR26, URZ, UPT ;  /* 0x0000003f1a00728c */ /* 0x000fe2000bfc5270 */
[----:B------:R-:W-:Y:S01]  /*2f10*/  ISETP.GT.AND P1, PT, R3, 0x1, P1 ;  /* 0x000000010300780c */ /* 0x000fe20000f24270 */
[----:B------:R-:W-:Y:S01]  /*2f20*/  UIADD3 UR50, UR50, -0x2, URZ ;  /* 0xfffffffe32327890 */ /* 0x000fe2000fffe03f */
[----:B------:R-:W-:-:S02]  /*2f30*/  FMNMX.FTZ R8, R40, R8, !PT ;  /* 0x0000000828087209 */ /* 0x000fc40007810000 */
[----:B------:R-:W-:Y:S02]  /*2f40*/  ISETP.LT.OR P3, PT, R0, 0x1, P3 ;  /* 0x000000010000780c */ /* 0x000fe40001f61670 */
[----:B------:R-:W-:Y:S02]  /*2f50*/  FMNMX.FTZ R8, R56, R8, !PT ;  /* 0x0000000838087209 */ /* 0x000fe40007810000 */
[----:B------:R-:W-:Y:S02]  /*2f60*/  ISETP.LT.OR P1, PT, R0, 0x2, P1 ;  /* 0x000000020000780c */ /* 0x000fe40000f21670 */
[----:B------:R-:W-:Y:S02]  /*2f70*/  FMNMX.FTZ R8, R44, R8, !PT ;  /* 0x000000082c087209 */ /* 0x000fe40007810000 */
[----:B------:R-:W-:Y:S02]  /*2f80*/  ISETP.GT.AND P2, PT, R3, 0x8, P2 ;  /* 0x000000080300780c */ /* 0x000fe40001744270 */
[----:B------:R-:W-:-:S02]  /*2f90*/  FMNMX.FTZ R8, R58, R8, !PT ;  /* 0x000000083a087209 */ /* 0x000fc40007810000 */
[----:B------:R-:W-:Y:S02]  /*2fa0*/  FSEL R15, R26, -INF , !P3 ;  /* 0xff8000001a0f7808 */ /* 0x000fe40005800000 */
[----:B------:R-:W-:Y:S02]  /*2fb0*/  FMNMX.FTZ R8, R48, R8, !PT ;  /* 0x0000000830087209 */ /* 0x000fe40007810000 */
[----:B------:R-:W-:Y:S01]  /*2fc0*/  PLOP3.LUT P3, PT, PT, PT, UP0, 0x40, 0x0 ;  /* 0x000000000000781c */ /* 0x000fe20003f6e808 */
[----:B------:R-:W-:Y:S01]  /*2fd0*/  UISETP.NE.AND UP0, UPT, UR27, URZ, UPT ;  /* 0x0000003f1b00728c */ /* 0x000fe2000bf05270 */
[----:B------:R-:W-:Y:S02]  /*2fe0*/  FMNMX.FTZ R8, R60, R8, !PT ;  /* 0x000000083c087209 */ /* 0x000fe40007810000 */
[----:B------:R-:W-:Y:S02]  /*2ff0*/  FSEL R27, R27, -INF , !P1 ;  /* 0xff8000001b1b7808 */ /* 0x000fe40004800000 */
[----:B------:R-:W-:-:S02]  /*3000*/  FMNMX.FTZ R8, R52, R8, !PT ;  /* 0x0000000834087209 */ /* 0x000fc40007810000 */
[----:B------:R-:W-:Y:S02]  /*3010*/  ISETP.LT.OR P2, PT, R0, 0x9, P2 ;  /* 0x000000090000780c */ /* 0x000fe40001741670 */
[----:B------:R-:W-:Y:S02]  /*3020*/  FMNMX.FTZ R8, R62, R8, !PT ;  /* 0x000000083e087209 */ /* 0x000fe40007810000 */
[----:B------:R-:W-:Y:S01]  /*3030*/  PLOP3.LUT P1, PT, PT, PT, UP3, 0x40, 0x0 ;  /* 0x000000000000781c */ /* 0x000fe20003f2e838 */
[----:B------:R-:W-:Y:S01]  /*3040*/  UISETP.NE.AND UP3, UPT, UR6, URZ, UPT ;  /* 0x0000003f0600728c */ /* 0x000fe2000bf65270 */
[----:B------:R-:W-:Y:S01]  /*3050*/  FSEL R19, R30, -INF , !P2 ;  /* 0xff8000001e137808 */ /* 0x000fe20005000000 */
[----:B------:R-:W0:Y:S01]  /*3060*/  SHFL.BFLY PT, R9, R8, 0x2, 0x1f ;  /* 0x0c401f0008097f89 */ /* 0x000e2200000e0000 */
[----:B------:R-:W-:Y:S02]  /*3070*/  ISETP.GT.AND P3, PT, R3, 0x10, P3 ;  /* 0x000000100300780c */ /* 0x000fe40001f64270 */
[----:B------:R-:W-:Y:S01]  /*3080*/  PLOP3.LUT P2, PT, PT, PT, UP4, 0x40, 0x0 ;  /* 0x000000000000781c */ /* 0x000fe20003f4e848 */
[----:B------:R-:W-:Y:S01]  /*3090*/  UISETP.NE.AND UP4, UPT, UR7, URZ, UPT ;  /* 0x0000003f0700728c */ /* 0x000fe2000bf85270 */
[----:B------:R-:W-:-:S02]  /*30a0*/  ISETP.LT.OR P3, PT, R0, 0x11, P3 ;  /* 0x000000110000780c */ /* 0x000fc40001f61670 */
[C---:B------:R-:W-:Y:S02]  /*30b0*/  ISETP.GT.AND P1, PT, R3.reuse, 0x11, P1 ;  /* 0x000000110300780c */ /* 0x040fe40000f24270 */
[----:B------:R-:W-:Y:S02]  /*30c0*/  FSEL R21, R34, -INF , !P3 ;  /* 0xff80000022157808 */ /* 0x000fe40005800000 */
[----:B------:R-:W-:Y:S02]  /*30d0*/  ISETP.LT.OR P1, PT, R0, 0x12, P1 ;  /* 0x000000120000780c */ /* 0x000fe40000f21670 */
[----:B------:R-:W-:Y:S02]  /*30e0*/  ISETP.GT.AND P2, PT, R3, 0x18, P2 ;  /* 0x000000180300780c */ /* 0x000fe40001744270 */
[----:B------:R-:W-:Y:S01]  /*30f0*/  PLOP3.LUT P3, PT, PT, PT, UP6, 0x40, 0x0 ;  /* 0x000000000000781c */ /* 0x000fe20003f6e868 */
[----:B------:R-:W-:Y:S01]  /*3100*/  UISETP.NE.AND UP6, UPT, UR11, URZ, UPT ;  /* 0x0000003f0b00728c */ /* 0x000fe2000bfc5270 */
[----:B------:R-:W-:-:S02]  /*3110*/  FSEL R35, R35, -INF , !P1 ;  /* 0xff80000023237808 */ /* 0x000fc40004800000 */
[----:B------:R-:W-:Y:S02]  /*3120*/  ISETP.LT.OR P2, PT, R0, 0x19, P2 ;  /* 0x000000190000780c */ /* 0x000fe40001741670 */
[----:B------:R-:W-:Y:S01]  /*3130*/  PLOP3.LUT P1, PT, PT, PT, UP0, 0x40, 0x0 ;  /* 0x000000000000781c */ /* 0x000fe20003f2e808 */
[----:B------:R-:W-:Y:S01]  /*3140*/  UISETP.NE.AND UP0, UPT, UR14, URZ, UPT ;  /* 0x0000003f0e00728c */ /* 0x000fe2000bf05270 */
[----:B------:R-:W-:Y:S02]  /*3150*/  ISETP.GT.AND P3, PT, R3, 0x20, P3 ;  /* 0x000000200300780c */ /* 0x000fe40001f64270 */
[----:B0-----:R-:W-:Y:S02]  /*3160*/  FMNMX.FTZ R10, R8, R9, !PT ;  /* 0x00000009080a7209 */ /* 0x001fe40007810000 */
[----:B------:R-:W-:Y:S02]  /*3170*/  FMNMX.FTZ R8, R15, R27, !PT ;  /* 0x0000001b0f087209 */ /* 0x000fe40007810000 */
[----:B------:R-:W-:Y:S01]  /*3180*/  FSEL R23, R38, -INF , !P2 ;  /* 0xff80000026177808 */ /* 0x000fe20005000000 */
[----:B------:R-:W0:Y:S01]  /*3190*/  SHFL.BFLY PT, R9, R10, 0x1, 0x1f ;  /* 0x0c201f000a097f89 */ /* 0x000e2200000e0000 */
[----:B------:R-:W-:-:S02]  /*31a0*/  FMNMX.FTZ R8, R19, R8, !PT ;  /* 0x0000000813087209 */ /* 0x000fc40007810000 */
[----:B------:R-:W-:Y:S01]  /*31b0*/  PLOP3.LUT P2, PT, PT, PT, UP1, 0x40, 0x0 ;  /* 0x000000000000781c */ /* 0x000fe20003f4e818 */
[----:B------:R-:W-:Y:S01]  /*31c0*/  @UP0 ULDC UR6, c[0x0][0x44c] ;  /* 0x0001130000060ab9 */ /* 0x000fe20000000800 */
[----:B------:R-:W-:Y:S01]  /*31d0*/  ISETP.LT.OR P3, PT, R0, 0x21, P3 ;  /* 0x000000210000780c */ /* 0x000fe20001f61670 */
[----:B------:R-:W-:Y:S01]  /*31e0*/  UIMAD.WIDE.U32 UR6, UR47, UR6, URZ ;  /* 0x000000062f0672a5 */ /* 0x000fe2000f8e003f */
[C---:B------:R-:W-:Y:S02]  /*31f0*/  ISETP.GT.AND P1, PT, R3.reuse, 0x21, P1 ;  /* 0x000000210300780c */ /* 0x040fe40000f24270 */
[----:B------:R-:W-:Y:S02]  /*3200*/  FSEL R25, R42, -INF , !P3 ;  /* 0xff8000002a197808 */ /* 0x000fe40005800000 */
[----:B------:R-:W-:Y:S02]  /*3210*/  ISETP.GT.AND P2, PT, R3, 0x28, P2 ;  /* 0x000000280300780c */ /* 0x000fe40001744270 */
[----:B------:R-:W-:-:S02]  /*3220*/  ISETP.LT.OR P1, PT, R0, 0x22, P1 ;  /* 0x000000220000780c */ /* 0x000fc40000f21670 */
[----:B------:R-:W-:Y:S02]  /*3230*/  PLOP3.LUT P3, PT, PT, PT, UP3, 0x40, 0x0 ;  /* 0x000000000000781c */ /* 0x000fe40003f6e838 */
[----:B------:R-:W-:Y:S02]  /*3240*/  ISETP.LT.OR P2, PT, R0, 0x29, P2 ;  /* 0x000000290000780c */ /* 0x000fe40001741670 */
[----:B------:R-:W-:Y:S02]  /*3250*/  FSEL R43, R43, -INF , !P1 ;  /* 0xff8000002b2b7808 */ /* 0x000fe40004800000 */
[----:B------:R-:W-:Y:S02]  /*3260*/  PLOP3.LUT P1, PT, PT, PT, UP4, 0x40, 0x0 ;  /* 0x000000000000781c */ /* 0x000fe40003f2e848 */
[----:B------:R-:W-:Y:S02]  /*3270*/  FSEL R29, R46, -INF , !P2 ;  /* 0xff8000002e1d7808 */ /* 0x000fe40005000000 */
[----:B0-----:R-:W-:-:S02]  /*3280*/  FMNMX.FTZ R9, R10, R9, !PT ;  /* 0x000000090a097209 */ /* 0x001fc40007810000 */
[----:B------:R-:W-:Y:S02]  /*3290*/  ISETP.GT.AND P3, PT, R3, 0x30, P3 ;  /* 0x000000300300780c */ /* 0x000fe40001f64270 */
[----:B------:R-:W-:Y:S01]  /*32a0*/  FSETP.NEU.FTZ.AND P0, PT, R9, -INF , PT ;  /* 0xff8000000900780b */ /* 0x000fe20003f1d000 */
[----:B------:R-:W-:Y:S01]  /*32b0*/  FFMA.FTZ R11, R2, R9, -8 ;  /* 0xc1000000020b7423 */ /* 0x000fe20000010009 */
[----:B------:R-:W-:Y:S02]  /*32c0*/  ISETP.GT.AND P1, PT, R3, 0x31, P1 ;  /* 0x000000310300780c */ /* 0x000fe40000f24270 */
[C---:B------:R-:W-:Y:S02]  /*32d0*/  ISETP.LT.OR P3, PT, R0.reuse, 0x31, P3 ;  /* 0x000000310000780c */ /* 0x040fe40001f61670 */
[----:B------:R-:W-:Y:S02]  /*32e0*/  FSEL R37, R11, RZ, P0 ;  /* 0x000000ff0b257208 */ /* 0x000fe40000000000 */
[----:B------:R-:W-:Y:S01]  /*32f0*/  PLOP3.LUT P0, PT, PT, PT, UP5, 0x40, 0x0 ;  /* 0x000000000000781c */ /* 0x000fe20003f0e858 */
[----:B------:R-:W-:Y:S01]  /*3300*/  UISETP.NE.AND UP5, UPT, UR23, URZ, UPT ;  /* 0x0000003f1700728c */ /* 0x000fe2000bfa5270 */
[----:B------:R-:W-:Y:S01]  /*3310*/  ISETP.LT.OR P1, PT, R0, 0x32, P1 ;  /* 0x000000320000780c */ /* 0x000fe20000f21670 */
[C-C-:B------:R-:W-:Y:S01]  /*3320*/  FFMA.FTZ R14, R2.reuse, R57, -R37.reuse ;  /* 0x00000039020e7223 */ /* 0x140fe20000010825 */
[----:B------:R-:W-:Y:S01]  /*3330*/  ISETP.GT.AND P0, PT, R3, 0x9, P0 ;  /* 0x000000090300780c */ /* 0x000fe20000704270 */
[C-C-:B------:R-:W-:Y:S01]  /*3340*/  FFMA.FTZ R10, R2.reuse, R24, -R37.reuse ;  /* 0x00000018020a7223 */ /* 0x140fe20000010825 */
[----:B------:R-:W-:Y:S01]  /*3350*/  FSEL R51, R51, -INF , !P1 ;  /* 0xff80000033337808 */ /* 0x000fe20004800000 */
[--C-:B------:R-:W-:Y:S01]  /*3360*/  FFMA.FTZ R20, R2, R61, -R37.reuse ;  /* 0x0000003d02147223 */ /* 0x100fe20000010825 */
[----:B------:R-:W-:Y:S01]  /*3370*/  ISETP.LT.OR P0, PT, R0, 0xa, P0 ;  /* 0x0000000a0000780c */ /* 0x000fe20000701670 */
[----:B------:R0:W-:Y:S01]  /*3380*/  MUFU.EX2 R41, R14 ;  /* 0x0000000e00297308 */ /* 0x0001e20000000800 */
[C-C-:B------:R-:W-:Y:S01]  /*3390*/  FFMA.FTZ R22, R2.reuse, R22, -R37.reuse ;  /* 0x0000001602167223 */ /* 0x140fe20000010825 */
[C-C-:B------:R-:W-:Y:S01]  /*33a0*/  FFMA.FTZ R30, R2.reuse, R60, -R37.reuse ;  /* 0x0000003c021e7223 */ /* 0x140fe20000010825 */
[----:B------:R-:W-:Y:S01]  /*33b0*/  FSEL R31, R31, -INF , !P0 ;  /* 0xff8000001f1f7808 */ /* 0x000fe20004000000 */
[C-C-:B------:R-:W-:Y:S01]  /*33c0*/  FFMA.FTZ R24, R2.reuse, R36, -R37.reuse ;  /* 0x0000002402187223 */ /* 0x140fe20000010825 */
[----:B------:R-:W-:Y:S01]  /*33d0*/  PLOP3.LUT P0, PT, PT, PT, UP5, 0x40, 0x0 ;  /* 0x000000000000781c */ /* 0x000fe20003f0e858 */
[----:B------:R-:W-:Y:S01]  /*33e0*/  UISETP.NE.AND UP5, UPT, UR10, URZ, UPT ;  /* 0x0000003f0a00728c */ /* 0x000fe2000bfa5270 */
[----:B------:R-:W-:Y:S01]  /*33f0*/  FMNMX.FTZ R8, R31, R8, !PT ;  /* 0x000000081f087209 */ /* 0x000fe20007810000 */
[----:B------:R1:W-:Y:S01]  /*3400*/  MUFU.EX2 R45, R20 ;  /* 0x00000014002d7308 */ /* 0x0003e20000000800 */
[----:B------:R-:W-:Y:S01]  /*3410*/  ISETP.GT.AND P0, PT, R3, 0x19, P0 ;  /* 0x000000190300780c */ /* 0x000fe20000704270 */
[C-C-:B0-----:R-:W-:Y:S01]  /*3420*/  FFMA.FTZ R14, R2.reuse, R28, -R37.reuse ;  /* 0x0000001c020e7223 */ /* 0x141fe20000010825 */
[----:B------:R-:W-:Y:S01]  /*3430*/  FMNMX.FTZ R8, R21, R8, !PT ;  /* 0x0000000815087209 */ /* 0x000fe20007810000 */
[--C-:B------:R-:W-:Y:S01]  /*3440*/  FFMA.FTZ R26, R2, R32, -R37.reuse ;  /* 0x00000020021a7223 */ /* 0x100fe20000010825 */
[----:B------:R-:W-:Y:S01]  /*3450*/  ISETP.LT.OR P0, PT, R0, 0x1a, P0 ;  /* 0x0000001a0000780c */ /* 0x000fe20000701670 */
[C-C-:B------:R-:W-:Y:S01]  /*3460*/  FFMA.FTZ R28, R2.reuse, R40, -R37.reuse ;  /* 0x00000028021c7223 */ /* 0x140fe20000010825 */
[----:B------:R-:W-:Y:S01]  /*3470*/  FMNMX.FTZ R8, R35, R8, !PT ;  /* 0x0000000823087209 */ /* 0x000fe20007810000 */
[----:B------:R-:W0:Y:S01]  /*3480*/  MUFU.EX2 R10, R10 ;  /* 0x0000000a000a7308 */ /* 0x000e220000000800 */
[----:B------:R-:W-:Y:S01]  /*3490*/  FSEL R39, R39, -INF , !P0 ;  /* 0xff80000027277808 */ /* 0x000fe20004000000 */
[----:B-1----:R-:W-:Y:S01]  /*34a0*/  FFMA.FTZ R20, R2, R58, -R37 ;  /* 0x0000003a02147223 */ /* 0x002fe20000010825 */
[----:B------:R-:W-:Y:S01]  /*34b0*/  FMNMX.FTZ R8, R23, R8, !PT ;  /* 0x0000000817087209 */ /* 0x000fe20007810000 */
[----:B------:R-:W-:Y:S01]  /*34c0*/  @UP0 ULDC UR10, c[0x0][0x450] ;  /* 0x00011400000a0ab9 */ /* 0x000fe20000000800 */
[----:B------:R-:W-:Y:S01]  /*34d0*/  PLOP3.LUT P0, PT, PT, PT, UP2, 0x40, 0x0 ;  /* 0x000000000000781c */ /* 0x000fe20003f0e828 */
[----:B------:R-:W-:Y:S01]  /*34e0*/  @UP0 USHF.R.U32.HI UR47, URZ, UR10, UR7 ;  /* 0x0000000a3f2f0299 */ /* 0x000fe20008011607 */
[----:B------:R-:W-:Y:S01]  /*34f0*/  FMNMX.FTZ R8, R39, R8, !PT ;  /* 0x0000000827087209 */ /* 0x000fe20007810000 */
[----:B------:R-:W-:Y:S01]  /*3500*/  MUFU.EX2 R22, R22 ;  /* 0x0000001600167308 */ /* 0x000fe20000000800 */
[----:B------:R-:W-:Y:S01]  /*3510*/  ISETP.GT.AND P0, PT, R3, 0x29, P0 ;  /* 0x000000290300780c */ /* 0x000fe20000704270 */
[----:B------:R-:W-:Y:S01]  /*3520*/  UIADD3 UR43, UR43, UR47, URZ ;  /* 0x0000002f2b2b7290 */ /* 0x000fe2000fffe03f */
[----:B------:R-:W-:-:S02]  /*3530*/  FMNMX.FTZ R8, R25, R8, !PT ;  /* 0x0000000819087209 */ /* 0x000fc40007810000 */
[----:B------:R-:W-:Y:S02]  /*3540*/  ISETP.LT.OR P0, PT, R0, 0x2a, P0 ;  /* 0x0000002a0000780c */ /* 0x000fe40000701670 */
[----:B------:R-:W-:Y:S01]  /*3550*/  FMNMX.FTZ R8, R43, R8, !PT ;  /* 0x000000082b087209 */ /* 0x000fe20007810000 */
[----:B------:R-:W-:Y:S01]  /*3560*/  MUFU.EX2 R61, R30 ;  /* 0x0000001e003d7308 */ /* 0x000fe20000000800 */
[----:B------:R-:W-:Y:S01]  /*3570*/  FSEL R47, R47, -INF , !P0 ;  /* 0xff8000002f2f7808 */ /* 0x000fe20004000000 */
[----:B------:R-:W-:Y:S01]  /*3580*/  VIADD R12, R12, UR43 ;  /* 0x0000002b0c0c7c36 */ /* 0x000fe20008000000 */
[----:B------:R-:W-:Y:S02]  /*3590*/  PLOP3.LUT P2, PT, PT, PT, UP5, 0x40, 0x0 ;  /* 0x000000000000781c */ /* 0x000fe40003f4e858 */
[----:B------:R-:W-:Y:S02]  /*35a0*/  PLOP3.LUT P0, PT, PT, PT, UP6, 0x40, 0x0 ;  /* 0x000000000000781c */ /* 0x000fe40003f0e868 */
[----:B------:R-:W-:Y:S01]  /*35b0*/  FMNMX.FTZ R8, R29, R8, !PT ;  /* 0x000000081d087209 */ /* 0x000fe20007810000 */
[----:B------:R1:W-:Y:S01]  /*35c0*/  MUFU.EX2 R49, R14 ;  /* 0x0000000e00317308 */ /* 0x0003e20000000800 */
[----:B------:R-:W-:-:S02]  /*35d0*/  ISETP.GT.AND P2, PT, R3, 0x38, P2 ;  /* 0x000000380300780c */ /* 0x000fc40001744270 */
[----:B------:R-:W-:Y:S02]  /*35e0*/  ISETP.GT.AND P0, PT, R3, 0x39, P0 ;  /* 0x000000390300780c */ /* 0x000fe40000704270 */
[----:B------:R-:W-:Y:S02]  /*35f0*/  FSEL R3, R50, -INF , !P3 ;  /* 0xff80000032037808 */ /* 0x000fe40005800000 */
[----:B------:R-:W-:Y:S01]  /*3600*/  FMNMX.FTZ R8, R47, R8, !PT ;  /* 0x000000082f087209 */ /* 0x000fe20007810000 */
[----:B------:R-:W-:Y:S01]  /*3610*/  MUFU.EX2 R24, R24 ;  /* 0x0000001800187308 */ /* 0x000fe20000000800 */
[----:B------:R-:W-:Y:S01]  /*3620*/  ISETP.LT.OR P2, PT, R0, 0x39, P2 ;  /* 0x000000390000780c */ /* 0x000fe20001741670 */
[--C-:B-1----:R-:W-:Y:S01]  /*3630*/  FFMA.FTZ R14, R2, R44, -R37.reuse ;  /* 0x0000002c020e7223 */ /* 0x102fe20000010825 */
[----:B------:R-:W-:Y:S02]  /*3640*/  FMNMX.FTZ R8, R3, R8, !PT ;  /* 0x0000000803087209 */ /* 0x000fe40007810000 */
[----:B------:R-:W-:Y:S01]  /*3650*/  ISETP.LT.OR P0, PT, R0, 0x3a, P0 ;  /* 0x0000003a0000780c */ /* 0x000fe20000701670 */
[----:B------:R-:W-:Y:S01]  /*3660*/  FFMA.FTZ R0, R2, R59, -R37 ;  /* 0x0000003b02007223 */ /* 0x000fe20000010825 */
[----:B------:R-:W-:Y:S01]  /*3670*/  FSEL R33, R54, -INF , !P2 ;  /* 0xff80000036217808 */ /* 0x000fe20005000000 */
[----:B------:R-:W-:Y:S01]  /*3680*/  MUFU.EX2 R59, R20 ;  /* 0x00000014003b7308 */ /* 0x000fe20000000800 */
[----:B------:R-:W-:-:S02]  /*3690*/  FMNMX.FTZ R8, R51, R8, !PT ;  /* 0x0000000833087209 */ /* 0x000fc40007810000 */
[----:B------:R-:W-:Y:S02]  /*36a0*/  FSEL R55, R55, -INF , !P0 ;  /* 0xff80000037377808 */ /* 0x000fe40004000000 */
[----:B------:R-:W-:-:S03]  /*36b0*/  FMNMX.FTZ R8, R33, R8, !PT ;  /* 0x0000000821087209 */ /* 0x000fc60007810000 */
[----:B------:R-:W1:Y:S01]  /*36c0*/  MUFU.EX2 R18, R0 ;  /* 0x0000000000127308 */ /* 0x000e620000000800 */
[----:B------:R-:W-:-:S05]  /*36d0*/  FMNMX.FTZ R8, R55, R8, !PT ;  /* 0x0000000837087209 */ /* 0x000fca0007810000 */
[----:B------:R-:W2:Y:S02]  /*36e0*/  SHFL.BFLY PT, R11, R8, 0x2, 0x1f ;  /* 0x0c401f00080b7f89 */ /* 0x000ea400000e0000 */
[----:B------:R3:W-:Y:S08]  /*36f0*/  MUFU.EX2 R53, R26 ;  /* 0x0000001a00357308 */ /* 0x0007f00000000800 */
[----:B------:R-:W-:Y:S01]  /*3700*/  MUFU.EX2 R14, R14 ;  /* 0x0000000e000e7308 */ /* 0x000fe20000000800 */
[----:B---3--:R-:W-:-:S07]  /*3710*/  FFMA.FTZ R26, R2, R48, -R37 ;  /* 0x00000030021a7223 */ /* 0x008fce0000010825 */
[----:B------:R-:W-:Y:S01]  /*3720*/  MUFU.EX2 R28, R28 ;  /* 0x0000001c001c7308 */ /* 0x000fe20000000800 */
[----:B--2---:R-:W-:Y:S01]  /*3730*/  FMNMX.FTZ R0, R8, R11, !PT ;  /* 0x0000000b08007209 */ /* 0x004fe20007810000 */
[----:B------:R-:W-:-:S06]  /*3740*/  FFMA.FTZ R8, R2, R56, -R37 ;  /* 0x0000003802087223 */ /* 0x000fcc0000010825 */
[----:B------:R-:W-:Y:S01]  /*3750*/  MUFU.EX2 R26, R26 ;  /* 0x0000001a001a7308 */ /* 0x000fe20000000800 */
[----:B------:R-:W2:Y:S07]  /*3760*/  SHFL.BFLY PT, R11, R0, 0x1, 0x1f ;  /* 0x0c201f00000b7f89 */ /* 0x000eae00000e0000 */
[----:B------:R3:W-:Y:S01]  /*3770*/  MUFU.EX2 R57, R8 ;  /* 0x0000000800397308 */ /* 0x0007e20000000800 */
[----:B--2---:R-:W-:Y:S01]  /*3780*/  FMNMX.FTZ R11, R0, R11, !PT ;  /* 0x0000000b000b7209 */ /* 0x004fe20007810000 */
[C-C-:B------:R-:W-:Y:S01]  /*3790*/  FFMA.FTZ R0, R2.reuse, R52, -R37.reuse ;  /* 0x0000003402007223 */ /* 0x140fe20000010825 */
[----:B------:R-:W-:-:S02]  /*37a0*/  FFMA.FTZ R37, R2, R62, -R37 ;  /* 0x0000003e02257223 */ /* 0x000fc40000010825 */
[----:B------:R-:W-:Y:S01]  /*37b0*/  FSETP.NEU.FTZ.AND P0, PT, R11, -INF , PT ;  /* 0xff8000000b00780b */ /* 0x000fe20003f1d000 */
[----:B---3--:R-:W-:Y:S02]  /*37c0*/  FFMA.FTZ R8, R2, R11, -8 ;  /* 0xc100000002087423 */ /* 0x008fe4000001000b */
[----:B------:R-:W-:Y:S03]  /*37d0*/  MUFU.EX2 R0, R0 ;  /* 0x0000000000007308 */ /* 0x000fe60000000800 */
[----:B------:R-:W-:-:S05]  /*37e0*/  FSEL R8, R8, RZ, P0 ;  /* 0x000000ff08087208 */ /* 0x000fca0000000000 */
        /* <DEDUP_REMOVED lines=14> */
[----:B0-----:R-:W-:Y:S01]  /*38d0*/  FADD.FTZ R27, R10, R41 ;  /* 0x000000290a1b7221 */ /* 0x001fe20000010000 */
[C-C-:B------:R-:W-:Y:S01]  /*38e0*/  FFMA.FTZ R3, R2.reuse, R3, -R8.reuse ;  /* 0x0000000302037223 */ /* 0x140fe20000010808 */
[C-C-:B------:R-:W-:Y:S01]  /*38f0*/  FFMA.FTZ R51, R2.reuse, R51, -R8.reuse ;  /* 0x0000003302337223 */ /* 0x140fe20000010808 */
[--C-:B------:R-:W-:Y:S01]  /*3900*/  FFMA.FTZ R33, R2, R33, -R8.reuse ;  /* 0x0000002102217223 */ /* 0x100fe20000010808 */
[----:B-1----:R-:W-:Y:S01]  /*3910*/  FADD.FTZ R40, R18, R27 ;  /* 0x0000001b12287221 */ /* 0x002fe20000010000 */
[C---:B------:R-:W-:Y:S01]  /*3920*/  F2FP.SATFINITE.E4M3.F32.PACK_AB_MERGE_C R27, R45.reuse, R18, RZ ;  /* 0x000000122d1b723e */ /* 0x040fe200048070ff */
[----:B------:R-:W-:Y:S01]  /*3930*/  FFMA.FTZ R8, R2, R55, -R8 ;  /* 0x0000003702087223 */ /* 0x000fe20000010808 */
[----:B------:R-:W0:Y:S01]  /*3940*/  MUFU.EX2 R19, R19 ;  /* 0x0000001300137308 */ /* 0x000e220000000800 */
[----:B------:R-:W-:Y:S01]  /*3950*/  FADD.FTZ R45, R45, R40 ;  /* 0x000000282d2d7221 */ /* 0x000fe20000010000 */
[----:B------:R-:W-:-:S06]  /*3960*/  F2FP.SATFINITE.E4M3.F32.PACK_AB_MERGE_C R188, R41, R10, R27 ;  /* 0x0000000a29bc723e */ /* 0x000fcc000480701b */
[----:B------:R1:W3:Y:S01]  /*3970*/  MUFU.EX2 R30, R31 ;  /* 0x0000001f001e7308 */ /* 0x0002e20000000800 */
[----:B--2---:R-:W-:-:S07]  /*3980*/  FADD.FTZ R38, R15, R20 ;  /* 0x000000140f267221 */ /* 0x004fce0000010000 */
[----:B------:R-:W2:Y:S01]  /*3990*/  MUFU.EX2 R21, R21 ;  /* 0x0000001500157308 */ /* 0x000ea20000000800 */
[----:B0-----:R-:W-:Y:S01]  /*39a0*/  FADD.FTZ R27, R19, R38 ;  /* 0x00000026131b7221 */ /* 0x001fe20000010000 */
[----:B------:R-:W-:-:S04]  /*39b0*/  FADD.FTZ R38, R22, R45 ;  /* 0x0000002d16267221 */ /* 0x000fc80000010000 */
[----:B-1----:R-:W-:Y:S02]  /*39c0*/  FADD.FTZ R31, R49, R38 ;  /* 0x00000026311f7221 */ /* 0x002fe40000010000 */
[----:B------:R0:W1:Y:S01]  /*39d0*/  MUFU.EX2 R32, R35 ;  /* 0x0000002300207308 */ /* 0x0000620000000800 */
[C---:B---3--:R-:W-:Y:S01]  /*39e0*/  FADD.FTZ R10, R30.reuse, R27 ;  /* 0x0000001b1e0a7221 */ /* 0x048fe20000010000 */
[----:B------:R-:W-:-:S04]  /*39f0*/  F2FP.SATFINITE.E4M3.F32.PACK_AB_MERGE_C R30, R30, R19, RZ ;  /* 0x000000131e1e723e */ /* 0x000fc800048070ff */
[----:B------:R-:W-:Y:S02]  /*3a00*/  F2FP.SATFINITE.E4M3.F32.PACK_AB_MERGE_C R189, R20, R15, R30 ;  /* 0x0000000f14bd723e */ /* 0x000fe4000480701e */
[----:B------:R-:W3:Y:S01]  /*3a10*/  MUFU.EX2 R23, R23 ;  /* 0x0000001700177308 */ /* 0x000ee20000000800 */
[----:B0-----:R-:W-:Y:S01]  /*3a20*/  F2FP.SATFINITE.E4M3.F32.PACK_AB_MERGE_C R35, R53, R24, RZ ;  /* 0x000000183523723e */ /* 0x001fe200048070ff */
[----:B--2---:R-:W-:Y:S01]  /*3a30*/  FADD.FTZ R27, R21, R10 ;  /* 0x0000000a151b7221 */ /* 0x004fe20000010000 */
[----:B------:R-:W-:Y:S01]  /*3a40*/  FADD.FTZ R24, R24, R31 ;  /* 0x0000001f18187221 */ /* 0x000fe20000010000 */
[----:B------:R-:W-:Y:S02]  /*3a50*/  F2FP.SATFINITE.E4M3.F32.PACK_AB_MERGE_C R31, R59, R14, RZ ;  /* 0x0000000e3b1f723e */ /* 0x000fe400048070ff */
[----:B------:R-:W-:Y:S01]  /*3a60*/  F2FP.SATFINITE.E4M3.F32.PACK_AB_MERGE_C R190, R49, R22, R35 ;  /* 0x0000001631be723e */ /* 0x000fe20004807023 */
[----:B------:R-:W-:Y:S01]  /*3a70*/  FADD.FTZ R53, R53, R24 ;  /* 0x0000001835357221 */ /* 0x000fe20000010000 */
[----:B------:R-:W0:Y:S01]  /*3a80*/  MUFU.EX2 R34, R39 ;  /* 0x0000002700227308 */ /* 0x000e220000000800 */
[----:B-1----:R-:W-:Y:S01]  /*3a90*/  FADD.FTZ R22, R32, R27 ;  /* 0x0000001b20167221 */ /* 0x002fe20000010000 */
[----:B------:R-:W-:Y:S01]  /*3aa0*/  F2FP.SATFINITE.E4M3.F32.PACK_AB_MERGE_C R184, R57, R28, R31 ;  /* 0x0000001c39b8723e */ /* 0x000fe2000480701f */
[----:B------:R-:W-:-:S04]  /*3ab0*/  FADD.FTZ R28, R28, R53 ;  /* 0x000000351c1c7221 */ /* 0x000fc80000010000 */
[----:B------:R-:W-:Y:S01]  /*3ac0*/  FADD.FTZ R57, R57, R28 ;  /* 0x0000001c39397221 */ /* 0x000fe20000010000 */
[----:B------:R-:W1:Y:S01]  /*3ad0*/  MUFU.EX2 R25, R25 ;  /* 0x0000001900197308 */ /* 0x000e620000000800 */
[----:B---3--:R-:W-:-:S07]  /*3ae0*/  FADD.FTZ R27, R23, R22 ;  /* 0x00000016171b7221 */ /* 0x008fce0000010000 */
[----:B------:R-:W2:Y:S01]  /*3af0*/  MUFU.EX2 R36, R43 ;  /* 0x0000002b00247308 */ /* 0x000ea20000000800 */
[C---:B0-----:R-:W-:Y:S01]  /*3b00*/  FADD.FTZ R22, R34.reuse, R27 ;  /* 0x0000001b22167221 */ /* 0x041fe20000010000 */
[----:B------:R-:W-:-:S04]  /*3b10*/  F2FP.SATFINITE.E4M3.F32.PACK_AB_MERGE_C R23, R34, R23, RZ ;  /* 0x000000172217723e */ /* 0x000fc800048070ff */
[----:B------:R-:W-:Y:S02]  /*3b20*/  F2FP.SATFINITE.E4M3.F32.PACK_AB_MERGE_C R191, R32, R21, R23 ;  /* 0x0000001520bf723e */ /* 0x000fe40004807017 */
[----:B------:R-:W0:Y:S01]  /*3b30*/  MUFU.EX2 R29, R29 ;  /* 0x0000001d001d7308 */ /* 0x000e220000000800 */
[----:B-1----:R-:W-:Y:S01]  /*3b40*/  FADD.FTZ R19, R25, R22 ;  /* 0x0000001619137221 */ /* 0x002fe20000010000 */
[----:B------:R-:W-:-:S04]  /*3b50*/  FADD.FTZ R22, R14, R57 ;  /* 0x000000390e167221 */ /* 0x000fc80000010000 */
[----:B------:R-:W-:Y:S02]  /*3b60*/  FADD.FTZ R59, R59, R22 ;  /* 0x000000163b3b7221 */ /* 0x000fe40000010000 */
[----:B------:R-:W1:Y:S01]  /*3b70*/  MUFU.EX2 R37, R37 ;  /* 0x0000002500257308 */ /* 0x000e620000000800 */
[----:B--2---:R-:W-:-:S07]  /*3b80*/  FADD.FTZ R14, R36, R19 ;  /* 0x00000013240e7221 */ /* 0x004fce0000010000 */
[----:B------:R-:W2:Y:S01]  /*3b90*/  MUFU.EX2 R18, R47 ;  /* 0x0000002f00127308 */ /* 0x000ea20000000800 */
[----:B0-----:R-:W-:-:S07]  /*3ba0*/  FADD.FTZ R19, R29, R14 ;  /* 0x0000000e1d137221 */ /* 0x001fce0000010000 */
[----:B------:R-:W0:Y:S01]  /*3bb0*/  MUFU.EX2 R3, R3 ;  /* 0x0000000300037308 */ /* 0x000e220000000800 */
[----:B-1----:R-:W-:-:S04]  /*3bc0*/  F2FP.SATFINITE.E4M3.F32.PACK_AB_MERGE_C R24, R37, R0, RZ ;  /* 0x000000002518723e */ /* 0x002fc800048070ff */
[C---:B------:R-:W-:Y:S01]  /*3bd0*/  F2FP.SATFINITE.E4M3.F32.PACK_AB_MERGE_C R186, R61.reuse, R26, R24 ;  /* 0x0000001a3dba723e */ /* 0x040fe20004807018 */
[----:B------:R-:W-:Y:S02]  /*3be0*/  FADD.FTZ R26, R26, R59 ;  /* 0x0000003b1a1a7221 */ /* 0x000fe40000010000 */
[----:B------:R-:W1:Y:S01]  /*3bf0*/  MUFU.EX2 R10, R51 ;  /* 0x00000033000a7308 */ /* 0x000e620000000800 */
[C---:B--2---:R-:W-:Y:S01]  /*3c00*/  F2FP.SATFINITE.E4M3.F32.PACK_AB_MERGE_C R29, R18.reuse, R29, RZ ;  /* 0x0000001d121d723e */ /* 0x044fe200048070ff */
[----:B------:R-:W-:Y:S01]  /*3c10*/  FADD.FTZ R18, R18, R19 ;  /* 0x0000001312127221 */ /* 0x000fe20000010000 */
[----:B------:R-:W-:Y:S02]  /*3c20*/  FADD.FTZ R61, R61, R26 ;  /* 0x0000001a3d3d7221 */ /* 0x000fe40000010000 */
[----:B------:R-:W-:Y:S02]  /*3c30*/  F2FP.SATFINITE.E4M3.F32.PACK_AB_MERGE_C R185, R36, R25, R29 ;  /* 0x0000001924b9723e */ /* 0x000fe4000480701d */
[----:B------:R-:W-:Y:S01]  /*3c40*/  FADD.FTZ R0, R0, R61 ;  /* 0x0000003d00007221 */ /* 0x000fe20000010000 */
[----:B------:R-:W-:Y:S01]  /*3c50*/  MUFU.EX2 R33, R33 ;  /* 0x0000002100217308 */ /* 0x000fe20000000800 */
[----:B0-----:R-:W-:-:S02]  /*3c60*/  FADD.FTZ R15, R3, R18 ;  /* 0x00000012030f7221 */ /* 0x001fc40000010000 */
[----:B------:R-:W-:-:S05]  /*3c70*/  FADD.FTZ R0, R37, R0 ;  /* 0x0000000025007221 */ /* 0x000fca0000010000 */
[----:B------:R-:W0:Y:S01]  /*3c80*/  MUFU.EX2 R8, R8 ;  /* 0x0000000800087308 */ /* 0x000e220000000800 */
[----:B-1----:R-:W-:Y:S01]  /*3c90*/  FADD.FTZ R14, R10, R15 ;  /* 0x0000000f0a0e7221 */ /* 0x002fe20000010000 */
[----:B0-----:R-:W-:-:S03]  /*3ca0*/  F2FP.SATFINITE.E4M3.F32.PACK_AB_MERGE_C R15, R8, R33, RZ ;  /* 0x00000021080f723e */ /* 0x001fc600048070ff */
[----:B------:R-:W-:Y:S01]  /*3cb0*/  FADD.FTZ R33, R33, R14 ;  /* 0x0000000e21217221 */ /* 0x000fe20000010000 */
[----:B------:R-:W-:-:S03]  /*3cc0*/  F2FP.SATFINITE.E4M3.F32.PACK_AB_MERGE_C R187, R10, R3, R15 ;  /* 0x000000030abb723e */ /* 0x000fc6000480700f */
[----:B------:R-:W-:Y:S01]  /*3cd0*/  FADD.FTZ R3, R8, R33 ;  /* 0x0000002108037221 */ /* 0x000fe20000010000 */
[----:B------:R-:W-:Y:S06]  /*3ce0*/  @!P6 BRA `(.L_x_971) ;  /* 0x000000000044e947 */ /* 0x000fec0003800000 */
[----:B------:R-:W-:Y:S01]  /*3cf0*/  ISETP.LT.AND P0, PT, RZ, UR43, PT ;  /* 0x0000002bff007c0c */ /* 0x000fe2000bf01270 */
[----:B------:R-:W-:-:S06]  /*3d00*/  UIADD3 UR6, UR43, -0x1, URZ ;  /* 0xffffffff2b067890 */ /* 0x000fcc000fffe03f */
[----:B------:R-:W-:-:S06]  /*3d10*/  IMAD.U32 R8, RZ, RZ, UR6 ;  /* 0x00000006ff087e24 */ /* 0x000fcc000f8e00ff */
[----:B------:R-:W-:Y:S05]  /*3d20*/  @P0 BRA `(.L_x_972) ;  /* 0x00000000001c0947 */ /* 0x000fea0003800000 */
[----:B------:R-:W-:Y:S01]  /*3d30*/  ISETP.NE.AND P0, PT, R13, 0x1, PT ;  /* 0x000000010d00780c */ /* 0x000fe20003f05270 */
[----:B------:R-:W-:-:S12]  /*3d40*/  IMAD R15, RZ, RZ, -UR43 ;  /* 0x8000002bff0f7e24 */ /* 0x000fd8000f8e02ff */
[----:B------:R-:W0:Y:S02]  /*3d50*/  @P0 LDC.64 R18, c[0x0][0x9e8] ;  /* 0x00027a00ff120b82 */ /* 0x000e240000000a00 */
[----:B0-----:R-:W-:-:S05]  /*3d60*/  @P0 IMAD.HI.U32 R8, R15, R18, RZ ;  /* 0x000000120f080227 */ /* 0x001fca00078e00ff */
[----:B------:R-:W-:-:S04]  /*3d70*/  @P0 SHF.R.U32.HI R15, RZ, R19, R8 ;  /* 0x00000013ff0f0219 */ /* 0x000fc80000011608 */
[----:B------:R-:W-:Y:S01]  /*3d80*/  LOP3.LUT R8, RZ, R15, RZ, 0x33, !PT ;  /* 0x0000000fff087212 */ /* 0x000fe200078e33ff */
[----:B------:R-:W-:Y:S06]  /*3d90*/  BRA `(.L_x_973) ;  /* 0x0000000000107947 */ /* 0x000fec0003800000 */
.L_x_972:
[----:B------:R-:W-:-:S13]  /*3da0*/  ISETP.NE.AND P0, PT, R13, 0x1, PT ;  /* 0x000000010d00780c */ /* 0x000fda0003f05270 */
[----:B------:R-:W0:Y:S02]  /*3db0*/  @P0 LDC.64 R14, c[0x0][0x9e8] ;  /* 0x00027a00ff0e0b82 */ /* 0x000e240000000a00 */
[----:B0-----:R-:W-:-:S05]  /*3dc0*/  @P0 IMAD.HI.U32 R10, R8, R14, RZ ;  /* 0x0000000e080a0227 */ /* 0x001fca00078e00ff */
[----:B------:R-:W-:-:S07]  /*3dd0*/  @P0 SHF.R.U32.HI R8, RZ, R15, R10 ;  /* 0x0000000fff080219 */ /* 0x000fce000001160a */
.L_x_973:
[----:B------:R-:W-:-:S05]  /*3de0*/  IMAD R13, R8, R13, R13 ;  /* 0x0000000d080d7224 */ /* 0x000fca00078e020d */
[----:B------:R-:W-:-:S07]  /*3df0*/  VIMNMX R12, R12, R13, PT ;  /* 0x0000000d0c0c7248 */ /* 0x000fce0003fe0100 */
.L_x_971:
[----:B------:R-:W-:Y:S01]  /*3e00*/  SHF.R.S32.HI R13, RZ, 0x1f, R12 ;  /* 0x0000001fff0d7819 */ /* 0x000fe2000001140c */
[----:B------:R-:W0:Y:S01]  /*3e10*/  S2UR UR43, SR_CgaCtaId ;  /* 0x00000000002b79c3 */ /* 0x000e220000008800 */
[----:B------:R-:W-:Y:S01]  /*3e20*/  UMOV UR49, URZ ;  /* 0x0000003f00317c82 */ /* 0x000fe20008000000 */
[----:B------:R-:W-:Y:S01]  /*3e30*/  UMOV UR47, URZ ;  /* 0x0000003f002f7c82 */ /* 0x000fe20008000000 */
[----:B------:R-:W-:Y:S02]  /*3e40*/  LEA.HI R13, R13, R12, RZ, 0x6 ;  /* 0x0000000c0d0d7211 */ /* 0x000fe400078f30ff */
[----:B------:R-:W-:Y:S02]  /*3e50*/  CS2R R24, SRZ ;  /* 0x0000000000187805 */ /* 0x000fe4000001ff00 */
[----:B------:R-:W-:Y:S02]  /*3e60*/  CS2R R26, SRZ ;  /* 0x00000000001a7805 */ /* 0x000fe4000001ff00 */
[----:B------:R-:W-:-:S02]  /*3e70*/  CS2R R28, SRZ ;  /* 0x00000000001c7805 */ /* 0x000fc4000001ff00 */
[----:B------:R-:W-:Y:S02]  /*3e80*/  SHF.R.S32.HI R13, RZ, 0x6, R13 ;  /* 0x00000006ff0d7819 */ /* 0x000fe4000001140d */
[----:B------:R-:W-:Y:S02]  /*3e90*/  CS2R R30, SRZ ;  /* 0x00000000001e7805 */ /* 0x000fe4000001ff00 */
[----:B------:R-:W-:Y:S02]  /*3ea0*/  CS2R R32, SRZ ;  /* 0x0000000000207805 */ /* 0x000fe4000001ff00 */
[----:B------:R-:W-:Y:S02]  /*3eb0*/  CS2R R34, SRZ ;  /* 0x0000000000227805 */ /* 0x000fe4000001ff00 */
[----:B------:R-:W-:Y:S02]  /*3ec0*/  VIMNMX R8, R16, R13, !PT ;  /* 0x0000000d10087248 */ /* 0x000fe40007fe0100 */
[----:B------:R-:W-:-:S02]  /*3ed0*/  CS2R R36, SRZ ;  /* 0x0000000000247805 */ /* 0x000fc4000001ff00 */
[----:B------:R-:W-:Y:S02]  /*3ee0*/  CS2R R38, SRZ ;  /* 0x0000000000267805 */ /* 0x000fe4000001ff00 */
[----:B------:R-:W-:Y:S02]  /*3ef0*/  CS2R R40, SRZ ;  /* 0x0000000000287805 */ /* 0x000fe4000001ff00 */
[----:B------:R-:W-:Y:S02]  /*3f00*/  ISETP.LE.AND P0, PT, R8, UR50, PT ;  /* 0x0000003208007c0c */ /* 0x000fe4000bf03270 */
        /* <DEDUP_REMOVED lines=55> */
[----:B0-----:R-:W-:Y:S06]  /*4280*/  @!P0 BRA `(.L_x_974) ;  /* 0x00000028001c8947 */ /* 0x001fec0003800000 */
        /* <DEDUP_REMOVED lines=64> */
[----:B------:R-:W-:Y:S01]  /*4690*/  UMOV UR52, URZ ;  /* 0x0000003f00347c82 */ /* 0x000fe20008000000 */
[----:B------:R-:W-:Y:S01]  /*46a0*/  UMOV UR51, URZ ;  /* 0x0000003f00337c82 */ /* 0x000fe20008000000 */
[----:B------:R-:W-:Y:S01]  /*46b0*/  ULDC UR55, c[0x0][0x9e4] ;  /* 0x0002790000377ab9 */ /* 0x000fe20000000800 */
[----:B------:R-:W-:Y:S01]  /*46c0*/  ULDC UR53, c[0x0][0x288] ;  /* 0x0000a20000357ab9 */ /* 0x000fe20000000800 */
[----:B------:R-:W-:Y:S01]  /*46d0*/  ULDC UR54, c[0x0][0x2f0] ;  /* 0x0000bc0000367ab9 */ /* 0x000fe20000000800 */
[----:B------:R-:W-:-:S05]  /*46e0*/  ULDC UR56, c[0x0][0x9e0] ;  /* 0x0002780000387ab9 */ /* 0x000fca0000000800 */
.L_x_992:
[----:B------:R-:W-:Y:S01]  /*46f0*/  UIADD3 UR49, UR51, 0x1, URZ ;  /* 0x0000000133317890 */ /* 0x000fe2000fffe03f */
[----:B------:R-:W-:-:S03]  /*4700*/  ISETP.NE.AND P1, PT, RZ, UR40, PT ;  /* 0x00000028ff007c0c */ /* 0x000fc6000bf25270 */
[----:B------:R-:W-:-:S04]  /*4710*/  UISETP.NE.AND UP1, UPT, UR49, 0x2, UPT ;  /* 0x000000023100788c */ /* 0x000fc8000bf25270 */
[----:B------:R-:W-:Y:S02]  /*4720*/  USEL UR47, URZ, 0x1, UP1 ;  /* 0x000000013f2f7887 */ /* 0x000fe40008800000 */
[----:B------:R-:W-:Y:S02]  /*4730*/  USEL UR49, UR49, URZ, UP1 ;  /* 0x0000003f31317287 */ /* 0x000fe40008800000 */
[----:B------:R-:W-:Y:S02]  /*4740*/  ULOP3.LUT UR47, UR52, UR47, URZ, 0x3c, !UPT ;  /* 0x0000002f342f7292 */ /* 0x000fe4000f8e3c3f */
[----:B------:R-:W-:Y:S10]  /*4750*/  @P1 BRA `(.L_x_975) ;  /* 0x00000000002c1947 */ /* 0x000ff40003800000 */
[----:B------:R-:W-:Y:S05]  /*4760*/  @!P4 BRA `(.L_x_976) ;  /* 0x000000000004c947 */ /* 0x000fea0003800000 */
[----:B------:R-:W-:Y:S01]  /*4770*/  BPT.TRAP 0x1 ;  /* 0x000000040000795c */ /* 0x000fe20000300000 */
.L_x_976:
[----:B------:R-:W-:Y:S01]  /*4780*/  ULEA UR6, UR49, UR41, 0x3 ;  /* 0x0000002931067291 */ /* 0x000fe2000f8e183f */
[----:B------:R-:W-:-:S05]  /*4790*/  IMAD.U32 R10, RZ, RZ, UR47 ;  /* 0x0000002fff0a7e24 */ /* 0x000fca000f8e00ff */
[----:B------:R-:W-:-:S04]  /*47a0*/  SHF.L.U32 R10, R10, 0x1f, RZ ;  /* 0x0000001f0a0a7819 */ /* 0x000fc800000006ff */
[----:B------:R0:W1:Y:S01]  /*47b0*/  SYNCS.PHASECHK.TRANS64.TRYWAIT P0, [UR6+0x20830], R10 ;  /* 0x0208300aff0075a7 */ /* 0x0000620008000146 */
[----:B------:R-:W-:Y:S05]  /*47c0*/  @!P4 BRA `(.L_x_977) ;  /* 0x000000000004c947 */ /* 0x000fea0003800000 */
[----:B------:R-:W-:Y:S01]  /*47d0*/  BPT.TRAP 0x1 ;  /* 0x000000040000795c */ /* 0x000fe20000300000 */
.L_x_977:
[----:B-1----:R-:W-:Y:S05]  /*47e0*/  @P0 BRA `(.L_x_975) ;  /* 0x0000000000080947 */ /* 0x002fea0003800000 */
[----:B------:R-:W1:Y:S02]  /*47f0*/  SYNCS.PHASECHK.TRANS64.TRYWAIT P0, [UR6+0x20830], R10 ;  /* 0x0208300aff0075a7 */ /* 0x000e640008000146 */
[----:B-1----:R-:W-:Y:S05]  /*4800*/  @!P0 BRA `(.L_x_978) ;  /* 0x000000e800b08947 */ /* 0x002fea0003800000 */
.L_x_975:
[----:B01----:R-:W-:Y:S01]  /*4810*/  VIADD R10, R17, 0x8 ;  /* 0x00000008110a7836 */ /* 0x003fe20000000000 */
[----:B------:R-:W-:Y:S01]  /*4820*/  R2UR UR32, R4 ;  /* 0x00000000042072ca */ /* 0x000fe200000e0000 */
[----:B------:R-:W-:Y:S01]  /*4830*/  ULEA UR34, UR49, UR46, 0xa ;  /* 0x0000002e31227291 */ /* 0x000fe2000f8e503f */
[----:B------:R-:W-:Y:S01]  /*4840*/  R2UR UR33, R5 ;  /* 0x00000000052172ca */ /* 0x000fe200000e0000 */
[----:B------:R-:W-:Y:S01]  /*4850*/  UMOV UR35, 0x40000040 ;  /* 0x4000004000237882 */ /* 0x000fe20000000000 */
[----:B------:R0:W-:Y:S01]  /*4860*/  BAR.SYNC.DEFER_BLOCKING R10, 0x100 ;  /* 0x0004000a0000751d */ /* 0x0001e20000010000 */
[----:B------:R-:W-:Y:S02]  /*4870*/  UIADD3 UR6, UR34, 0x2, URZ ;  /* 0x0000000222067890 */ /* 0x000fe4000fffe03f */
[----:B------:R-:W-:Y:S02]  /*4880*/  UIADD3 UR10, UR34, 0x4, URZ ;  /* 0x00000004220a7890 */ /* 0x000fe4000fffe03f */
[----:B------:R-:W-:Y:S01]  /*4890*/  UIADD3 UR14, UR34, 0x6, URZ ;  /* 0x00000006220e7890 */ /* 0x000fe2000fffe03f */
[----:B------:R-:W-:Y:S01]  /*48a0*/  UMOV UR7, 0x40000040 ;  /* 0x4000004000077882 */ /* 0x000fe20000000000 */
[----:B------:R-:W-:Y:S01]  /*48b0*/  UMOV UR11, 0x40000040 ;  /* 0x40000040000b7882 */ /* 0x000fe20000000000 */
[----:B------:R-:W-:Y:S01]  /*48c0*/  UMOV UR15, 0x40000040 ;  /* 0x40000040000f7882 */ /* 0x000fe20000000000 */
[----:B------:R-:W-:Y:S01]  /*48d0*/  UIADD3 UR18, UR34, 0x200, URZ ;  /* 0x0000020022127890 */ /* 0x000fe2000fffe03f */
[----:B------:R-:W-:Y:S01]  /*48e0*/  UMOV UR19, 0x40000040 ;  /* 0x4000004000137882 */ /* 0x000fe20000000000 */
[----:B------:R-:W-:Y:S01]  /*48f0*/  UIADD3 UR22, UR34, 0x202, URZ ;  /* 0x0000020222167890 */ /* 0x000fe2000fffe03f */
[----:B------:R-:W-:Y:S01]  /*4900*/  UMOV UR23, 0x40000040 ;  /* 0x4000004000177882 */ /* 0x000fe20000000000 */
[----:B------:R-:W-:Y:S01]  /*4910*/  UIADD3 UR26, UR34, 0x204, URZ ;  /* 0x00000204221a7890 */ /* 0x000fe2000fffe03f */
[----:B------:R-:W-:Y:S01]  /*4920*/  UMOV UR27, 0x40000040 ;  /* 0x40000040001b7882 */ /* 0x000fe20000000000 */
[----:B------:R-:W-:Y:S01]  /*4930*/  UIADD3 UR30, UR34, 0x206, URZ ;  /* 0x00000206221e7890 */ /* 0x000fe2000fffe03f */
[----:B------:R-:W-:Y:S01]  /*4940*/  UMOV UR31, 0x40000040 ;  /* 0x40000040001f7882 */ /* 0x000fe20000000000 */
[----:B------:R-:W-:-:S06]  /*4950*/  WARPGROUP.ARRIVE ;  /* 0x00000000000079c5 */ /* 0x000fcc0000000000 */
[----:B------:R-:W-:Y:S03]  /*4960*/  QGMMA.64x64x32.F32.E4M3.E4M3 R152, gdesc[UR32], RZ, !UPT, gsb0 ;  /* 0x00e00000209879f3 */ /* 0x000fe6000c0008ff */
        /* <DEDUP_REMOVED lines=22> */
[----:B0-----:R-:W-:Y:S05]  /*4ad0*/  @P1 BRA `(.L_x_979) ;  /* 0x00000000002c1947 */ /* 0x001fea0003800000 */
[----:B------:R-:W-:Y:S05]  /*4ae0*/  @!P4 BRA `(.L_x_980) ;  /* 0x000000000004c947 */ /* 0x000fea0003800000 */
[----:B------:R-:W-:Y:S01]  /*4af0*/  BPT.TRAP 0x1 ;  /* 0x000000040000795c */ /* 0x000fe20000300000 */
.L_x_980:
[----:B------:R-:W-:Y:S01]  /*4b00*/  ULEA UR6, UR51, UR41, 0x3 ;  /* 0x0000002933067291 */ /* 0x000fe2000f8e183f */
[----:B------:R-:W-:-:S05]  /*4b10*/  IMAD.U32 R10, RZ, RZ, UR52 ;  /* 0x00000034ff0a7e24 */ /* 0x000fca000f8e00ff */
[----:B------:R-:W-:-:S04]  /*4b20*/  SHF.L.U32 R10, R10, 0x1f, RZ ;  /* 0x0000001f0a0a7819 */ /* 0x000fc800000006ff */
[----:B------:R0:W1:Y:S01]  /*4b30*/  SYNCS.PHASECHK.TRANS64.TRYWAIT P0, [UR6+0x20850], R10 ;  /* 0x0208500aff0075a7 */ /* 0x0000620008000146 */
[----:B------:R-:W-:Y:S05]  /*4b40*/  @!P4 BRA `(.L_x_981) ;  /* 0x000000000004c947 */ /* 0x000fea0003800000 */
[----:B------:R-:W-:Y:S01]  /*4b50*/  BPT.TRAP 0x1 ;  /* 0x000000040000795c */ /* 0x000fe20000300000 */
.L_x_981:
[----:B-1----:R-:W-:Y:S05]  /*4b60*/  @P0 BRA `(.L_x_979) ;  /* 0x0000000000080947 */ /* 0x002fea0003800000 */
[----:B------:R-:W1:Y:S02]  /*4b70*/  SYNCS.PHASECHK.TRANS64.TRYWAIT P0, [UR6+0x20850], R10 ;  /* 0x0208500aff0075a7 */ /* 0x000e640008000146 */
[----:B-1----:R-:W-:Y:S05]  /*4b80*/  @!P0 BRA `(.L_x_982) ;  /* 0x000000e400e88947 */ /* 0x002fea0003800000 */
.L_x_979:
[----:B------:R-:W-:Y:S01]  /*4b90*/  UIADD3 UR6, UR41, 0x400, URZ ;  /* 0x0000040029067890 */ /* 0x000fe2000fffe03f */
[----:B------:R-:W-:Y:S01]  /*4ba0*/  WARPGROUP.ARRIVE ;  /* 0x00000000000079c5 */ /* 0x000fe20000000000 */
[----:B------:R-:W-:Y:S01]  /*4bb0*/  UMOV UR7, 0x80000020 ;  /* 0x8000002000077882 */ /* 0x000fe20000000000 */
[----:B------:R-:W-:Y:S01]  /*4bc0*/  PLOP3.LUT P0, PT, PT, PT, UP0, 0x80, 0x0 ;  /* 0x000000000000781c */ /* 0x000fe20003f0f008 */
[----:B------:R-:W-:Y:S01]  /*4bd0*/  USHF.R.U32.HI UR6, URZ, 0x4, UR6 ;  /* 0x000000043f067899 */ /* 0x000fe20008011606 */
[----:B------:R-:W-:Y:S01]  /*4be0*/  PLOP3.LUT P1, PT, PT, PT, UP0, 0x80, 0x0 ;  /* 0x000000000000781c */ /* 0x000fe20003f2f008 */
[----:B------:R-:W-:Y:S01]  /*4bf0*/  @UP0 ULDC UR10, c[0x0][0x450] ;  /* 0x00011400000a0ab9 */ /* 0x000fe20000000800 */
[----:B------:R-:W-:Y:S01]  /*4c00*/  IMAD.MOV.U32 R14, RZ, RZ, R7 ;  /* 0x000000ffff0e7224 */ /* 0x000fe200078e0007 */
[----:B------:R-:W-:Y:S01]  /*4c10*/  ULOP3.LUT UR6, UR6, 0x3fff, URZ, 0xc0, !UPT ;  /* 0x00003fff06067892 */ /* 0x000fe2000f8ec03f */
[----:B------:R-:W-:Y:S02]  /*4c20*/  IMAD.U32 R12, RZ, RZ, UR49 ;  /* 0x00000031ff0c7e24 */ /* 0x000fe4000f8e00ff */
[----:B------:R-:W-:Y:S01]  /*4c30*/  IMAD.U32 R18, RZ, RZ, UR54 ;  /* 0x00000036ff127e24 */ /* 0x000fe2000f8e00ff */
[----:B------:R-:W-:-:S02]  /*4c40*/  ULOP3.LUT UR6, UR6, 0x10000, URZ, 0xfc, !UPT ;  /* 0x0001000006067892 */ /* 0x000fc4000f8efc3f */
[----:B------:R-:W-:Y:S02]  /*4c50*/  @!P5 LEA R12, R12, UR41, 0x3 ;  /* 0x000000290c0cdc11 */ /* 0x000fe4000f8e18ff */
[----:B------:R-:W-:-:S03]  /*4c60*/  ULEA UR6, UR51, UR6, 0xa ;  /* 0x0000000633067291 */ /* 0x000fc6000f8e503f */
[----:B------:R-:W-:-:S05]  /*4c70*/  @!P5 VIADD R12, R12, 0x20840 ;  /* 0x000208400c0cd836 */ /* 0x000fca0000000000 */
[----:B------:R-:W-:Y:S01]  /*4c80*/  @!P5 PRMT R12, RZ, 0x654, R12 ;  /* 0x00000654ff0cd816 */ /* 0x000fe2000000000c */
[----:B------:R-:W-:Y:S01]  /*4c90*/  QGMMA.64x256x32.F32.E4M3.E4M3 R24, R188, gdesc[UR4], R24, gsb0 ;  /* 0x03e00004bc187df3 */ /* 0x000fe20008000818 */
[----:B------:R-:W-:Y:S01]  /*4ca0*/  UIADD3 UR6, UR6, 0x2, URZ ;  /* 0x0000000206067890 */ /* 0x000fe2000fffe03f */
[----:B------:R-:W-:Y:S01]  /*4cb0*/  UMOV UR7, 0x80000020 ;  /* 0x8000002000077882 */ /* 0x000fe20000000000 */
[----:B------:R-:W-:Y:S02]  /*4cc0*/  WARPGROUP.DEPBAR.LE gsb0, 0x0 ;  /* 0x00008000000079c5 */ /* 0x000fe40000010000 */
[----:B------:R-:W-:-:S15]  /*4cd0*/  WARPGROUP.ARRIVE ;  /* 0x00000000000079c5 */ /* 0x000fde0000000000 */
[----:B------:R-:W-:-:S08]  /*4ce0*/  NOP ;  /* 0x0000000000007918 */ /* 0x000fd00000000000 */
[----:B------:R-:W-:Y:S01]  /*4cf0*/  QGMMA.64x256x32.F32.E4M3.E4M3 R24, R184, gdesc[UR4], R24, gsb0 ;  /* 0x03e00004b8187df3 */ /* 0x000fe20008000818 */
[----:B------:R-:W-:Y:S01]  /*4d00*/  @UP0 ULDC UR6, c[0x0][0x44c] ;  /* 0x0001130000060ab9 */ /* 0x000fe20000000800 */
[----:B------:R-:W-:Y:S01]  /*4d10*/  USHF.L.U32 UR7, UR50, 0x6, URZ ;  /* 0x0000000632077899 */ /* 0x000fe2000800063f */
[----:B01----:R-:W-:-:S03]  /*4d20*/  @P0 IMAD.HI.U32 R10, R7, UR6, RZ ;  /* 0x00000006070a0c27 */ /* 0x003fc6000f8e00ff */
[----:B------:R-:W-:Y:S02]  /*4d30*/  UIADD3 UR6, -UR7, 0x1, URZ ;  /* 0x0000000107067890 */ /* 0x000fe4000fffe13f */
[----:B------:R-:W-:Y:S02]  /*4d40*/  @P1 SHF.R.U32.HI R14, RZ, UR10, R10 ;  /* 0x0000000aff0e1c19 */ /* 0x000fe4000801160a */
[----:B------:R-:W-:Y:S02]  /*4d50*/  IADD3 R10, -R17, 0xb, RZ ;  /* 0x0000000b110a7810 */ /* 0x000fe40007ffe1ff */
[----:B------:R-:W-:Y:S01]  /*4d60*/  IMAD.U32 R13, RZ, RZ, UR6 ;  /* 0x00000006ff0d7e24 */ /* 0x000fe2000f8e00ff */
[----:B------:R-:W0:Y:S03]  /*4d70*/  SHFL.IDX PT, R15, R14, RZ, 0x1c1f ;  /* 0x001c1fff0e0f7589 */ /* 0x000e2600000e0000 */
[----:B------:R-:W-:-:S04]  /*4d80*/  IMAD R13, R6, -0x2, R13 ;  /* 0xfffffffe060d7824 */ /* 0x000fc800078e020d */
[----:B------:R-:W-:-:S04]  /*4d90*/  IMAD R13, R18, UR39, R13 ;  /* 0x00000027120d7c24 */ /* 0x000fc8000f8e020d */
[----:B------:R-:W-:-:S04]  /*4da0*/  VIADD R13, R13, -UR53 ;  /* 0x800000350d0d7c36 */ /* 0x000fc80008000000 */
[C---:B------:R-:W-:Y:S02]  /*4db0*/  VIADD R20, R13.reuse, UR56 ;  /* 0x000000380d147c36 */ /* 0x040fe40008000000 */
[----:B------:R-:W-:-:S04]  /*4dc0*/  VIADD R22, R13, UR48 ;  /* 0x000000300d167c36 */ /* 0x000fc80008000000 */
[--C-:B0-----:R-:W-:Y:S01]  /*4dd0*/  IMAD.IADD R18, R22, 0x1, R15.reuse ;  /* 0x0000000116127824 */ /* 0x101fe200078e020f */
[----:B------:R-:W-:Y:S02]  /*4de0*/  WARPGROUP.DEPBAR.LE gsb0, 0x0 ;  /* 0x00008000000079c5 */ /* 0x000fe40000010000 */
[----:B------:R0:W-:Y:S06]  /*4df0*/  BAR.ARV R10, 0x100 ;  /* 0x0004000a0000751d */ /* 0x0001ec0000002000 */
[----:B------:R1:W-:Y:S02]  /*4e00*/  @!P5 SYNCS.ARRIVE.TRANS64.RED.A1T0 RZ, [R12+URZ], RZ ;  /* 0x000000ff0cffd9a7 */ /* 0x0003e4000810043f */
[----:B-1----:R-:W-:Y:S01]  /*4e10*/  IMAD.IADD R12, R20, 0x1, R15 ;  /* 0x00000001140c7824 */ /* 0x002fe200078e020f */
[----:B0-----:R-:W-:Y:S06]  /*4e20*/  @!P6 BRA `(.L_x_983) ;  /* 0x000000000060e947 */ /* 0x001fec0003800000 */
[----:B------:R-:W-:Y:S01]  /*4e30*/  IMAD.U32 R10, RZ, RZ, UR54 ;  /* 0x00000036ff0a7e24 */ /* 0x000fe2000f8e00ff */
[----:B------:R-:W-:Y:S03]  /*4e40*/  BSSY B0, `(.L_x_984) ;  /* 0x0000012000007945 */ /* 0x000fe60003800000 */
[----:B------:R-:W-:-:S04]  /*4e50*/  IMAD R10, R10, UR39, R15 ;  /* 0x000000270a0a7c24 */ /* 0x000fc8000f8e020f */
[----:B------:R-:W-:-:S05]  /*4e60*/  VIADD R13, R10, -UR53 ;  /* 0x800000350a0d7c36 */ /* 0x000fca0008000000 */
[----:B------:R-:W-:-:S13]  /*4e70*/  ISETP.GT.AND P0, PT, R13, -0x1, PT ;  /* 0xffffffff0d00780c */ /* 0x000fda0003f04270 */
[----:B------:R-:W-:Y:S05]  /*4e80*/  @P0 BRA `(.L_x_985) ;  /* 0x0000000000200947 */ /* 0x000fea0003800000 */
[----:B------:R-:W-:Y:S01]  /*4e90*/  IMAD.U32 R184, RZ, RZ, UR55 ;  /* 0x00000037ffb87e24 */ /* 0x000fe2000f8e00ff */
[----:B------:R-:W-:-:S04]  /*4ea0*/  LOP3.LUT R13, RZ, R13, RZ, 0x33, !PT ;  /* 0x0000000dff0d7212 */ /* 0x000fc800078e33ff */
[----:B------:R-:W-:-:S13]  /*4eb0*/  ISETP.NE.AND P0, PT, R184, 0x1, PT ;  /* 0x00000001b800780c */ /* 0x000fda0003f05270 */
[----:B------:R-:W0:Y:S02]  /*4ec0*/  @P0 LDC.64 R186, c[0x0][0x9e8] ;  /* 0x00027a00ffba0b82 */ /* 0x000e240000000a00 */
[----:B0-----:R-:W-:-:S05]  /*4ed0*/  @P0 IMAD.HI.U32 R10, R13, R186, RZ ;  /* 0x000000ba0d0a0227 */ /* 0x001fca00078e00ff */
[----:B------:R-:W-:-:S04]  /*4ee0*/  @P0 SHF.R.U32.HI R13, RZ, R187, R10 ;  /* 0x000000bbff0d0219 */ /* 0x000fc8000001160a */
[----:B------:R-:W-:Y:S01]  /*4ef0*/  LOP3.LUT R13, RZ, R13, RZ, 0x33, !PT ;  /* 0x0000000dff0d7212 */ /* 0x000fe200078e33ff */
[----:B------:R-:W-:Y:S06]  /*4f00*/  BRA `(.L_x_986) ;  /* 0x0000000000147947 */ /* 0x000fec0003800000 */
.L_x_985:
[----:B------:R-:W-:-:S05]  /*4f10*/  IMAD.U32 R184, RZ, RZ, UR55 ;  /* 0x00000037ffb87e24 */ /* 0x000fca000f8e00ff */
[----:B------:R-:W-:-:S13]  /*4f20*/  ISETP.NE.AND P0, PT, R184, 0x1, PT ;  /* 0x00000001b800780c */ /* 0x000fda0003f05270 */
[----:B------:R-:W0:Y:S02]  /*4f30*/  @P0 LDC.64 R186, c[0x0][0x9e8] ;  /* 0x00027a00ffba0b82 */ /* 0x000e240000000a00 */
[----:B0-----:R-:W-:-:S05]  /*4f40*/  @P0 IMAD.HI.U32 R10, R13, R186, RZ ;  /* 0x000000ba0d0a0227 */ /* 0x001fca00078e00ff */
[----:B------:R-:W-:-:S07]  /*4f50*/  @P0 SHF.R.U32.HI R13, RZ, R187, R10 ;  /* 0x000000bbff0d0219 */ /* 0x000fce000001160a */
.L_x_986:
[----:B------:R-:W-:Y:S05]  /*4f60*/  BSYNC B0 ;  /* 0x0000000000007941 */ /* 0x000fea0003800000 */
.L_x_984:
[----:B------:R-:W-:-:S04]  /*4f70*/  IMAD R13, R13, R184, -UR7 ;  /* 0x800000070d0d7e24 */ /* 0x000fc8000f8e02b8 */
[----:B------:R-:W-:-:S05]  /*4f80*/  IMAD R13, R6, -0x2, R13 ;  /* 0xfffffffe060d7824 */ /* 0x000fca00078e020d */
[----:B------:R-:W-:Y:S02]  /*4f90*/  VIADDMNMX R12, R13, R184, R12, PT ;  /* 0x000000b80d0c7246 */ /* 0x000fe4000380010c */
[----:B------:R-:W-:-:S07]  /*4fa0*/  VIMNMX R18, R18, R13, !PT ;  /* 0x0000000d12127248 */ /* 0x000fce0007fe0100 */
.L_x_983:
[----:B------:R-:W-:Y:S01]  /*4fb0*/  UISETP.GT.AND UP1, UPT, UR50, -0x1, UPT ;  /* 0xffffffff3200788c */ /* 0x000fe2000bf24270 */
[----:B------:R-:W0:Y:S05]  /*4fc0*/  SHFL.IDX PT, R189, R14, 0x1, 0x1c1f ;  /* 0x003c1f000ebd7f89 */ /* 0x000e2a00000e0000 */
[----:B------:R-:W-:-:S04]  /*4fd0*/  PLOP3.LUT P0, PT, PT, PT, UP1, 0x80, 0x0 ;  /* 0x000000000000781c */ /* 0x000fc80003f0f018 */
[C---:B------:R-:W-:Y:S02]  /*4fe0*/  ISETP.GT.AND P1, PT, R18.reuse, RZ, P0 ;  /* 0x000000ff1200720c */ /* 0x040fe40000724270 */
[----:B------:R-:W-:Y:S02]  /*4ff0*/  ISETP.GT.AND P3, PT, R18, 0x1, P0 ;  /* 0x000000011200780c */ /* 0x000fe40000764270 */
[----:B------:R-:W-:Y:S02]  /*5000*/  ISETP.LT.OR P2, PT, R12, 0x1, P1 ;  /* 0x000000010c00780c */ /* 0x000fe40000f41670 */
[----:B------:R-:W-:Y:S02]  /*5010*/  ISETP.GT.AND P1, PT, R18, 0x8, P0 ;  /* 0x000000081200780c */ /* 0x000fe40000724270 */
[----:B------:R-:W-:Y:S02]  /*5020*/  FSEL R152, R152, -INF , !P2 ;  /* 0xff80000098987808 */ /* 0x000fe40005000000 */
[----:B------:R-:W-:-:S02]  /*5030*/  ISETP.GT.AND P2, PT, R18, 0x9, P0 ;  /* 0x000000091200780c */ /* 0x000fc40000744270 */
[C---:B------:R-:W-:Y:S02]  /*5040*/  ISETP.LT.OR P3, PT, R12.reuse, 0x2, P3 ;  /* 0x000000020c00780c */ /* 0x040fe40001f61670 */
[----:B------:R-:W-:Y:S01]  /*5050*/  ISETP.LT.OR P1, PT, R12, 0x9, P1 ;  /* 0x000000090c00780c */ /* 0x000fe20000f21670 */
[--C-:B0-----:R-:W-:Y:S01]  /*5060*/  IMAD.IADD R10, R20, 0x1, R189.reuse ;  /* 0x00000001140a7824 */ /* 0x101fe200078e02bd */
[----:B------:R-:W-:Y:S01]  /*5070*/  ISETP.LT.OR P2, PT, R12, 0xa, P2 ;  /* 0x0000000a0c00780c */ /* 0x000fe20001741670 */
[----:B------:R-:W-:Y:S01]  /*5080*/  IMAD.IADD R14, R22, 0x1, R189 ;  /* 0x00000001160e7824 */ /* 0x000fe200078e02bd */
[----:B------:R-:W-:Y:S02]  /*5090*/  FSEL R187, R153, -INF , !P3 ;  /* 0xff80000099bb7808 */ /* 0x000fe40005800000 */
[----:B------:R-:W-:Y:S02]  /*50a0*/  FSEL R185, R156, -INF , !P1 ;  /* 0xff8000009cb97808 */ /* 0x000fe40004800000 */
[----:B------:R-:W-:-:S02]  /*50b0*/  FSEL R157, R157, -INF , !P2 ;  /* 0xff8000009d9d7808 */ /* 0x000fc40005000000 */
[C---:B------:R-:W-:Y:S02]  /*50c0*/  ISETP.GT.AND P3, PT, R18.reuse, 0x10, P0 ;  /* 0x000000101200780c */ /* 0x040fe40000764270 */
[C---:B------:R-:W-:Y:S02]  /*50d0*/  ISETP.GT.AND P1, PT, R18.reuse, 0x11, P0 ;  /* 0x000000111200780c */ /* 0x040fe40000724270 */
[----:B------:R-:W-:Y:S02]  /*50e0*/  ISETP.GT.AND P2, PT, R18, 0x18, P0 ;  /* 0x000000181200780c */ /* 0x000fe40000744270 */
[C---:B------:R-:W-:Y:S02]  /*50f0*/  ISETP.LT.OR P3, PT, R12.reuse, 0x11, P3 ;  /* 0x000000110c00780c */ /* 0x040fe40001f61670 */
[C---:B------:R-:W-:Y:S02]  /*5100*/  ISETP.LT.OR P1, PT, R12.reuse, 0x12, P1 ;  /* 0x000000120c00780c */ /* 0x040fe40000f21670 */
[----:B------:R-:W-:-:S02]  /*5110*/  ISETP.LT.OR P2, PT, R12, 0x19, P2 ;  /* 0x000000190c00780c */ /* 0x000fc40001741670 */
[----:B------:R-:W-:Y:S02]  /*5120*/  FSEL R15, R160, -INF , !P3 ;  /* 0xff800000a00f7808 */ /* 0x000fe40005800000 */
[----:B------:R-:W-:Y:S02]  /*5130*/  FSEL R161, R161, -INF , !P1 ;  /* 0xff800000a1a17808 */ /* 0x000fe40004800000 */
[----:B------:R-:W-:Y:S02]  /*5140*/  FSEL R13, R164, -INF , !P2 ;  /* 0xff800000a40d7808 */ /* 0x000fe40005000000 */
[C---:B------:R-:W-:Y:S02]  /*5150*/  ISETP.GT.AND P3, PT, R18.reuse, 0x19, P0 ;  /* 0x000000191200780c */ /* 0x040fe40000764270 */
[C---:B------:R-:W-:Y:S02]  /*5160*/  ISETP.GT.AND P1, PT, R18.reuse, 0x20, P0 ;  /* 0x000000201200780c */ /* 0x040fe40000724270 */
[----:B------:R-:W-:-:S02]  /*5170*/  ISETP.GT.AND P2, PT, R18, 0x21, P0 ;  /* 0x000000211200780c */ /* 0x000fc40000744270 */
[C---:B------:R-:W-:Y:S02]  /*5180*/  ISETP.LT.OR P3, PT, R12.reuse, 0x1a, P3 ;  /* 0x0000001a0c00780c */ /* 0x040fe40001f61670 */
[C---:B------:R-:W-:Y:S02]  /*5190*/  ISETP.LT.OR P1, PT, R12.reuse, 0x21, P1 ;  /* 0x000000210c00780c */ /* 0x040fe40000f21670 */
[----:B------:R-:W-:Y:S02]  /*51a0*/  ISETP.LT.OR P2, PT, R12, 0x22, P2 ;  /* 0x000000220c00780c */ /* 0x000fe40001741670 */
        /* <DEDUP_REMOVED lines=36> */
.L_x_989:
[----:B------:R-:W-:-:S05]  /*53f0*/  IMAD.U32 R18, RZ, RZ, UR55 ;  /* 0x00000037ff127e24 */ /* 0x000fca000f8e00ff */
[----:B------:R-:W-:-:S13]  /*5400*/  ISETP.NE.AND P1, PT, R18, 0x1, PT ;  /* 0x000000011200780c */ /* 0x000fda0003f25270 */
[----:B------:R-:W0:Y:S02]  /*5410*/  @P1 LDC.64 R190, c[0x0][0x9e8] ;  /* 0x00027a00ffbe1b82 */ /* 0x000e240000000a00 */
[----:B0-----:R-:W-:-:S05]  /*5420*/  @P1 IMAD.HI.U32 R12, R189, R190, RZ ;  /* 0x000000bebd0c1227 */ /* 0x001fca00078e00ff */
[----:B------:R-:W-:-:S07]  /*5430*/  @P1 SHF.R.U32.HI R189, RZ, R191, R12 ;  /* 0x000000bfffbd1219 */ /* 0x000fce000001160c */
.L_x_990:
[----:B------:R-:W-:Y:S05]  /*5440*/  BSYNC B0 ;  /* 0x0000000000007941 */ /* 0x000fea0003800000 */
.L_x_988:
[----:B------:R-:W-:-:S04]  /*5450*/  IMAD R189, R189, R18, -UR7 ;  /* 0x80000007bdbd7e24 */ /* 0x000fc8000f8e0212 */
[----:B------:R-:W-:-:S05]  /*5460*/  IMAD R189, R6, -0x2, R189 ;  /* 0xfffffffe06bd7824 */ /* 0x000fca00078e02bd */
[----:B------:R-:W-:Y:S02]  /*5470*/  VIADDMNMX R10, R189, R18, R10, PT ;  /* 0x00000012bd0a7246 */ /* 0x000fe4000380010a */
[----:B------:R-:W-:-:S07]  /*5480*/  VIMNMX R14, R14, R189, !PT ;  /* 0x000000bd0e0e7248 */ /* 0x000fce0007fe0100 */
.L_x_987:
[----:B------:R-:W-:Y:S02]  /*5490*/  FMNMX.FTZ R12, R152, R9, !PT ;  /* 0x00000009980c7209 */ /* 0x000fe40007810000 */
[----:B------:R-:W-:Y:S02]  /*54a0*/  ISETP.GT.AND P1, PT, R14, 0x1, P0 ;  /* 0x000000010e00780c */ /* 0x000fe40000724270 */
[----:B------:R-:W-:Y:S02]  /*54b0*/  FMNMX.FTZ R12, R187, R12, !PT ;  /* 0x0000000cbb0c7209 */ /* 0x000fe40007810000 */
[----:B------:R-:W-:Y:S02]  /*54c0*/  ISETP.LT.OR P1, PT, R10, 0x2, P1 ;  /* 0x000000020a00780c */ /* 0x000fe40000f21670 */
[----:B------:R-:W-:Y:S02]  /*54d0*/  FMNMX.FTZ R12, R185, R12, !PT ;  /* 0x0000000cb90c7209 */ /* 0x000fe40007810000 */
[----:B------:R-:W-:-:S02]  /*54e0*/  ISETP.GT.AND P2, PT, R14, 0x8, P0 ;  /* 0x000000080e00780c */ /* 0x000fc40000744270 */
[----:B------:R-:W-:Y:S02]  /*54f0*/  FMNMX.FTZ R12, R157, R12, !PT ;  /* 0x0000000c9d0c7209 */ /* 0x000fe40007810000 */
[----:B------:R-:W-:Y:S02]  /*5500*/  ISETP.LT.OR P2, PT, R10, 0x9, P2 ;  /* 0x000000090a00780c */ /* 0x000fe40001741670 */
[----:B------:R-:W-:Y:S02]  /*5510*/  FMNMX.FTZ R12, R15, R12, !PT ;  /* 0x0000000c0f0c7209 */ /* 0x000fe40007810000 */
[----:B------:R-:W-:Y:S02]  /*5520*/  ISETP.GT.AND P3, PT, R14, 0x9, P0 ;  /* 0x000000090e00780c */ /* 0x000fe40000764270 */
[----:B------:R-:W-:Y:S02]  /*5530*/  FMNMX.FTZ R12, R161, R12, !PT ;  /* 0x0000000ca10c7209 */ /* 0x000fe40007810000 */
[----:B------:R-:W-:-:S02]  /*5540*/  FSEL R191, R158, -INF , !P2 ;  /* 0xff8000009ebf7808 */ /* 0x000fc40005000000 */
        /* <DEDUP_REMOVED lines=11> */
[----:B------:R-:W-:-:S02]  /*5600*/  ISETP.LT.OR P3, PT, R10, 0x12, P3 ;  /* 0x000000120a00780c */ /* 0x000fc40001f61670 */
[----:B------:R-:W-:Y:S02]  /*5610*/  FMNMX.FTZ R12, R23, R12, !PT ;  /* 0x0000000c170c7209 */ /* 0x000fe40007810000 */
[----:B------:R-:W-:Y:S02]  /*5620*/  FSEL R163, R163, -INF , !P3 ;  /* 0xff800000a3a37808 */ /* 0x000fe40005800000 */
[----:B------:R-:W-:Y:S02]  /*5630*/  FMNMX.FTZ R12, R177, R12, !PT ;  /* 0x0000000cb10c7209 */ /* 0x000fe40007810000 */
[----:B------:R-:W-:Y:S02]  /*5640*/  ISETP.GT.AND P3, PT, R14, 0x20, P0 ;  /* 0x000000200e00780c */ /* 0x000fe40000764270 */
[----:B------:R-:W-:Y:S02]  /*5650*/  FMNMX.FTZ R12, R153, R12, !PT ;  /* 0x0000000c990c7209 */ /* 0x000fe40007810000 */
[----:B------:R-:W-:-:S02]  /*5660*/  ISETP.LT.OR P3, PT, R10, 0x21, P3 ;  /* 0x000000210a00780c */ /* 0x000fc40001f61670 */
[----:B------:R-:W-:Y:S02]  /*5670*/  FMNMX.FTZ R12, R181, R12, !PT ;  /* 0x0000000cb50c7209 */ /* 0x000fe40007810000 */
[----:B------:R-:W-:-:S03]  /*5680*/  FSEL R197, R170, -INF , !P3 ;  /* 0xff800000aac57808 */ /* 0x000fc60005800000 */
[----:B------:R-:W0:Y:S02]  /*5690*/  SHFL.BFLY PT, R189, R12, 0x2, 0x1f ;  /* 0x0c401f000cbd7f89 */ /* 0x000e2400000e0000 */
[----:B0-----:R-:W-:Y:S02]  /*56a0*/  FMNMX.FTZ R18, R12, R189, !PT ;  /* 0x000000bd0c127209 */ /* 0x001fe40007810000 */
[----:B------:R-:W-:Y:S02]  /*56b0*/  FSEL R189, R155, -INF , !P1 ;  /* 0xff8000009bbd7808 */ /* 0x000fe40004800000 */
[----:B------:R-:W-:Y:S01]  /*56c0*/  ISETP.GT.AND P1, PT, R14, RZ, P0 ;  /* 0x000000ff0e00720c */ /* 0x000fe20000724270 */
[----:B------:R-:W0:Y:S03]  /*56d0*/  SHFL.BFLY PT, R193, R18, 0x1, 0x1f ;  /* 0x0c201f0012c17f89 */ /* 0x000e2600000e0000 */
[----:B------:R-:W-:-:S04]  /*56e0*/  ISETP.LT.OR P1, PT, R10, 0x1, P1 ;  /* 0x000000010a00780c */ /* 0x000fc80000f21670 */
[----:B------:R-:W-:Y:S02]  /*56f0*/  FSEL R154, R154, -INF , !P1 ;  /* 0xff8000009a9a7808 */ /* 0x000fe40004800000 */
[----:B------:R-:W-:Y:S02]  /*5700*/  ISETP.GT.AND P1, PT, R14, 0x18, P0 ;  /* 0x000000180e00780c */ /* 0x000fe40000724270 */
[----:B------:R-:W-:Y:S02]  /*5710*/  FMNMX.FTZ R12, R154, R11, !PT ;  /* 0x0000000b9a0c7209 */ /* 0x000fe40007810000 */
[----:B------:R-:W-:Y:S02]  /*5720*/  ISETP.LT.OR P1, PT, R10, 0x19, P1 ;  /* 0x000000190a00780c */ /* 0x000fe40000f21670 */
[----:B------:R-:W-:Y:S02]  /*5730*/  FMNMX.FTZ R12, R189, R12, !PT ;  /* 0x0000000cbd0c7209 */ /* 0x000fe40007810000 */
[----:B------:R-:W-:-:S02]  /*5740*/  FSEL R195, R166, -INF , !P1 ;  /* 0xff800000a6c37808 */ /* 0x000fc40004800000 */
[----:B------:R-:W-:Y:S02]  /*5750*/  FMNMX.FTZ R12, R191, R12, !PT ;  /* 0x0000000cbf0c7209 */ /* 0x000fe40007810000 */
[----:B------:R-:W-:Y:S02]  /*5760*/  ISETP.GT.AND P1, PT, R14, 0x21, P0 ;  /* 0x000000210e00780c */ /* 0x000fe40000724270 */
[----:B------:R-:W-:Y:S02]  /*5770*/  FMNMX.FTZ R12, R159, R12, !PT ;  /* 0x0000000c9f0c7209 */ /* 0x000fe40007810000 */
[----:B0-----:R-:W-:Y:S02]  /*5780*/  FMNMX.FTZ R155, R18, R193, !PT ;  /* 0x000000c1129b7209 */ /* 0x001fe40007810000 */
[----:B------:R-:W-:Y:S02]  /*5790*/  FSEL R193, R162, -INF , !P2 ;  /* 0xff800000a2c17808 */ /* 0x000fe40005000000 */
[----:B------:R-:W-:Y:S01]  /*57a0*/  ISETP.GT.AND P2, PT, R14, 0x19, P0 ;  /* 0x000000190e00780c */ /* 0x000fe20000744270 */
[----:B------:R-:W-:-:S01]  /*57b0*/  FFMA.FTZ R18, R2, R155, -8 ;  /* 0xc100000002127423 */ /* 0x000fc2000001009b */
[----:B------:R-:W-:-:S02]  /*57c0*/  FMNMX.FTZ R12, R193, R12, !PT ;  /* 0x0000000cc10c7209 */ /* 0x000fc40007810000 */
[----:B------:R-:W-:Y:S02]  /*57d0*/  ISETP.LT.OR P2, PT, R10, 0x1a, P2 ;  /* 0x0000001a0a00780c */ /* 0x000fe40001741670 */
[----:B------:R-:W-:Y:S02]  /*57e0*/  FMNMX.FTZ R12, R163, R12, !PT ;  /* 0x0000000ca30c7209 */ /* 0x000fe40007810000 */
[----:B------:R-:W-:Y:S02]  /*57f0*/  FSEL R167, R167, -INF , !P2 ;  /* 0xff800000a7a77808 */ /* 0x000fe40005000000 */
[----:B------:R-:W-:Y:S02]  /*5800*/  FMNMX.FTZ R12, R195, R12, !PT ;  /* 0x0000000cc30c7209 */ /* 0x000fe40007810000 */
[----:B------:R-:W-:Y:S02]  /*5810*/  ISETP.GT.AND P2, PT, R14, 0x28, P0 ;  /* 0x000000280e00780c */ /* 0x000fe40000744270 */
[----:B------:R-:W-:-:S02]  /*5820*/  ISETP.LT.OR P1, PT, R10, 0x22, P1 ;  /* 0x000000220a00780c */ /* 0x000fc40000f21670 */
[----:B------:R-:W-:Y:S02]  /*5830*/  FMNMX.FTZ R12, R167, R12, !PT ;  /* 0x0000000ca70c7209 */ /* 0x000fe40007810000 */
[----:B------:R-:W-:Y:S02]  /*5840*/  ISETP.LT.OR P2, PT, R10, 0x29, P2 ;  /* 0x000000290a00780c */ /* 0x000fe40001741670 */
[----:B------:R-:W-:Y:S02]  /*5850*/  FSEL R171, R171, -INF , !P1 ;  /* 0xff800000abab7808 */ /* 0x000fe40004800000 */
[----:B------:R-:W-:Y:S02]  /*5860*/  FSETP.NEU.FTZ.AND P3, PT, R155, -INF , PT ;  /* 0xff8000009b00780b */ /* 0x000fe40003f7d000 */
[----:B------:R-:W-:Y:S02]  /*5870*/  ISETP.GT.AND P1, PT, R14, 0x29, P0 ;  /* 0x000000290e00780c */ /* 0x000fe40000724270 */
[----:B------:R-:W-:-:S02]  /*5880*/  FMNMX.FTZ R12, R197, R12, !PT ;  /* 0x0000000cc50c7209 */ /* 0x000fc40007810000 */
[----:B------:R-:W-:Y:S02]  /*5890*/  FSEL R199, R174, -INF , !P2 ;  /* 0xff800000aec77808 */ /* 0x000fe40005000000 */
[----:B------:R-:W-:Y:S02]  /*58a0*/  FSEL R162, R18, RZ, P3 ;  /* 0x000000ff12a27208 */ /* 0x000fe40001800000 */
[----:B------:R-:W-:Y:S02]  /*58b0*/  ISETP.GT.AND P2, PT, R14, 0x30, P0 ;  /* 0x000000300e00780c */ /* 0x000fe40000744270 */
[----:B------:R-:W-:Y:S01]  /*58c0*/  ISETP.LT.OR P1, PT, R10, 0x2a, P1 ;  /* 0x0000002a0a00780c */ /* 0x000fe20000f21670 */
[----:B------:R-:W-:-:S01]  /*58d0*/  FFMA.FTZ R20, R2, R187, -R162 ;  /* 0x000000bb02147223 */ /* 0x000fc200000108a2 */
[----:B------:R-:W-:Y:S01]  /*58e0*/  FMNMX.FTZ R18, R171, R12, !PT ;  /* 0x0000000cab127209 */ /* 0x000fe20007810000 */
[----:B------:R-:W-:-:S01]  /*58f0*/  FFMA.FTZ R156, R2, R153, -R162 ;  /* 0x00000099029c7223 */ /* 0x000fc200000108a2 */
[----:B------:R-:W-:Y:S01]  /*5900*/  ISETP.LT.OR P2, PT, R10, 0x31, P2 ;  /* 0x000000310a00780c */ /* 0x000fe20001741670 */
[----:B------:R-:W-:-:S01]  /*5910*/  FFMA.FTZ R201, R2, R152, -R162 ;  /* 0x0000009802c97223 */ /* 0x000fc200000108a2 */
[----:B------:R-:W-:Y:S01]  /*5920*/  FSEL R175, R175, -INF , !P1 ;  /* 0xff800000afaf7808 */ /* 0x000fe20004800000 */
[----:B------:R0:W-:Y:S01]  /*5930*/  MUFU.EX2 R12, R20 ;  /* 0x00000014000c7308 */ /* 0x0001e20000000800 */
[----:B------:R-:W-:Y:S01]  /*5940*/  ISETP.GT.AND P1, PT, R14, 0x31, P0 ;  /* 0x000000310e00780c */ /* 0x000fe20000724270 */
[C-C-:B------:R-:W-:Y:S01]  /*5950*/  FFMA.FTZ R157, R2.reuse, R157, -R162.reuse ;  /* 0x0000009d029d7223 */ /* 0x140fe200000108a2 */
[----:B------:R-:W-:Y:S01]  /*5960*/  FMNMX.FTZ R18, R199, R18, !PT ;  /* 0x00000012c7127209 */ /* 0x000fe20007810000 */
[--C-:B------:R-:W-:Y:S01]  /*5970*/  FFMA.FTZ R13, R2, R13, -R162.reuse ;  /* 0x0000000d020d7223 */ /* 0x100fe200000108a2 */
[----:B------:R-:W-:Y:S01]  /*5980*/  FSEL R187, R178, -INF , !P2 ;  /* 0xff800000b2bb7808 */ /* 0x000fe20005000000 */
[--C-:B------:R-:W-:Y:S01]  /*5990*/  FFMA.FTZ R19, R2, R19, -R162.reuse ;  /* 0x0000001302137223 */ /* 0x100fe200000108a2 */
[----:B------:R-:W-:Y:S01]  /*59a0*/  ISETP.GT.AND P2, PT, R14, 0x38, P0 ;  /* 0x000000380e00780c */ /* 0x000fe20000744270 */
[--C-:B------:R-:W-:Y:S01]  /*59b0*/  FFMA.FTZ R21, R2, R21, -R162.reuse ;  /* 0x0000001502157223 */ /* 0x100fe200000108a2 */
[----:B------:R-:W-:Y:S01]  /*59c0*/  ISETP.LT.OR P1, PT, R10, 0x32, P1 ;  /* 0x000000320a00780c */ /* 0x000fe20000f21670 */
[C-C-:B0-----:R-:W-:Y:S01]  /*59d0*/  FFMA.FTZ R20, R2.reuse, R169, -R162.reuse ;  /* 0x000000a902147223 */ /* 0x141fe200000108a2 */
[----:B------:R-:W-:Y:S01]  /*59e0*/  FMNMX.FTZ R18, R175, R18, !PT ;  /* 0x00000012af127209 */ /* 0x000fe20007810000 */
[--C-:B------:R-:W-:Y:S01]  /*59f0*/  FFMA.FTZ R23, R2, R23, -R162.reuse ;  /* 0x0000001702177223 */ /* 0x100fe200000108a2 */
[----:B------:R-:W-:Y:S01]  /*5a00*/  ISETP.GT.AND P0, PT, R14, 0x39, P0 ;  /* 0x000000390e00780c */ /* 0x000fe20000704270 */
[--C-:B------:R-:W-:Y:S01]  /*5a10*/  FFMA.FTZ R14, R2, R185, -R162.reuse ;  /* 0x000000b9020e7223 */ /* 0x100fe200000108a2 */
[----:B------:R-:W-:Y:S01]  /*5a20*/  ISETP.LT.OR P2, PT, R10, 0x39, P2 ;  /* 0x000000390a00780c */ /* 0x000fe20001741670 */
[----:B------:R-:W-:Y:S01]  /*5a30*/  FFMA.FTZ R152, R2, R177, -R162 ;  /* 0x000000b102987223 */ /* 0x000fe200000108a2 */
[----:B------:R-:W-:Y:S01]  /*5a40*/  FSEL R179, R179, -INF , !P1 ;  /* 0xff800000b3b37808 */ /* 0x000fe20004800000 */
[----:B------:R-:W-:Y:S01]  /*5a50*/  MUFU.EX2 R201, R201 ;  /* 0x000000c900c97308 */ /* 0x000fe20000000800 */
[----:B------:R-:W-:-:S02]  /*5a60*/  FMNMX.FTZ R18, R187, R18, !PT ;  /* 0x00000012bb127209 */ /* 0x000fc40007810000 */
[----:B------:R-:W-:Y:S01]  /*5a70*/  ISETP.LT.OR P0, PT, R10, 0x3a, P0 ;  /* 0x0000003a0a00780c */ /* 0x000fe20000701670 */
[----:B------:R-:W-:-:S01]  /*5a80*/  FFMA.FTZ R10, R2, R15, -R162 ;  /* 0x0000000f020a7223 */ /* 0x000fc200000108a2 */
[----:B------:R-:W-:Y:S01]  /*5a90*/  FSEL R185, R182, -INF , !P2 ;  /* 0xff800000b6b97808 */ /* 0x000fe20005000000 */
[----:B------:R-:W-:-:S01]  /*5aa0*/  FFMA.FTZ R15, R2, R161, -R162 ;  /* 0x000000a1020f7223 */ /* 0x000fc200000108a2 */
[----:B------:R-:W-:Y:S01]  /*5ab0*/  FMNMX.FTZ R18, R179, R18, !PT ;  /* 0x00000012b3127209 */ /* 0x000fe20007810000 */
[----:B------:R-:W-:Y:S01]  /*5ac0*/  MUFU.EX2 R14, R14 ;  /* 0x0000000e000e7308 */ /* 0x000fe20000000800 */
[----:B------:R-:W-:Y:S02]  /*5ad0*/  FSEL R183, R183, -INF , !P0 ;  /* 0xff800000b7b77808 */ /* 0x000fe40004000000 */
[----:B------:R-:W-:Y:S02]  /*5ae0*/  FMNMX.FTZ R18, R185, R18, !PT ;  /* 0x00000012b9127209 */ /* 0x000fe40007810000 */
[----:B------:R-:W-:-:S02]  /*5af0*/  FSEL R160, R155, RZ, P3 ;  /* 0x000000ff9ba07208 */ /* 0x000fc40001800000 */
[----:B------:R-:W-:Y:S01]  /*5b00*/  FMNMX.FTZ R22, R183, R18, !PT ;  /* 0x00000012b7167209 */ /* 0x000fe20007810000 */
[----:B------:R-:W-:-:S01]  /*5b10*/  FFMA.FTZ R18, R2, R165, -R162 ;  /* 0x000000a502127223 */ /* 0x000fc200000108a2 */
[----:B------:R-:W-:Y:S03]  /*5b20*/  MUFU.EX2 R157, R157 ;  /* 0x0000009d009d7308 */ /* 0x000fe60000000800 */
[----:B------:R-:W0:Y:S05]  /*5b30*/  SHFL.BFLY PT, R161, R22, 0x2, 0x1f ;  /* 0x0c401f0016a17f89 */ /* 0x000e2a00000e0000 */
[----:B------:R-:W-:Y:S08]  /*5b40*/  MUFU.EX2 R10, R10 ;  /* 0x0000000a000a7308 */ /* 0x000ff00000000800 */
[----:B------:R-:W-:Y:S08]  /*5b50*/  MUFU.EX2 R15, R15 ;  /* 0x0000000f000f7308 */ /* 0x000ff00000000800 */
[----:B------:R-:W-:Y:S01]  /*5b60*/  MUFU.EX2 R13, R13 ;  /* 0x0000000d000d7308 */ /* 0x000fe20000000800 */
[----:B0-----:R-:W-:Y:S01]  /*5b70*/  FMNMX.FTZ R161, R22, R161, !PT ;  /* 0x000000a116a17209 */ /* 0x001fe20007810000 */
[C-C-:B------:R-:W-:Y:S01]  /*5b80*/  FFMA.FTZ R22, R2.reuse, R173, -R162.reuse ;  /* 0x000000ad02167223 */ /* 0x140fe200000108a2 */
[----:B------:R-:W-:-:S03]  /*5b90*/  FFMA.FTZ R162, R2, R181, -R162 ;  /* 0x000000b502a27223 */ /* 0x000fc600000108a2 */
[----:B------:R-:W0:Y:S02]  /*5ba0*/  SHFL.BFLY PT, R158, R161, 0x1, 0x1f ;  /* 0x0c201f00a19e7f89 */ /* 0x000e2400000e0000 */
[----:B------:R-:W-:Y:S08]  /*5bb0*/  MUFU.EX2 R18, R18 ;  /* 0x0000001200127308 */ /* 0x000ff00000000800 */
[----:B------:R-:W-:Y:S08]  /*5bc0*/  MUFU.EX2 R19, R19 ;  /* 0x0000001300137308 */ /* 0x000ff00000000800 */
[----:B------:R-:W-:Y:S01]  /*5bd0*/  MUFU.EX2 R20, R20 ;  /* 0x0000001400147308 */ /* 0x000fe20000000800 */
[----:B0-----:R-:W-:Y:S01]  /*5be0*/  FMNMX.FTZ R153, R161, R158, !PT ;  /* 0x0000009ea1997209 */ /* 0x001fe20007810000 */
[----:B------:R-:W-:-:S06]  /*5bf0*/  FADD.FTZ R161, -R160, R9 ;  /* 0x00000009a0a17221 */ /* 0x000fcc0000010100 */
[----:B------:R-:W-:Y:S01]  /*5c00*/  MUFU.EX2 R21, R21 ;  /* 0x0000001500157308 */ /* 0x000fe20000000800 */
[----:B------:R-:W-:Y:S01]  /*5c10*/  FSETP.NEU.FTZ.AND P0, PT, R153, -INF , PT ;  /* 0xff8000009900780b */ /* 0x000fe20003f1d000 */
[C---:B------:R-:W-:Y:S01]  /*5c20*/  FFMA.FTZ R160, R2.reuse, R153, -8 ;  /* 0xc100000002a07423 */ /* 0x040fe20000010099 */
[----:B------:R-:W-:-:S05]  /*5c30*/  FMUL.FTZ R158, R2, R161 ;  /* 0x000000a1029e7220 */ /* 0x000fca0000410000 */
[----:B------:R0:W-:Y:S01]  /*5c40*/  MUFU.EX2 R9, R162 ;  /* 0x000000a200097308 */ /* 0x0001e20000000800 */
[----:B------:R-:W-:-:S05]  /*5c50*/  FSEL R164, R160, RZ, P0 ;  /* 0x000000ffa0a47208 */ /* 0x000fca0000000000 */
[C-C-:B------:R-:W-:Y:S01]  /*5c60*/  FFMA.FTZ R154, R2.reuse, R154, -R164.reuse ;  /* 0x0000009a029a7223 */ /* 0x140fe200000108a4 */
[----:B------:R-:W-:-:S01]  /*5c70*/  FFMA.FTZ R161, R2, R189, -R164 ;  /* 0x000000bd02a17223 */ /* 0x000fc200000108a4 */
[----:B------:R-:W1:Y:S01]  /*5c80*/  MUFU.EX2 R158, R158 ;  /* 0x0000009e009e7308 */ /* 0x000e620000000800 */
[----:B0-----:R-:W-:Y:S01]  /*5c90*/  FSEL R162, R153, RZ, P0 ;  /* 0x000000ff99a27208 */ /* 0x001fe20000000000 */
[C-C-:B------:R-:W-:Y:S01]  /*5ca0*/  FFMA.FTZ R191, R2.reuse, R191, -R164.reuse ;  /* 0x000000bf02bf7223 */ /* 0x140fe200000108a4 */
[----:B------:R-:W-:-:S01]  /*5cb0*/  FFMA.FTZ R165, R2, R159, -R164 ;  /* 0x0000009f02a57223 */ /* 0x000fc200000108a4 */
[C-C-:B------:R-:W-:Y:S01]  /*5cc0*/  FFMA.FTZ R159, R2.reuse, R193, -R164.reuse ;  /* 0x000000c1029f7223 */ /* 0x140fe200000108a4 */
[----:B------:R-:W-:-:S01]  /*5cd0*/  FFMA.FTZ R160, R2, R163, -R164 ;  /* 0x000000a302a07223 */ /* 0x000fc200000108a4 */
[----:B------:R-:W-:Y:S01]  /*5ce0*/  FADD.FTZ R11, -R162, R11 ;  /* 0x0000000ba20b7221 */ /* 0x000fe20000010100 */
[----:B------:R-:W-:-:S01]  /*5cf0*/  FFMA.FTZ R195, R2, R195, -R164 ;  /* 0x000000c302c37223 */ /* 0x000fc200000108a4 */
[----:B------:R-:W-:Y:S01]  /*5d00*/  MUFU.EX2 R154, R154 ;  /* 0x0000009a009a7308 */ /* 0x000fe20000000800 */
[----:B------:R-:W-:-:S01]  /*5d10*/  FFMA.FTZ R167, R2, R167, -R164 ;  /* 0x000000a702a77223 */ /* 0x000fc200000108a4 */
[C---:B------:R-:W-:Y:S01]  /*5d20*/  FMUL.FTZ R11, R2.reuse, R11 ;  /* 0x0000000b020b7220 */ /* 0x040fe20000410000 */
[----:B------:R-:W-:-:S01]  /*5d30*/  FFMA.FTZ R197, R2, R197, -R164 ;  /* 0x000000c502c57223 */ /* 0x000fc200000108a4 */
[C-C-:B------:R-:W-:Y:S01]  /*5d40*/  FFMA.FTZ R171, R2.reuse, R171, -R164.reuse ;  /* 0x000000ab02ab7223 */ /* 0x140fe200000108a4 */
[----:B------:R-:W-:-:S01]  /*5d50*/  FFMA.FTZ R199, R2, R199, -R164 ;  /* 0x000000c702c77223 */ /* 0x000fc200000108a4 */
[C-C-:B------:R-:W-:Y:S01]  /*5d60*/  FFMA.FTZ R175, R2.reuse, R175, -R164.reuse ;  /* 0x000000af02af7223 */ /* 0x140fe200000108a4 */
[----:B------:R-:W-:-:S01]  /*5d70*/  FFMA.FTZ R187, R2, R187, -R164 ;  /* 0x000000bb02bb7223 */ /* 0x000fc200000108a4 */
[----:B------:R-:W0:Y:S01]  /*5d80*/  MUFU.EX2 R11, R11 ;  /* 0x0000000b000b7308 */ /* 0x000e220000000800 */
[----:B-1----:R-:W-:-:S01]  /*5d90*/  FFMA.FTZ R163, R158, R0, R201 ;  /* 0x000000009ea37223 */ /* 0x002fc200000100c9 */
[C-C-:B------:R-:W-:Y:S01]  /*5da0*/  FFMA.FTZ R179, R2.reuse, R179, -R164.reuse ;  /* 0x000000b302b37223 */ /* 0x140fe200000108a4 */
[----:B------:R-:W-:-:S01]  /*5db0*/  FFMA.FTZ R185, R2, R185, -R164 ;  /* 0x000000b902b97223 */ /* 0x000fc200000108a4 */
[----:B------:R-:W-:Y:S01]  /*5dc0*/  FFMA.FTZ R164, R2, R183, -R164 ;  /* 0x000000b702a47223 */ /* 0x000fe200000108a4 */
[----:B------:R-:W-:-:S03]  /*5dd0*/  FADD.FTZ R163, R12, R163 ;  /* 0x000000a30ca37221 */ /* 0x000fc60000010000 */
[----:B------:R-:W1:Y:S01]  /*5de0*/  MUFU.EX2 R161, R161 ;  /* 0x000000a100a17308 */ /* 0x000e620000000800 */
[----:B------:R-:W-:-:S07]  /*5df0*/  FADD.FTZ R162, R14, R163 ;  /* 0x000000a30ea27221 */ /* 0x000fce0000010000 */
[----:B------:R-:W2:Y:S01]  /*5e00*/  MUFU.EX2 R191, R191 ;  /* 0x000000bf00bf7308 */ /* 0x000ea20000000800 */
[----:B0-----:R-:W-:-:S01]  /*5e10*/  FFMA.FTZ R0, R11, R3, R154 ;  /* 0x000000030b007223 */ /* 0x001fc2000001009a */
[----:B------:R-:W-:-:S04]  /*5e20*/  FADD.FTZ R3, R157, R162 ;  /* 0x000000a29d037221 */ /* 0x000fc80000010000 */
[----:B------:R-:W-:Y:S02]  /*5e30*/  FADD.FTZ R162, R10, R3 ;  /* 0x000000030aa27221 */ /* 0x000fe40000010000 */
[----:B------:R-:W0:Y:S01]  /*5e40*/  MUFU.EX2 R165, R165 ;  /* 0x000000a500a57308 */ /* 0x000e220000000800 */
[----:B-1----:R-:W-:-:S01]  /*5e50*/  FADD.FTZ R0, R161, R0 ;  /* 0x00000000a1007221 */ /* 0x002fc20000010000 */
[----:B------:R-:W-:-:S04]  /*5e60*/  FADD.FTZ R162, R15, R162 ;  /* 0x000000a20fa27221 */ /* 0x000fc80000010000 */
[----:B------:R-:W-:Y:S02]  /*5e70*/  FADD.FTZ R163, R13, R162 ;  /* 0x000000a20da37221 */ /* 0x000fe40000010000 */
[----:B------:R-:W1:Y:S01]  /*5e80*/  MUFU.EX2 R159, R159 ;  /* 0x0000009f009f7308 */ /* 0x000e620000000800 */
[----:B--2---:R-:W-:-:S07]  /*5e90*/  FADD.FTZ R0, R191, R0 ;  /* 0x00000000bf007221 */ /* 0x004fce0000010000 */
[----:B------:R-:W2:Y:S01]  /*5ea0*/  MUFU.EX2 R160, R160 ;  /* 0x000000a000a07308 */ /* 0x000ea20000000800 */
[----:B0-----:R-:W-:-:S07]  /*5eb0*/  FADD.FTZ R0, R165, R0 ;  /* 0x00000000a5007221 */ /* 0x001fce0000010000 */
[----:B------:R-:W0:Y:S01]  /*5ec0*/  MUFU.EX2 R166, R195 ;  /* 0x000000c300a67308 */ /* 0x000e220000000800 */
[----:B-1----:R-:W-:-:S01]  /*5ed0*/  FADD.FTZ R3, R159, R0 ;  /* 0x000000009f037221 */ /* 0x002fc20000010000 */
[----:B------:R-:W-:-:S04]  /*5ee0*/  FADD.FTZ R0, R18, R163 ;  /* 0x000000a312007221 */ /* 0x000fc80000010000 */
[----:B------:R-:W-:Y:S02]  /*5ef0*/  FADD.FTZ R163, R19, R0 ;  /* 0x0000000013a37221 */ /* 0x000fe40000010000 */
[----:B------:R-:W1:Y:S01]  /*5f00*/  MUFU.EX2 R167, R167 ;  /* 0x000000a700a77308 */ /* 0x000e620000000800 */
[----:B--2---:R-:W-:-:S01]  /*5f10*/  FADD.FTZ R3, R160, R3 ;  /* 0x00000003a0037221 */ /* 0x004fc20000010000 */
[----:B------:R-:W-:-:S04]  /*5f20*/  FADD.FTZ R0, R20, R163 ;  /* 0x000000a314007221 */ /* 0x000fc80000010000 */
[----:B------:R-:W-:Y:S02]  /*5f30*/  FADD.FTZ R163, R21, R0 ;  /* 0x0000000015a37221 */ /* 0x000fe40000010000 */
        /* <DEDUP_REMOVED lines=23> */
[----:B--2---:R-:W-:-:S04]  /*60b0*/  FADD.FTZ R0, R156, R163 ;  /* 0x000000a39c007221 */ /* 0x004fc80000010000 */
[----:B------:R-:W-:Y:S01]  /*60c0*/  FADD.FTZ R0, R9, R0 ;  /* 0x0000000009007221 */ /* 0x000fe20000010000 */
[----:B0-----:R-:W-:-:S04]  /*60d0*/  FADD.FTZ R3, R172, R3 ;  /* 0x00000003ac037221 */ /* 0x001fc80000010000 */
[----:B-1----:R-:W-:Y:S01]  /*60e0*/  FADD.FTZ R3, R164, R3 ;  /* 0x00000003a4037221 */ /* 0x002fe20000010000 */
[----:B------:R-:W-:Y:S06]  /*60f0*/  @!P4 BRA `(.L_x_991) ;  /* 0x000000000004c947 */ /* 0x000fec0003800000 */
[----:B------:R-:W-:Y:S01]  /*6100*/  BPT.TRAP 0x1 ;  /* 0x000000040000795c */ /* 0x000fe20000300000 */
.L_x_991:
[----:B------:R-:W-:Y:S01]  /*6110*/  ULEA UR6, UR51, UR41, 0x3 ;  /* 0x0000002933067291 */ /* 0x000fe2000f8e183f */
[----:B------:R-:W-:Y:S01]  /*6120*/  ISETP.LT.AND P0, PT, R8, UR50, PT ;  /* 0x0000003208007c0c */ /* 0x000fe2000bf01270 */
[----:B------:R-:W-:Y:S01]  /*6130*/  UMOV UR52, UR47 ;  /* 0x0000002f00347c82 */ /* 0x000fe20008000000 */
[----:B------:R-:W-:Y:S01]  /*6140*/  F2FP.SATFINITE.E4M3.F32.PACK_AB_MERGE_C R14, R157, R14, RZ ;  /* 0x0000000e9d0e723e */ /* 0x000fe200048070ff */
[----:B------:R-:W-:Y:S01]  /*6150*/  UIADD3 UR6, UR6, 0x20860, URZ ;  /* 0x0002086006067890 */ /* 0x000fe2000fffe03f */
[----:B------:R-:W-:Y:S01]  /*6160*/  F2FP.SATFINITE.E4M3.F32.PACK_AB_MERGE_C R13, R18, R13, RZ ;  /* 0x0000000d120d723e */ /* 0x000fe200048070ff */
[----:B------:R-:W-:Y:S01]  /*6170*/  UMOV UR51, UR49 ;  /* 0x0000003100337c82 */ /* 0x000fe20008000000 */
[----:B------:R-:W-:Y:S01]  /*6180*/  F2FP.SATFINITE.E4M3.F32.PACK_AB_MERGE_C R21, R22, R21, RZ ;  /* 0x000000151615723e */ /* 0x000fe200048070ff */
[----:B------:R-:W-:Y:S01]  /*6190*/  UPRMT UR6, UR43, 0x654, UR6 ;  /* 0x000006542b067896 */ /* 0x000fe20008000006 */
[----:B------:R-:W-:Y:S01]  /*61a0*/  F2FP.SATFINITE.E4M3.F32.PACK_AB_MERGE_C R9, R9, R156, RZ ;  /* 0x0000009c0909723e */ /* 0x000fe200048070ff */
[----:B------:R-:W-:Y:S01]  /*61b0*/  FMUL.FTZ R26, R26, R11 ;  /* 0x0000000b1a1a7220 */ /* 0x000fe20000410000 */
[----:B------:R-:W-:Y:S01]  /*61c0*/  F2FP.SATFINITE.E4M3.F32.PACK_AB_MERGE_C R157, R165, R191, RZ ;  /* 0x000000bfa59d723e */ /* 0x000fe200048070ff */
[-C--:B------:R-:W-:Y:S01]  /*61d0*/  FMUL.FTZ R27, R27, R11.reuse ;  /* 0x0000000b1b1b7220 */ /* 0x080fe20000410000 */
[----:B------:R-:W-:Y:S01]  /*61e0*/  F2FP.SATFINITE.E4M3.F32.PACK_AB_MERGE_C R18, R167, R166, RZ ;  /* 0x000000a6a712723e */ /* 0x000fe200048070ff */
[-C--:B------:R-:W-:Y:S01]  /*61f0*/  FMUL.FTZ R30, R30, R11.reuse ;  /* 0x0000000b1e1e7220 */ /* 0x080fe20000410000 */
[----:B------:R-:W-:Y:S01]  /*6200*/  F2FP.SATFINITE.E4M3.F32.PACK_AB_MERGE_C R22, R175, R170, RZ ;  /* 0x000000aaaf16723e */ /* 0x000fe200048070ff */
[-C--:B------:R-:W-:Y:S01]  /*6210*/  FMUL.FTZ R31, R31, R11.reuse ;  /* 0x0000000b1f1f7220 */ /* 0x080fe20000410000 */
[----:B------:R-:W-:Y:S01]  /*6220*/  SYNCS.ARRIVE.TRANS64.RED.A1T0 RZ, [UR6], RZ ;  /* 0x000000ffffff79a7 */ /* 0x000fe20008100406 */
[----:B------:R-:W-:Y:S01]  /*6230*/  UIADD3 UR6, UR50, -0x1, URZ ;  /* 0xffffffff32067890 */ /* 0x000fe2000fffe03f */
[----:B------:R-:W-:Y:S01]  /*6240*/  F2FP.SATFINITE.E4M3.F32.PACK_AB_MERGE_C R156, R164, R172, RZ ;  /* 0x000000aca49c723e */ /* 0x000fe200048070ff */
[----:B------:R-:W-:Y:S01]  /*6250*/  FMUL.FTZ R34, R34, R11 ;  /* 0x0000000b22227220 */ /* 0x000fe20000410000 */
[----:B------:R-:W-:Y:S01]  /*6260*/  F2FP.SATFINITE.E4M3.F32.PACK_AB_MERGE_C R186, R152, R23, R9 ;  /* 0x0000001798ba723e */ /* 0x000fe20004807009 */
[-C--:B------:R-:W-:Y:S01]  /*6270*/  FMUL.FTZ R35, R35, R11.reuse ;  /* 0x0000000b23237220 */ /* 0x080fe20000410000 */
[-C--:B------:R-:W-:Y:S01]  /*6280*/  FMUL.FTZ R38, R38, R11.reuse ;  /* 0x0000000b26267220 */ /* 0x080fe20000410000 */
[-C--:B------:R-:W-:Y:S01]  /*6290*/  FMUL.FTZ R39, R39, R11.reuse ;  /* 0x0000000b27277220 */ /* 0x080fe20000410000 */
[----:B------:R-:W-:Y:S01]  /*62a0*/  UMOV UR50, UR6 ;  /* 0x0000000600327c82 */ /* 0x000fe20008000000 */
        /* <DEDUP_REMOVED lines=57> */
[----:B------:R-:W-:Y:S01]  /*6640*/  FMUL.FTZ R24, R24, R158 ;  /* 0x0000009e18187220 */ /* 0x000fe20000410000 */
[----:B------:R-:W-:Y:S01]  /*6650*/  F2FP.SATFINITE.E4M3.F32.PACK_AB_MERGE_C R189, R161, R154, R157 ;  /* 0x0000009aa1bd723e */ /* 0x000fe2000480709d */
        /* <DEDUP_REMOVED lines=68> */
[----:B------:R-:W-:-:S02]  /*6aa0*/  IMAD.MOV.U32 R11, RZ, RZ, R153 ;  /* 0x000000ffff0b7224 */ /* 0x000fc400078e0099 */
[----:B------:R-:W-:Y:S01]  /*6ab0*/  IMAD.MOV.U32 R9, RZ, RZ, R155 ;  /* 0x000000ffff097224 */ /* 0x000fe200078e009b */
[----:B------:R-:W-:Y:S06]  /*6ac0*/  @P0 BRA `(.L_x_992) ;  /* 0xffffffdc00080947 */ /* 0x000fec000383ffff */
[----:B------:R-:W-:Y:S01]  /*6ad0*/  IMAD.MOV.U32 R11, RZ, RZ, R153 ;  /* 0x000000ffff0b7224 */ /* 0x000fe200078e0099 */
[----:B------:R-:W-:Y:S01]  /*6ae0*/  UMOV UR50, UR6 ;  /* 0x0000000600327c82 */ /* 0x000fe20008000000 */
[----:B------:R-:W-:-:S07]  /*6af0*/  IMAD.MOV.U32 R9, RZ, RZ, R155 ;  /* 0x000000ffff097224 */ /* 0x000fce00078e009b */
.L_x_974:
[----:B------:R-:W0:Y:S01]  /*6b00*/  LDC R8, c[0x0][0x448] ;  /* 0x00011200ff087b82 */ /* 0x000e220000000800 */
[----:B------:R-:W-:-:S04]  /*6b10*/  UIADD3 UR53, -UR53, 0x1, URZ ;  /* 0x0000000135357890 */ /* 0x000fc8000fffe13f */
[----:B------:R-:W-:-:S03]  /*6b20*/  UIMAD UR53, UR39, UR54, UR53 ;  /* 0x00000036273572a4 */ /* 0x000fc6000f8e0235 */
[----:B------:R-:W1:Y:S08]  /*6b30*/  S2UR UR6, SR_CTAID.X ;  /* 0x00000000000679c3 */ /* 0x000e700000002500 */
[----:B------:R-:W2:Y:S01]  /*6b40*/  LDC R15, c[0x0][0x9e4] ;  /* 0x00027900ff0f7b82 */ /* 0x000ea20000000800 */
[----:B0-----:R-:W-:Y:S01]  /*6b50*/  ISETP.NE.AND P3, PT, R8, 0x1, PT ;  /* 0x000000010800780c */ /* 0x001fe20003f65270 */
[----:B-1----:R-:W-:-:S12]  /*6b60*/  ULEA UR6, UR6, 0x7f, 0x7 ;  /* 0x0000007f06067891 */ /* 0x002fd8000f8e383f */
[----:B------:R-:W0:Y:S01]  /*6b70*/  @P3 LDC R10, c[0x0][0x44c] ;  /* 0x00011300ff0a3b82 */ /* 0x000e220000000800 */
[----:B------:R-:W-:Y:S01]  /*6b80*/  IMAD.U32 R8, RZ, RZ, UR6 ;  /* 0x00000006ff087e24 */ /* 0x000fe2000f8e00ff */
[----:B--2---:R-:W-:-:S06]  /*6b90*/  ISETP.GE.AND P6, PT, R15, 0x1, PT ;  /* 0x000000010f00780c */ /* 0x004fcc0003fc6270 */
[----:B------:R-:W1:Y:S01]  /*6ba0*/  @P3 LDC R13, c[0x0][0x450] ;  /* 0x00011400ff0d3b82 */ /* 0x000e620000000800 */
[----:B0-----:R-:W-:Y:S01]  /*6bb0*/  @P3 IMAD.HI.U32 R10, R10, UR6, RZ ;  /* 0x000000060a0a3c27 */ /* 0x001fe2000f8e00ff */
[----:B------:R-:W-:-:S04]  /*6bc0*/  ULDC UR6, c[0x0][0x9dc] ;  /* 0x0002770000067ab9 */ /* 0x000fc80000000800 */
[----:B-1----:R-:W-:-:S05]  /*6bd0*/  @P3 SHF.R.U32.HI R8, RZ, R13, R10 ;  /* 0x0000000dff083219 */ /* 0x002fca000001160a */
[----:B------:R-:W-:-:S04]  /*6be0*/  VIADD R8, R8, UR53 ;  /* 0x0000003508087c36 */ /* 0x000fc80008000000 */
[----:B------:R-:W-:Y:S01]  /*6bf0*/  VIADD R10, R8, -UR6 ;  /* 0x80000006080a7c36 */ /* 0x000fe20008000000 */
[----:B------:R-:W-:Y:S06]  /*6c00*/  @!P6 BRA `(.L_x_993) ;  /* 0x00000000003ce947 */ /* 0x000fec0003800000 */
        /* <DEDUP_REMOVED lines=9> */
.L_x_994:
[----:B------:R-:W-:-:S13]  /*6ca0*/  ISETP.NE.AND P0, PT, R15, 0x1, PT ;  /* 0x000000010f00780c */ /* 0x000fda0003f05270 */
[----:B------:R-:W0:Y:S02]  /*6cb0*/  @P0 LDC.64 R12, c[0x0][0x9e8] ;  /* 0x00027a00ff0c0b82 */ /* 0x000e240000000a00 */
[----:B0-----:R-:W-:-:S05]  /*6cc0*/  @P0 IMAD.HI.U32 R12, R8, R12, RZ ;  /* 0x0000000c080c0227 */ /* 0x001fca00078e00ff */
[----:B------:R-:W-:-:S07]  /*6cd0*/  @P0 SHF.R.U32.HI R8, RZ, R13, R12 ;  /* 0x0000000dff080219 */ /* 0x000fce000001160c */
.L_x_995:
[----:B------:R-:W-:-:S05]  /*6ce0*/  IMAD R13, R8, R15, RZ ;  /* 0x0000000f080d7224 */ /* 0x000fca00078e02ff */
[----:B------:R-:W-:-:S07]  /*6cf0*/  VIMNMX R10, R10, R13, !PT ;  /* 0x0000000d0a0a7248 */ /* 0x000fce0007fe0100 */
.L_x_993:
[----:B------:R-:W-:-:S05]  /*6d00*/  VIADD R10, R10, 0x3f ;  /* 0x0000003f0a0a7836 */ /* 0x000fca0000000000 */
[----:B------:R-:W-:-:S04]  /*6d10*/  SHF.R.S32.HI R13, RZ, 0x1f, R10 ;  /* 0x0000001fff0d7819 */ /* 0x000fc8000001140a */
[----:B------:R-:W-:-:S04]  /*6d20*/  LEA.HI R13, R13, R10, RZ, 0x6 ;  /* 0x0000000a0d0d7211 */ /* 0x000fc800078f30ff */
[----:B------:R-:W-:-:S04]  /*6d30*/  SHF.R.S32.HI R13, RZ, 0x6, R13 ;  /* 0x00000006ff0d7819 */ /* 0x000fc8000001140d */
[----:B------:R-:W-:-:S04]  /*6d40*/  VIMNMX R8, R16, R13, !PT ;  /* 0x0000000d10087248 */ /* 0x000fc80007fe0100 */
[----:B------:R-:W-:-:S13]  /*6d50*/  ISETP.LE.AND P0, PT, R8, UR50, PT ;  /* 0x0000003208007c0c */ /* 0x000fda000bf03270 */
[----:B------:R-:W-:Y:S05]  /*6d60*/  @!P0 BRA `(.L_x_996) ;  /* 0x0000001800588947 */ /* 0x000fea0003800000 */
[----:B------:R-:W-:Y:S01]  /*6d70*/  IMAD.MOV.U32 R10, RZ, RZ, R11 ;  /* 0x000000ffff0a7224 */ /* 0x000fe200078e000b */
[----:B------:R-:W-:Y:S01]  /*6d80*/  UMOV UR52, UR47 ;  /* 0x0000002f00347c82 */ /* 0x000fe20008000000 */
[----:B------:R-:W-:Y:S01]  /*6d90*/  IMAD.MOV.U32 R12, RZ, RZ, R9 ;  /* 0x000000ffff0c7224 */ /* 0x000fe200078e0009 */
[----:B------:R-:W-:-:S06]  /*6da0*/  UMOV UR51, UR49 ;  /* 0x0000003100337c82 */ /* 0x000fcc0008000000 */
.L_x_1006:
[----:B------:R-:W-:Y:S01]  /*6db0*/  ISETP.NE.AND P0, PT, RZ, UR40, PT ;  /* 0x00000028ff007c0c */ /* 0x000fe2000bf05270 */
[----:B------:R-:W-:-:S04]  /*6dc0*/  UISETP.NE.AND UP0, UPT, UR51, 0x1, UPT ;  /* 0x000000013300788c */ /* 0x000fc8000bf05270 */
[----:B------:R-:W-:-:S04]  /*6dd0*/  USEL UR47, URZ, 0x1, UP0 ;  /* 0x000000013f2f7887 */ /* 0x000fc80008000000 */
[----:B------:R-:W-:-:S04]  /*6de0*/  ULOP3.LUT UR47, UR52, UR47, URZ, 0x3c, !UPT ;  /* 0x0000002f342f7292 */ /* 0x000fc8000f8e3c3f */
[----:B------:R-:W-:Y:S08]  /*6df0*/  @P0 BRA `(.L_x_997) ;  /* 0x0000000000380947 */ /* 0x000ff00003800000 */
[----:B------:R-:W-:Y:S05]  /*6e00*/  @!P4 BRA `(.L_x_998) ;  /* 0x000000000004c947 */ /* 0x000fea0003800000 */
[----:B------:R-:W-:Y:S01]  /*6e10*/  BPT.TRAP 0x1 ;  /* 0x000000040000795c */ /* 0x000fe20000300000 */
.L_x_998:
[----:B------:R-:W-:Y:S01]  /*6e20*/  UIADD3 UR6, UR51, 0x1, URZ ;  /* 0x0000000133067890 */ /* 0x000fe2000fffe03f */
[----:B------:R-:W-:-:S03]  /*6e30*/  IMAD.U32 R9, RZ, RZ, UR47 ;  /* 0x0000002fff097e24 */ /* 0x000fc6000f8e00ff */
[----:B------:R-:W-:Y:S02]  /*6e40*/  UISETP.NE.AND UP0, UPT, UR6, 0x2, UPT ;  /* 0x000000020600788c */ /* 0x000fe4000bf05270 */
[----:B------:R-:W-:Y:S02]  /*6e50*/  SHF.L.U32 R9, R9, 0x1f, RZ ;  /* 0x0000001f09097819 */ /* 0x000fe400000006ff */
[----:B------:R-:W-:-:S04]  /*6e60*/  USEL UR6, UR6, URZ, UP0 ;  /* 0x0000003f06067287 */ /* 0x000fc80008000000 */
[----:B------:R-:W-:-:S09]  /*6e70*/  ULEA UR6, UR6, UR41, 0x3 ;  /* 0x0000002906067291 */ /* 0x000fd2000f8e183f */
[----:B------:R0:W1:Y:S01]  /*6e80*/  SYNCS.PHASECHK.TRANS64.TRYWAIT P1, [UR6+0x20830], R9 ;  /* 0x02083009ff0075a7 */ /* 0x0000620008020146 */
[----:B------:R-:W-:Y:S05]  /*6e90*/  @!P4 BRA `(.L_x_999) ;  /* 0x000000000004c947 */ /* 0x000fea0003800000 */
[----:B------:R-:W-:Y:S01]  /*6ea0*/  BPT.TRAP 0x1 ;  /* 0x000000040000795c */ /* 0x000fe20000300000 */
.L_x_999:
[----:B-1----:R-:W-:Y:S05]  /*6eb0*/  @P1 BRA `(.L_x_997) ;  /* 0x0000000000081947 */ /* 0x002fea0003800000 */
[----:B------:R-:W1:Y:S02]  /*6ec0*/  SYNCS.PHASECHK.TRANS64.TRYWAIT P1, [UR6+0x20830], R9 ;  /* 0x02083009ff0075a7 */ /* 0x000e640008020146 */
[----:B-1----:R-:W-:Y:S05]  /*6ed0*/  @!P1 BRA `(.L_x_1000) ;  /* 0x000000c4002c9947 */ /* 0x002fea0003800000 */
.L_x_997:
        /* <DEDUP_REMOVED lines=23> */
[----:B------:R-:W-:Y:S01]  /*7050*/  QGMMA.64x64x32.F32.E4M3.E4M3 R152, gdesc[UR32], RZ, !UPT, gsb0 ;  /* 0x00e00000209879f3 */ /* 0x000fe2000c0008ff */
[----:B------:R-:W-:Y:S02]  /*7060*/  UMOV UR31, 0x40000040 ;  /* 0x40000040001f7882 */ /* 0x000fe40000000000 */
        /* <DEDUP_REMOVED lines=25> */
.L_x_1002:
[----:B------:R-:W-:Y:S01]  /*7200*/  ULEA UR6, UR51, UR41, 0x3 ;  /* 0x0000002933067291 */ /* 0x000fe2000f8e183f */
[----:B------:R-:W-:-:S05]  /*7210*/  IMAD.U32 R9, RZ, RZ, UR52 ;  /* 0x00000034ff097e24 */ /* 0x000fca000f8e00ff */
[----:B------:R-:W-:-:S04]  /*7220*/  SHF.L.U32 R9, R9, 0x1f, RZ ;  /* 0x0000001f09097819 */ /* 0x000fc800000006ff */
[----:B------:R0:W1:Y:S01]  /*7230*/  SYNCS.PHASECHK.TRANS64.TRYWAIT P0, [UR6+0x20850], R9 ;  /* 0x02085009ff0075a7 */ /* 0x0000620008000146 */
[----:B------:R-:W-:Y:S05]  /*7240*/  @!P4 BRA `(.L_x_1003) ;  /* 0x000000000004c947 */ /* 0x000fea0003800000 */
[----:B------:R-:W-:Y:S01]  /*7250*/  BPT.TRAP 0x1 ;  /* 0x000000040000795c */ /* 0x000fe20000300000 */
.L_x_1003:
[----:B-1----:R-:W-:Y:S05]  /*7260*/  @P0 BRA `(.L_x_1001) ;  /* 0x0000000000080947 */ /* 0x002fea0003800000 */
[----:B------:R-:W1:Y:S02]  /*7270*/  SYNCS.PHASECHK.TRANS64.TRYWAIT P0, [UR6+0x20850], R9 ;  /* 0x02085009ff0075a7 */ /* 0x000e640008000146 */
[----:B-1----:R-:W-:Y:S05]  /*7280*/  @!P0 BRA `(.L_x_1004) ;  /* 0x000000c000588947 */ /* 0x002fea0003800000 */
.L_x_1001:
[----:B------:R-:W-:Y:S01]  /*7290*/  UIADD3 UR6, UR41, 0x400, URZ ;  /* 0x0000040029067890 */ /* 0x000fe2000fffe03f */
[----:B------:R-:W-:Y:S01]  /*72a0*/  WARPGROUP.ARRIVE ;  /* 0x00000000000079c5 */ /* 0x000fe20000000000 */
[----:B------:R-:W-:Y:S01]  /*72b0*/  UMOV UR7, 0x80000020 ;  /* 0x8000002000077882 */ /* 0x000fe20000000000 */
[----:B-1----:R-:W-:Y:S01]  /*72c0*/  FMNMX.FTZ R14, R152, R12, !PT ;  /* 0x0000000c980e7209 */ /* 0x002fe20007810000 */
[----:B------:R-:W-:Y:S01]  /*72d0*/  USHF.R.U32.HI UR6, URZ, 0x4, UR6 ;  /* 0x000000043f067899 */ /* 0x000fe20008011606 */
[----:B------:R-:W-:Y:S02]  /*72e0*/  FMNMX.FTZ R18, R154, R10, !PT ;  /* 0x0000000a9a127209 */ /* 0x000fe40007810000 */
[----:B0-----:R-:W-:Y:S01]  /*72f0*/  FMNMX.FTZ R9, R153, R14, !PT ;  /* 0x0000000e99097209 */ /* 0x001fe20007810000 */
[----:B------:R-:W-:Y:S01]  /*7300*/  ULOP3.LUT UR6, UR6, 0x3fff, URZ, 0xc0, !UPT ;  /* 0x00003fff06067892 */ /* 0x000fe2000f8ec03f */
[----:B------:R-:W-:Y:S02]  /*7310*/  FMNMX.FTZ R11, R155, R18, !PT ;  /* 0x000000129b0b7209 */ /* 0x000fe40007810000 */
[----:B------:R-:W-:Y:S01]  /*7320*/  FMNMX.FTZ R14, R156, R9, !PT ;  /* 0x000000099c0e7209 */ /* 0x000fe20007810000 */
[----:B------:R-:W-:Y:S01]  /*7330*/  ULOP3.LUT UR6, UR6, 0x10000, URZ, 0xfc, !UPT ;  /* 0x0001000006067892 */ /* 0x000fe2000f8efc3f */
[----:B------:R-:W-:-:S02]  /*7340*/  FMNMX.FTZ R18, R158, R11, !PT ;  /* 0x0000000b9e127209 */ /* 0x000fc40007810000 */
[----:B------:R-:W-:Y:S01]  /*7350*/  FMNMX.FTZ R9, R157, R14, !PT ;  /* 0x0000000e9d097209 */ /* 0x000fe20007810000 */
[----:B------:R-:W-:Y:S01]  /*7360*/  ULEA UR6, UR51, UR6, 0xa ;  /* 0x0000000633067291 */ /* 0x000fe2000f8e503f */
[----:B------:R-:W-:Y:S02]  /*7370*/  FMNMX.FTZ R11, R159, R18, !PT ;  /* 0x000000129f0b7209 */ /* 0x000fe40007810000 */
[----:B------:R-:W-:Y:S02]  /*7380*/  FMNMX.FTZ R14, R160, R9, !PT ;  /* 0x00000009a00e7209 */ /* 0x000fe40007810000 */
[----:B------:R-:W-:Y:S02]  /*7390*/  FMNMX.FTZ R18, R162, R11, !PT ;  /* 0x0000000ba2127209 */ /* 0x000fe40007810000 */
[----:B------:R-:W-:Y:S02]  /*73a0*/  FMNMX.FTZ R9, R161, R14, !PT ;  /* 0x0000000ea1097209 */ /* 0x000fe40007810000 */
[----:B------:R-:W-:Y:S01]  /*73b0*/  QGMMA.64x256x32.F32.E4M3.E4M3 R24, R188, gdesc[UR4], R24, gsb0 ;  /* 0x03e00004bc187df3 */ /* 0x000fe20008000818 */
[----:B------:R-:W-:Y:S01]  /*73c0*/  FMNMX.FTZ R11, R163, R18, !PT ;  /* 0x00000012a30b7209 */ /* 0x000fe20007810000 */
        /* <DEDUP_REMOVED lines=30> */
[----:B------:R-:W-:Y:S02]  /*75b0*/  FADD.FTZ R13, -R9, R12 ;  /* 0x0000000c090d7221 */ /* 0x000fe40000010100 */
[----:B------:R-:W-:-:S02]  /*75c0*/  FADD.FTZ R21, -R11, R10 ;  /* 0x0000000a0b157221 */ /* 0x000fc40000010100 */
[C---:B------:R-:W-:Y:S02]  /*75d0*/  FMUL.FTZ R13, R2.reuse, R13 ;  /* 0x0000000d020d7220 */ /* 0x040fe40000410000 */
[----:B------:R-:W-:-:S04]  /*75e0*/  FMUL.FTZ R10, R2, R21 ;  /* 0x00000015020a7220 */ /* 0x000fc80000410000 */
[----:B------:R-:W-:Y:S08]  /*75f0*/  MUFU.EX2 R13, R13 ;  /* 0x0000000d000d7308 */ /* 0x000ff00000000800 */
[----:B------:R-:W-:Y:S01]  /*7600*/  MUFU.EX2 R10, R10 ;  /* 0x0000000a000a7308 */ /* 0x000fe20000000800 */
[----:B------:R-:W-:Y:S02]  /*7610*/  WARPGROUP.DEPBAR.LE gsb0, 0x0 ;  /* 0x00008000000079c5 */ /* 0x000fe40000010000 */
[----:B------:R-:W-:Y:S01]  /*7620*/  WARPGROUP.ARRIVE ;  /* 0x00000000000079c5 */ /* 0x000fe20000000000 */
[----:B------:R-:W-:-:S04]  /*7630*/  FFMA.FTZ R189, R2, R9, -8 ;  /* 0xc100000002bd7423 */ /* 0x000fc80000010009 */
[C-C-:B------:R-:W-:Y:S01]  /*7640*/  FFMA.FTZ R19, R2.reuse, R157, -R189.reuse ;  /* 0x0000009d02137223 */ /* 0x140fe200000108bd */
[----:B------:R-:W-:Y:S01]  /*7650*/  QGMMA.64x256x32.F32.E4M3.E4M3 R24, R184, gdesc[UR4], R24, gsb0 ;  /* 0x03e00004b8187df3 */ /* 0x000fe20008000818 */
[----:B------:R-:W-:-:S01]  /*7660*/  FFMA.FTZ R157, R2, R173, -R189 ;  /* 0x000000ad029d7223 */ /* 0x000fc200000108bd */
[C---:B------:R-:W-:Y:S01]  /*7670*/  FFMA.FTZ R173, R2.reuse, R11, -8 ;  /* 0xc100000002ad7423 */ /* 0x040fe2000001000b */
[----:B------:R-:W-:-:S01]  /*7680*/  FFMA.FTZ R12, R2, R152, -R189 ;  /* 0x00000098020c7223 */ /* 0x000fc200000108bd */
[C-C-:B------:R-:W-:Y:S01]  /*7690*/  FFMA.FTZ R23, R2.reuse, R165, -R189.reuse ;  /* 0x000000a502177223 */ /* 0x140fe200000108bd */
[----:B------:R-:W-:-:S01]  /*76a0*/  FFMA.FTZ R15, R2, R153, -R189 ;  /* 0x00000099020f7223 */ /* 0x000fc200000108bd */
[C-C-:B------:R-:W-:Y:S01]  /*76b0*/  FFMA.FTZ R165, R2.reuse, R154, -R173.reuse ;  /* 0x0000009a02a57223 */ /* 0x140fe200000108ad */
[----:B------:R-:W-:-:S01]  /*76c0*/  FFMA.FTZ R154, R2, R155, -R173 ;  /* 0x0000009b029a7223 */ /* 0x000fc200000108ad */
[C-C-:B------:R-:W-:Y:S01]  /*76d0*/  FFMA.FTZ R14, R2.reuse, R156, -R189.reuse ;  /* 0x0000009c020e7223 */ /* 0x140fe200000108bd */
        /* <DEDUP_REMOVED lines=16> */
[----:B------:R-:W-:Y:S01]  /*77e0*/  MUFU.EX2 R15, R15 ;  /* 0x0000000f000f7308 */ /* 0x000fe20000000800 */
        /* <DEDUP_REMOVED lines=9> */
[C---:B------:R-:W-:Y:S01]  /*7880*/  FFMA.FTZ R160, R2.reuse, R180, -R189 ;  /* 0x000000b402a07223 */ /* 0x040fe200000108bd */
[----:B------:R-:W-:-:S01]  /*7890*/  FFMA.FTZ R182, R2, R182, -R173 ;  /* 0x000000b602b67223 */ /* 0x000fc200000108ad */
[C---:B------:R-:W-:Y:S01]  /*78a0*/  FFMA.FTZ R169, R2.reuse, R181, -R189 ;  /* 0x000000b502a97223 */ /* 0x040fe200000108bd */
[----:B------:R-:W-:-:S01]  /*78b0*/  FFMA.FTZ R173, R2, R183, -R173 ;  /* 0x000000b702ad7223 */ /* 0x000fc200000108ad */
[----:B------:R-:W-:-:S02]  /*78c0*/  IADD3 R163, -R17, 0xb, RZ ;  /* 0x0000000b11a37810 */ /* 0x000fc40007ffe1ff */
[----:B------:R-:W-:Y:S08]  /*78d0*/  MUFU.EX2 R14, R14 ;  /* 0x0000000e000e7308 */ /* 0x000ff00000000800 */
[----:B------:R-:W1:Y:S01]  /*78e0*/  MUFU.EX2 R164, R164 ;  /* 0x000000a400a47308 */ /* 0x000e620000000800 */
[----:B0-----:R-:W-:-:S07]  /*78f0*/  FADD.FTZ R3, R154, R3 ;  /* 0x000000039a037221 */ /* 0x001fce0000010000 */
[----:B------:R-:W0:Y:S08]  /*7900*/  MUFU.EX2 R19, R19 ;  /* 0x0000001300137308 */ /* 0x000e300000000800 */
[----:B------:R2:W3:Y:S01]  /*7910*/  MUFU.EX2 R168, R159 ;  /* 0x0000009f00a87308 */ /* 0x0004e20000000800 */
[----:B-1----:R-:W-:-:S07]  /*7920*/  FADD.FTZ R3, R164, R3 ;  /* 0x00000003a4037221 */ /* 0x002fce0000010000 */
[----:B------:R-:W1:Y:S01]  /*7930*/  MUFU.EX2 R18, R18 ;  /* 0x0000001200127308 */ /* 0x000e620000000800 */
[----:B--2---:R-:W-:-:S04]  /*7940*/  FADD.FTZ R159, R15, R0 ;  /* 0x000000000f9f7221 */ /* 0x004fc80000010000 */
[----:B------:R-:W-:-:S03]  /*7950*/  FADD.FTZ R0, R14, R159 ;  /* 0x0000009f0e007221 */ /* 0x000fc60000010000 */
[----:B------:R-:W2:Y:S01]  /*7960*/  MUFU.EX2 R155, R155 ;  /* 0x0000009b009b7308 */ /* 0x000ea20000000800 */
[----:B0-----:R-:W-:-:S01]  /*7970*/  FADD.FTZ R159, R19, R0 ;  /* 0x00000000139f7221 */ /* 0x001fc20000010000 */
[----:B---3--:R-:W-:-:S06]  /*7980*/  FADD.FTZ R0, R168, R3 ;  /* 0x00000003a8007221 */ /* 0x008fcc0000010000 */
[----:B------:R-:W0:Y:S01]  /*7990*/  MUFU.EX2 R21, R21 ;  /* 0x0000001500157308 */ /* 0x000e220000000800 */
[----:B-1----:R-:W-:-:S07]  /*79a0*/  FADD.FTZ R162, R18, R159 ;  /* 0x0000009f12a27221 */ /* 0x002fce0000010000 */
[----:B------:R-:W1:Y:S01]  /*79b0*/  MUFU.EX2 R158, R158 ;  /* 0x0000009e009e7308 */ /* 0x000e620000000800 */
[----:B--2---:R-:W-:-:S07]  /*79c0*/  FADD.FTZ R3, R155, R0 ;  /* 0x000000009b037221 */ /* 0x004fce0000010000 */
[----:B------:R-:W2:Y:S01]  /*79d0*/  MUFU.EX2 R20, R20 ;  /* 0x0000001400147308 */ /* 0x000ea20000000800 */
[----:B0-----:R-:W-:-:S01]  /*79e0*/  FADD.FTZ R159, R21, R162 ;  /* 0x000000a2159f7221 */ /* 0x001fc20000010000 */
[----:B------:R-:W-:-:S06]  /*79f0*/  IMAD.U32 R162, RZ, RZ, UR49 ;  /* 0x00000031ffa27e24 */ /* 0x000fcc000f8e00ff */
        /* <DEDUP_REMOVED lines=8> */
[----:B------:R-:W-:-:S05]  /*7a80*/  @!P5 LEA R0, R162, UR41, 0x3 ;  /* 0x00000029a200dc11 */ /* 0x000fca000f8e18ff */
[----:B------:R-:W-:Y:S01]  /*7a90*/  @!P5 VIADD R0, R0, 0x20840 ;  /* 0x000208400000d836 */ /* 0x000fe20000000000 */
[----:B------:R-:W1:Y:S01]  /*7aa0*/  MUFU.EX2 R170, R170 ;  /* 0x000000aa00aa7308 */ /* 0x000e620000000800 */
[----:B--2---:R-:W-:-:S03]  /*7ab0*/  FADD.FTZ R3, R167, R3 ;  /* 0x00000003a7037221 */ /* 0x004fc60000010000 */
[----:B------:R-:W-:-:S04]  /*7ac0*/  @!P5 PRMT R0, RZ, 0x654, R0 ;  /* 0x00000654ff00d816 */ /* 0x000fc80000000000 */
        /* <DEDUP_REMOVED lines=12> */
[----:B------:R-:W-:Y:S01]  /*7b90*/  MUFU.EX2 R156, R156 ;  /* 0x0000009c009c7308 */ /* 0x000fe20000000800 */
[----:B0-----:R-:W-:-:S07]  /*7ba0*/  FADD.FTZ R159, R157, R162 ;  /* 0x000000a29d9f7221 */ /* 0x001fce0000010000 */
        /* <DEDUP_REMOVED lines=10> */
[----:B0-----:R-:W-:-:S01]  /*7c50*/  FADD.FTZ R3, R182, R3 ;  /* 0x00000003b6037221 */ /* 0x001fc20000010000 */
[----:B------:R-:W-:-:S02]  /*7c60*/  WARPGROUP.DEPBAR.LE gsb0, 0x0 ;  /* 0x00008000000079c5 */ /* 0x000fc40000010000 */
[----:B------:R0:W-:Y:S06]  /*7c70*/  BAR.ARV R163, 0x100 ;  /* 0x000400a30000751d */ /* 0x0001ec0000002000 */
[----:B------:R2:W-:Y:S01]  /*7c80*/  @!P5 SYNCS.ARRIVE.TRANS64.RED.A1T0 RZ, [R0+URZ], RZ ;  /* 0x000000ff00ffd9a7 */ /* 0x0005e2000810043f */
[----:B-1----:R-:W-:-:S01]  /*7c90*/  FADD.FTZ R3, R173, R3 ;  /* 0x00000003ad037221 */ /* 0x002fc20000010000 */
[----:B--2---:R-:W-:-:S04]  /*7ca0*/  FADD.FTZ R0, R156, R159 ;  /* 0x0000009f9c007221 */ /* 0x004fc80000010000 */
[----:B------:R-:W-:-:S04]  /*7cb0*/  FADD.FTZ R159, R161, R0 ;  /* 0x00000000a19f7221 */ /* 0x000fc80000010000 */
[----:B------:R-:W-:-:S04]  /*7cc0*/  FADD.FTZ R0, R160, R159 ;  /* 0x0000009fa0007221 */ /* 0x000fc80000010000 */
[----:B------:R-:W-:Y:S01]  /*7cd0*/  FADD.FTZ R0, R169, R0 ;  /* 0x00000000a9007221 */ /* 0x000fe20000010000 */
[----:B0-----:R-:W-:Y:S06]  /*7ce0*/  @!P4 BRA `(.L_x_1005) ;  /* 0x000000000004c947 */ /* 0x001fec0003800000 */
[----:B------:R-:W-:Y:S01]  /*7cf0*/  BPT.TRAP 0x1 ;  /* 0x000000040000795c */ /* 0x000fe20000300000 */
.L_x_1005:
        /* <DEDUP_REMOVED lines=156> */
[----:B------:R-:W-:-:S05]  /*86c0*/  UMOV UR50, UR6 ;  /* 0x0000000600327c82 */ /* 0x000fca0008000000 */
.L_x_996:
[----:B------:R-:W-:-:S13]  /*86d0*/  ISETP.LE.AND P0, PT, R16, UR50, PT ;  /* 0x0000003210007c0c */ /* 0x000fda000bf03270 */
[----:B------:R-:W-:Y:S05]  /*86e0*/  @!P0 BRA `(.L_x_1007) ;  /* 0x0000002400048947 */ /* 0x000fea0003800000 */
[C---:B------:R-:W-:Y:S01]  /*86f0*/  VIADD R8, R17.reuse, 0x8 ;  /* 0x0000000811087836 */ /* 0x040fe20000000000 */
[----:B------:R-:W-:Y:S01]  /*8700*/  IADD3 R17, -R17, 0xb, RZ ;  /* 0x0000000b11117810 */ /* 0x000fe20007ffe1ff */
[----:B------:R-:W-:Y:S01]  /*8710*/  IMAD.MOV.U32 R10, RZ, RZ, R11 ;  /* 0x000000ffff0a7224 */ /* 0x000fe200078e000b */
[----:B------:R-:W-:Y:S01]  /*8720*/  UMOV UR56, UR47 ;  /* 0x0000002f00387c82 */ /* 0x000fe20008000000 */
[----:B------:R-:W-:Y:S01]  /*8730*/  IMAD.MOV.U32 R12, RZ, RZ, R9 ;  /* 0x000000ffff0c7224 */ /* 0x000fe200078e0009 */
[----:B------:R-:W-:Y:S01]  /*8740*/  UMOV UR55, UR49 ;  /* 0x0000003100377c82 */ /* 0x000fe20008000000 */
[----:B------:R-:W-:Y:S01]  /*8750*/  ULDC UR51, c[0x0][0x9e4] ;  /* 0x0002790000337ab9 */ /* 0x000fe20000000800 */
[----:B------:R-:W-:Y:S01]  /*8760*/  ULDC UR53, c[0x0][0x288] ;  /* 0x0000a20000357ab9 */ /* 0x000fe20000000800 */
[----:B------:R-:W-:Y:S01]  /*8770*/  ULDC UR54, c[0x0][0x2f0] ;  /* 0x0000bc0000367ab9 */ /* 0x000fe20000000800 */
[----:B------:R-:W-:-:S05]  /*8780*/  ULDC UR52, c[0x0][0x9e0] ;  /* 0x0002780000347ab9 */ /* 0x000fca0000000800 */
.L_x_1025:
        /* <DEDUP_REMOVED lines=9> */
.L_x_1009:
[----:B------:R-:W-:Y:S01]  /*8820*/  ULEA UR6, UR49, UR41, 0x3 ;  /* 0x0000002931067291 */ /* 0x000fe2000f8e183f */
[----:B------:R-:W-:-:S05]  /*8830*/  IMAD.U32 R9, RZ, RZ, UR47 ;  /* 0x0000002fff097e24 */ /* 0x000fca000f8e00ff */
[----:B------:R-:W-:-:S04]  /*8840*/  SHF.L.U32 R9, R9, 0x1f, RZ ;  /* 0x0000001f09097819 */ /* 0x000fc800000006ff */
[----:B------:R0:W1:Y:S01]  /*8850*/  SYNCS.PHASECHK.TRANS64.TRYWAIT P1, [UR6+0x20830], R9 ;  /* 0x02083009ff0075a7 */ /* 0x0000620008020146 */
[----:B------:R-:W-:Y:S05]  /*8860*/  @!P4 BRA `(.L_x_1010) ;  /* 0x000000000004c947 */ /* 0x000fea0003800000 */
[----:B------:R-:W-:Y:S01]  /*8870*/  BPT.TRAP 0x1 ;  /* 0x000000040000795c */ /* 0x000fe20000300000 */
.L_x_1010:
[----:B-1----:R-:W-:Y:S05]  /*8880*/  @P1 BRA `(.L_x_1008) ;  /* 0x0000000000081947 */ /* 0x002fea0003800000 */
[----:B------:R-:W1:Y:S02]  /*8890*/  SYNCS.PHASECHK.TRANS64.TRYWAIT P1, [UR6+0x20830], R9 ;  /* 0x02083009ff0075a7 */ /* 0x000e640008020146 */
[----:B-1----:R-:W-:Y:S05]  /*88a0*/  @!P1 BRA `(.L_x_1011) ;  /* 0x000000a800e89947 */ /* 0x002fea0003800000 */
.L_x_1008:
[----:B------:R2:W-:Y:S01]  /*88b0*/  BAR.SYNC.DEFER_BLOCKING R8, 0x100 ;  /* 0x000400080000751d */ /* 0x0005e20000010000 */
[----:B------:R-:W-:Y:S01]  /*88c0*/  R2UR UR32, R4 ;  /* 0x00000000042072ca */ /* 0x000fe200000e0000 */
[----:B------:R-:W-:Y:S01]  /*88d0*/  ULEA UR34, UR49, UR46, 0xa ;  /* 0x0000002e31227291 */ /* 0x000fe2000f8e503f */
[----:B------:R-:W-:-:S03]  /*88e0*/  R2UR UR33, R5 ;  /* 0x00000000052172ca */ /* 0x000fc600000e0000 */
        /* <DEDUP_REMOVED lines=12> */
[----:B------:R-:W-:Y:S01]  /*89b0*/  WARPGROUP.ARRIVE ;  /* 0x00000000000079c5 */ /* 0x000fe20000000000 */
[----:B------:R-:W-:Y:S01]  /*89c0*/  UMOV UR27, 0x40000040 ;  /* 0x40000040001b7882 */ /* 0x000fe20000000000 */
[----:B------:R-:W-:Y:S01]  /*89d0*/  UIADD3 UR30, UR34, 0x206, URZ ;  /* 0x00000206221e7890 */ /* 0x000fe2000fffe03f */
[----:B------:R-:W-:-:S03]  /*89e0*/  UMOV UR31, 0x40000040 ;  /* 0x40000040001f7882 */ /* 0x000fc60000000000 */
        /* <DEDUP_REMOVED lines=23> */
[----:B--2---:R-:W-:Y:S05]  /*8b60*/  @P0 BRA `(.L_x_1012) ;  /* 0x00000000002c0947 */ /* 0x004fea0003800000 */
[----:B------:R-:W-:Y:S05]  /*8b70*/  @!P4 BRA `(.L_x_1013) ;  /* 0x000000000004c947 */ /* 0x000fea0003800000 */
[----:B------:R-:W-:Y:S01]  /*8b80*/  BPT.TRAP 0x1 ;  /* 0x000000040000795c */ /* 0x000fe20000300000 */
.L_x_1013:
[----:B------:R-:W-:Y:S01]  /*8b90*/  ULEA UR6, UR55, UR41, 0x3 ;  /* 0x0000002937067291 */ /* 0x000fe2000f8e183f */
[----:B01----:R-:W-:-:S05]  /*8ba0*/  IMAD.U32 R9, RZ, RZ, UR56 ;  /* 0x00000038ff097e24 */ /* 0x003fca000f8e00ff */
[----:B------:R-:W-:-:S04]  /*8bb0*/  SHF.L.U32 R9, R9, 0x1f, RZ ;  /* 0x0000001f09097819 */ /* 0x000fc800000006ff */
[----:B------:R0:W1:Y:S01]  /*8bc0*/  SYNCS.PHASECHK.TRANS64.TRYWAIT P0, [UR6+0x20850], R9 ;  /* 0x02085009ff0075a7 */ /* 0x0000620008000146 */
[----:B------:R-:W-:Y:S05]  /*8bd0*/  @!P4 BRA `(.L_x_1014) ;  /* 0x000000000004c947 */ /* 0x000fea0003800000 */
[----:B------:R-:W-:Y:S01]  /*8be0*/  BPT.TRAP 0x1 ;  /* 0x000000040000795c */ /* 0x000fe20000300000 */
.L_x_1014:
[----:B-1----:R-:W-:Y:S05]  /*8bf0*/  @P0 BRA `(.L_x_1012) ;  /* 0x0000000000080947 */ /* 0x002fea0003800000 */
[----:B------:R-:W1:Y:S02]  /*8c00*/  SYNCS.PHASECHK.TRANS64.TRYWAIT P0, [UR6+0x20850], R9 ;  /* 0x02085009ff0075a7 */ /* 0x000e640008000146 */
[----:B-1----:R-:W-:Y:S05]  /*8c10*/  @!P0 BRA `(.L_x_1015) ;  /* 0x000000a800248947 */ /* 0x002fea0003800000 */
.L_x_1012:
[----:B------:R-:W-:Y:S01]  /*8c20*/  UIADD3 UR6, UR41, 0x400, URZ ;  /* 0x0000040029067890 */ /* 0x000fe2000fffe03f */
[----:B------:R-:W-:Y:S01]  /*8c30*/  WARPGROUP.ARRIVE ;  /* 0x00000000000079c5 */ /* 0x000fe20000000000 */
[----:B------:R-:W-:Y:S01]  /*8c40*/  UMOV UR7, 0x80000020 ;  /* 0x8000002000077882 */ /* 0x000fe20000000000 */
[----:B-1----:R-:W1:Y:S01]  /*8c50*/  @P3 LDC R14, c[0x0][0x44c] ;  /* 0x00011300ff0e3b82 */ /* 0x002e620000000800 */
[----:B------:R-:W-:Y:S01]  /*8c60*/  USHF.R.U32.HI UR6, URZ, 0x4, UR6 ;  /* 0x000000043f067899 */ /* 0x000fe20008011606 */
[----:B------:R-:W-:Y:S02]  /*8c70*/  IMAD.U32 R11, RZ, RZ, UR49 ;  /* 0x00000031ff0b7e24 */ /* 0x000fe4000f8e00ff */
[----:B0-----:R-:W-:Y:S01]  /*8c80*/  IMAD.MOV.U32 R9, RZ, RZ, R7 ;  /* 0x000000ffff097224 */ /* 0x001fe200078e0007 */
[----:B------:R-:W-:Y:S02]  /*8c90*/  ULOP3.LUT UR6, UR6, 0x3fff, URZ, 0xc0, !UPT ;  /* 0x00003fff06067892 */ /* 0x000fe4000f8ec03f */
[----:B------:R-:W-:Y:S01]  /*8ca0*/  @!P5 LEA R11, R11, UR41, 0x3 ;  /* 0x000000290b0bdc11 */ /* 0x000fe2000f8e18ff */
[----:B------:R-:W0:Y:S01]  /*8cb0*/  @P3 LDC R13, c[0x0][0x450] ;  /* 0x00011400ff0d3b82 */ /* 0x000e220000000800 */
[----:B------:R-:W-:-:S03]  /*8cc0*/  ULOP3.LUT UR6, UR6, 0x10000, URZ, 0xfc, !UPT ;  /* 0x0001000006067892 */ /* 0x000fc6000f8efc3f */
[----:B------:R-:W-:Y:S01]  /*8cd0*/  @!P5 VIADD R11, R11, 0x20840 ;  /* 0x000208400b0bd836 */ /* 0x000fe20000000000 */
[----:B------:R-:W-:-:S09]  /*8ce0*/  ULEA UR6, UR55, UR6, 0xa ;  /* 0x0000000637067291 */ /* 0x000fd2000f8e503f */
[----:B------:R-:W-:Y:S01]  /*8cf0*/  QGMMA.64x256x32.F32.E4M3.E4M3 R24, R188, gdesc[UR4], R24, gsb0 ;  /* 0x03e00004bc187df3 */ /* 0x000fe20008000818 */
[----:B------:R-:W-:Y:S01]  /*8d00*/  UIADD3 UR6, UR6, 0x2, URZ ;  /* 0x0000000206067890 */ /* 0x000fe2000fffe03f */
[----:B-1----:R-:W-:Y:S01]  /*8d10*/  @P3 IMAD.HI.U32 R14, R7, R14, RZ ;  /* 0x0000000e070e3227 */ /* 0x002fe200078e00ff */
[----:B------:R-:W-:-:S04]  /*8d20*/  UMOV UR7, 0x80000020 ;  /* 0x8000002000077882 */ /* 0x000fc80000000000 */
[----:B0-----:R-:W-:Y:S02]  /*8d30*/  @P3 SHF.R.U32.HI R9, RZ, R13, R14 ;  /* 0x0000000dff093219 */ /* 0x001fe4000001160e */
[----:B------:R-:W-:-:S03]  /*8d40*/  @!P5 PRMT R14, RZ, 0x654, R11 ;  /* 0x00000654ff0ed816 */ /* 0x000fc6000000000b */
[----:B------:R-:W0:Y:S01]  /*8d50*/  SHFL.IDX PT, R13, R9, RZ, 0x1c1f ;  /* 0x001c1fff090d7589 */ /* 0x000e2200000e0000 */
[----:B------:R-:W-:Y:S02]  /*8d60*/  WARPGROUP.DEPBAR.LE gsb0, 0x0 ;  /* 0x00008000000079c5 */ /* 0x000fe40000010000 */
[----:B------:R-:W-:-:S13]  /*8d70*/  WARPGROUP.ARRIVE ;  /* 0x00000000000079c5 */ /* 0x000fda0000000000 */
[----:B------:R-:W-:Y:S01]  /*8d80*/  QGMMA.64x256x32.F32.E4M3.E4M3 R24, R184, gdesc[UR4], R24, gsb0 ;  /* 0x03e00004b8187df3 */ /* 0x000fe20008000818 */
[----:B------:R-:W-:-:S04]  /*8d90*/  USHF.L.U32 UR7, UR50, 0x6, URZ ;  /* 0x0000000632077899 */ /* 0x000fc8000800063f */
[----:B------:R-:W-:-:S06]  /*8da0*/  UIADD3 UR6, -UR7, 0x1, URZ ;  /* 0x0000000107067890 */ /* 0x000fcc000fffe13f */
[----:B------:R-:W-:-:S04]  /*8db0*/  IMAD.U32 R15, RZ, RZ, UR6 ;  /* 0x00000006ff0f7e24 */ /* 0x000fc8000f8e00ff */
[----:B------:R-:W-:Y:S01]  /*8dc0*/  IMAD R11, R6, -0x2, R15 ;  /* 0xfffffffe060b7824 */ /* 0x000fe200078e020f */
[----:B------:R-:W-:Y:S02]  /*8dd0*/  WARPGROUP.DEPBAR.LE gsb0, 0x0 ;  /* 0x00008000000079c5 */ /* 0x000fe40000010000 */
[----:B------:R-:W-:Y:S01]  /*8de0*/  IMAD.U32 R186, RZ, RZ, UR54 ;  /* 0x00000036ffba7e24 */ /* 0x000fe2000f8e00ff */
[----:B------:R1:W-:Y:S06]  /*8df0*/  BAR.ARV R17, 0x100 ;  /* 0x000400110000751d */ /* 0x0003ec0000002000 */
[----:B------:R-:W-:Y:S01]  /*8e00*/  IMAD R11, R186, UR39, R11 ;  /* 0x00000027ba0b7c24 */ /* 0x000fe2000f8e020b */
[----:B------:R0:W-:Y:S03]  /*8e10*/  @!P5 SYNCS.ARRIVE.TRANS64.RED.A1T0 RZ, [R14+URZ], RZ ;  /* 0x000000ff0effd9a7 */ /* 0x0001e6000810043f */
[----:B------:R-:W-:-:S04]  /*8e20*/  VIADD R11, R11, -UR53 ;  /* 0x800000350b0b7c36 */ /* 0x000fc80008000000 */
[C---:B------:R-:W-:Y:S02]  /*8e30*/  VIADD R22, R11.reuse, UR52 ;  /* 0x000000340b167c36 */ /* 0x040fe40008000000 */
[----:B------:R-:W-:Y:S02]  /*8e40*/  VIADD R23, R11, UR48 ;  /* 0x000000300b177c36 */ /* 0x000fe40008000000 */
[--C-:B0-----:R-:W-:Y:S02]  /*8e50*/  IMAD.IADD R14, R22, 0x1, R13.reuse ;  /* 0x00000001160e7824 */ /* 0x101fe400078e020d */
[----:B------:R-:W-:Y:S01]  /*8e60*/  IMAD.IADD R18, R23, 0x1, R13 ;  /* 0x0000000117127824 */ /* 0x000fe200078e020d */
[----:B-1----:R-:W-:Y:S06]  /*8e70*/  @!P6 BRA `(.L_x_1016) ;  /* 0x00000000005ce947 */ /* 0x002fec0003800000 */
[----:B------:R-:W-:Y:S01]  /*8e80*/  IMAD R11, R186, UR39, R13 ;  /* 0x00000027ba0b7c24 */ /* 0x000fe2000f8e020d */
[----:B------:R-:W-:Y:S03]  /*8e90*/  BSSY B0, `(.L_x_1017) ;  /* 0x0000011000007945 */ /* 0x000fe60003800000 */
        /* <DEDUP_REMOVED lines=11> */
.L_x_1018:
[----:B------:R-:W-:-:S05]  /*8f50*/  IMAD.U32 R184, RZ, RZ, UR51 ;  /* 0x00000033ffb87e24 */ /* 0x000fca000f8e00ff */
[----:B------:R-:W-:-:S13]  /*8f60*/  ISETP.NE.AND P0, PT, R184, 0x1, PT ;  /* 0x00000001b800780c */ /* 0x000fda0003f05270 */
[----:B------:R-:W0:Y:S02]  /*8f70*/  @P0 LDC.64 R20, c[0x0][0x9e8] ;  /* 0x00027a00ff140b82 */ /* 0x000e240000000a00 */
[----:B0-----:R-:W-:-:S05]  /*8f80*/  @P0 IMAD.HI.U32 R20, R11, R20, RZ ;  /* 0x000000140b140227 */ /* 0x001fca00078e00ff */
[----:B------:R-:W-:-:S07]  /*8f90*/  @P0 SHF.R.U32.HI R11, RZ, R21, R20 ;  /* 0x00000015ff0b0219 */ /* 0x000fce0000011614 */
.L_x_1019:
[----:B------:R-:W-:Y:S05]  /*8fa0*/  BSYNC B0 ;  /* 0x0000000000007941 */ /* 0x000fea0003800000 */
.L_x_1017:
[----:B------:R-:W-:-:S04]  /*8fb0*/  IMAD R11, R11, R184, -UR7 ;  /* 0x800000070b0b7e24 */ /* 0x000fc8000f8e02b8 */
[----:B------:R-:W-:-:S05]  /*8fc0*/  IMAD R11, R6, -0x2, R11 ;  /* 0xfffffffe060b7824 */ /* 0x000fca00078e020b */
[----:B------:R-:W-:Y:S02]  /*8fd0*/  VIADDMNMX R14, R11, R184, R14, PT ;  /* 0x000000b80b0e7246 */ /* 0x000fe4000380010e */
[----:B------:R-:W-:-:S07]  /*8fe0*/  VIMNMX R18, R18, R11, !PT ;  /* 0x0000000b12127248 */ /* 0x000fce0007fe0100 */
.L_x_1016:
[----:B------:R-:W-:Y:S01]  /*8ff0*/  UISETP.GT.AND UP0, UPT, UR50, -0x1, UPT ;  /* 0xffffffff3200788c */ /* 0x000fe2000bf04270 */
[----:B------:R-:W0:Y:S05]  /*9000*/  SHFL.IDX PT, R9, R9, 0x1, 0x1c1f ;  /* 0x003c1f0009097f89 */ /* 0x000e2a00000e0000 */
[----:B------:R-:W-:-:S04]  /*9010*/  PLOP3.LUT P0, PT, PT, PT, UP0, 0x80, 0x0 ;  /* 0x000000000000781c */ /* 0x000fc80003f0f008 */
[C---:B------:R-:W-:Y:S02]  /*9020*/  ISETP.GT.AND P2, PT, R18.reuse, RZ, P0 ;  /* 0x000000ff1200720c */ /* 0x040fe40000744270 */
[----:B------:R-:W-:Y:S02]  /*9030*/  ISETP.GT.AND P1, PT, R18, 0x1, P0 ;  /* 0x000000011200780c */ /* 0x000fe40000724270 */
[C---:B------:R-:W-:Y:S02]  /*9040*/  ISETP.LT.OR P2, PT, R14.reuse, 0x1, P2 ;  /* 0x000000010e00780c */ /* 0x040fe40001741670 */
[----:B------:R-:W-:Y:S02]  /*9050*/  ISETP.LT.OR P1, PT, R14, 0x2, P1 ;  /* 0x000000020e00780c */ /* 0x000fe40000f21670 */
[----:B------:R-:W-:Y:S02]  /*9060*/  FSEL R187, R152, -INF , !P2 ;  /* 0xff80000098bb7808 */ /* 0x000fe40005000000 */
[----:B------:R-:W-:-:S02]  /*9070*/  FSEL R185, R153, -INF , !P1 ;  /* 0xff80000099b97808 */ /* 0x000fc40004800000 */
[C---:B------:R-:W-:Y:S02]  /*9080*/  ISETP.GT.AND P2, PT, R18.reuse, 0x8, P0 ;  /* 0x000000081200780c */ /* 0x040fe40000744270 */
[----:B------:R-:W-:Y:S01]  /*9090*/  ISETP.GT.AND P1, PT, R18, 0x9, P0 ;  /* 0x000000091200780c */ /* 0x000fe20000724270 */
[----:B0-----:R-:W-:Y:S01]  /*90a0*/  IMAD.IADD R20, R23, 0x1, R9 ;  /* 0x0000000117147824 */ /* 0x001fe200078e0209 */
[C---:B------:R-:W-:Y:S02]  /*90b0*/  ISETP.LT.OR P2, PT, R14.reuse, 0x9, P2 ;  /* 0x000000090e00780c */ /* 0x040fe40001741670 */
[----:B------:R-:W-:Y:S02]  /*90c0*/  ISETP.LT.OR P1, PT, R14, 0xa, P1 ;  /* 0x0000000a0e00780c */ /* 0x000fe40000f21670 */
[----:B------:R-:W-:Y:S02]  /*90d0*/  FSEL R153, R156, -INF , !P2 ;  /* 0xff8000009c997808 */ /* 0x000fe40005000000 */
[----:B------:R-:W-:-:S02]  /*90e0*/  FSEL R157, R157, -INF , !P1 ;  /* 0xff8000009d9d7808 */ /* 0x000fc40004800000 */
[C---:B------:R-:W-:Y:S02]  /*90f0*/  ISETP.GT.AND P2, PT, R18.reuse, 0x10, P0 ;  /* 0x000000101200780c */ /* 0x040fe40000744270 */
[----:B------:R-:W-:Y:S02]  /*9100*/  ISETP.GT.AND P1, PT, R18, 0x11, P0 ;  /* 0x000000111200780c */ /* 0x000fe40000724270 */
        /* <DEDUP_REMOVED lines=31> */
[----:B------:R-:W-:Y:S01]  /*9300*/  ISETP.LT.OR P1, PT, R14, 0x3a, P1 ;  /* 0x0000003a0e00780c */ /* 0x000fe20000f21670 */
[----:B------:R-:W-:Y:S01]  /*9310*/  IMAD.IADD R14, R22, 0x1, R9 ;  /* 0x00000001160e7824 */ /* 0x000fe200078e0209 */
[----:B------:R-:W-:Y:S02]  /*9320*/  FSEL R23, R180, -INF , !P2 ;  /* 0xff800000b4177808 */ /* 0x000fe40005000000 */
[----:B------:R-:W-:Y:S01]  /*9330*/  FSEL R181, R181, -INF , !P1 ;  /* 0xff800000b5b57808 */ /* 0x000fe20004800000 */
[----:B------:R-:W-:Y:S08]  /*9340*/  @!P6 BRA `(.L_x_1020) ;  /* 0x00000000005ce947 */ /* 0x000ff00003800000 */
        /* <DEDUP_REMOVED lines=13> */
.L_x_1022:
[----:B------:R-:W-:-:S05]  /*9420*/  IMAD.U32 R22, RZ, RZ, UR51 ;  /* 0x00000033ff167e24 */ /* 0x000fca000f8e00ff */
[----:B------:R-:W-:-:S13]  /*9430*/  ISETP.NE.AND P1, PT, R22, 0x1, PT ;  /* 0x000000011600780c */ /* 0x000fda0003f25270 */
[----:B------:R-:W0:Y:S02]  /*9440*/  @P1 LDC.64 R188, c[0x0][0x9e8] ;  /* 0x00027a00ffbc1b82 */ /* 0x000e240000000a00 */
[----:B0-----:R-:W-:-:S05]  /*9450*/  @P1 IMAD.HI.U32 R18, R9, R188, RZ ;  /* 0x000000bc09121227 */ /* 0x001fca00078e00ff */
[----:B------:R-:W-:-:S07]  /*9460*/  @P1 SHF.R.U32.HI R9, RZ, R189, R18 ;  /* 0x000000bdff091219 */ /* 0x000fce0000011612 */
.L_x_1023:
[----:B------:R-:W-:Y:S05]  /*9470*/  BSYNC B0 ;  /* 0x0000000000007941 */ /* 0x000fea0003800000 */
.L_x_1021:
[----:B------:R-:W-:-:S04]  /*9480*/  IMAD R9, R9, R22, -UR7 ;  /* 0x8000000709097e24 */ /* 0x000fc8000f8e0216 */
[----:B------:R-:W-:-:S05]  /*9490*/  IMAD R9, R6, -0x2, R9 ;  /* 0xfffffffe06097824 */ /* 0x000fca00078e0209 */
[----:B------:R-:W-:Y:S02]  /*94a0*/  VIADDMNMX R14, R9, R22, R14, PT ;  /* 0x00000016090e7246 */ /* 0x000fe4000380010e */
[----:B------:R-:W-:-:S07]  /*94b0*/  VIMNMX R20, R20, R9, !PT ;  /* 0x0000000914147248 */ /* 0x000fce0007fe0100 */
.L_x_1020:
[----:B------:R-:W-:Y:S02]  /*94c0*/  FMNMX.FTZ R18, R187, R12, !PT ;  /* 0x0000000cbb127209 */ /* 0x000fe40007810000 */
[----:B------:R-:W-:Y:S02]  /*94d0*/  ISETP.GT.AND P2, PT, R20, 0x1, P0 ;  /* 0x000000011400780c */ /* 0x000fe40000744270 */
[----:B------:R-:W-:Y:S02]  /*94e0*/  FMNMX.FTZ R18, R185, R18, !PT ;  /* 0x00000012b9127209 */ /* 0x000fe40007810000 */
[----:B------:R-:W-:Y:S02]  /*94f0*/  ISETP.LT.OR P2, PT, R14, 0x2, P2 ;  /* 0x000000020e00780c */ /* 0x000fe40001741670 */
[----:B------:R-:W-:Y:S02]  /*9500*/  FMNMX.FTZ R18, R153, R18, !PT ;  /* 0x0000001299127209 */ /* 0x000fe40007810000 */
[----:B------:R-:W-:-:S02]  /*9510*/  FSEL R155, R155, -INF , !P2 ;  /* 0xff8000009b9b7808 */ /* 0x000fc40005000000 */
[----:B------:R-:W-:Y:S02]  /*9520*/  FMNMX.FTZ R18, R157, R18, !PT ;  /* 0x000000129d127209 */ /* 0x000fe40007810000 */
[C---:B------:R-:W-:Y:S02]  /*9530*/  ISETP.GT.AND P2, PT, R20.reuse, 0x9, P0 ;  /* 0x000000091400780c */ /* 0x040fe40000744270 */
[----:B------:R-:W-:Y:S02]  /*9540*/  FMNMX.FTZ R18, R15, R18, !PT ;  /* 0x000000120f127209 */ /* 0x000fe40007810000 */
[----:B------:R-:W-:Y:S02]  /*9550*/  ISETP.GT.AND P1, PT, R20, 0x8, P0 ;  /* 0x000000081400780c */ /* 0x000fe40000724270 */
[----:B------:R-:W-:Y:S02]  /*9560*/  FMNMX.FTZ R18, R161, R18, !PT ;  /* 0x00000012a1127209 */ /* 0x000fe40007810000 */
[----:B------:R-:W-:-:S02]  /*9570*/  ISETP.LT.OR P2, PT, R14, 0xa, P2 ;  /* 0x0000000a0e00780c */ /* 0x000fc40001741670 */
[----:B------:R-:W-:Y:S02]  /*9580*/  FMNMX.FTZ R18, R11, R18, !PT ;  /* 0x000000120b127209 */ /* 0x000fe40007810000 */
[----:B------:R-:W-:Y:S02]  /*9590*/  ISETP.LT.OR P1, PT, R14, 0x9, P1 ;  /* 0x000000090e00780c */ /* 0x000fe40000f21670 */
[----:B------:R-:W-:Y:S02]  /*95a0*/  FMNMX.FTZ R18, R165, R18, !PT ;  /* 0x00000012a5127209 */ /* 0x000fe40007810000 */
[----:B------:R-:W-:Y:S02]  /*95b0*/  FSEL R159, R159, -INF , !P2 ;  /* 0xff8000009f9f7808 */ /* 0x000fe40005000000 */
[----:B------:R-:W-:Y:S02]  /*95c0*/  FMNMX.FTZ R18, R13, R18, !PT ;  /* 0x000000120d127209 */ /* 0x000fe40007810000 */
[----:B------:R-:W-:-:S02]  /*95d0*/  ISETP.GT.AND P2, PT, R20, 0x11, P0 ;  /* 0x000000111400780c */ /* 0x000fc40000744270 */
[----:B------:R-:W-:Y:S02]  /*95e0*/  FMNMX.FTZ R18, R169, R18, !PT ;  /* 0x00000012a9127209 */ /* 0x000fe40007810000 */
[----:B------:R-:W-:Y:S02]  /*95f0*/  FSEL R189, R158, -INF , !P1 ;  /* 0xff8000009ebd7808 */ /* 0x000fe40004800000 */
        /* <DEDUP_REMOVED lines=9> */
[----:B------:R-:W-:-:S02]  /*9690*/  ISETP.GT.AND P2, PT, R20, RZ, P0 ;  /* 0x000000ff1400720c */ /* 0x000fc40000744270 */
[----:B------:R-:W-:Y:S02]  /*96a0*/  FMNMX.FTZ R18, R181, R18, !PT ;  /* 0x00000012b5127209 */ /* 0x000fe40007810000 */
[----:B------:R-:W-:Y:S02]  /*96b0*/  FSEL R191, R162, -INF , !P1 ;  /* 0xff800000a2bf7808 */ /* 0x000fe40004800000 */
[----:B------:R-:W-:Y:S01]  /*96c0*/  ISETP.GT.AND P1, PT, R20, 0x18, P0 ;  /* 0x000000181400780c */ /* 0x000fe20000724270 */
[----:B------:R-:W0:Y:S01]  /*96d0*/  SHFL.BFLY PT, R9, R18, 0x2, 0x1f ;  /* 0x0c401f0012097f89 */ /* 0x000e2200000e0000 */
[C---:B------:R-:W-:Y:S02]  /*96e0*/  ISETP.LT.OR P2, PT, R14.reuse, 0x1, P2 ;  /* 0x000000010e00780c */ /* 0x040fe40001741670 */
[----:B------:R-:W-:Y:S02]  /*96f0*/  ISETP.LT.OR P1, PT, R14, 0x19, P1 ;  /* 0x000000190e00780c */ /* 0x000fe40000f21670 */
[----:B------:R-:W-:-:S02]  /*9700*/  FSEL R197, R154, -INF , !P2 ;  /* 0xff8000009ac57808 */ /* 0x000fc40005000000 */
[----:B------:R-:W-:Y:S02]  /*9710*/  FSEL R163, R166, -INF , !P1 ;  /* 0xff800000a6a37808 */ /* 0x000fe40004800000 */
[C---:B------:R-:W-:Y:S02]  /*9720*/  ISETP.GT.AND P1, PT, R20.reuse, 0x19, P0 ;  /* 0x000000191400780c */ /* 0x040fe40000724270 */
[----:B------:R-:W-:Y:S02]  /*9730*/  ISETP.GT.AND P2, PT, R20, 0x20, P0 ;  /* 0x000000201400780c */ /* 0x000fe40000744270 */
[C---:B------:R-:W-:Y:S02]  /*9740*/  ISETP.LT.OR P1, PT, R14.reuse, 0x1a, P1 ;  /* 0x0000001a0e00780c */ /* 0x040fe40000f21670 */
[----:B------:R-:W-:Y:S02]  /*9750*/  ISETP.LT.OR P2, PT, R14, 0x21, P2 ;  /* 0x000000210e00780c */ /* 0x000fe40001741670 */
[----:B------:R-:W-:-:S02]  /*9760*/  FSEL R167, R167, -INF , !P1 ;  /* 0xff800000a7a77808 */ /* 0x000fc40004800000 */
[----:B------:R-:W-:Y:S02]  /*9770*/  ISETP.GT.AND P1, PT, R20, 0x21, P0 ;  /* 0x000000211400780c */ /* 0x000fe40000724270 */
[----:B------:R-:W-:Y:S02]  /*9780*/  FSEL R195, R170, -INF , !P2 ;  /* 0xff800000aac37808 */ /* 0x000fe40005000000 */
[----:B------:R-:W-:Y:S02]  /*9790*/  ISETP.LT.OR P1, PT, R14, 0x22, P1 ;  /* 0x000000220e00780c */ /* 0x000fe40000f21670 */
[----:B0-----:R-:W-:Y:S02]  /*97a0*/  FMNMX.FTZ R9, R18, R9, !PT ;  /* 0x0000000912097209 */ /* 0x001fe40007810000 */
[----:B------:R-:W-:Y:S02]  /*97b0*/  FMNMX.FTZ R18, R197, R10, !PT ;  /* 0x0000000ac5127209 */ /* 0x000fe40007810000 */
[----:B------:R-:W-:Y:S01]  /*97c0*/  ISETP.GT.AND P2, PT, R20, 0x28, P0 ;  /* 0x000000281400780c */ /* 0x000fe20000744270 */
[----:B------:R-:W0:Y:S01]  /*97d0*/  SHFL.BFLY PT, R22, R9, 0x1, 0x1f ;  /* 0x0c201f0009167f89 */ /* 0x000e2200000e0000 */
[----:B------:R-:W-:-:S02]  /*97e0*/  FMNMX.FTZ R18, R155, R18, !PT ;  /* 0x000000129b127209 */ /* 0x000fc40007810000 */
[----:B------:R-:W-:Y:S02]  /*97f0*/  FSEL R171, R171, -INF , !P1 ;  /* 0xff800000abab7808 */ /* 0x000fe40004800000 */
[----:B------:R-:W-:Y:S02]  /*9800*/  FMNMX.FTZ R18, R189, R18, !PT ;  /* 0x00000012bd127209 */ /* 0x000fe40007810000 */
[----:B------:R-:W-:Y:S02]  /*9810*/  ISETP.GT.AND P1, PT, R20, 0x29, P0 ;  /* 0x000000291400780c */ /* 0x000fe40000724270 */
[----:B------:R-:W-:Y:S02]  /*9820*/  FMNMX.FTZ R18, R159, R18, !PT ;  /* 0x000000129f127209 */ /* 0x000fe40007810000 */
[----:B------:R-:W-:Y:S02]  /*9830*/  ISETP.LT.OR P2, PT, R14, 0x29, P2 ;  /* 0x000000290e00780c */ /* 0x000fe40001741670 */
[----:B------:R-:W-:-:S02]  /*9840*/  FMNMX.FTZ R18, R191, R18, !PT ;  /* 0x00000012bf127209 */ /* 0x000fc40007810000 */
[----:B------:R-:W-:Y:S02]  /*9850*/  ISETP.LT.OR P1, PT, R14, 0x2a, P1 ;  /* 0x0000002a0e00780c */ /* 0x000fe40000f21670 */
[----:B------:R-:W-:Y:S02]  /*9860*/  FMNMX.FTZ R18, R193, R18, !PT ;  /* 0x00000012c1127209 */ /* 0x000fe40007810000 */
[----:B------:R-:W-:Y:S02]  /*9870*/  FSEL R199, R174, -INF , !P2 ;  /* 0xff800000aec77808 */ /* 0x000fe40005000000 */
[----:B------:R-:W-:Y:S02]  /*9880*/  FMNMX.FTZ R18, R163, R18, !PT ;  /* 0x00000012a3127209 */ /* 0x000fe40007810000 */
[----:B------:R-:W-:Y:S02]  /*9890*/  FSEL R175, R175, -INF , !P1 ;  /* 0xff800000afaf7808 */ /* 0x000fe40004800000 */
[----:B0-----:R-:W-:-:S02]  /*98a0*/  FMNMX.FTZ R9, R9, R22, !PT ;  /* 0x0000001609097209 */ /* 0x001fc40007810000 */
[----:B------:R-:W-:Y:S02]  /*98b0*/  ISETP.GT.AND P1, PT, R20, 0x30, P0 ;  /* 0x000000301400780c */ /* 0x000fe40000724270 */
[----:B------:R-:W-:Y:S01]  /*98c0*/  FSETP.NEU.FTZ.AND P2, PT, R9, -INF , PT ;  /* 0xff8000000900780b */ /* 0x000fe20003f5d000 */
[----:B------:R-:W-:-:S01]  /*98d0*/  FFMA.FTZ R22, R2, R9, -8 ;  /* 0xc100000002167423 */ /* 0x000fc20000010009 */
[----:B------:R-:W-:Y:S02]  /*98e0*/  FMNMX.FTZ R18, R167, R18, !PT ;  /* 0x00000012a7127209 */ /* 0x000fe40007810000 */
[----:B------:R-:W-:Y:S02]  /*98f0*/  ISETP.LT.OR P1, PT, R14, 0x31, P1 ;  /* 0x000000310e00780c */ /* 0x000fe40000f21670 */
[----:B------:R-:W-:Y:S02]  /*9900*/  FSEL R160, R22, RZ, P2 ;  /* 0x000000ff16a07208 */ /* 0x000fe40001000000 */
[----:B------:R-:W-:-:S03]  /*9910*/  FMNMX.FTZ R18, R195, R18, !PT ;  /* 0x00000012c3127209 */ /* 0x000fc60007810000 */
[--C-:B------:R-:W-:Y:S01]  /*9920*/  FFMA.FTZ R201, R2, R187, -R160.reuse ;  /* 0x000000bb02c97223 */ /* 0x100fe200000108a0 */
[----:B------:R-:W-:Y:S01]  /*9930*/  FSEL R187, R178, -INF , !P1 ;  /* 0xff800000b2bb7808 */ /* 0x000fe20004800000 */
[--C-:B------:R-:W-:Y:S01]  /*9940*/  FFMA.FTZ R152, R2, R153, -R160.reuse ;  /* 0x0000009902987223 */ /* 0x100fe200000108a0 */
[----:B------:R-:W-:Y:S01]  /*9950*/  ISETP.GT.AND P1, PT, R20, 0x31, P0 ;  /* 0x000000311400780c */ /* 0x000fe20000724270 */
[C-C-:B------:R-:W-:Y:S01]  /*9960*/  FFMA.FTZ R185, R2.reuse, R185, -R160.reuse ;  /* 0x000000b902b97223 */ /* 0x140fe200000108a0 */
[----:B------:R-:W-:Y:S01]  /*9970*/  FMNMX.FTZ R22, R171, R18, !PT ;  /* 0x00000012ab167209 */ /* 0x000fe20007810000 */
[--C-:B------:R-:W-:Y:S01]  /*9980*/  FFMA.FTZ R157, R2, R157, -R160.reuse ;  /* 0x0000009d029d7223 */ /* 0x100fe200000108a0 */
[----:B------:R-:W-:Y:S01]  /*9990*/  ISETP.LT.OR P1, PT, R14, 0x32, P1 ;  /* 0x000000320e00780c */ /* 0x000fe20000f21670 */
[----:B------:R-:W-:Y:S01]  /*99a0*/  MUFU.EX2 R18, R185 ;  /* 0x000000b900127308 */ /* 0x000fe20000000800 */
[----:B------:R-:W-:Y:S01]  /*99b0*/  FMNMX.FTZ R22, R199, R22, !PT ;  /* 0x00000016c7167209 */ /* 0x000fe20007810000 */
[C-C-:B------:R-:W-:Y:S01]  /*99c0*/  FFMA.FTZ R13, R2.reuse, R13, -R160.reuse ;  /* 0x0000000d020d7223 */ /* 0x140fe200000108a0 */
[----:B------:R-:W-:Y:S01]  /*99d0*/  FSEL R179, R179, -INF , !P1 ;  /* 0xff800000b3b37808 */ /* 0x000fe20004800000 */
[--C-:B------:R-:W-:Y:S01]  /*99e0*/  FFMA.FTZ R19, R2, R19, -R160.reuse ;  /* 0x0000001302137223 */ /* 0x100fe200000108a0 */
[----:B------:R-:W-:Y:S01]  /*99f0*/  ISETP.GT.AND P1, PT, R20, 0x38, P0 ;  /* 0x000000381400780c */ /* 0x000fe20000724270 */
[C-C-:B------:R-:W-:Y:S01]  /*9a00*/  FFMA.FTZ R21, R2.reuse, R21, -R160.reuse ;  /* 0x0000001502157223 */ /* 0x140fe200000108a0 */
[----:B------:R-:W-:Y:S01]  /*9a10*/  FMNMX.FTZ R22, R175, R22, !PT ;  /* 0x00000016af167209 */ /* 0x000fe20007810000 */
[--C-:B------:R-:W-:Y:S01]  /*9a20*/  FFMA.FTZ R156, R2, R177, -R160.reuse ;  /* 0x000000b1029c7223 */ /* 0x100fe200000108a0 */
[----:B------:R-:W-:Y:S01]  /*9a30*/  ISETP.GT.AND P0, PT, R20, 0x39, P0 ;  /* 0x000000391400780c */ /* 0x000fe20000704270 */
[--C-:B------:R-:W-:Y:S01]  /*9a40*/  FFMA.FTZ R23, R2, R23, -R160.reuse ;  /* 0x0000001702177223 */ /* 0x100fe200000108a0 */
[----:B------:R-:W-:Y:S01]  /*9a50*/  ISETP.LT.OR P1, PT, R14, 0x39, P1 ;  /* 0x000000390e00780c */ /* 0x000fe20000f21670 */
[----:B------:R0:W-:Y:S01]  /*9a60*/  MUFU.EX2 R20, R152 ;  /* 0x0000009800147308 */ /* 0x0001e20000000800 */
[----:B------:R-:W-:Y:S01]  /*9a70*/  FMNMX.FTZ R22, R187, R22, !PT ;  /* 0x00000016bb167209 */ /* 0x000fe20007810000 */
[--C-:B------:R-:W-:Y:S01]  /*9a80*/  FFMA.FTZ R181, R2, R181, -R160.reuse ;  /* 0x000000b502b57223 */ /* 0x100fe200000108a0 */
[----:B------:R-:W-:Y:S01]  /*9a90*/  ISETP.LT.OR P0, PT, R14, 0x3a, P0 ;  /* 0x0000003a0e00780c */ /* 0x000fe20000701670 */
[--C-:B------:R-:W-:Y:S01]  /*9aa0*/  FFMA.FTZ R14, R2, R15, -R160.reuse ;  /* 0x0000000f020e7223 */ /* 0x100fe200000108a0 */
[----:B------:R-:W-:Y:S01]  /*9ab0*/  FSEL R153, R182, -INF , !P1 ;  /* 0xff800000b6997808 */ /* 0x000fe20004800000 */
[C-C-:B------:R-:W-:Y:S01]  /*9ac0*/  FFMA.FTZ R15, R2.reuse, R161, -R160.reuse ;  /* 0x000000a1020f7223 */ /* 0x140fe200000108a0 */
[----:B------:R-:W-:Y:S01]  /*9ad0*/  FMNMX.FTZ R22, R179, R22, !PT ;  /* 0x00000016b3167209 */ /* 0x000fe20007810000 */
[C-C-:B------:R-:W-:Y:S01]  /*9ae0*/  FFMA.FTZ R161, R2.reuse, R165, -R160.reuse ;  /* 0x000000a502a17223 */ /* 0x140fe200000108a0 */
[----:B------:R-:W-:Y:S01]  /*9af0*/  FSEL R183, R183, -INF , !P0 ;  /* 0xff800000b7b77808 */ /* 0x000fe20004000000 */
[----:B0-----:R-:W-:Y:S01]  /*9b00*/  FFMA.FTZ R152, R2, R169, -R160 ;  /* 0x000000a902987223 */ /* 0x001fe200000108a0 */
[----:B------:R-:W-:Y:S01]  /*9b10*/  FMNMX.FTZ R22, R153, R22, !PT ;  /* 0x0000001699167209 */ /* 0x000fe20007810000 */
[----:B------:R-:W-:Y:S01]  /*9b20*/  MUFU.EX2 R201, R201 ;  /* 0x000000c900c97308 */ /* 0x000fe20000000800 */
[----:B------:R-:W-:-:S02]  /*9b30*/  FSEL R165, R9, RZ, P2 ;  /* 0x000000ff09a57208 */ /* 0x000fc40001000000 */
[----:B------:R-:W-:Y:S01]  /*9b40*/  FMNMX.FTZ R154, R183, R22, !PT ;  /* 0x00000016b79a7209 */ /* 0x000fe20007810000 */
[----:B------:R-:W-:-:S02]  /*9b50*/  FFMA.FTZ R22, R2, R11, -R160 ;  /* 0x0000000b02167223 */ /* 0x000fc400000108a0 */
[----:B------:R-:W-:Y:S02]  /*9b60*/  FADD.FTZ R165, -R165, R12 ;  /* 0x0000000ca5a57221 */ /* 0x000fe40000010100 */
[----:B------:R-:W0:Y:S01]  /*9b70*/  SHFL.BFLY PT, R185, R154, 0x2, 0x1f ;  /* 0x0c401f009ab97f89 */ /* 0x000e2200000e0000 */
[----:B------:R-:W-:Y:S01]  /*9b80*/  MUFU.EX2 R157, R157 ;  /* 0x0000009d009d7308 */ /* 0x000fe20000000800 */
[----:B------:R-:W-:-:S07]  /*9b90*/  FMUL.FTZ R12, R2, R165 ;  /* 0x000000a5020c7220 */ /* 0x000fce0000410000 */
[----:B------:R-:W1:Y:S08]  /*9ba0*/  MUFU.EX2 R12, R12 ;  /* 0x0000000c000c7308 */ /* 0x000e700000000800 */
[----:B------:R-:W-:Y:S01]  /*9bb0*/  MUFU.EX2 R14, R14 ;  /* 0x0000000e000e7308 */ /* 0x000fe20000000800 */
[----:B0-----:R-:W-:Y:S01]  /*9bc0*/  FMNMX.FTZ R185, R154, R185, !PT ;  /* 0x000000b99ab97209 */ /* 0x001fe20007810000 */
[----:B------:R-:W-:-:S06]  /*9bd0*/  FFMA.FTZ R154, R2, R173, -R160 ;  /* 0x000000ad029a7223 */ /* 0x000fcc00000108a0 */
[----:B------:R-:W-:Y:S01]  /*9be0*/  MUFU.EX2 R15, R15 ;  /* 0x0000000f000f7308 */ /* 0x000fe20000000800 */
[----:B------:R-:W0:Y:S07]  /*9bf0*/  SHFL.BFLY PT, R158, R185, 0x1, 0x1f ;  /* 0x0c201f00b99e7f89 */ /* 0x000e2e00000e0000 */
[----:B------:R-:W-:Y:S08]  /*9c00*/  MUFU.EX2 R22, R22 ;  /* 0x0000001600167308 */ /* 0x000ff00000000800 */
[----:B------:R-:W-:Y:S08]  /*9c10*/  MUFU.EX2 R161, R161 ;  /* 0x000000a100a17308 */ /* 0x000ff00000000800 */
[----:B------:R-:W-:Y:S01]  /*9c20*/  MUFU.EX2 R13, R13 ;  /* 0x0000000d000d7308 */ /* 0x000fe20000000800 */
[----:B0-----:R-:W-:-:S04]  /*9c30*/  FMNMX.FTZ R11, R185, R158, !PT ;  /* 0x0000009eb90b7209 */ /* 0x001fc80007810000 */
[----:B------:R-:W-:Y:S01]  /*9c40*/  FSETP.NEU.FTZ.AND P0, PT, R11, -INF , PT ;  /* 0xff8000000b00780b */ /* 0x000fe20003f1d000 */
[----:B------:R-:W-:-:S02]  /*9c50*/  FFMA.FTZ R160, R2, R11, -8 ;  /* 0xc100000002a07423 */ /* 0x000fc4000001000b */
[----:B------:R-:W-:Y:S01]  /*9c60*/  MUFU.EX2 R152, R152 ;  /* 0x0000009800987308 */ /* 0x000fe20000000800 */
[----:B------:R-:W-:Y:S02]  /*9c70*/  FSEL R165, R11, RZ, P0 ;  /* 0x000000ff0ba57208 */ /* 0x000fe40000000000 */
[----:B------:R-:W-:-:S03]  /*9c80*/  FSEL R164, R160, RZ, P0 ;  /* 0x000000ffa0a47208 */ /* 0x000fc60000000000 */
[----:B------:R-:W-:Y:S02]  /*9c90*/  FADD.FTZ R165, -R165, R10 ;  /* 0x0000000aa5a57221 */ /* 0x000fe40000010100 */
[----:B------:R-:W-:Y:S01]  /*9ca0*/  MUFU.EX2 R19, R19 ;  /* 0x0000001300137308 */ /* 0x000fe20000000800 */
[----:B------:R-:W-:-:S01]  /*9cb0*/  FFMA.FTZ R168, R2, R163, -R164 ;  /* 0x000000a302a87223 */ /* 0x000fc200000108a4 */
[C-C-:B------:R-:W-:Y:S01]  /*9cc0*/  FFMA.FTZ R160, R2.reuse, R197, -R164.reuse ;  /* 0x000000c502a07223 */ /* 0x140fe200000108a4 */
[C---:B------:R-:W-:Y:S01]  /*9cd0*/  FMUL.FTZ R163, R2.reuse, R165 ;  /* 0x000000a502a37220 */ /* 0x040fe20000410000 */
[C-C-:B------:R-:W-:Y:S01]  /*9ce0*/  FFMA.FTZ R155, R2.reuse, R155, -R164.reuse ;  /* 0x0000009b029b7223 */ /* 0x140fe200000108a4 */
[----:B------:R-:W-:-:S01]  /*9cf0*/  FFMA.FTZ R189, R2, R189, -R164 ;  /* 0x000000bd02bd7223 */ /* 0x000fc200000108a4 */
[C-C-:B------:R-:W-:Y:S01]  /*9d00*/  FFMA.FTZ R166, R2.reuse, R159, -R164.reuse ;  /* 0x0000009f02a67223 */ /* 0x140fe200000108a4 */
[----:B------:R-:W-:-:S01]  /*9d10*/  FFMA.FTZ R159, R2, R191, -R164 ;  /* 0x000000bf029f7223 */ /* 0x000fc200000108a4 */
[----:B------:R-:W-:Y:S01]  /*9d20*/  MUFU.EX2 R160, R160 ;  /* 0x000000a000a07308 */ /* 0x000fe20000000800 */
[----:B------:R-:W-:-:S01]  /*9d30*/  FFMA.FTZ R162, R2, R193, -R164 ;  /* 0x000000c102a27223 */ /* 0x000fc200000108a4 */
[----:B-1----:R-:W-:Y:S01]  /*9d40*/  FFMA.FTZ R165, R12, R0, R201 ;  /* 0x000000000ca57223 */ /* 0x002fe200000100c9 */
[----:B------:R-:W-:-:S01]  /*9d50*/  FFMA.FTZ R167, R2, R167, -R164 ;  /* 0x000000a702a77223 */ /* 0x000fc200000108a4 */
[C-C-:B------:R-:W-:Y:S01]  /*9d60*/  FFMA.FTZ R195, R2.reuse, R195, -R164.reuse ;  /* 0x000000c302c37223 */ /* 0x140fe200000108a4 */
[----:B------:R-:W-:-:S01]  /*9d70*/  FFMA.FTZ R171, R2, R171, -R164 ;  /* 0x000000ab02ab7223 */ /* 0x000fc200000108a4 */
[----:B------:R-:W-:Y:S01]  /*9d80*/  FADD.FTZ R165, R18, R165 ;  /* 0x000000a512a57221 */ /* 0x000fe20000010000 */
[----:B------:R-:W-:-:S01]  /*9d90*/  FFMA.FTZ R199, R2, R199, -R164 ;  /* 0x000000c702c77223 */ /* 0x000fc200000108a4 */
[----:B------:R-:W0:Y:S01]  /*9da0*/  MUFU.EX2 R163, R163 ;  /* 0x000000a300a37308 */ /* 0x000e220000000800 */
[----:B------:R-:W-:-:S01]  /*9db0*/  FFMA.FTZ R175, R2, R175, -R164 ;  /* 0x000000af02af7223 */ /* 0x000fc200000108a4 */
[----:B------:R-:W-:Y:S01]  /*9dc0*/  FADD.FTZ R10, R20, R165 ;  /* 0x000000a5140a7221 */ /* 0x000fe20000010000 */
[----:B------:R-:W-:-:S01]  /*9dd0*/  FFMA.FTZ R187, R2, R187, -R164 ;  /* 0x000000bb02bb7223 */ /* 0x000fc200000108a4 */
[C-C-:B------:R-:W-:Y:S01]  /*9de0*/  FFMA.FTZ R179, R2.reuse, R179, -R164.reuse ;  /* 0x000000b302b37223 */ /* 0x140fe200000108a4 */
[----:B------:R-:W-:-:S01]  /*9df0*/  FFMA.FTZ R153, R2, R153, -R164 ;  /* 0x0000009902997223 */ /* 0x000fc200000108a4 */
[----:B------:R-:W-:-:S02]  /*9e00*/  FFMA.FTZ R164, R2, R183, -R164 ;  /* 0x000000b702a47223 */ /* 0x000fc400000108a4 */
[----:B------:R-:W1:Y:S08]  /*9e10*/  MUFU.EX2 R155, R155 ;  /* 0x0000009b009b7308 */ /* 0x000e700000000800 */
[----:B------:R-:W2:Y:S01]  /*9e20*/  MUFU.EX2 R189, R189 ;  /* 0x000000bd00bd7308 */ /* 0x000ea20000000800 */
[----:B0-----:R-:W-:-:S01]  /*9e30*/  FFMA.FTZ R0, R163, R3, R160 ;  /* 0x00000003a3007223 */ /* 0x001fc200000100a0 */
[----:B------:R-:W-:-:S04]  /*9e40*/  FADD.FTZ R3, R157, R10 ;  /* 0x0000000a9d037221 */ /* 0x000fc80000010000 */
[----:B------:R-:W-:Y:S02]  /*9e50*/  FADD.FTZ R10, R14, R3 ;  /* 0x000000030e0a7221 */ /* 0x000fe40000010000 */
[----:B------:R-:W0:Y:S01]  /*9e60*/  MUFU.EX2 R166, R166 ;  /* 0x000000a600a67308 */ /* 0x000e220000000800 */
[----:B-1----:R-:W-:-:S01]  /*9e70*/  FADD.FTZ R0, R155, R0 ;  /* 0x000000009b007221 */ /* 0x002fc20000010000 */
[----:B------:R-:W-:-:S06]  /*9e80*/  FADD.FTZ R165, R15, R10 ;  /* 0x0000000a0fa57221 */ /* 0x000fcc0000010000 */
        /* <DEDUP_REMOVED lines=13> */
[----:B0-----:R-:W-:-:S01]  /*9f60*/  FADD.FTZ R3, R168, R3 ;  /* 0x00000003a8037221 */ /* 0x001fc20000010000 */
[----:B------:R-:W-:-:S06]  /*9f70*/  FADD.FTZ R165, R19, R0 ;  /* 0x0000000013a57221 */ /* 0x000fcc0000010000 */
        /* <DEDUP_REMOVED lines=18> */
[----:B------:R2:W0:Y:S01]  /*a0a0*/  MUFU.EX2 R178, R153 ;  /* 0x0000009900b27308 */ /* 0x0004220000000800 */
[----:B-1----:R-:W-:-:S07]  /*a0b0*/  FADD.FTZ R3, R176, R3 ;  /* 0x00000003b0037221 */ /* 0x002fce0000010000 */
[----:B------:R-:W1:Y:S01]  /*a0c0*/  MUFU.EX2 R158, R181 ;  /* 0x000000b5009e7308 */ /* 0x000e620000000800 */
[----:B--2---:R-:W-:-:S07]  /*a0d0*/  FADD.FTZ R153, R23, R0 ;  /* 0x0000000017997221 */ /* 0x004fce0000010000 */
[----:B------:R-:W2:Y:S01]  /*a0e0*/  MUFU.EX2 R164, R164 ;  /* 0x000000a400a47308 */ /* 0x000ea20000000800 */
[----:B0-----:R-:W-:-:S01]  /*a0f0*/  FADD.FTZ R3, R178, R3 ;  /* 0x00000003b2037221 */ /* 0x001fc20000010000 */
[----:B-1----:R-:W-:-:S03]  /*a100*/  FADD.FTZ R0, R158, R153 ;  /* 0x000000999e007221 */ /* 0x002fc60000010000 */
[----:B--2---:R-:W-:Y:S01]  /*a110*/  FADD.FTZ R3, R164, R3 ;  /* 0x00000003a4037221 */ /* 0x004fe20000010000 */
[----:B------:R-:W-:Y:S06]  /*a120*/  @!P4 BRA `(.L_x_1024) ;  /* 0x000000000004c947 */ /* 0x000fec0003800000 */
[----:B------:R-:W-:Y:S01]  /*a130*/  BPT.TRAP 0x1 ;  /* 0x000000040000795c */ /* 0x000fe20000300000 */
.L_x_1024:
        /* <DEDUP_REMOVED lines=14> */
[-C--:B------:R-:W-:Y:S01]  /*a220*/  FMUL.FTZ R28, R28, R12.reuse ;  /* 0x0000000c1c1c7220 */ /* 0x080fe20000410000 */
        /* <DEDUP_REMOVED lines=141> */
.L_x_1007:
[----:B------:R-:W-:Y:S06]  /*ab00*/  BAR.ARV 0x8, 0x180 ;  /* 0x0206000000007b1d */ /* 0x000fec0000002000 */
[----:B------:R-:W-:Y:S05]  /*ab10*/  @!P4 BRA `(.L_x_1026) ;  /* 0x000000000004c947 */ /* 0x000fea0003800000 */
[----:B------:R-:W-:Y:S01]  /*ab20*/  BPT.TRAP 0x1 ;  /* 0x000000040000795c */ /* 0x000fe20000300000 */
.L_x_1026:
[----:B------:R-:W-:Y:S01]  /*ab30*/  ULEA UR14, UR49, UR41, 0x3 ;  /* 0x00000029310e7291 */ /* 0x000fe2000f8e183f */
[----:B------:R-:W-:-:S05]  /*ab40*/  IMAD.U32 R4, RZ, RZ, UR47 ;  /* 0x0000002fff047e24 */ /* 0x000fca000f8e00ff */
[----:B------:R-:W-:-:S04]  /*ab50*/  SHF.L.U32 R4, R4, 0x1f, RZ ;  /* 0x0000001f04047819 */ /* 0x000fc800000006ff */
[----:B------:R0:W1:Y:S01]  /*ab60*/  SYNCS.PHASECHK.TRANS64.TRYWAIT P0, [UR14+0x20850], R4 ;  /* 0x02085004ff0075a7 */ /* 0x000062000800014e */
[----:B------:R-:W-:Y:S05]  /*ab70*/  @!P4 BRA `(.L_x_1027) ;  /* 0x000000000004c947 */ /* 0x000fea0003800000 */
[----:B------:R-:W-:Y:S01]  /*ab80*/  BPT.TRAP 0x1 ;  /* 0x000000040000795c */ /* 0x000fe20000300000 */
.L_x_1027:
[----:B-1----:R-:W-:Y:S05]  /*ab90*/  @P0 BRA `(.L_x_1028) ;  /* 0x0000000000080947 */ /* 0x002fea0003800000 */
[----:B------:R-:W1:Y:S02]  /*aba0*/  SYNCS.PHASECHK.TRANS64.TRYWAIT P0, [UR14+0x20850], R4 ;  /* 0x02085004ff0075a7 */ /* 0x000e64000800014e */
[----:B-1----:R-:W-:Y:S05]  /*abb0*/  @!P0 BRA `(.L_x_1029) ;  /* 0x0000008800548947 */ /* 0x002fea0003800000 */
.L_x_1028:
[----:B------:R-:W-:Y:S01]  /*abc0*/  ULDC.64 UR10, c[0x0][0x9a0] ;  /* 0x00026800000a7ab9 */ /* 0x000fe20000000a00 */
[----:B------:R-:W-:Y:S01]  /*abd0*/  UIADD3 UR41, UR41, 0x400, URZ ;  /* 0x0000040029297890 */ /* 0x000fe2000fffe03f */
[----:B------:R-:W-:Y:S01]  /*abe0*/  WARPGROUP.ARRIVE ;  /* 0x00000000000079c5 */ /* 0x000fe20000000000 */
[----:B------:R-:W-:Y:S01]  /*abf0*/  UISETP.NE.U32.AND UP0, UPT, UR10, URZ, UPT ;  /* 0x0000003f0a00728c */ /* 0x000fe2000bf05070 */
[----:B------:R-:W-:Y:S01]  /*ac00*/  IMAD.MOV.U32 R6, RZ, RZ, 0x3f800000 ;  /* 0x3f800000ff067424 */ /* 0x000fe200078e00ff */
[----:B------:R-:W-:Y:S02]  /*ac10*/  USHF.R.U32.HI UR41, URZ, 0x4, UR41 ;  /* 0x000000043f297899 */ /* 0x000fe40008011629 */
[----:B------:R-:W-:Y:S02]  /*ac20*/  UISETP.NE.AND.EX UP0, UPT, UR11, URZ, UPT, UP0 ;  /* 0x0000003f0b00728c */ /* 0x000fe4000bf05300 */
[----:B------:R-:W-:Y:S01]  /*ac30*/  ULOP3.LUT UR41, UR41, 0x3fff, URZ, 0xc0, !UPT ;  /* 0x00003fff29297892 */ /* 0x000fe2000f8ec03f */
[----:B------:R-:W-:-:S03]  /*ac40*/  UMOV UR19, 0x80000020 ;  /* 0x8000002000137882 */ /* 0x000fc60000000000 */
[----:B------:R-:W-:-:S05]  /*ac50*/  PLOP3.LUT P0, PT, PT, PT, UP0, 0x80, 0x0 ;  /* 0x000000000000781c */ /* 0x000fca0003f0f008 */
[----:B------:R-:W-:Y:S01]  /*ac60*/  @UP0 ULDC.64 UR8, c[0x0][0x9c8] ;  /* 0x0002720000080ab9 */ /* 0x000fe20000000a00 */
[----:B------:R-:W-:Y:S02]  /*ac70*/  @UP0 USHF.R.S32.HI UR7, URZ, 0x1f, UR42 ;  /* 0x0000001f3f070899 */ /* 0x000fe4000801142a */
[----:B------:R-:W-:Y:S02]  /*ac80*/  @UP0 UIMAD UR6, UR37, UR8, URZ ;  /* 0x00000008250602a4 */ /* 0x000fe4000f8e023f */
[----:B------:R-:W-:Y:S02]  /*ac90*/  @UP0 UIMAD.WIDE.U32 UR4, UR36, UR8, URZ ;  /* 0x00000008240402a5 */ /* 0x000fe4000f8e003f */
[----:B------:R-:W-:Y:S02]  /*aca0*/  ULOP3.LUT UR8, UR41, 0x10000, URZ, 0xfc, !UPT ;  /* 0x0001000029087892 */ /* 0x000fe4000f8efc3f */
[----:B------:R-:W-:Y:S02]  /*acb0*/  @UP0 UIMAD UR6, UR36, UR9, UR6 ;  /* 0x00000009240602a4 */ /* 0x000fe4000f8e0206 */
[----:B------:R-:W-:Y:S01]  /*acc0*/  ULEA UR8, UR49, UR8, 0xa ;  /* 0x0000000831087291 */ /* 0x000fe2000f8e503f */
[----:B------:R-:W-:Y:S01]  /*acd0*/  @UP0 ULDC.64 UR12, c[0x0][0x9d0] ;  /* 0x00027400000c0ab9 */ /* 0x000fe20000000a00 */
[----:B------:R-:W-:-:S02]  /*ace0*/  @UP0 UIADD3 UR5, UR5, UR6, URZ ;  /* 0x0000000605050290 */ /* 0x000fc4000fffe03f */
[----:B------:R-:W-:-:S03]  /*acf0*/  @UP0 UIMAD UR6, UR7, UR12, URZ ;  /* 0x0000000c070602a4 */ /* 0x000fc6000f8e023f */
[----:B------:R-:W-:Y:S01]  /*ad00*/  UMOV UR18, UR8 ;  /* 0x0000000800127c82 */ /* 0x000fe20008000000 */
[----:B------:R-:W-:Y:S01]  /*ad10*/  @UP0 UIMAD.WIDE.U32 UR4, UR42, UR12, UR4 ;  /* 0x0000000c2a0402a5 */ /* 0x000fe2000f8e0004 */
[----:B------:R-:W-:Y:S01]  /*ad20*/  QGMMA.64x256x32.F32.E4M3.E4M3 R24, R188, gdesc[UR16], R24, gsb0 ;  /* 0x03e00010bc187df3 */ /* 0x000fe20008000818 */
[----:B------:R-:W-:-:S04]  /*ad30*/  @UP0 UIMAD UR6, UR42, UR13, UR6 ;  /* 0x0000000d2a0602a4 */ /* 0x000fc8000f8e0206 */
[----:B------:R-:W-:Y:S02]  /*ad40*/  @UP0 UIADD3 UR5, UR5, UR6, URZ ;  /* 0x0000000605050290 */ /* 0x000fe4000fffe03f */
[----:B------:R-:W-:-:S04]  /*ad50*/  @UP0 ULEA UR6, UP1, UR4, UR10, 0x2 ;  /* 0x0000000a04060291 */ /* 0x000fc8000f82103f */
[----:B------:R-:W-:Y:S02]  /*ad60*/  @UP0 ULEA.HI.X UR7, UR4, UR11, UR5, 0x2, UP1 ;  /* 0x0000000b04070291 */ /* 0x000fe400088f1405 */
[----:B01----:R-:W-:-:S04]  /*ad70*/  IMAD.U32 R4, RZ, RZ, UR6 ;  /* 0x00000006ff047e24 */ /* 0x003fc8000f8e00ff */
[----:B------:R-:W-:-:S05]  /*ad80*/  IMAD.U32 R5, RZ, RZ, UR7 ;  /* 0x00000007ff057e24 */ /* 0x000fca000f8e00ff */
[----:B------:R0:W2:Y:S01]  /*ad90*/  @P0 LDG.E R6, desc[UR44][R4.64] ;  /* 0x0000002c04060981 */ /* 0x0000a2000c1e1900 */
[----:B------:R-:W-:Y:S01]  /*ada0*/  UIADD3 UR8, UR8, 0x2, URZ ;  /* 0x0000000208087890 */ /* 0x000fe2000fffe03f */
[----:B------:R-:W-:-:S06]  /*adb0*/  UMOV UR7, 0x80000020 ;  /* 0x8000002000077882 */ /* 0x000fcc0000000000 */
[----:B------:R-:W-:Y:S01]  /*adc0*/  UMOV UR6, UR8 ;  /* 0x0000000800067c82 */ /* 0x000fe20008000000 */
[----:B------:R-:W1:Y:S04]  /*add0*/  SHFL.BFLY PT, R7, R0, 0x2, 0x1f ;  /* 0x0c401f0000077f89 */ /* 0x000e6800000e0000 */
[----:B------:R-:W3:Y:S01]  /*ade0*/  SHFL.BFLY PT, R10, R3, 0x2, 0x1f ;  /* 0x0c401f00030a7f89 */ /* 0x000ee200000e0000 */
        /* <DEDUP_REMOVED lines=16> */
[----:B------:R-:W1:Y:S01]  /*aef0*/  @P2 MUFU.LG2 R8, R16 ;  /* 0x0000001000082308 */ /* 0x000e620000000c00 */
[----:B------:R-:W-:Y:S02]  /*af00*/  WARPGROUP.DEPBAR.LE gsb0, 0x0 ;  /* 0x00008000000079c5 */ /* 0x000fe40000010000 */
[----:B------:R-:W-:-:S06]  /*af10*/  WARPGROUP.ARRIVE ;  /* 0x00000000000079c5 */ /* 0x000fcc0000000000 */
[----:B------:R-:W-:Y:S01]  /*af20*/  QGMMA.64x256x32.F32.E4M3.E4M3 R24, R184, gdesc[UR4], R24, gsb0 ;  /* 0x03e00004b8187df3 */ /* 0x000fe20008000818 */
[----:B------:R-:W3:Y:S01]  /*af30*/  @P0 MUFU.RCP R13, R14 ;  /* 0x0000000e000d0308 */ /* 0x000ee20000001000 */
[C---:B------:R-:W-:Y:S01]  /*af40*/  @P1 FMUL.FTZ R4, R2.reuse, 0.69314718246459960938 ;  /* 0x3f31721802041820 */ /* 0x040fe20000410000 */
[----:B------:R-:W-:Y:S01]  /*af50*/  @P2 FMUL.FTZ R17, R2, 0.69314718246459960938 ;  /* 0x3f31721802112820 */ /* 0x000fe20000410000 */
[----:B0-----:R-:W-:Y:S01]  /*af60*/  @P1 FMUL.FTZ R7, R7, 0.69314718246459960938 ;  /* 0x3f31721807071820 */ /* 0x001fe20000410000 */
[----:B-1----:R-:W-:Y:S01]  /*af70*/  @P2 FMUL.FTZ R8, R8, 0.69314718246459960938 ;  /* 0x3f31721808082820 */ /* 0x002fe20000410000 */
[----:B------:R-:W-:Y:S02]  /*af80*/  IMAD.MOV.U32 R0, RZ, RZ, -0x800000 ;  /* 0xff800000ff007424 */ /* 0x000fe400078e00ff */
[----:B------:R-:W-:Y:S02]  /*af90*/  IMAD.MOV.U32 R3, RZ, RZ, -0x800000 ;  /* 0xff800000ff037424 */ /* 0x000fe400078e00ff */
[----:B------:R-:W-:Y:S01]  /*afa0*/  @P1 FFMA.FTZ R0, R4, R9, R7 ;  /* 0x0000000904001223 */ /* 0x000fe20000010007 */
[----:B------:R-:W-:Y:S01]  /*afb0*/  @P2 FFMA.FTZ R3, R17, R11, R8 ;  /* 0x0000000b11032223 */ /* 0x000fe20000010008 */
[-C--:B--2---:R-:W-:Y:S01]  /*afc0*/  FMUL.FTZ R5, R5, R6.reuse ;  /* 0x0000000605057220 */ /* 0x084fe20000410000 */
[----:B---3--:R-:W-:Y:S01]  /*afd0*/  FMUL.FTZ R2, R13, R6 ;  /* 0x000000060d027220 */ /* 0x008fe20000410000 */
[----:B------:R-:W-:-:S02]  /*afe0*/  WARPGROUP.DEPBAR.LE gsb0, 0x0 ;  /* 0x00008000000079c5 */ /* 0x000fc40000010000 */
[----:B------:R-:W-:Y:S05]  /*aff0*/  @!P4 BRA `(.L_x_1030) ;  /* 0x000000000004c947 */ /* 0x000fea0003800000 */
[----:B------:R-:W-:Y:S01]  /*b000*/  BPT.TRAP 0x1 ;  /* 0x000000040000795c */ /* 0x000fe20000300000 */
.L_x_1030:
        /* <DEDUP_REMOVED lines=132> */
.L_x_956:
[----:B------:R-:W-:Y:S05]  /*b850*/  @P0 BRA `(.L_x_1031) ;  /* 0x00000038006c0947 */ /* 0x000fea0003800000 */
[----:B------:R-:W0:Y:S01]  /*b860*/  S2R R6, SR_TID.X ;  /* 0x0000000000067919 */ /* 0x000e220000002100 */
[----:B------:R-:W-:Y:S01]  /*b870*/  ULDC.64 UR4, c[0x4][0x38] ;  /* 0x01000e0000047ab9 */ /* 0x000fe20000000a00 */
[----:B------:R-:W-:Y:S01]  /*b880*/  ULDC.64 UR8, c[0x0][0xbd0] ;  /* 0x0002f40000087ab9 */ /* 0x000fe20000000a00 */
[----:B------:R-:W-:Y:S01]  /*b890*/  USHF.R.S32.HI UR7, URZ, 0x1f, UR42 ;  /* 0x0000001f3f077899 */ /* 0x000fe2000801142a */
[----:B------:R-:W1:Y:S01]  /*b8a0*/  S2R R12, SR_CTAID.X ;  /* 0x00000000000c7919 */ /* 0x000e620000002500 */
[----:B------:R-:W-:Y:S01]  /*b8b0*/  ULDC.64 UR10, c[0x0][0xb38] ;  /* 0x0002ce00000a7ab9 */ /* 0x000fe20000000a00 */
[----:B0-----:R-:W-:-:S05]  /*b8c0*/  IMAD.SHL.U32 R2, R6, 0x4, RZ ;  /* 0x0000000406027824 */ /* 0x001fca00078e00ff */
[----:B------:R-:W-:Y:S01]  /*b8d0*/  LOP3.LUT R2, R2, 0xc, RZ, 0xc0, !PT ;  /* 0x0000000c02027812 */ /* 0x000fe200078ec0ff */
[----:B------:R-:W-:Y:S03]  /*b8e0*/  BAR.SYNC.DEFER_BLOCKING 0x1, 0x100 ;  /* 0x0044000000007b1d */ /* 0x000fe60000010000 */
[----:B------:R-:W-:-:S05]  /*b8f0*/  IADD3 R4, P0, R2, UR4, RZ ;  /* 0x0000000402047c10 */ /* 0x000fca000ff1e0ff */
[----:B------:R-:W-:-:S05]  /*b900*/  IMAD.X R5, RZ, RZ, UR5, P0 ;  /* 0x00000005ff057e24 */ /* 0x000fca00080e06ff */
[----:B------:R0:W2:Y:S01]  /*b910*/  LDG.E.CONSTANT R2, desc[UR44][R4.64] ;  /* 0x0000002c04027981 */ /* 0x0000a2000c1e9900 */
[C---:B------:R-:W-:Y:S01]  /*b920*/  LOP3.LUT P0, R10, R6.reuse, 0x3, RZ, 0xc0, !PT ;  /* 0x00000003060a7812 */ /* 0x040fe2000780c0ff */
[----:B------:R-:W-:Y:S01]  /*b930*/  VIADD R6, R6, 0xffffff80 ;  /* 0xffffff8006067836 */ /* 0x000fe20000000000 */
[----:B------:R-:W-:Y:S01]  /*b940*/  UIMAD.WIDE.U32 UR4, UR42, UR8, URZ ;  /* 0x000000082a0472a5 */ /* 0x000fe2000f8e003f */
[----:B------:R-:W-:Y:S01]  /*b950*/  BSSY B0, `(.L_x_1032) ;  /* 0x00002b1000007945 */ /* 0x000fe20003800000 */
[----:B------:R-:W-:Y:S01]  /*b960*/  ISETP.EQ.OR P0, PT, R10, 0x3, !P0 ;  /* 0x000000030a00780c */ /* 0x000fe20004702670 */
[----:B------:R-:W-:Y:S02]  /*b970*/  UIMAD UR6, UR7, UR8, URZ ;  /* 0x00000008070672a4 */ /* 0x000fe4000f8e023f */
[----:B------:R-:W-:Y:S01]  /*b980*/  UIMAD UR8, UR7, UR10, URZ ;  /* 0x0000000a070872a4 */ /* 0x000fe2000f8e023f */
[----:B------:R-:W-:Y:S01]  /*b990*/  SEL R13, R24, R25, P0 ;  /* 0x00000019180d7207 */ /* 0x000fe20000000000 */
[----:B------:R-:W-:Y:S01]  /*b9a0*/  UIMAD UR9, UR42, UR9, UR6 ;  /* 0x000000092a0972a4 */ /* 0x000fe2000f8e0206 */
[----:B------:R-:W-:Y:S01]  /*b9b0*/  SEL R24, R25, R24, P0 ;  /* 0x0000001819187207 */ /* 0x000fe20000000000 */
[----:B------:R-:W-:Y:S01]  /*b9c0*/  UIMAD.WIDE.U32 UR6, UR42, UR10, URZ ;  /* 0x0000000a2a0672a5 */ /* 0x000fe2000f8e003f */
[----:B0-----:R-:W-:Y:S01]  /*b9d0*/  SHF.R.S32.HI R5, RZ, 0x1f, R6 ;  /* 0x0000001fff057819 */ /* 0x001fe20000011406 */
[----:B------:R-:W-:Y:S01]  /*b9e0*/  UIADD3 UR9, UR5, UR9, URZ ;  /* 0x0000000905097290 */ /* 0x000fe2000fffe03f */
[----:B------:R-:W-:Y:S01]  /*b9f0*/  SEL R25, R44, R45, P0 ;  /* 0x0000002d2c197207 */ /* 0x000fe20000000000 */
[----:B------:R-:W-:Y:S01]  /*ba00*/  UIMAD UR8, UR42, UR11, UR8 ;  /* 0x0000000b2a0872a4 */ /* 0x000fe2000f8e0208 */
[----:B------:R-:W-:-:S02]  /*ba10*/  SEL R153, R112, R113, P0 ;  /* 0x0000007170997207 */ /* 0x000fc40000000000 */
[----:B------:R-:W-:Y:S01]  /*ba20*/  SEL R35, R56, R57, P0 ;  /* 0x0000003938237207 */ /* 0x000fe20000000000 */
[----:B------:R-:W-:Y:S01]  /*ba30*/  UIADD3 UR8, UR7, UR8, URZ ;  /* 0x0000000807087290 */ /* 0x000fe2000fffe03f */
[----:B------:R-:W-:Y:S02]  /*ba40*/  SEL R112, R113, R112, P0 ;  /* 0x0000007071707207 */ /* 0x000fe40000000000 */
[----:B------:R-:W-:Y:S02]  /*ba50*/  SEL R56, R57, R56, P0 ;  /* 0x0000003839387207 */ /* 0x000fe40000000000 */
[----:B------:R-:W-:Y:S02]  /*ba60*/  SEL R113, R120, R121, P0 ;  /* 0x0000007978717207 */ /* 0x000fe40000000000 */
[----:B------:R-:W-:Y:S02]  /*ba70*/  LEA.HI R4, R5, R6, RZ, 0x7 ;  /* 0x0000000605047211 */ /* 0x000fe400078f38ff */
        /* <DEDUP_REMOVED lines=52> */
[----:B------:R-:W-:Y:S02]  /*bdc0*/  SHF.R.S32.HI R7, RZ, 0x1f, R18 ;  /* 0x0000001fff077819 */ /* 0x000fe40000011412 */
[----:B------:R-:W-:Y:S02]  /*bdd0*/  SEL R88, R89, R88, P0 ;  /* 0x0000005859587207 */ /* 0x000fe40000000000 */
[----:B------:R-:W-:Y:S02]  /*bde0*/  SEL R26, R9, R26, P0 ;  /* 0x0000001a091a7207 */ /* 0x000fe40000000000 */
[----:B------:R-:W-:-:S02]  /*bdf0*/  SEL R207, R138, R139, P0 ;  /* 0x0000008b8acf7207 */ /* 0x000fc40000000000 */
[----:B------:R-:W-:Y:S02]  /*be00*/  SEL R89, R116, R117, P0 ;  /* 0x0000007574597207 */ /* 0x000fe40000000000 */
[----:B------:R-:W-:Y:S02]  /*be10*/  SEL R138, R139, R138, P0 ;  /* 0x0000008a8b8a7207 */ /* 0x000fe40000000000 */
[----:B------:R-:W-:Y:S02]  /*be20*/  SHF.R.S32.HI R9, RZ, 0x7, R4 ;  /* 0x00000007ff097819 */ /* 0x000fe40000011404 */
[----:B------:R-:W-:Y:S02]  /*be30*/  SEL R116, R117, R116, P0 ;  /* 0x0000007475747207 */ /* 0x000fe40000000000 */
[----:B------:R-:W-:Y:S02]  /*be40*/  LEA.HI R5, R5, R6, RZ, 0x2 ;  /* 0x0000000605057211 */ /* 0x000fe400078f10ff */
[----:B------:R-:W-:-:S02]  /*be50*/  SEL R72, R73, R72, P0 ;  /* 0x0000004849487207 */ /* 0x000fc40000000000 */
[----:B------:R-:W-:Y:S02]  /*be60*/  LEA.HI R11, R7, R18, RZ, 0x2 ;  /* 0x00000012070b7211 */ /* 0x000fe400078f10ff */
[----:B------:R-:W-:Y:S02]  /*be70*/  SEL R73, R84, R85, P0 ;  /* 0x0000005554497207 */ /* 0x000fe40000000000 */
[----:B------:R-:W-:Y:S02]  /*be80*/  SEL R117, R38, R39, P0 ;  /* 0x0000002726757207 */ /* 0x000fe40000000000 */
[----:B------:R-:W-:Y:S02]  /*be90*/  SEL R179, R74, R75, P0 ;  /* 0x0000004b4ab37207 */ /* 0x000fe40000000000 */
[----:B------:R-:W-:Y:S02]  /*bea0*/  SEL R84, R85, R84, P0 ;  /* 0x0000005455547207 */ /* 0x000fe40000000000 */
[----:B------:R-:W-:-:S02]  /*beb0*/  SEL R155, R124, R125, P0 ;  /* 0x0000007d7c9b7207 */ /* 0x000fc40000000000 */
[----:B------:R-:W-:Y:S02]  /*bec0*/  SEL R16, R39, R38, P0 ;  /* 0x0000002627107207 */ /* 0x000fe40000000000 */
[----:B------:R-:W-:Y:S02]  /*bed0*/  SEL R74, R75, R74, P0 ;  /* 0x0000004a4b4a7207 */ /* 0x000fe40000000000 */
[----:B------:R-:W-:Y:S02]  /*bee0*/  LEA.HI R4, R4, R9, RZ, 0x1 ;  /* 0x0000000904047211 */ /* 0x000fe400078f08ff */
[----:B------:R-:W-:Y:S02]  /*bef0*/  SEL R85, R96, R97, P0 ;  /* 0x0000006160557207 */ /* 0x000fe40000000000 */
[----:B------:R-:W-:Y:S02]  /*bf00*/  SEL R124, R125, R124, P0 ;  /* 0x0000007c7d7c7207 */ /* 0x000fe40000000000 */
[----:B------:R-:W-:-:S02]  /*bf10*/  LOP3.LUT R75, R5, 0xfffffffc, RZ, 0xc0, !PT ;  /* 0xfffffffc054b7812 */ /* 0x000fc400078ec0ff */
[----:B------:R-:W-:Y:S02]  /*bf20*/  SEL R15, R28, R29, P0 ;  /* 0x0000001d1c0f7207 */ /* 0x000fe40000000000 */
[----:B------:R-:W-:Y:S01]  /*bf30*/  SEL R96, R97, R96, P0 ;  /* 0x0000006061607207 */ /* 0x000fe20000000000 */
[----:B------:R-:W-:Y:S01]  /*bf40*/  IMAD.IADD R75, R6, 0x1, -R75 ;  /* 0x00000001064b7824 */ /* 0x000fe200078e0a4b */
[----:B------:R-:W-:Y:S02]  /*bf50*/  SEL R163, R144, R145, P0 ;  /* 0x0000009190a37207 */ /* 0x000fe40000000000 */
[----:B------:R-:W-:Y:S02]  /*bf60*/  SEL R39, R42, R43, P0 ;  /* 0x0000002b2a277207 */ /* 0x000fe40000000000 */
[----:B------:R-:W-:Y:S02]  /*bf70*/  SEL R14, R43, R42, P0 ;  /* 0x0000002a2b0e7207 */ /* 0x000fe40000000000 */
[----:B------:R-:W-:-:S02]  /*bf80*/  SEL R209, R142, R143, P0 ;  /* 0x0000008f8ed17207 */ /* 0x000fc40000000000 */
[--C-:B------:R-:W-:Y:S02]  /*bf90*/  SHF.R.S32.HI R5, RZ, 0x2, R11.reuse ;  /* 0x00000002ff057819 */ /* 0x100fe4000001140b */
[----:B------:R-:W-:Y:S02]  /*bfa0*/  SHF.R.S32.HI R10, RZ, 0x1f, R11 ;  /* 0x0000001fff0a7819 */ /* 0x000fe4000001140b */
        /* <DEDUP_REMOVED lines=20> */
[----:B------:R-:W-:Y:S02]  /*c0f0*/  LOP3.LUT R4, R4, 0x3fffffe, RZ, 0xc0, !PT ;  /* 0x03fffffe04047812 */ /* 0x000fe400078ec0ff */
[----:B------:R-:W-:-:S02]  /*c100*/  SEL R157, R128, R129, P0 ;  /* 0x00000081809d7207 */ /* 0x000fc40000000000 */
[----:B------:R-:W-:Y:S01]  /*c110*/  SEL R181, R78, R79, P0 ;  /* 0x0000004f4eb57207 */ /* 0x000fe20000000000 */
[----:B------:R-:W-:Y:S01]  /*c120*/  IMAD.IADD R9, R9, 0x1, -R4 ;  /* 0x0000000109097824 */ /* 0x000fe200078e0a04 */
        /* <DEDUP_REMOVED lines=8> */
[----:B------:R-:W-:Y:S02]  /*c1b0*/  LEA.HI R10, R10, R5, RZ, 0x3 ;  /* 0x000000050a0a7211 */ /* 0x000fe400078f18ff */
        /* <DEDUP_REMOVED lines=9> */
[----:B------:R-:W-:Y:S02]  /*c250*/  LOP3.LUT R4, R10, 0xfffffff8, RZ, 0xc0, !PT ;  /* 0xfffffff80a047812 */ /* 0x000fe400078ec0ff */
[----:B------:R-:W-:Y:S02]  /*c260*/  LEA.HI R7, R7, R18, RZ, 0x5 ;  /* 0x0000001207077211 */ /* 0x000fe400078f28ff */
[----:B------:R-:W-:Y:S01]  /*c270*/  SEL R45, R45, R44, P0 ;  /* 0x0000002c2d2d7207 */ /* 0x000fe20000000000 */
[----:B------:R-:W-:Y:S01]  /*c280*/  IMAD.IADD R4, R5, 0x1, -R4 ;  /* 0x0000000105047824 */ /* 0x000fe200078e0a04 */
[----:B------:R-:W-:Y:S01]  /*c290*/  SEL R62, R63, R62, P0 ;  /* 0x0000003e3f3e7207 */ /* 0x000fe20000000000 */
[----:B------:R-:W-:Y:S01]  /*c2a0*/  IMAD.U32 R5, RZ, RZ, UR5 ;  /* 0x00000005ff057e24 */ /* 0x000fe2000f8e00ff */
[----:B------:R-:W-:Y:S01]  /*c2b0*/  SEL R63, R83, R82, P0 ;  /* 0x00000052533f7207 */ /* 0x000fe20000000000 */
[----:B------:R-:W-:Y:S01]  /*c2c0*/  IMAD.U32 R5, RZ, RZ, UR9 ;  /* 0x00000009ff057e24 */ /* 0x000fe2000f8e00ff */
[----:B------:R-:W-:-:S02]  /*c2d0*/  SEL R47, R50, R51, P0 ;  /* 0x00000033322f7207 */ /* 0x000fc40000000000 */
[----:B------:R-:W-:Y:S02]  /*c2e0*/  SEL R51, R82, R83, P0 ;  /* 0x0000005352337207 */ /* 0x000fe40000000000 */
[----:B------:R-:W-:Y:S02]  /*c2f0*/  SHF.R.S32.HI R7, RZ, 0x5, R7 ;  /* 0x00000005ff077819 */ /* 0x000fe40000011407 */
[----:B------:R-:W-:Y:S02]  /*c300*/  SEL R183, R86, R87, P0 ;  /* 0x0000005756b77207 */ /* 0x000fe40000000000 */
[----:B------:R-:W-:Y:S01]  /*c310*/  SEL R86, R87, R86, P0 ;  /* 0x0000005657567207 */ /* 0x000fe20000000000 */
[----:B------:R-:W-:Y:S01]  /*c320*/  IMAD R10, R7, 0x10, R4 ;  /* 0x00000010070a7824 */ /* 0x000fe200078e0204 */
[----:B------:R-:W-:Y:S01]  /*c330*/  LEA.HI R6, R75, R75, RZ, 0x1 ;  /* 0x0000004b4b067211 */ /* 0x000fe200078f08ff */
[----:B------:R-:W-:Y:S01]  /*c340*/  IMAD.U32 R4, RZ, RZ, UR4 ;  /* 0x00000004ff047e24 */ /* 0x000fe2000f8e00ff */
[----:B------:R-:W0:Y:S01]  /*c350*/  S2UR UR4, SR_CTAID.Y ;  /* 0x00000000000479c3 */ /* 0x000e220000002600 */
[----:B------:R-:W-:Y:S01]  /*c360*/  IMAD R10, R9, 0x40, R10 ;  /* 0x00000040090a7824 */ /* 0x000fe200078e020a */
[----:B------:R-:W-:Y:S01]  /*c370*/  LOP3.LUT R36, R6, 0x1ffffffe, RZ, 0xc0, !PT ;  /* 0x1ffffffe06247812 */ /* 0x000fe200078ec0ff */
[----:B------:R-:W-:Y:S01]  /*c380*/  IMAD.U32 R7, RZ, RZ, UR7 ;  /* 0x00000007ff077e24 */ /* 0x000fe2000f8e00ff */
[----:B------:R-:W-:Y:S01]  /*c390*/  LOP3.LUT R9, R11, 0x7ffffffc, RZ, 0xc0, !PT ;  /* 0x7ffffffc0b097812 */ /* 0x000fe200078ec0ff */
[----:B--2---:R2:W-:Y:S01]  /*c3a0*/  SHFL.IDX PT, R127, R25, R2, 0x1c1f ;  /* 0x001c1f02197f7589 */ /* 0x0045e200000e0000 */
[----:B------:R-:W-:Y:S01]  /*c3b0*/  SEL R191, R106, R107, P0 ;  /* 0x0000006b6abf7207 */ /* 0x000fe20000000000 */
[----:B------:R-:W-:Y:S01]  /*c3c0*/  IMAD.IADD R75, R75, 0x1, -R36 ;  /* 0x000000014b4b7824 */ /* 0x000fe200078e0a24 */
[----:B------:R-:W-:Y:S01]  /*c3d0*/  SEL R125, R107, R106, P0 ;  /* 0x0000006a6b7d7207 */ /* 0x000fe20000000000 */
[----:B------:R-:W-:Y:S01]  /*c3e0*/  SHFL.IDX PT, R131, R23, R2, 0x1c1f ;  /* 0x001c1f0217837589 */ /* 0x000fe200000e0000 */
[----:B------:R-:W-:Y:S01]  /*c3f0*/  LOP3.LUT P1, RZ, R18, 0x3, RZ, 0xc0, !PT ;  /* 0x0000000312ff7812 */ /* 0x000fe2000782c0ff */
[----:B------:R-:W-:-:S02]  /*c400*/  IMAD R11, R75, 0x8, R10 ;  /* 0x000000084b0b7824 */ /* 0x000fc400078e020a */
[----:B------:R-:W-:Y:S01]  /*c410*/  SHFL.IDX PT, R134, R21, R2, 0x1c1f ;  /* 0x001c1f0215867589 */ /* 0x000fe200000e0000 */
[----:B------:R-:W-:Y:S01]  /*c420*/  IMAD.IADD R9, R18, 0x1, -R9 ;  /* 0x0000000112097824 */ /* 0x000fe200078e0a09 */
[----:B--2---:R-:W-:Y:S01]  /*c430*/  LOP3.LUT R25, R2, 0x2, RZ, 0x3c, !PT ;  /* 0x0000000202197812 */ /* 0x004fe200078e3cff */
[C---:B-1----:R-:W-:Y:S01]  /*c440*/  IMAD R10, R12.reuse, 0x80, R10 ;  /* 0x000000800c0a7824 */ /* 0x042fe200078e020a */
[----:B------:R-:W-:Y:S01]  /*c450*/  SHFL.IDX PT, R135, R19, R2, 0x1c1f ;  /* 0x001c1f0213877589 */ /* 0x000fe200000e0000 */
[----:B------:R-:W-:Y:S02]  /*c460*/  IMAD R11, R12, 0x80, R11 ;  /* 0x000000800c0b7824 */ /* 0x000fe400078e020b */
[----:B------:R-:W-:Y:S01]  /*c470*/  IMAD.U32 R6, RZ, RZ, UR6 ;  /* 0x00000006ff067e24 */ /* 0x000fe2000f8e00ff */
[----:B------:R-:W1:Y:S01]  /*c480*/  SHFL.IDX PT, R23, R37, R25, 0x1c1f ;  /* 0x001c1f1925177589 */ /* 0x000e6200000e0000 */
[----:B------:R-:W-:Y:S01]  /*c490*/  IMAD.U32 R7, RZ, RZ, UR8 ;  /* 0x00000008ff077e24 */ /* 0x000fe2000f8e00ff */
[----:B------:R-:W-:Y:S01]  /*c4a0*/  ULDC.64 UR6, c[0x0][0xb48] ;  /* 0x0002d20000067ab9 */ /* 0x000fe20000000a00 */
[----:B------:R-:W-:Y:S01]  /*c4b0*/  ULDC.64 UR8, c[0x0][0xb28] ;  /* 0x0002ca0000087ab9 */ /* 0x000fe20000000a00 */
[----:B------:R-:W-:Y:S01]  /*c4c0*/  SHFL.IDX PT, R32, R32, R25, 0x1c1f ;  /* 0x001c1f1920207589 */ /* 0x000fe200000e0000 */
[----:B------:R-:W-:-:S03]  /*c4d0*/  IMAD.SHL.U32 R9, R9, 0x2, RZ ;  /* 0x0000000209097824 */ /* 0x000fc600078e00ff */
[----:B------:R-:W-:Y:S04]  /*c4e0*/  SHFL.IDX PT, R114, R61, R2, 0x1c1f ;  /* 0x001c1f023d727589 */ /* 0x000fe800000e0000 */
[----:B------:R-:W-:Y:S04]  /*c4f0*/  SHFL.IDX PT, R126, R27, R2, 0x1c1f ;  /* 0x001c1f021b7e7589 */ /* 0x000fe800000e0000 */
[----:B------:R-:W-:Y:S04]  /*c500*/  SHFL.IDX PT, R162, R53, R25, 0x1c1f ;  /* 0x001c1f1935a27589 */ /* 0x000fe800000e0000 */
[----:B------:R-:W-:Y:S04]  /*c510*/  SHFL.IDX PT, R61, R48, R25, 0x1c1f ;  /* 0x001c1f19303d7589 */ /* 0x000fe800000e0000 */
[----:B------:R-:W-:Y:S01]  /*c520*/  SHFL.IDX PT, R115, R57, R2, 0x1c1f ;  /* 0x001c1f0239737589 */ /* 0x000fe200000e0000 */
[----:B-1----:R-:W-:-:S02]  /*c530*/  SEL R21, R134, R23, P0 ;  /* 0x0000001786157207 */ /* 0x002fc40000000000 */
[----:B------:R-:W-:Y:S01]  /*c540*/  SEL R23, R23, R134, P0 ;  /* 0x0000008617177207 */ /* 0x000fe20000000000 */
[----:B------:R-:W-:Y:S04]  /*c550*/  SHFL.IDX PT, R68, R68, R25, 0x1c1f ;  /* 0x001c1f1944447589 */ /* 0x000fe800000e0000 */
[----:B------:R1:W-:Y:S04]  /*c560*/  SHFL.IDX PT, R53, R8, R25, 0x1c1f ;  /* 0x001c1f1908357589 */ /* 0x0003e800000e0000 */
[----:B------:R-:W-:Y:S04]  /*c570*/  SHFL.IDX PT, R119, R169, R2, 0x1c1f ;  /* 0x001c1f02a9777589 */ /* 0x000fe800000e0000 */
[----:B------:R-:W-:Y:S01]  /*c580*/  SHFL.IDX PT, R152, R31, R25, 0x1c1f ;  /* 0x001c1f191f987589 */ /* 0x000fe200000e0000 */
[----:B-1----:R-:W1:Y:S03]  /*c590*/  LDC R8, c[0x0][0xbe8] ;  /* 0x0002fa00ff087b82 */ /* 0x002e660000000800 */
[----:B------:R-:W-:Y:S04]  /*c5a0*/  SHFL.IDX PT, R139, R13, R2, 0x1c1f ;  /* 0x001c1f020d8b7589 */ /* 0x000fe800000e0000 */
[----:B------:R-:W-:Y:S04]  /*c5b0*/  SHFL.IDX PT, R24, R24, R25, 0x1c1f ;  /* 0x001c1f1918187589 */ /* 0x000fe800000e0000 */
[----:B------:R-:W-:Y:S04]  /*c5c0*/  SHFL.IDX PT, R168, R116, R25, 0x1c1f ;  /* 0x001c1f1974a87589 */ /* 0x000fe800000e0000 */
[----:B------:R-:W-:Y:S04]  /*c5d0*/  SHFL.IDX PT, R121, R121, R2, 0x1c1f ;  /* 0x001c1f0279797589 */ /* 0x000fe800000e0000 */
[----:B------:R-:W-:Y:S04]  /*c5e0*/  SHFL.IDX PT, R116, R34, R25, 0x1c1f ;  /* 0x001c1f1922747589 */ /* 0x000fe800000e0000 */
[----:B------:R-:W2:Y:S01]  /*c5f0*/  SHFL.IDX PT, R33, R33, R2, 0x1c1f ;  /* 0x001c1f0221217589 */ /* 0x000ea200000e0000 */
[----:B-1----:R-:W-:-:S03]  /*c600*/  ISETP.NE.AND P2, PT, R8, 0x1, PT ;  /* 0x000000010800780c */ /* 0x002fc60003f45270 */
[----:B------:R-:W-:Y:S04]  /*c610*/  SHFL.IDX PT, R35, R35, R2, 0x1c1f ;  /* 0x001c1f0223237589 */ /* 0x000fe800000e0000 */
[----:B------:R-:W1:Y:S04]  /*c620*/  SHFL.IDX PT, R164, R56, R25, 0x1c1f ;  /* 0x001c1f1938a47589 */ /* 0x000e6800000e0000 */
[----:B------:R-:W-:Y:S04]  /*c630*/  SHFL.IDX PT, R170, R112, R25, 0x1c1f ;  /* 0x001c1f1970aa7589 */ /* 0x000fe800000e0000 */
[----:B------:R-:W-:Y:S04]  /*c640*/  SHFL.IDX PT, R123, R41, R2, 0x1c1f ;  /* 0x001c1f02297b7589 */ /* 0x000fe800000e0000 */
[----:B------:R-:W-:Y:S04]  /*c650*/  SHFL.IDX PT, R105, R65, R2, 0x1c1f ;  /* 0x001c1f0241697589 */ /* 0x000fe800000e0000 */
[----:B------:R-:W-:Y:S01]  /*c660*/  SHFL.IDX PT, R117, R117, R2, 0x1c1f ;  /* 0x001c1f0275757589 */ /* 0x000fe200000e0000 */
[----:B--2---:R-:W-:-:S03]  /*c670*/  SEL R31, R162, R33, P0 ;  /* 0x00000021a21f7207 */ /* 0x004fc60000000000 */
[----:B------:R-:W2:Y:S04]  /*c680*/  SHFL.IDX PT, R60, R60, R25, 0x1c1f ;  /* 0x001c1f193c3c7589 */ /* 0x000ea800000e0000 */
[----:B------:R3:W-:Y:S01]  /*c690*/  SHFL.IDX PT, R112, R16, R25, 0x1c1f ;  /* 0x001c1f1910707589 */ /* 0x0007e200000e0000 */
[----:B-1----:R-:W-:-:S03]  /*c6a0*/  SEL R34, R164, R35, P0 ;  /* 0x00000023a4227207 */ /* 0x002fc60000000000 */
[----:B------:R-:W-:Y:S04]  /*c6b0*/  SHFL.IDX PT, R122, R49, R2, 0x1c1f ;  /* 0x001c1f02317a7589 */ /* 0x000fe800000e0000 */
[----:B------:R-:W-:Y:S01]  /*c6c0*/  SHFL.IDX PT, R79, R93, R2, 0x1c1f ;  /* 0x001c1f025d4f7589 */ /* 0x000fe200000e0000 */
[----:B---3--:R-:W-:-:S03]  /*c6d0*/  SEL R16, R139, R24, P0 ;  /* 0x000000188b107207 */ /* 0x008fc60000000000 */
        /* <DEDUP_REMOVED lines=8> */
[----:B------:R1:W-:Y:S04]  /*c760*/  SHFL.IDX PT, R124, R14, R25, 0x1c1f ;  /* 0x001c1f190e7c7589 */ /* 0x0003e800000e0000 */
[----:B------:R-:W-:Y:S04]  /*c770*/  SHFL.IDX PT, R103, R43, R2, 0x1c1f ;  /* 0x001c1f022b677589 */ /* 0x000fe800000e0000 */
[----:B------:R-:W-:Y:S01]  /*c780*/  SHFL.IDX PT, R167, R144, R25, 0x1c1f ;  /* 0x001c1f1990a77589 */ /* 0x000fe200000e0000 */
[----:B-1----:R-:W-:-:S03]  /*c790*/  SEL R14, R24, R139, P0 ;  /* 0x0000008b180e7207 */ /* 0x002fc60000000000 */
[----:B------:R1:W-:Y:S04]  /*c7a0*/  SHFL.IDX PT, R96, R22, R25, 0x1c1f ;  /* 0x001c1f1916607589 */ /* 0x0003e800000e0000 */
[----:B------:R-:W-:Y:S04]  /*c7b0*/  SHFL.IDX PT, R91, R173, R2, 0x1c1f ;  /* 0x001c1f02ad5b7589 */ /* 0x000fe800000e0000 */
[----:B------:R3:W-:Y:S01]  /*c7c0*/  SHFL.IDX PT, R144, R28, R25, 0x1c1f ;  /* 0x001c1f191c907589 */ /* 0x0007e200000e0000 */
[----:B-1----:R-:W-:-:S03]  /*c7d0*/  SEL R22, R32, R135, P0 ;  /* 0x0000008720167207 */ /* 0x002fc60000000000 */
[----:B------:R-:W-:Y:S04]  /*c7e0*/  SHFL.IDX PT, R99, R157, R2, 0x1c1f ;  /* 0x001c1f029d637589 */ /* 0x000fe800000e0000 */
[----:B------:R-:W-:Y:S01]  /*c7f0*/  SHFL.IDX PT, R13, R143, R2, 0x1c1f ;  /* 0x001c1f028f0d7589 */ /* 0x000fe200000e0000 */
[----:B---3--:R-:W-:-:S03]  /*c800*/  SEL R28, R126, R61, P0 ;  /* 0x0000003d7e1c7207 */ /* 0x008fc60000000000 */
[----:B------:R-:W1:Y:S04]  /*c810*/  SHFL.IDX PT, R150, R150, R25, 0x1c1f ;  /* 0x001c1f1996967589 */ /* 0x000e6800000e0000 */
[----:B------:R3:W-:Y:S04]  /*c820*/  SHFL.IDX PT, R157, R20, R25, 0x1c1f ;  /* 0x001c1f19149d7589 */ /* 0x0007e800000e0000 */
[----:B------:R-:W-:Y:S04]  /*c830*/  SHFL.IDX PT, R82, R97, R2, 0x1c1f ;  /* 0x001c1f0261527589 */ /* 0x000fe800000e0000 */
[----:B------:R-:W-:Y:S01]  /*c840*/  SHFL.IDX PT, R166, R84, R25, 0x1c1f ;  /* 0x001c1f1954a67589 */ /* 0x000fe200000e0000 */
[----:B---3--:R-:W-:-:S02]  /*c850*/  SEL R20, R135, R32, P0 ;  /* 0x0000002087147207 */ /* 0x008fc40000000000 */
[----:B------:R-:W3:Y:S01]  /*c860*/  LDC.64 R134, c[0x0][0xbd8] ;  /* 0x0002f600ff867b82 */ /* 0x000ee20000000a00 */
[----:B------:R-:W-:Y:S01]  /*c870*/  SHFL.IDX PT, R95, R155, R2, 0x1c1f ;  /* 0x001c1f029b5f7589 */ /* 0x000fe200000e0000 */
[----:B------:R-:W-:Y:S02]  /*c880*/  SEL R32, R35, R164, P0 ;  /* 0x000000a423207207 */ /* 0x000fe40000000000 */
[----:B--2---:R-:W-:Y:S01]  /*c890*/  SEL R35, R60, R123, P0 ;  /* 0x0000007b3c237207 */ /* 0x004fe20000000000 */
[----:B------:R-:W-:Y:S01]  /*c8a0*/  SHFL.IDX PT, R97, R171, R2, 0x1c1f ;  /* 0x001c1f02ab617589 */ /* 0x000fe200000e0000 */
[----:B-1----:R-:W-:-:S03]  /*c8b0*/  SEL R19, R13, R150, P0 ;  /* 0x000000960d137207 */ /* 0x002fc60000000000 */
[----:B------:R-:W-:Y:S01]  /*c8c0*/  SHFL.IDX PT, R158, R45, R25, 0x1c1f ;  /* 0x001c1f192d9e7589 */ /* 0x000fe200000e0000 */
[----:B------:R-:W-:Y:S02]  /*c8d0*/  SEL R13, R150, R13, P0 ;  /* 0x0000000d960d7207 */ /* 0x000fe40000000000 */
[----:B------:R-:W1:Y:S01]  /*c8e0*/  @P2 LDC R150, c[0x0][0xbf0] ;  /* 0x0002fc00ff962b82 */ /* 0x000e620000000800 */
[----:B------:R-:W2:Y:S04]  /*c8f0*/  SHFL.IDX PT, R160, R40, R25, 0x1c1f ;  /* 0x001c1f1928a07589 */ /* 0x000ea800000e0000 */
[----:B------:R-:W-:Y:S04]  /*c900*/  SHFL.IDX PT, R176, R128, R25, 0x1c1f ;  /* 0x001c1f1980b07589 */ /* 0x000fe800000e0000 */
[----:B------:R4:W5:Y:S04]  /*c910*/  SHFL.IDX PT, R84, R30, R25, 0x1c1f ;  /* 0x001c1f191e547589 */ /* 0x00096800000e0000 */
[----:B------:R-:W-:Y:S04]  /*c920*/  SHFL.IDX PT, R78, R85, R2, 0x1c1f ;  /* 0x001c1f02554e7589 */ /* 0x000fe800000e0000 */
[----:B------:R-:W-:Y:S01]  /*c930*/  SHFL.IDX PT, R90, R175, R2, 0x1c1f ;  /* 0x001c1f02af5a7589 */ /* 0x000fe200000e0000 */
[----:B----4-:R-:W-:-:S03]  /*c940*/  SEL R30, R61, R126, P0 ;  /* 0x0000007e3d1e7207 */ /* 0x010fc60000000000 */
[----:B------:R-:W-:Y:S01]  /*c950*/  SHFL.IDX PT, R154, R140, R25, 0x1c1f ;  /* 0x001c1f198c9a7589 */ /* 0x000fe200000e0000 */
[----:B------:R-:W-:Y:S02]  /*c960*/  SEL R61, R115, R68, P0 ;  /* 0x00000044733d7207 */ /* 0x000fe40000000000 */
[----:B------:R-:W-:Y:S01]  /*c970*/  SEL R126, R144, R91, P0 ;  /* 0x0000005b907e7207 */ /* 0x000fe20000000000 */
[----:B------:R4:W-:Y:S01]  /*c980*/  SHFL.IDX PT, R155, R62, R25, 0x1c1f ;  /* 0x001c1f193e9b7589 */ /* 0x0009e200000e0000 */
[----:B--2---:R-:W-:Y:S02]  /*c990*/  SEL R24, R131, R160, P0 ;  /* 0x000000a083187207 */ /* 0x004fe40000000000 */
[----:B------:R-:W-:Y:S01]  /*c9a0*/  SEL R27, R158, R127, P0 ;  /* 0x0000007f9e1b7207 */ /* 0x000fe20000000000 */
[----:B------:R2:W-:Y:S04]  /*c9b0*/  SHFL.IDX PT, R128, R63, R25, 0x1c1f ;  /* 0x001c1f193f807589 */ /* 0x0005e800000e0000 */
[----:B------:R-:W-:Y:S01]  /*c9c0*/  SHFL.IDX PT, R85, R177, R2, 0x1c1f ;  /* 0x001c1f02b1557589 */ /* 0x000fe200000e0000 */
[----:B----4-:R-:W-:-:S03]  /*c9d0*/  SEL R62, R65, R122, P0 ;  /* 0x0000007a413e7207 */ /* 0x010fc60000000000 */
[----:B------:R-:W-:Y:S01]  /*c9e0*/  SHFL.IDX PT, R140, R66, R25, 0x1c1f ;  /* 0x001c1f19428c7589 */ /* 0x000fe200000e0000 */
[----:B--2---:R-:W-:-:S03]  /*c9f0*/  SEL R63, R68, R115, P0 ;  /* 0x00000073443f7207 */ /* 0x004fc60000000000 */
[----:B------:R-:W-:Y:S01]  /*ca00*/  SHFL.IDX PT, R59, R59, R2, 0x1c1f ;  /* 0x001c1f023b3b7589 */ /* 0x000fe200000e0000 */
[----:B------:R-:W-:Y:S02]  /*ca10*/  SEL R115, R119, R152, P0 ;  /* 0x0000009877737207 */ /* 0x000fe40000000000 */
[----:B------:R-:W-:Y:S01]  /*ca20*/  SEL R119, R152, R119, P0 ;  /* 0x0000007798777207 */ /* 0x000fe20000000000 */
[----:B------:R-:W-:Y:S01]  /*ca30*/  SHFL.IDX PT, R165, R136, R25, 0x1c1f ;  /* 0x001c1f1988a57589 */ /* 0x000fe200000e0000 */
[----:B------:R-:W0:Y:S03]  /*ca40*/  LDC R152, c[0x0][0xc50] ;  /* 0x00031400ff987b82 */ /* 0x000e260000000800 */
[----:B------:R-:W2:Y:S04]  /*ca50*/  SHFL.IDX PT, R48, R70, R25, 0x1c1f ;  /* 0x001c1f1946307589 */ /* 0x000ea800000e0000 */
[----:B------:R-:W-:Y:S04]  /*ca60*/  SHFL.IDX PT, R87, R153, R2, 0x1c1f ;  /* 0x001c1f0299577589 */ /* 0x000fe800000e0000 */
[----:B------:R-:W-:Y:S04]  /*ca70*/  SHFL.IDX PT, R49, R179, R2, 0x1c1f ;  /* 0x001c1f02b3317589 */ /* 0x000fe800000e0000 */
[----:B------:R-:W-:Y:S04]  /*ca80*/  SHFL.IDX PT, R136, R74, R25, 0x1c1f ;  /* 0x001c1f194a887589 */ /* 0x000fe800000e0000 */
[----:B------:R-:W-:Y:S04]  /*ca90*/  SHFL.IDX PT, R50, R181, R2, 0x1c1f ;  /* 0x001c1f02b5327589 */ /* 0x000fe800000e0000 */
[----:B------:R-:W-:Y:S04]  /*caa0*/  SHFL.IDX PT, R153, R67, R25, 0x1c1f ;  /* 0x001c1f1943997589 */ /* 0x000fe800000e0000 */
[----:B------:R4:W-:Y:S04]  /*cab0*/  SHFL.IDX PT, R37, R138, R25, 0x1c1f ;  /* 0x001c1f198a257589 */ /* 0x0009e800000e0000 */
[----:B------:R-:W-:Y:S04]  /*cac0*/  SHFL.IDX PT, R110, R163, R2, 0x1c1f ;  /* 0x001c1f02a36e7589 */ /* 0x000fe800000e0000 */
[----:B------:R5:W-:Y:S01]  /*cad0*/  SHFL.IDX PT, R163, R120, R25, 0x1c1f ;  /* 0x001c1f1978a37589 */ /* 0x000be200000e0000 */
[----:B----4-:R-:W4:Y:S03]  /*cae0*/  LDC.64 R138, c[0x0][0xb40] ;  /* 0x0002d000ff8a7b82 */ /* 0x010f260000000a00 */
[----:B------:R3:W-:Y:S04]  /*caf0*/  SHFL.IDX PT, R156, R29, R25, 0x1c1f ;  /* 0x001c1f191d9c7589 */ /* 0x0007e800000e0000 */
[----:B------:R1:W-:Y:S01]  /*cb00*/  SHFL.IDX PT, R56, R109, R25, 0x1c1f ;  /* 0x001c1f196d387589 */ /* 0x0003e200000e0000 */
[----:B-----5:R-:W-:-:S02]  /*cb10*/  SEL R120, R121, R116, P0 ;  /* 0x0000007479787207 */ /* 0x020fc40000000000 */
[----:B------:R-:W-:Y:S01]  /*cb20*/  SEL R116, R116, R121, P0 ;  /* 0x0000007974747207 */ /* 0x000fe20000000000 */
[----:B------:R-:W5:Y:S01]  /*cb30*/  SHFL.IDX PT, R102, R47, R2, 0x1c1f ;  /* 0x001c1f022f667589 */ /* 0x000f6200000e0000 */
[----:B---3--:R-:W-:Y:S02]  /*cb40*/  SEL R29, R33, R162, P0 ;  /* 0x000000a2211d7207 */ /* 0x008fe40000000000 */
[----:B------:R-:W-:Y:S01]  /*cb50*/  SEL R33, R123, R60, P0 ;  /* 0x0000003c7b217207 */ /* 0x000fe20000000000 */
[----:B------:R3:W-:Y:S01]  /*cb60*/  SHFL.IDX PT, R45, R142, R25, 0x1c1f ;  /* 0x001c1f198e2d7589 */ /* 0x0007e200000e0000 */
[----:B------:R-:W-:Y:S02]  /*cb70*/  SEL R121, R117, R112, P0 ;  /* 0x0000007075797207 */ /* 0x000fe40000000000 */
[----:B------:R-:W-:Y:S01]  /*cb80*/  SEL R60, R122, R65, P0 ;  /* 0x000000417a3c7207 */ /* 0x000fe20000000000 */
[----:B------:R-:W-:Y:S01]  /*cb90*/  SHFL.IDX PT, R12, R17, R2, 0x1c1f ;  /* 0x001c1f02110c7589 */ /* 0x000fe200000e0000 */
[----:B-1----:R-:W-:-:S02]  /*cba0*/  SEL R109, R111, R148, P0 ;  /* 0x000000946f6d7207 */ /* 0x002fc40000000000 */
[----:B------:R-:W-:Y:S01]  /*cbb0*/  SEL R117, R112, R117, P0 ;  /* 0x0000007570757207 */ /* 0x000fe20000000000 */
[----:B------:R-:W1:Y:S01]  /*cbc0*/  SHFL.IDX PT, R15, R15, R2, 0x1c1f ;  /* 0x001c1f020f0f7589 */ /* 0x000e6200000e0000 */
[----:B------:R-:W-:Y:S01]  /*cbd0*/  SEL R111, R148, R111, P0 ;  /* 0x0000006f946f7207 */ /* 0x000fe20000000000 */
[----:B---3--:R-:W-:Y:S01]  /*cbe0*/  IMAD R142, R134, UR37, RZ ;  /* 0x00000025868e7c24 */ /* 0x008fe2000f8e02ff */
[----:B------:R-:W-:Y:S01]  /*cbf0*/  SEL R112, R113, R124, P0 ;  /* 0x0000007c71707207 */ /* 0x000fe20000000000 */
[----:B------:R-:W3:Y:S01]  /*cc00*/  @P2 LDC R148, c[0x0][0xbec] ;  /* 0x0002fb00ff942b82 */ /* 0x000ee20000000800 */
[----:B------:R-:W-:Y:S01]  /*cc10*/  SEL R122, R124, R113, P0 ;  /* 0x000000717c7a7207 */ /* 0x000fe20000000000 */
[----:B------:R-:W-:Y:S01]  /*cc20*/  SHFL.IDX PT, R69, R69, R2, 0x1c1f ;  /* 0x001c1f0245457589 */ /* 0x000fe200000e0000 */
[----:B------:R-:W-:Y:S01]  /*cc30*/  SEL R113, R103, R96, P0 ;  /* 0x0000006067717207 */ /* 0x000fe20000000000 */
[----:B----4-:R-:W-:Y:S01]  /*cc40*/  IMAD.WIDE.U32 R6, R138, UR36, R6 ;  /* 0x000000248a067c25 */ /* 0x010fe2000f8e0006 */
[----:B------:R-:W-:Y:S01]  /*cc50*/  SEL R123, R96, R103, P0 ;  /* 0x00000067607b7207 */ /* 0x000fe20000000000 */
[----:B------:R-:W-:Y:S01]  /*cc60*/  SHFL.IDX PT, R73, R73, R2, 0x1c1f ;  /* 0x001c1f0249497589 */ /* 0x000fe200000e0000 */
[----:B------:R-:W-:-:S02]  /*cc70*/  SEL R96, R91, R144, P0 ;  /* 0x000000905b607207 */ /* 0x000fc40000000000 */
[----:B------:R-:W4:Y:S01]  /*cc80*/  @P2 LDC R144, c[0x0][0xbec] ;  /* 0x0002fb00ff902b82 */ /* 0x000f220000000800 */
[----:B------:R-:W-:Y:S01]  /*cc90*/  SHFL.IDX PT, R77, R77, R2, 0x1c1f ;  /* 0x001c1f024d4d7589 */ /* 0x000fe200000e0000 */
[----:B------:R-:W-:Y:S02]  /*cca0*/  SEL R103, R84, R97, P0 ;  /* 0x0000006154677207 */ /* 0x000fe40000000000 */
[----:B--2---:R-:W-:Y:S01]  /*ccb0*/  SEL R91, R48, R59, P0 ;  /* 0x0000003b305b7207 */ /* 0x004fe20000000000 */
[----:B------:R-:W-:Y:S01]  /*ccc0*/  SHFL.IDX PT, R75, R81, R2, 0x1c1f ;  /* 0x001c1f02514b7589 */ /* 0x000fe200000e0000 */
[----:B-----5:R-:W-:Y:S02]  /*ccd0*/  SEL R124, R102, R157, P0 ;  /* 0x0000009d667c7207 */ /* 0x020fe40000000000 */
[----:B------:R-:W-:Y:S01]  /*cce0*/  SEL R102, R157, R102, P0 ;  /* 0x000000669d667207 */ /* 0x000fe20000000000 */
[----:B------:R-:W-:Y:S01]  /*ccf0*/  SHFL.IDX PT, R83, R147, R2, 0x1c1f ;  /* 0x001c1f0293537589 */ /* 0x000fe200000e0000 */
[----:B-1----:R-:W-:-:S03]  /*cd00*/  SEL R17, R15, R156, P0 ;  /* 0x0000009c0f117207 */ /* 0x002fc60000000000 */
[----:B------:R-:W-:Y:S01]  /*cd10*/  SHFL.IDX PT, R89, R89, R2, 0x1c1f ;  /* 0x001c1f0259597589 */ /* 0x000fe200000e0000 */
[----:B------:R-:W-:-:S03]  /*cd20*/  SEL R15, R156, R15, P0 ;  /* 0x0000000f9c0f7207 */ /* 0x000fc60000000000 */
[----:B------:R-:W-:Y:S04]  /*cd30*/  SHFL.IDX PT, R101, R101, R2, 0x1c1f ;  /* 0x001c1f0265657589 */ /* 0x000fe800000e0000 */
[----:B------:R-:W-:Y:S01]  /*cd40*/  SHFL.IDX PT, R106, R159, R2, 0x1c1f ;  /* 0x001c1f029f6a7589 */ /* 0x000fe200000e0000 */
[----:B----4-:R-:W-:-:S03]  /*cd50*/  @P2 IMAD.HI.U32 R144, R11, R144, RZ ;  /* 0x000000900b902227 */ /* 0x010fc600078e00ff */
        /* <DEDUP_REMOVED lines=19> */
[----:B------:R-:W2:Y:S04]  /*ce90*/  SHFL.IDX PT, R76, R76, R25, 0x1c1f ;  /* 0x001c1f194c4c7589 */ /* 0x000ea800000e0000 */
[----:B------:R-:W4:Y:S01]  /*cea0*/  SHFL.IDX PT, R81, R72, R25, 0x1c1f ;  /* 0x001c1f1948517589 */ /* 0x000f2200000e0000 */
[----:B-1----:R-:W1:Y:S03]  /*ceb0*/  @P2 LDC R141, c[0x0][0xbf0] ;  /* 0x0002fc00ff8d2b82 */ /* 0x002e660000000800 */
[----:B------:R-:W5:Y:S04]  /*cec0*/  SHFL.IDX PT, R80, R80, R25, 0x1c1f ;  /* 0x001c1f1950507589 */ /* 0x000f6800000e0000 */
[----:B------:R-:W-:Y:S04]  /*ced0*/  SHFL.IDX PT, R92, R92, R25, 0x1c1f ;  /* 0x001c1f195c5c7589 */ /* 0x000fe800000e0000 */
[----:B------:R-:W0:Y:S04]  /*cee0*/  SHFL.IDX PT, R88, R88, R25, 0x1c1f ;  /* 0x001c1f1958587589 */ /* 0x000e2800000e0000 */
[----:B------:R-:W3:Y:S04]  /*cef0*/  SHFL.IDX PT, R100, R100, R25, 0x1c1f ;  /* 0x001c1f1964647589 */ /* 0x000ee800000e0000 */
[----:B------:R-:W1:Y:S01]  /*cf00*/  SHFL.IDX PT, R108, R108, R25, 0x1c1f ;  /* 0x001c1f196c6c7589 */ /* 0x000e6200000e0000 */
[----:B--2---:R-:W-:-:S02]  /*cf10*/  SEL R65, R105, R76, P0 ;  /* 0x0000004c69417207 */ /* 0x004fc40000000000 */
[----:B------:R-:W-:Y:S01]  /*cf20*/  SEL R67, R76, R105, P0 ;  /* 0x000000694c437207 */ /* 0x000fe20000000000 */
[----:B------:R-:W2:Y:S01]  /*cf30*/  SHFL.IDX PT, R161, R104, R25, 0x1c1f ;  /* 0x001c1f1968a17589 */ /* 0x000ea200000e0000 */
[----:B----4-:R-:W-:Y:S02]  /*cf40*/  SEL R64, R114, R81, P0 ;  /* 0x0000005172407207 */ /* 0x010fe40000000000 */
[----:B------:R-:W-:Y:S01]  /*cf50*/  SEL R66, R81, R114, P0 ;  /* 0x0000007251427207 */ /* 0x000fe20000000000 */
[----:B------:R4:W2:Y:S01]  /*cf60*/  SHFL.IDX PT, R159, R26, R25, 0x1c1f ;  /* 0x001c1f191a9f7589 */ /* 0x0008a200000e0000 */
[----:B-----5:R-:W-:Y:S02]  /*cf70*/  SEL R68, R69, R80, P0 ;  /* 0x0000005045447207 */ /* 0x020fe40000000000 */
[----:B------:R-:W-:Y:S01]  /*cf80*/  SEL R70, R80, R69, P0 ;  /* 0x0000004550467207 */ /* 0x000fe20000000000 */
[----:B------:R-:W-:Y:S01]  /*cf90*/  SHFL.IDX PT, R147, R86, R25, 0x1c1f ;  /* 0x001c1f1956937589 */ /* 0x000fe200000e0000 */
[----:B------:R-:W-:-:S02]  /*cfa0*/  SEL R69, R73, R166, P0 ;  /* 0x000000a649457207 */ /* 0x000fc40000000000 */
[----:B------:R-:W-:Y:S01]  /*cfb0*/  SEL R76, R78, R93, P0 ;  /* 0x0000005d4e4c7207 */ /* 0x000fe20000000000 */
[----:B------:R5:W2:Y:S01]  /*cfc0*/  SHFL.IDX PT, R151, R71, R25, 0x1c1f ;  /* 0x001c1f1947977589 */ /* 0x000aa200000e0000 */
[----:B0-----:R-:W-:Y:S02]  /*cfd0*/  SEL R72, R77, R88, P0 ;  /* 0x000000584d487207 */ /* 0x001fe40000000000 */
[----:B----4-:R-:W-:Y:S01]  /*cfe0*/  SEL R26, R160, R131, P0 ;  /* 0x00000083a01a7207 */ /* 0x010fe20000000000 */
[----:B------:R0:W-:Y:S01]  /*cff0*/  SHFL.IDX PT, R143, R129, R25, 0x1c1f ;  /* 0x001c1f19818f7589 */ /* 0x0001e200000e0000 */
[----:B------:R-:W-:Y:S01]  /*d000*/  IMAD R131, RZ, RZ, -UR42 ;  /* 0x8000002aff837e24 */ /* 0x000fe2000f8e02ff */
[----:B------:R-:W-:Y:S02]  /*d010*/  SEL R74, R88, R77, P0 ;  /* 0x0000004d584a7207 */ /* 0x000fe40000000000 */
[----:B------:R-:W4:Y:S01]  /*d020*/  SHFL.IDX PT, R132, R98, R25, 0x1c1f ;  /* 0x001c1f1962847589 */ /* 0x000f2200000e0000 */
[----:B------:R-:W-:Y:S01]  /*d030*/  IMAD R152, R152, R131, UR4 ;  /* 0x0000000498987e24 */ /* 0x000fe2000f8e0283 */
[----:B------:R-:W-:Y:S01]  /*d040*/  ULDC.64 UR4, c[0x0][0xbe0] ;  /* 0x0002f80000047ab9 */ /* 0x000fe20000000a00 */
[----:B-----5:R-:W-:Y:S01]  /*d050*/  SEL R71, R166, R73, P0 ;  /* 0x00000049a6477207 */ /* 0x020fe20000000000 */
[----:B------:R-:W-:Y:S01]  /*d060*/  SHFL.IDX PT, R137, R137, R25, 0x1c1f ;  /* 0x001c1f1989897589 */ /* 0x000fe200000e0000 */
[----:B---3--:R-:W-:Y:S01]  /*d070*/  SEL R77, R79, R100, P0 ;  /* 0x000000644f4d7207 */ /* 0x008fe20000000000 */
[----:B0-----:R-:W-:Y:S01]  /*d080*/  IMAD R129, R135, UR36, R142 ;  /* 0x0000002487817c24 */ /* 0x001fe2000f8e028e */
[----:B------:R-:W-:Y:S01]  /*d090*/  SHF.R.S32.HI R131, RZ, 0x1f, R152 ;  /* 0x0000001fff837819 */ /* 0x000fe20000011498 */
[----:B------:R0:W-:Y:S01]  /*d0a0*/  SHFL.IDX PT, R2, R125, R25, 0x1c1f ;  /* 0x001c1f197d027589 */ /* 0x0001e200000e0000 */
[----:B------:R-:W-:Y:S01]  /*d0b0*/  IMAD.WIDE.U32 R134, R134, UR36, R4 ;  /* 0x0000002486867c25 */ /* 0x000fe2000f8e0004 */
[----:B------:R-:W-:-:S02]  /*d0c0*/  SEL R4, R49, R136, P0 ;  /* 0x0000008831047207 */ /* 0x000fc40000000000 */
[----:B------:R-:W-:Y:S01]  /*d0d0*/  SHFL.IDX PT, R133, R133, R25, 0x1c1f ;  /* 0x001c1f1985857589 */ /* 0x000fe200000e0000 */
[----:B------:R-:W-:Y:S01]  /*d0e0*/  SEL R5, R50, R153, P0 ;  /* 0x0000009932057207 */ /* 0x000fe20000000000 */
[----:B------:R-:W-:Y:S01]  /*d0f0*/  IMAD.IADD R135, R135, 0x1, R129 ;  /* 0x0000000187877824 */ /* 0x000fe200078e0281 */
[----:B------:R-:W-:Y:S01]  /*d100*/  SEL R73, R75, R92, P0 ;  /* 0x0000005c4b497207 */ /* 0x000fe20000000000 */
[----:B------:R-:W-:Y:S01]  /*d110*/  SHFL.IDX PT, R146, R146, R25, 0x1c1f ;  /* 0x001c1f1992927589 */ /* 0x000fe200000e0000 */
[----:B------:R-:W-:Y:S01]  /*d120*/  @P2 IMAD.HI.U32 R129, R11, R148, RZ ;  /* 0x000000940b812227 */ /* 0x000fe200078e00ff */
[----:B0-----:R-:W-:Y:S02]  /*d130*/  SEL R125, R97, R84, P0 ;  /* 0x00000054617d7207 */ /* 0x001fe40000000000 */
[----:B------:R-:W-:Y:S01]  /*d140*/  SHFL.IDX PT, R145, R145, R25, 0x1c1f ;  /* 0x001c1f1991917589 */ /* 0x000fe200000e0000 */
[----:B------:R-:W-:Y:S02]  /*d150*/  SEL R97, R90, R155, P0 ;  /* 0x0000009b5a617207 */ /* 0x000fe40000000000 */
[----:B------:R-:W-:Y:S01]  /*d160*/  SEL R84, R85, R140, P0 ;  /* 0x0000008c55547207 */ /* 0x000fe20000000000 */
[----:B------:R-:W-:Y:S01]  /*d170*/  SHFL.IDX PT, R149, R149, R25, 0x1c1f ;  /* 0x001c1f1995957589 */ /* 0x000fe200000e0000 */
[----:B------:R-:W-:-:S02]  /*d180*/  SEL R79, R100, R79, P0 ;  /* 0x0000004f644f7207 */ /* 0x000fc40000000000 */
[----:B-1----:R-:W-:Y:S01]  /*d190*/  SEL R81, R83, R108, P0 ;  /* 0x0000006c53517207 */ /* 0x002fe20000000000 */
[----:B------:R0:W-:Y:S01]  /*d1a0*/  SHFL.IDX PT, R130, R130, R25, 0x1c1f ;  /* 0x001c1f1982827589 */ /* 0x0001e200000e0000 */
[----:B------:R-:W-:Y:S02]  /*d1b0*/  SEL R75, R92, R75, P0 ;  /* 0x0000004b5c4b7207 */ /* 0x000fe40000000000 */
[----:B------:R-:W-:Y:S02]  /*d1c0*/  SEL R78, R93, R78, P0 ;  /* 0x0000004e5d4e7207 */ /* 0x000fe40000000000 */
[----:B------:R-:W-:Y:S02]  /*d1d0*/  SEL R83, R108, R83, P0 ;  /* 0x000000536c537207 */ /* 0x000fe40000000000 */
[----:B------:R-:W-:Y:S02]  /*d1e0*/  SEL R86, R87, R170, P0 ;  /* 0x000000aa57567207 */ /* 0x000fe40000000000 */
[----:B------:R-:W-:-:S02]  /*d1f0*/  SEL R88, R170, R87, P0 ;  /* 0x00000057aa587207 */ /* 0x000fc40000000000 */
[----:B0-----:R-:W-:Y:S02]  /*d200*/  SEL R25, R127, R158, P0 ;  /* 0x0000009e7f197207 */ /* 0x001fe40000000000 */
[----:B------:R-:W-:Y:S02]  /*d210*/  SEL R127, R155, R90, P0 ;  /* 0x0000005a9b7f7207 */ /* 0x000fe40000000000 */
[----:B------:R-:W-:Y:S02]  /*d220*/  SEL R90, R140, R85, P0 ;  /* 0x000000558c5a7207 */ /* 0x000fe40000000000 */
[----:B------:R-:W-:Y:S01]  /*d230*/  SEL R85, R59, R48, P0 ;  /* 0x000000303b557207 */ /* 0x000fe20000000000 */
[----:B------:R-:W-:Y:S01]  /*d240*/  IMAD.MOV.U32 R59, RZ, RZ, R11 ;  /* 0x000000ffff3b7224 */ /* 0x000fe200078e000b */
[----:B------:R-:W-:Y:S02]  /*d250*/  SEL R48, R136, R49, P0 ;  /* 0x0000003188307207 */ /* 0x000fe40000000000 */
[----:B------:R-:W-:Y:S01]  /*d260*/  SEL R49, R153, R50, P0 ;  /* 0x0000003299317207 */ /* 0x000fe20000000000 */
[----:B------:R-:W-:Y:S01]  /*d270*/  IMAD R50, R138, UR37, RZ ;  /* 0x000000258a327c24 */ /* 0x000fe2000f8e02ff */
[----:B------:R-:W-:Y:S01]  /*d280*/  @P2 SHF.R.U32.HI R59, RZ, R150, R129 ;  /* 0x00000096ff3b2219 */ /* 0x000fe20000011681 */
[----:B------:R-:W-:Y:S01]  /*d290*/  IMAD.MOV.U32 R138, RZ, RZ, R6 ;  /* 0x000000ffff8a7224 */ /* 0x000fe200078e0006 */
[----:B------:R-:W-:Y:S01]  /*d2a0*/  SEL R98, R99, R176, P0 ;  /* 0x000000b063627207 */ /* 0x000fe20000000000 */
[----:B------:R-:W-:Y:S01]  /*d2b0*/  IMAD R139, R139, UR36, R50 ;  /* 0x000000248b8b7c24 */ /* 0x000fe2000f8e0232 */
[----:B------:R-:W-:Y:S01]  /*d2c0*/  SEL R100, R176, R99, P0 ;  /* 0x00000063b0647207 */ /* 0x000fe20000000000 */
[----:B------:R-:W-:Y:S01]  /*d2d0*/  IMAD.MOV.U32 R129, RZ, RZ, R11 ;  /* 0x000000ffff817224 */ /* 0x000fe200078e000b */
[----:B------:R-:W-:Y:S01]  /*d2e0*/  @P2 SHF.R.U32.HI R129, RZ, R141, R144 ;  /* 0x0000008dff812219 */ /* 0x000fe20000011690 */
[----:B------:R-:W-:Y:S01]  /*d2f0*/  IMAD.IADD R139, R7, 0x1, R139 ;  /* 0x00000001078b7824 */ /* 0x000fe200078e028b */
[----:B--2---:R-:W-:Y:S01]  /*d300*/  SEL R80, R82, R161, P0 ;  /* 0x000000a152507207 */ /* 0x004fe20000000000 */
[----:B------:R-:W-:Y:S01]  /*d310*/  IMAD R7, R131, UR4, RZ ;  /* 0x0000000483077c24 */ /* 0x000fe2000f8e02ff */
[----:B------:R-:W-:Y:S01]  /*d320*/  SEL R87, R89, R168, P0 ;  /* 0x000000a859577207 */ /* 0x000fe20000000000 */
[----:B------:R-:W-:Y:S01]  /*d330*/  IMAD R131, R131, UR6, RZ ;  /* 0x0000000683837c24 */ /* 0x000fe2000f8e02ff */
[----:B------:R-:W-:Y:S01]  /*d340*/  SEL R92, R94, R163, P0 ;  /* 0x000000a35e5c7207 */ /* 0x000fe20000000000 */
[C---:B------:R-:W-:Y:S01]  /*d350*/  IMAD R50, R152.reuse, UR5, R7 ;  /* 0x0000000598327c24 */ /* 0x040fe2000f8e0207 */
[----:B------:R-:W-:Y:S01]  /*d360*/  SEL R93, R95, R172, P0 ;  /* 0x000000ac5f5d7207 */ /* 0x000fe20000000000 */
[----:B------:R-:W-:Y:S01]  /*d370*/  IMAD.WIDE.U32 R6, R152, UR4, R134 ;  /* 0x0000000498067c25 */ /* 0x000fe2000f8e0086 */
[----:B------:R-:W-:Y:S01]  /*d380*/  ULDC.64 UR4, c[0x0][0xb30] ;  /* 0x0002cc0000047ab9 */ /* 0x000fe20000000a00 */
[----:B------:R-:W-:-:S02]  /*d390*/  SEL R99, R101, R174, P0 ;  /* 0x000000ae65637207 */ /* 0x000fc40000000000 */
[C---:B------:R-:W-:Y:S01]  /*d3a0*/  IMAD R135, R152.reuse, UR7, R131 ;  /* 0x0000000798877c24 */ /* 0x040fe2000f8e0283 */
[----:B------:R-:W-:Y:S01]  /*d3b0*/  SHF.R.S32.HI R131, RZ, 0x1f, R59 ;  /* 0x0000001fff837819 */ /* 0x000fe2000001143b */
[----:B------:R-:W-:Y:S01]  /*d3c0*/  IMAD.WIDE.U32 R138, R152, UR6, R138 ;  /* 0x00000006988a7c25 */ /* 0x000fe2000f8e008a */
[----:B------:R-:W-:Y:S01]  /*d3d0*/  IADD3 R134, P2, R59, R6, RZ ;  /* 0x000000063b867210 */ /* 0x000fe20007f5e0ff */
[----:B------:R-:W-:Y:S01]  /*d3e0*/  ULDC.64 UR6, c[0x0][0xbc8] ;  /* 0x0002f20000067ab9 */ /* 0x000fe20000000a00 */
[----:B------:R-:W-:Y:S01]  /*d3f0*/  SHF.R.S32.HI R6, RZ, 0x1f, R129 ;  /* 0x0000001fff067819 */ /* 0x000fe20000011481 */
[----:B------:R-:W-:Y:S01]  /*d400*/  IMAD.MOV R59, RZ, RZ, -R59 ;  /* 0x000000ffff3b7224 */ /* 0x000fe200078e0a3b */
[----:B------:R-:W-:Y:S01]  /*d410*/  SEL R104, R106, R165, P0 ;  /* 0x000000a56a687207 */ /* 0x000fe20000000000 */
[----:B------:R-:W-:Y:S01]  /*d420*/  IMAD.MOV R136, RZ, RZ, -R129 ;  /* 0x000000ffff887224 */ /* 0x000fe200078e0a81 */
[----:B------:R-:W-:Y:S01]  /*d430*/  SEL R105, R107, R154, P0 ;  /* 0x0000009a6b697207 */ /* 0x000fe20000000000 */
[----:B------:R-:W-:Y:S01]  /*d440*/  IMAD R59, R8, R59, R11 ;  /* 0x0000003b083b7224 */ /* 0x000fe200078e020b */
[----:B------:R-:W-:Y:S01]  /*d450*/  SEL R108, R110, R167, P0 ;  /* 0x000000a76e6c7207 */ /* 0x000fe20000000000 */
[----:B------:R-:W-:Y:S01]  /*d460*/  IMAD R6, R6, UR4, RZ ;  /* 0x0000000406067c24 */ /* 0x000fe2000f8e02ff */
[----:B------:R-:W-:Y:S01]  /*d470*/  SEL R114, R118, R159, P0 ;  /* 0x0000009f76727207 */ /* 0x000fe20000000000 */
[----:B------:R-:W-:Y:S01]  /*d480*/  IMAD.IADD R139, R139, 0x1, R135 ;  /* 0x000000018b8b7824 */ /* 0x000fe200078e0287 */
[----:B------:R-:W-:Y:S01]  /*d490*/  IADD3.X R135, R131, R7, R50, P2, !PT ;  /* 0x0000000783877210 */ /* 0x000fe200017fe432 */
[----:B------:R-:W-:Y:S01]  /*d4a0*/  IMAD R11, R8, R136, R11 ;  /* 0x00000088080b7224 */ /* 0x000fe200078e020b */
[----:B------:R-:W-:Y:S01]  /*d4b0*/  SHF.R.S32.HI R50, RZ, 0x1f, R59 ;  /* 0x0000001fff327819 */ /* 0x000fe2000001143b */
[C---:B------:R-:W-:Y:S01]  /*d4c0*/  IMAD R131, R129.reuse, UR5, R6 ;  /* 0x0000000581837c24 */ /* 0x040fe2000f8e0206 */
[----:B------:R-:W0:Y:S01]  /*d4d0*/  S2UR UR5, SR_CgaCtaId ;  /* 0x00000000000579c3 */ /* 0x000e220000008800 */
[----:B------:R-:W-:Y:S01]  /*d4e0*/  IMAD.WIDE.U32 R6, R129, UR4, R138 ;  /* 0x0000000481067c25 */ /* 0x000fe2000f8e008a */
[----:B------:R-:W-:Y:S01]  /*d4f0*/  SHF.R.S32.HI R129, RZ, 0x1f, R11 ;  /* 0x0000001fff817819 */ /* 0x000fe2000001140b */
[----:B------:R-:W-:Y:S01]  /*d500*/  UMOV UR4, 0x400 ;  /* 0x0000040000047882 */ /* 0x000fe20000000000 */
[----:B------:R-:W-:Y:S01]  /*d510*/  SEL R82, R161, R82, P0 ;  /* 0x00000052a1527207 */ /* 0x000fe20000000000 */
[----:B------:R-:W-:Y:S01]  /*d520*/  IMAD R50, R50, UR6, RZ ;  /* 0x0000000632327c24 */ /* 0x000fe2000f8e02ff */
[----:B------:R-:W-:Y:S01]  /*d530*/  SEL R89, R168, R89, P0 ;  /* 0x00000059a8597207 */ /* 0x000fe20000000000 */
[----:B------:R-:W-:Y:S01]  /*d540*/  IMAD.IADD R7, R7, 0x1, R131 ;  /* 0x0000000107077824 */ /* 0x000fe200078e0283 */
        /* <DEDUP_REMOVED lines=8> */
[----:B------:R-:W-:Y:S01]  /*d5d0*/  IMAD.WIDE.U32 R138, R11, UR8, R6 ;  /* 0x000000080b8a7c25 */ /* 0x000fe2000f8e0006 */
[----:B------:R-:W-:Y:S02]  /*d5e0*/  SEL R6, R51, R128, P0 ;  /* 0x0000008033067207 */ /* 0x000fe40000000000 */
[----:B------:R-:W-:Y:S01]  /*d5f0*/  SEL R128, R54, R151, P0 ;  /* 0x0000009736807207 */ /* 0x000fe20000000000 */
[----:B------:R-:W-:Y:S01]  /*d600*/  IMAD R131, R11, UR9, R136 ;  /* 0x000000090b837c24 */ /* 0x000fe2000f8e0288 */
[----:B------:R-:W-:Y:S01]  /*d610*/  LEA R136, P2, R134, UR6, 0x2 ;  /* 0x0000000686887c11 */ /* 0x000fe2000f8410ff */
[----:B------:R-:W-:Y:S01]  /*d620*/  IMAD.IADD R7, R135, 0x1, R129 ;  /* 0x0000000187077824 */ /* 0x000fe200078e0281 */
[----:B------:R-:W-:Y:S01]  /*d630*/  ULDC UR6, c[0x0][0xa88] ;  /* 0x0002a20000067ab9 */ /* 0x000fe20000000800 */
[----:B0-----:R-:W-:Y:S01]  /*d640*/  ULEA UR4, UR5, UR4, 0x18 ;  /* 0x0000000405047291 */ /* 0x001fe2000f8ec03f */
[----:B------:R-:W-:Y:S01]  /*d650*/  IMAD R11, R8, UR6, RZ ;  /* 0x00000006080b7c24 */ /* 0x000fe2000f8e02ff */
[----:B------:R-:W-:Y:S01]  /*d660*/  SHFL.IDX PT, R140, R136, RZ, 0x1c1f ;  /* 0x001c1fff888c7589 */ /* 0x000fe200000e0000 */
[----:B------:R-:W-:Y:S01]  /*d670*/  LEA.HI.X R134, R134, UR7, R7, 0x2, P2 ;  /* 0x0000000786867c11 */ /* 0x000fe200090f1407 */
[C---:B------:R-:W-:Y:S01]  /*d680*/  VIADD R8, R10.reuse, 0x8 ;  /* 0x000000080a087836 */ /* 0x040fe20000000000 */
[----:B------:R-:W-:Y:S01]  /*d690*/  UIADD3 UR4, UR4, 0x20820, URZ ;  /* 0x0002082004047890 */ /* 0x000fe2000fffe03f */
[----:B------:R-:W-:Y:S01]  /*d6a0*/  SHFL.IDX PT, R152, R136, 0x1, 0x1c1f ;  /* 0x003c1f0088987f89 */ /* 0x000fe200000e0000 */
[-C--:B------:R-:W-:Y:S01]  /*d6b0*/  ISETP.GE.OR P2, PT, R10, R11.reuse, P1 ;  /* 0x0000000b0a00720c */ /* 0x080fe20000f46670 */
[----:B------:R-:W-:Y:S01]  /*d6c0*/  ULDC.64 UR8, c[0x0][0xb00] ;  /* 0x0002c00000087ab9 */ /* 0x000fe20000000a00 */
[----:B------:R-:W-:Y:S01]  /*d6d0*/  ISETP.GE.OR P1, PT, R8, R11, P1 ;  /* 0x0000000b0800720c */ /* 0x000fe20000f26670 */
[----:B------:R-:W0:Y:S01]  /*d6e0*/  SHFL.IDX PT, R141, R134, RZ, 0x1c1f ;  /* 0x001c1fff868d7589 */ /* 0x000e2200000e0000 */
[----:B------:R-:W-:Y:S01]  /*d6f0*/  UPRMT UR4, URZ, 0x654, UR4 ;  /* 0x000006543f047896 */ /* 0x000fe20008000004 */
[----:B------:R-:W-:Y:S01]  /*d700*/  IMAD.IADD R131, R139, 0x1, R131 ;  /* 0x000000018b837824 */ /* 0x000fe200078e0283 */
[----:B------:R-:W-:Y:S01]  /*d710*/  LEA R59, P3, R138, UR8, 0x2 ;  /* 0x000000088a3b7c11 */ /* 0x000fe2000f8610ff */
[----:B------:R1:W2:Y:S01]  /*d720*/  SHFL.IDX PT, R153, R134, 0x1, 0x1c1f ;  /* 0x003c1f0086997f89 */ /* 0x0002a200000e0000 */
[----:B------:R-:W-:-:S02]  /*d730*/  SEL R129, R55, R56, P0 ;  /* 0x0000003837817207 */ /* 0x000fc40000000000 */
[----:B------:R-:W-:Y:S02]  /*d740*/  LEA.HI.X R131, R138, UR9, R131, 0x2, P3 ;  /* 0x000000098a837c11 */ /* 0x000fe400098f1483 */
[----:B------:R-:W-:Y:S01]  /*d750*/  ISETP.GE.AND P3, PT, R10, R11, PT ;  /* 0x0000000b0a00720c */ /* 0x000fe20003f66270 */
[----:B------:R-:W-:Y:S01]  /*d760*/  SYNCS.ARRIVE.TRANS64.RED.A1T0 RZ, [UR4], RZ ;  /* 0x000000ffffff79a7 */ /* 0x000fe20008100404 */
[----:B------:R3:W3:Y:S01]  /*d770*/  SHFL.IDX PT, R138, R59, RZ, 0x1c1f ;  /* 0x001c1fff3b8a7589 */ /* 0x0006e200000e0000 */
[----:B------:R-:W-:Y:S02]  /*d780*/  SEL R55, R56, R55, P0 ;  /* 0x0000003738377207 */ /* 0x000fe40000000000 */
[----:B----4-:R-:W-:Y:S01]  /*d790*/  SEL R56, R57, R132, P0 ;  /* 0x0000008439387207 */ /* 0x010fe20000000000 */
[----:B------:R4:W3:Y:S01]  /*d7a0*/  SHFL.IDX PT, R139, R131, RZ, 0x1c1f ;  /* 0x001c1fff838b7589 */ /* 0x0008e200000e0000 */
[----:B-1----:R-:W-:Y:S02]  /*d7b0*/  SEL R134, R132, R57, P0 ;  /* 0x0000003984867207 */ /* 0x002fe40000000000 */
[----:B------:R-:W-:-:S02]  /*d7c0*/  SEL R106, R165, R106, P0 ;  /* 0x0000006aa56a7207 */ /* 0x000fc40000000000 */
[----:B------:R-:W-:Y:S02]  /*d7d0*/  SEL R107, R154, R107, P0 ;  /* 0x0000006b9a6b7207 */ /* 0x000fe40000000000 */
[----:B------:R-:W-:Y:S01]  /*d7e0*/  SEL R110, R167, R110, P0 ;  /* 0x0000006ea76e7207 */ /* 0x000fe20000000000 */
[----:B0-----:R4:W-:Y:S01]  /*d7f0*/  @!P2 ST.E desc[UR44][R140.64], R0 ;  /* 0x000000008c00a985 */ /* 0x0019e2000c10192c */
[----:B------:R-:W-:Y:S02]  /*d800*/  SEL R118, R159, R118, P0 ;  /* 0x000000769f767207 */ /* 0x000fe40000000000 */
[----:B------:R-:W-:Y:S01]  /*d810*/  SEL R7, R52, R147, P0 ;  /* 0x0000009334077207 */ /* 0x000fe20000000000 */
[----:B--2---:R4:W-:Y:S01]  /*d820*/  @!P1 ST.E desc[UR44][R152.64], R3 ;  /* 0x0000000398009985 */ /* 0x0049e2000c10192c */
[----:B------:R-:W-:Y:S02]  /*d830*/  SEL R51, R147, R52, P0 ;  /* 0x0000003493337207 */ /* 0x000fe40000000000 */
[----:B------:R-:W-:-:S02]  /*d840*/  SEL R54, R151, R54, P0 ;  /* 0x0000003697367207 */ /* 0x000fc40000000000 */
[----:B------:R-:W-:Y:S02]  /*d850*/  SEL R57, R58, R143, P0 ;  /* 0x0000008f3a397207 */ /* 0x000fe40000000000 */
[----:B------:R-:W-:Y:S01]  /*d860*/  SEL R135, R143, R58, P0 ;  /* 0x0000003a8f877207 */ /* 0x000fe20000000000 */
[----:B------:R-:W-:Y:S06]  /*d870*/  @P3 BRA `(.L_x_1033) ;  /* 0x0000000800f83947 */ /* 0x000fec0003800000 */
[----:B------:R-:W-:Y:S01]  /*d880*/  ULDC UR4, c[0x0][0xac8] ;  /* 0x0002b20000047ab9 */ /* 0x000fe20000000800 */
[C---:B----4-:R-:W-:Y:S01]  /*d890*/  VIADD R0, R9.reuse, 0x8 ;  /* 0x0000000809007836 */ /* 0x050fe20000000000 */
[C---:B------:R-:W-:Y:S01]  /*d8a0*/  ISETP.GE.AND P1, PT, R9.reuse, UR4, PT ;  /* 0x0000000409007c0c */ /* 0x040fe2000bf26270 */
[C---:B------:R-:W-:Y:S02]  /*d8b0*/  VIADD R3, R9.reuse, 0x10 ;  /* 0x0000001009037836 */ /* 0x040fe40000000000 */
[C---:B------:R-:W-:Y:S01]  /*d8c0*/  VIADD R52, R9.reuse, 0x18 ;  /* 0x0000001809347836 */ /* 0x040fe20000000000 */
[----:B------:R-:W-:Y:S01]  /*d8d0*/  ISETP.GE.AND P4, PT, R0, UR4, PT ;  /* 0x0000000400007c0c */ /* 0x000fe2000bf86270 */
[----:B------:R-:W-:Y:S01]  /*d8e0*/  VIADD R58, R9, 0x20 ;  /* 0x00000020093a7836 */ /* 0x000fe20000000000 */
[----:B------:R-:W-:Y:S01]  /*d8f0*/  ISETP.GE.AND P5, PT, R3, UR4, PT ;  /* 0x0000000403007c0c */ /* 0x000fe2000bfa6270 */
[C---:B------:R-:W-:Y:S01]  /*d900*/  VIADD R132, R9.reuse, 0x28 ;  /* 0x0000002809847836 */ /* 0x040fe20000000000 */
[----:B------:R-:W-:Y:S01]  /*d910*/  ISETP.GE.AND P6, PT, R52, UR4, PT ;  /* 0x0000000434007c0c */ /* 0x000fe2000bfc6270 */
[----:B------:R-:W-:-:S03]  /*d920*/  VIADD R136, R9, 0x30 ;  /* 0x0000003009887836 */ /* 0x000fc60000000000 */
[----:B------:R-:W-:Y:S01]  /*d930*/  ISETP.GE.AND P2, PT, R132, UR4, PT ;  /* 0x0000000484007c0c */ /* 0x000fe2000bf46270 */
[----:B---3--:R-:W-:Y:S01]  /*d940*/  @!P1 IMAD.WIDE R140, R9, 0x4, R138 ;  /* 0x00000004098c9825 */ /* 0x008fe200078e028a */
[----:B------:R-:W-:-:S03]  /*d950*/  ISETP.GE.AND P3, PT, R136, UR4, PT ;  /* 0x0000000488007c0c */ /* 0x000fc6000bf66270 */
[----:B------:R-:W-:Y:S01]  /*d960*/  @!P4 LEA.HI R0, R0, R0, RZ, 0x1 ;  /* 0x000000000000c211 */ /* 0x000fe200078f08ff */
[----:B------:R0:W-:Y:S01]  /*d970*/  @!P1 ST.E.64 desc[UR44][R140.64], R16 ;  /* 0x000000108c009985 */ /* 0x0001e2000c101b2c */
[----:B------:R-:W-:Y:S02]  /*d980*/  ISETP.GE.AND P1, PT, R58, UR4, PT ;  /* 0x000000043a007c0c */ /* 0x000fe4000bf26270 */
[----:B------:R-:W-:Y:S02]  /*d990*/  @!P5 LEA.HI R10, R3, R3, RZ, 0x1 ;  /* 0x00000003030ad211 */ /* 0x000fe400078f08ff */
[----:B------:R-:W-:Y:S01]  /*d9a0*/  @!P4 LOP3.LUT R3, R0, 0xfffffffe, RZ, 0xc0, !PT ;  /* 0xfffffffe0003c812 */ /* 0x000fe200078ec0ff */
[C---:B------:R-:W-:Y:S01]  /*d9b0*/  VIADD R0, R9.reuse, 0x38 ;  /* 0x0000003809007836 */ /* 0x040fe20000000000 */
[----:B------:R-:W-:Y:S01]  /*d9c0*/  @!P5 LOP3.LUT R143, R10, 0xfffffffe, RZ, 0xc0, !PT ;  /* 0xfffffffe0a8fd812 */ /* 0x000fe200078ec0ff */
[----:B------:R-:W-:Y:S01]  /*d9d0*/  VIADD R10, R9, 0x40 ;  /* 0x00000040090a7836 */ /* 0x000fe20000000000 */
[----:B------:R-:W-:-:S02]  /*d9e0*/  @!P6 LEA.HI R52, R52, R52, RZ, 0x1 ;  /* 0x000000343434e211 */ /* 0x000fc400078f08ff */
[----:B------:R-:W-:Y:S02]  /*d9f0*/  @!P2 LEA.HI R132, R132, R132, RZ, 0x1 ;  /* 0x000000848484a211 */ /* 0x000fe400078f08ff */
[----:B------:R-:W-:Y:S01]  /*da00*/  @!P6 LOP3.LUT R147, R52, 0xfffffffe, RZ, 0xc0, !PT ;  /* 0xfffffffe3493e812 */ /* 0x000fe200078ec0ff */
[--C-:B0-----:R-:W-:Y:S01]  /*da10*/  @!P4 IMAD.WIDE R16, R3, 0x4, R138.reuse ;  /* 0x000000040310c825 */ /* 0x101fe200078e028a */
[----:B------:R-:W-:Y:S02]  /*da20*/  @!P1 LEA.HI R58, R58, R58, RZ, 0x1 ;  /* 0x0000003a3a3a9211 */ /* 0x000fe400078f08ff */
[----:B------:R-:W-:Y:S01]  /*da30*/  @!P3 LEA.HI R136, R136, R136, RZ, 0x1 ;  /* 0x000000888888b211 */ /* 0x000fe200078f08ff */
[--C-:B------:R-:W-:Y:S01]  /*da40*/  @!P5 IMAD.WIDE R140, R143, 0x4, R138.reuse ;  /* 0x000000048f8cd825 */ /* 0x100fe200078e028a */
[----:B------:R0:W-:Y:S01]  /*da50*/  @!P4 ST.E.64 desc[UR44][R16.64], R14 ;  /* 0x0000000e1000c985 */ /* 0x0001e2000c101b2c */
[----:B------:R-:W-:Y:S02]  /*da60*/  @!P1 LOP3.LUT R3, R58, 0xfffffffe, RZ, 0xc0, !PT ;  /* 0xfffffffe3a039812 */ /* 0x000fe400078ec0ff */
[----:B------:R-:W-:Y:S01]  /*da70*/  @!P6 IMAD.WIDE R142, R147, 0x4, R138 ;  /* 0x00000004938ee825 */ /* 0x000fe200078e028a */
[----:B------:R1:W-:Y:S01]  /*da80*/  @!P5 ST.E.64 desc[UR44][R140.64], R20 ;  /* 0x000000148c00d985 */ /* 0x0003e2000c101b2c */
[----:B------:R-:W-:-:S02]  /*da90*/  ISETP.GE.AND P4, PT, R0, UR4, PT ;  /* 0x0000000400007c0c */ /* 0x000fc4000bf86270 */
[C---:B------:R-:W-:Y:S01]  /*daa0*/  VIADD R52, R9.reuse, 0x48 ;  /* 0x0000004809347836 */ /* 0x040fe20000000000 */
[----:B------:R2:W-:Y:S01]  /*dab0*/  @!P6 ST.E.64 desc[UR44][R142.64], R22 ;  /* 0x000000168e00e985 */ /* 0x0005e2000c101b2c */
[----:B------:R-:W-:Y:S01]  /*dac0*/  ISETP.GE.AND P5, PT, R10, UR4, PT ;  /* 0x000000040a007c0c */ /* 0x000fe2000bfa6270 */
[----:B------:R-:W-:Y:S02]  /*dad0*/  VIADD R58, R9, 0x58 ;  /* 0x00000058093a7836 */ /* 0x000fe40000000000 */
[----:B------:R-:W-:Y:S02]  /*dae0*/  ISETP.GE.AND P6, PT, R52, UR4, PT ;  /* 0x0000000434007c0c */ /* 0x000fe4000bfc6270 */
[----:B0-----:R-:W-:Y:S01]  /*daf0*/  @!P2 LOP3.LUT R17, R132, 0xfffffffe, RZ, 0xc0, !PT ;  /* 0xfffffffe8411a812 */ /* 0x001fe200078ec0ff */
[----:B------:R-:W-:Y:S01]  /*db00*/  @!P1 IMAD.WIDE R14, R3, 0x4, R138 ;  /* 0x00000004030e9825 */ /* 0x000fe200078e028a */
[----:B-1----:R-:W-:-:S03]  /*db10*/  @!P3 LOP3.LUT R21, R136, 0xfffffffe, RZ, 0xc0, !PT ;  /* 0xfffffffe8815b812 */ /* 0x002fc600078ec0ff */
[--C-:B------:R-:W-:Y:S01]  /*db20*/  @!P2 IMAD.WIDE R16, R17, 0x4, R138.reuse ;  /* 0x000000041110a825 */ /* 0x100fe200078e028a */
[----:B------:R0:W-:Y:S01]  /*db30*/  @!P1 ST.E.64 desc[UR44][R14.64], R24 ;  /* 0x000000180e009985 */ /* 0x0001e2000c101b2c */
[----:B------:R-:W-:Y:S02]  /*db40*/  @!P4 LEA.HI R0, R0, R0, RZ, 0x1 ;  /* 0x000000000000c211 */ /* 0x000fe400078f08ff */
[--C-:B------:R-:W-:Y:S01]  /*db50*/  @!P3 IMAD.WIDE R20, R21, 0x4, R138.reuse ;  /* 0x000000041514b825 */ /* 0x100fe200078e028a */
[----:B------:R1:W-:Y:S01]  /*db60*/  @!P2 ST.E.64 desc[UR44][R16.64], R26 ;  /* 0x0000001a1000a985 */ /* 0x0003e2000c101b2c */
[----:B------:R-:W-:Y:S02]  /*db70*/  @!P5 LEA.HI R10, R10, R10, RZ, 0x1 ;  /* 0x0000000a0a0ad211 */ /* 0x000fe400078f08ff */
[C---:B--2---:R-:W-:Y:S01]  /*db80*/  VIADD R22, R9.reuse, 0x50 ;  /* 0x0000005009167836 */ /* 0x044fe20000000000 */
[----:B------:R2:W-:Y:S01]  /*db90*/  @!P3 ST.E.64 desc[UR44][R20.64], R28 ;  /* 0x0000001c1400b985 */ /* 0x0005e2000c101b2c */
[----:B------:R-:W-:Y:S01]  /*dba0*/  @!P4 LOP3.LUT R3, R0, 0xfffffffe, RZ, 0xc0, !PT ;  /* 0xfffffffe0003c812 */ /* 0x000fe200078ec0ff */
[C---:B------:R-:W-:Y:S01]  /*dbb0*/  VIADD R132, R9.reuse, 0x60 ;  /* 0x0000006009847836 */ /* 0x040fe20000000000 */
[----:B------:R-:W-:Y:S01]  /*dbc0*/  @!P6 LEA.HI R52, R52, R52, RZ, 0x1 ;  /* 0x000000343434e211 */ /* 0x000fe200078f08ff */
[----:B------:R-:W-:Y:S01]  /*dbd0*/  VIADD R0, R9, 0x68 ;  /* 0x0000006809007836 */ /* 0x000fe20000000000 */
[----:B------:R-:W-:Y:S01]  /*dbe0*/  ISETP.GE.AND P3, PT, R22, UR4, PT ;  /* 0x0000000416007c0c */ /* 0x000fe2000bf66270 */
[----:B0-----:R-:W-:Y:S01]  /*dbf0*/  @!P4 IMAD.WIDE R14, R3, 0x4, R138 ;  /* 0x00000004030ec825 */ /* 0x001fe200078e028a */
[----:B------:R-:W-:-:S02]  /*dc00*/  @!P5 LOP3.LUT R23, R10, 0xfffffffe, RZ, 0xc0, !PT ;  /* 0xfffffffe0a17d812 */ /* 0x000fc400078ec0ff */
[----:B------:R-:W-:Y:S01]  /*dc10*/  ISETP.GE.AND P1, PT, R58, UR4, PT ;  /* 0x000000043a007c0c */ /* 0x000fe2000bf26270 */
[----:B------:R-:W-:Y:S01]  /*dc20*/  VIADD R10, R9, 0x70 ;  /* 0x00000070090a7836 */ /* 0x000fe20000000000 */
[----:B------:R-:W-:Y:S01]  /*dc30*/  ISETP.GE.AND P2, PT, R132, UR4, PT ;  /* 0x0000000484007c0c */ /* 0x000fe2000bf46270 */
[--C-:B-1----:R-:W-:Y:S01]  /*dc40*/  @!P5 IMAD.WIDE R16, R23, 0x4, R138.reuse ;  /* 0x000000041710d825 */ /* 0x102fe200078e028a */
[----:B------:R0:W-:Y:S01]  /*dc50*/  @!P4 ST.E.64 desc[UR44][R14.64], R30 ;  /* 0x0000001e0e00c985 */ /* 0x0001e2000c101b2c */
[----:B--2---:R-:W-:Y:S02]  /*dc60*/  @!P6 LOP3.LUT R21, R52, 0xfffffffe, RZ, 0xc0, !PT ;  /* 0xfffffffe3415e812 */ /* 0x004fe400078ec0ff */
[----:B------:R-:W-:Y:S01]  /*dc70*/  ISETP.GE.AND P4, PT, R0, UR4, PT ;  /* 0x0000000400007c0c */ /* 0x000fe2000bf86270 */
[----:B------:R1:W-:Y:S01]  /*dc80*/  @!P5 ST.E.64 desc[UR44][R16.64], R32 ;  /* 0x000000201000d985 */ /* 0x0003e2000c101b2c */
[----:B------:R-:W-:Y:S01]  /*dc90*/  @!P3 LEA.HI R22, R22, R22, RZ, 0x1 ;  /* 0x000000161616b211 */ /* 0x000fe200078f08ff */
[----:B------:R-:W-:Y:S01]  /*dca0*/  @!P6 IMAD.WIDE R20, R21, 0x4, R138 ;  /* 0x000000041514e825 */ /* 0x000fe200078e028a */
[----:B------:R-:W-:-:S02]  /*dcb0*/  ISETP.GE.AND P5, PT, R10, UR4, PT ;  /* 0x000000040a007c0c */ /* 0x000fc4000bfa6270 */
[----:B------:R-:W-:Y:S01]  /*dcc0*/  @!P3 LOP3.LUT R3, R22, 0xfffffffe, RZ, 0xc0, !PT ;  /* 0xfffffffe1603b812 */ /* 0x000fe200078ec0ff */
[C---:B------:R-:W-:Y:S01]  /*dcd0*/  VIADD R22, R9.reuse, 0x78 ;  /* 0x0000007809167836 */ /* 0x040fe20000000000 */
[----:B------:R2:W-:Y:S01]  /*dce0*/  @!P6 ST.E.64 desc[UR44][R20.64], R34 ;  /* 0x000000221400e985 */ /* 0x0005e2000c101b2c */
[----:B------:R-:W-:Y:S01]  /*dcf0*/  @!P1 LEA.HI R58, R58, R58, RZ, 0x1 ;  /* 0x0000003a3a3a9211 */ /* 0x000fe200078f08ff */
[----:B------:R-:W-:Y:S01]  /*dd00*/  VIADD R24, R9, 0x88 ;  /* 0x0000008809187836 */ /* 0x000fe20000000000 */
[----:B------:R-:W-:Y:S01]  /*dd10*/  @!P2 LEA.HI R132, R132, R132, RZ, 0x1 ;  /* 0x000000848484a211 */ /* 0x000fe200078f08ff */
[--C-:B0-----:R-:W-:Y:S01]  /*dd20*/  @!P3 IMAD.WIDE R14, R3, 0x4, R138.reuse ;  /* 0x00000004030eb825 */ /* 0x101fe200078e028a */
[----:B------:R-:W-:Y:S02]  /*dd30*/  @!P1 LOP3.LUT R23, R58, 0xfffffffe, RZ, 0xc0, !PT ;  /* 0xfffffffe3a179812 */ /* 0x000fe400078ec0ff */
[----:B------:R-:W-:Y:S01]  /*dd40*/  @!P4 LEA.HI R0, R0, R0, RZ, 0x1 ;  /* 0x000000000000c211 */ /* 0x000fe200078f08ff */
[----:B------:R-:W-:Y:S01]  /*dd50*/  VIADD R25, R9, 0xa0 ;  /* 0x000000a009197836 */ /* 0x000fe20000000000 */
[----:B------:R0:W-:Y:S01]  /*dd60*/  @!P3 ST.E.64 desc[UR44][R14.64], R60 ;  /* 0x0000003c0e00b985 */ /* 0x0001e2000c101b2c */
[----:B------:R-:W-:Y:S01]  /*dd70*/  ISETP.GE.AND P3, PT, R22, UR4, PT ;  /* 0x0000000416007c0c */ /* 0x000fe2000bf66270 */
[----:B-1----:R-:W-:Y:S01]  /*dd80*/  @!P1 IMAD.WIDE R16, R23, 0x4, R138 ;  /* 0x0000000417109825 */ /* 0x002fe200078e028a */
[----:B------:R-:W-:-:S02]  /*dd90*/  @!P5 LEA.HI R10, R10, R10, RZ, 0x1 ;  /* 0x0000000a0a0ad211 */ /* 0x000fc400078f08ff */
[----:B--2---:R-:W-:Y:S01]  /*dda0*/  @!P2 LOP3.LUT R21, R132, 0xfffffffe, RZ, 0xc0, !PT ;  /* 0xfffffffe8415a812 */ /* 0x004fe200078ec0ff */
[C---:B------:R-:W-:Y:S01]  /*ddb0*/  VIADD R23, R9.reuse, 0x80 ;  /* 0x0000008009177836 */ /* 0x040fe20000000000 */
[----:B------:R1:W-:Y:S01]  /*ddc0*/  @!P1 ST.E.64 desc[UR44][R16.64], R62 ;  /* 0x0000003e10009985 */ /* 0x0003e2000c101b2c */
[----:B------:R-:W-:Y:S01]  /*ddd0*/  @!P4 LOP3.LUT R3, R0, 0xfffffffe, RZ, 0xc0, !PT ;  /* 0xfffffffe0003c812 */ /* 0x000fe200078ec0ff */
[----:B------:R-:W-:Y:S01]  /*dde0*/  VIADD R0, R9, 0x90 ;  /* 0x0000009009007836 */ /* 0x000fe20000000000 */
[----:B------:R-:W-:Y:S01]  /*ddf0*/  ISETP.GE.AND P1, PT, R24, UR4, PT ;  /* 0x0000000418007c0c */ /* 0x000fe2000bf26270 */
[--C-:B------:R-:W-:Y:S01]  /*de00*/  @!P2 IMAD.WIDE R20, R21, 0x4, R138.reuse ;  /* 0x000000041514a825 */ /* 0x100fe200078e028a */
[----:B------:R-:W-:Y:S02]  /*de10*/  ISETP.GE.AND P6, PT, R23, UR4, PT ;  /* 0x0000000417007c0c */ /* 0x000fe4000bfc6270 */
[----:B------:R-:W-:Y:S01]  /*de20*/  @!P3 LEA.HI R22, R22, R22, RZ, 0x1 ;  /* 0x000000161616b211 */ /* 0x000fe200078f08ff */
[----:B0-----:R-:W-:Y:S01]  /*de30*/  @!P4 IMAD.WIDE R14, R3, 0x4, R138 ;  /* 0x00000004030ec825 */ /* 0x001fe200078e028a */
[----:B------:R0:W-:Y:S01]  /*de40*/  @!P2 ST.E.64 desc[UR44][R20.64], R64 ;  /* 0x000000401400a985 */ /* 0x0001e2000c101b2c */
[----:B------:R-:W-:-:S03]  /*de50*/  ISETP.GE.AND P2, PT, R0, UR4, PT ;  /* 0x0000000400007c0c */ /* 0x000fc6000bf46270 */
[----:B------:R2:W-:Y:S01]  /*de60*/  @!P4 ST.E.64 desc[UR44][R14.64], R66 ;  /* 0x000000420e00c985 */ /* 0x0005e2000c101b2c */
[----:B-1----:R-:W-:Y:S01]  /*de70*/  @!P5 LOP3.LUT R17, R10, 0xfffffffe, RZ, 0xc0, !PT ;  /* 0xfffffffe0a11d812 */ /* 0x002fe200078ec0ff */
[----:B------:R-:W-:Y:S01]  /*de80*/  VIADD R10, R9, 0x98 ;  /* 0x00000098090a7836 */ /* 0x000fe20000000000 */
[----:B------:R-:W-:Y:S02]  /*de90*/  @!P1 LEA.HI R24, R24, R24, RZ, 0x1 ;  /* 0x0000001818189211 */ /* 0x000fe400078f08ff */
[----:B------:R-:W-:Y:S01]  /*dea0*/  @!P6 LEA.HI R23, R23, R23, RZ, 0x1 ;  /* 0x000000171717e211 */ /* 0x000fe200078f08ff */
[--C-:B------:R-:W-:Y:S01]  /*deb0*/  @!P5 IMAD.WIDE R16, R17, 0x4, R138.reuse ;  /* 0x000000041110d825 */ /* 0x100fe200078e028a */
[----:B------:R-:W-:Y:S02]  /*dec0*/  ISETP.GE.AND P4, PT, R25, UR4, PT ;  /* 0x0000000419007c0c */ /* 0x000fe4000bf86270 */
[----:B------:R-:W-:Y:S02]  /*ded0*/  @!P6 LOP3.LUT R23, R23, 0xfffffffe, RZ, 0xc0, !PT ;  /* 0xfffffffe1717e812 */ /* 0x000fe400078ec0ff */
[----:B0-----:R-:W-:Y:S01]  /*dee0*/  @!P3 LOP3.LUT R21, R22, 0xfffffffe, RZ, 0xc0, !PT ;  /* 0xfffffffe1615b812 */ /* 0x001fe200078ec0ff */
[----:B------:R0:W-:Y:S01]  /*def0*/  @!P5 ST.E.64 desc[UR44][R16.64], R68 ;  /* 0x000000441000d985 */ /* 0x0001e2000c101b2c */
[----:B------:R-:W-:Y:S01]  /*df00*/  @!P2 LEA.HI R0, R0, R0, RZ, 0x1 ;  /* 0x000000000000a211 */ /* 0x000fe200078f08ff */
[----:B------:R-:W-:Y:S01]  /*df10*/  @!P6 IMAD.WIDE R22, R23, 0x4, R138 ;  /* 0x000000041716e825 */ /* 0x000fe200078e028a */
[----:B--2---:R-:W-:-:S02]  /*df20*/  @!P1 LOP3.LUT R15, R24, 0xfffffffe, RZ, 0xc0, !PT ;  /* 0xfffffffe180f9812 */ /* 0x004fc400078ec0ff */
[----:B------:R-:W-:Y:S01]  /*df30*/  @!P2 LOP3.LUT R3, R0, 0xfffffffe, RZ, 0xc0, !PT ;  /* 0xfffffffe0003a812 */ /* 0x000fe200078ec0ff */
[--C-:B------:R-:W-:Y:S02]  /*df40*/  @!P3 IMAD.WIDE R20, R21, 0x4, R138.reuse ;  /* 0x000000041514b825 */ /* 0x100fe400078e028a */
[----:B------:R-:W-:Y:S02]  /*df50*/  @!P4 LEA.HI R25, R25, R25, RZ, 0x1 ;  /* 0x000000191919c211 */ /* 0x000fe400078f08ff */
[--C-:B------:R-:W-:Y:S01]  /*df60*/  @!P1 IMAD.WIDE R14, R15, 0x4, R138.reuse ;  /* 0x000000040f0e9825 */ /* 0x100fe200078e028a */
[----:B------:R1:W-:Y:S01]  /*df70*/  @!P3 ST.E.64 desc[UR44][R20.64], R70 ;  /* 0x000000461400b985 */ /* 0x0003e2000c101b2c */
[----:B------:R-:W-:Y:S02]  /*df80*/  ISETP.GE.AND P3, PT, R10, UR4, PT ;  /* 0x000000040a007c0c */ /* 0x000fe4000bf66270 */
[----:B------:R-:W-:Y:S01]  /*df90*/  VIADD R0, R9, 0xa8 ;  /* 0x000000a809007836 */ /* 0x000fe20000000000 */
[----:B------:R2:W-:Y:S01]  /*dfa0*/  @!P6 ST.E.64 desc[UR44][R22.64], R72 ;  /* 0x000000481600e985 */ /* 0x0005e2000c101b2c */
[----:B0-----:R-:W-:-:S03]  /*dfb0*/  @!P2 IMAD.WIDE R16, R3, 0x4, R138 ;  /* 0x000000040310a825 */ /* 0x001fc600078e028a */
[----:B------:R0:W-:Y:S01]  /*dfc0*/  @!P1 ST.E.64 desc[UR44][R14.64], R74 ;  /* 0x0000004a0e009985 */ /* 0x0001e2000c101b2c */
[----:B------:R-:W-:Y:S01]  /*dfd0*/  ISETP.GE.AND P1, PT, R0, UR4, PT ;  /* 0x0000000400007c0c */ /* 0x000fe2000bf26270 */
[C---:B------:R-:W-:Y:S02]  /*dfe0*/  VIADD R24, R9.reuse, 0xb8 ;  /* 0x000000b809187836 */ /* 0x040fe40000000000 */
[----:B------:R3:W-:Y:S02]  /*dff0*/  @!P2 ST.E.64 desc[UR44][R16.64], R76 ;  /* 0x0000004c1000a985 */ /* 0x0007e4000c101b2c */
[----:B------:R-:W-:Y:S01]  /*e000*/  @!P3 LEA.HI R10, R10, R10, RZ, 0x1 ;  /* 0x0000000a0a0ab211 */ /* 0x000fe200078f08ff */
[C---:B-1----:R-:W-:Y:S01]  /*e010*/  VIADD R20, R9.reuse, 0xb0 ;  /* 0x000000b009147836 */ /* 0x042fe20000000000 */
[----:B------:R-:W-:Y:S02]  /*e020*/  ISETP.GE.AND P5, PT, R24, UR4, PT ;  /* 0x0000000418007c0c */ /* 0x000fe4000bfa6270 */
[----:B------:R-:W-:Y:S01]  /*e030*/  @!P3 LOP3.LUT R3, R10, 0xfffffffe, RZ, 0xc0, !PT ;  /* 0xfffffffe0a03b812 */ /* 0x000fe200078ec0ff */
[C---:B--2---:R-:W-:Y:S01]  /*e040*/  VIADD R22, R9.reuse, 0xc0 ;  /* 0x000000c009167836 */ /* 0x044fe20000000000 */
[----:B------:R-:W-:Y:S01]  /*e050*/  ISETP.GE.AND P6, PT, R20, UR4, PT ;  /* 0x0000000414007c0c */ /* 0x000fe2000bfc6270 */
[----:B------:R-:W-:Y:S01]  /*e060*/  VIADD R10, R9, 0xc8 ;  /* 0x000000c8090a7836 */ /* 0x000fe20000000000 */
[----:B------:R-:W-:Y:S01]  /*e070*/  @!P1 LEA.HI R0, R0, R0, RZ, 0x1 ;  /* 0x0000000000009211 */ /* 0x000fe200078f08ff */
[----:B0-----:R-:W-:Y:S01]  /*e080*/  @!P3 IMAD.WIDE R14, R3, 0x4, R138 ;  /* 0x00000004030eb825 */ /* 0x001fe200078e028a */
[----:B------:R-:W-:-:S02]  /*e090*/  ISETP.GE.AND P2, PT, R22, UR4, PT ;  /* 0x0000000416007c0c */ /* 0x000fc4000bf46270 */
[----:B------:R-:W-:Y:S02]  /*e0a0*/  @!P1 LOP3.LUT R21, R0, 0xfffffffe, RZ, 0xc0, !PT ;  /* 0xfffffffe00159812 */ /* 0x000fe400078ec0ff */
[----:B------:R0:W-:Y:S01]  /*e0b0*/  @!P3 ST.E.64 desc[UR44][R14.64], R78 ;  /* 0x0000004e0e00b985 */ /* 0x0001e2000c101b2c */
[----:B------:R-:W-:Y:S02]  /*e0c0*/  ISETP.GE.AND P3, PT, R10, UR4, PT ;  /* 0x000000040a007c0c */ /* 0x000fe4000bf66270 */
[----:B---3--:R-:W-:Y:S02]  /*e0d0*/  @!P4 LOP3.LUT R17, R25, 0xfffffffe, RZ, 0xc0, !PT ;  /* 0xfffffffe1911c812 */ /* 0x008fe400078ec0ff */
[----:B------:R-:W-:Y:S01]  /*e0e0*/  @!P6 LEA.HI R0, R20, R20, RZ, 0x1 ;  /* 0x000000141400e211 */ /* 0x000fe200078f08ff */
[--C-:B------:R-:W-:Y:S01]  /*e0f0*/  @!P1 IMAD.WIDE R20, R21, 0x4, R138.reuse ;  /* 0x0000000415149825 */ /* 0x100fe200078e028a */
[----:B------:R-:W-:Y:S02]  /*e100*/  @!P5 LEA.HI R24, R24, R24, RZ, 0x1 ;  /* 0x000000181818d211 */ /* 0x000fe400078f08ff */
[----:B------:R-:W-:Y:S01]  /*e110*/  @!P6 LOP3.LUT R3, R0, 0xfffffffe, RZ, 0xc0, !PT ;  /* 0xfffffffe0003e812 */ /* 0x000fe200078ec0ff */
[----:B------:R-:W-:Y:S01]  /*e120*/  @!P4 IMAD.WIDE R16, R17, 0x4, R138 ;  /* 0x000000041110c825 */ /* 0x000fe200078e028a */
[----:B------:R-:W-:-:S02]  /*e130*/  @!P2 LEA.HI R22, R22, R22, RZ, 0x1 ;  /* 0x000000161616a211 */ /* 0x000fc400078f08ff */
[----:B------:R-:W-:Y:S01]  /*e140*/  @!P5 LOP3.LUT R23, R24, 0xfffffffe, RZ, 0xc0, !PT ;  /* 0xfffffffe1817d812 */ /* 0x000fe200078ec0ff */
[--C-:B0-----:R-:W-:Y:S01]  /*e150*/  @!P6 IMAD.WIDE R14, R3, 0x4, R138.reuse ;  /* 0x00000004030ee825 */ /* 0x101fe200078e028a */
[----:B------:R-:W-:Y:S01]  /*e160*/  @!P3 LEA.HI R10, R10, R10, RZ, 0x1 ;  /* 0x0000000a0a0ab211 */ /* 0x000fe200078f08ff */
[----:B------:R0:W-:Y:S01]  /*e170*/  @!P4 ST.E.64 desc[UR44][R16.64], R80 ;  /* 0x000000501000c985 */ /* 0x0001e2000c101b2c */
[----:B------:R-:W-:Y:S01]  /*e180*/  @!P2 LOP3.LUT R3, R22, 0xfffffffe, RZ, 0xc0, !PT ;  /* 0xfffffffe1603a812 */ /* 0x000fe200078ec0ff */
[----:B------:R-:W-:Y:S01]  /*e190*/  @!P5 IMAD.WIDE R22, R23, 0x4, R138 ;  /* 0x000000041716d825 */ /* 0x000fe200078e028a */
[----:B------:R-:W-:Y:S01]  /*e1a0*/  @!P3 LOP3.LUT R25, R10, 0xfffffffe, RZ, 0xc0, !PT ;  /* 0xfffffffe0a19b812 */ /* 0x000fe200078ec0ff */
[----:B------:R1:W-:Y:S02]  /*e1b0*/  @!P1 ST.E.64 desc[UR44][R20.64], R82 ;  /* 0x0000005214009985 */ /* 0x0003e4000c101b2c */
[C---:B------:R-:W-:Y:S02]  /*e1c0*/  VIADD R0, R9.reuse, 0xd0 ;  /* 0x000000d009007836 */ /* 0x040fe40000000000 */
[----:B------:R2:W-:Y:S01]  /*e1d0*/  @!P6 ST.E.64 desc[UR44][R14.64], R86 ;  /* 0x000000560e00e985 */ /* 0x0005e2000c101b2c */
[----:B------:R-:W-:-:S02]  /*e1e0*/  VIADD R10, R9, 0xe0 ;  /* 0x000000e0090a7836 */ /* 0x000fc40000000000 */
[----:B------:R-:W-:Y:S01]  /*e1f0*/  VIADD R24, R9, 0xe8 ;  /* 0x000000e809187836 */ /* 0x000fe20000000000 */
[----:B------:R-:W-:Y:S01]  /*e200*/  @!P5 ST.E.64 desc[UR44][R22.64], R88 ;  /* 0x000000581600d985 */ /* 0x000fe2000c101b2c */
[----:B------:R-:W-:Y:S01]  /*e210*/  ISETP.GE.AND P1, PT, R0, UR4, PT ;  /* 0x0000000400007c0c */ /* 0x000fe2000bf26270 */
[--C-:B0-----:R-:W-:Y:S02]  /*e220*/  @!P2 IMAD.WIDE R16, R3, 0x4, R138.reuse ;  /* 0x000000040310a825 */ /* 0x101fe400078e028a */
[----:B------:R-:W-:Y:S02]  /*e230*/  ISETP.GE.AND P4, PT, R24, UR4, PT ;  /* 0x0000000418007c0c */ /* 0x000fe4000bf86270 */
[----:B-1----:R-:W-:Y:S01]  /*e240*/  @!P3 IMAD.WIDE R20, R25, 0x4, R138 ;  /* 0x000000041914b825 */ /* 0x002fe200078e028a */
[----:B------:R0:W-:Y:S03]  /*e250*/  @!P2 ST.E.64 desc[UR44][R16.64], R92 ;  /* 0x0000005c1000a985 */ /* 0x0001e6000c101b2c */
[C---:B------:R-:W-:Y:S01]  /*e260*/  VIADD R3, R9.reuse, 0xd8 ;  /* 0x000000d809037836 */ /* 0x040fe20000000000 */
[----:B------:R1:W-:Y:S01]  /*e270*/  @!P3 ST.E.64 desc[UR44][R20.64], R94 ;  /* 0x0000005e1400b985 */ /* 0x0003e2000c101b2c */
[C---:B--2---:R-:W-:Y:S01]  /*e280*/  VIADD R15, R9.reuse, 0xf8 ;  /* 0x000000f8090f7836 */ /* 0x044fe20000000000 */
[----:B------:R-:W-:Y:S01]  /*e290*/  ISETP.GE.AND P3, PT, R10, UR4, PT ;  /* 0x000000040a007c0c */ /* 0x000fe2000bf66270 */
[----:B------:R-:W-:Y:S01]  /*e2a0*/  VIADD R14, R9, 0xf0 ;  /* 0x000000f0090e7836 */ /* 0x000fe20000000000 */
[----:B------:R-:W-:-:S02]  /*e2b0*/  ISETP.GE.AND P2, PT, R3, UR4, PT ;  /* 0x0000000403007c0c */ /* 0x000fc4000bf46270 */
[----:B------:R-:W-:Y:S02]  /*e2c0*/  ISETP.GE.AND P6, PT, R15, UR4, PT ;  /* 0x000000040f007c0c */ /* 0x000fe4000bfc6270 */
        /* <DEDUP_REMOVED lines=25> */
.L_x_1033:
[----:B------:R-:W-:Y:S05]  /*e460*/  BSYNC B0 ;  /* 0x0000000000007941 */ /* 0x000fea0003800000 */
.L_x_1032:
[----:B------:R-:W-:Y:S01]  /*e470*/  ISETP.GE.AND P1, PT, R8, R11, PT ;  /* 0x0000000b0800720c */ /* 0x000fe20003f26270 */
[----:B0-----:R0:W1:Y:S01]  /*e480*/  SHFL.IDX PT, R15, R131, 0x1, 0x1c1f ;  /* 0x003c1f00830f7f89 */ /* 0x00106200000e0000 */
[----:B------:R-:W-:Y:S02]  /*e490*/  SEL R10, R36, R37, P0 ;  /* 0x00000025240a7207 */ /* 0x000fe40000000000 */
[----:B------:R-:W-:Y:S01]  /*e4a0*/  SEL R36, R37, R36, P0 ;  /* 0x0000002425247207 */ /* 0x000fe20000000000 */
[----:B------:R2:W0:Y:S01]  /*e4b0*/  SHFL.IDX PT, R14, R59, 0x1, 0x1c1f ;  /* 0x003c1f003b0e7f89 */ /* 0x00042200000e0000 */
        /* <DEDUP_REMOVED lines=18> */
[----:B0-----:R-:W-:Y:S02]  /*e5e0*/  SEL R131, R149, R38, P0 ;  /* 0x0000002695837207 */ /* 0x001fe40000000000 */
[----:B------:R-:W-:Y:S01]  /*e5f0*/  SEL R12, R53, R12, P0 ;  /* 0x0000000c350c7207 */ /* 0x000fe20000000000 */
[----:B-12---:R-:W-:Y:S06]  /*e600*/  @P1 BRA `(.L_x_948) ;  /* 0x0000004800f81947 */ /* 0x006fec0003800000 */
        /* <DEDUP_REMOVED lines=12> */
[----:B------:R-:W-:Y:S01]  /*e6d0*/  VIADD R41, R9, 0x40 ;  /* 0x0000004009297836 */ /* 0x000fe20000000000 */
[----:B------:R-:W-:-:S03]  /*e6e0*/  ISETP.GE.AND P2, PT, R38, UR4, PT ;  /* 0x0000000426007c0c */ /* 0x000fc6000bf46270 */
[C-C-:B------:R-:W-:Y:S02]  /*e6f0*/  @!P3 IMAD.WIDE R28, R9.reuse, 0x4, R14.reuse ;  /* 0x00000004091cb825 */ /* 0x140fe400078e020e */
[----:B------:R-:W-:Y:S02]  /*e700*/  @!P4 LEA.HI R0, R0, R0, RZ, 0x1 ;  /* 0x000000000000c211 */ /* 0x000fe400078f08ff */
[----:B------:R-:W-:Y:S01]  /*e710*/  @!P5 LEA.HI R8, R8, R8, RZ, 0x1 ;  /* 0x000000080808d211 */ /* 0x000fe200078f08ff */
[----:B------:R0:W-:Y:S01]  /*e720*/  @!P3 ST.E.64 desc[UR44][R28.64], R114 ;  /* 0x000000721c00b985 */ /* 0x0001e2000c101b2c */
[----:B------:R-:W-:Y:S02]  /*e730*/  @!P4 LOP3.LUT R31, R0, 0xfffffffe, RZ, 0xc0, !PT ;  /* 0xfffffffe001fc812 */ /* 0x000fe400078ec0ff */
[----:B------:R-:W-:Y:S01]  /*e740*/  @!P5 LOP3.LUT R33, R8, 0xfffffffe, RZ, 0xc0, !PT ;  /* 0xfffffffe0821d812 */ /* 0x000fe200078ec0ff */
[----:B------:R-:W-:Y:S01]  /*e750*/  VIADD R8, R9, 0x30 ;  /* 0x0000003009087836 */ /* 0x000fe20000000000 */
[----:B------:R-:W-:Y:S01]  /*e760*/  @!P0 LEA.HI R34, R34, R34, RZ, 0x1 ;  /* 0x0000002222228211 */ /* 0x000fe200078f08ff */
[----:B------:R-:W-:Y:S01]  /*e770*/  @!P4 IMAD.WIDE R30, R31, 0x4, R14 ;  /* 0x000000041f1ec825 */ /* 0x000fe200078e020e */
[----:B------:R-:W-:-:S02]  /*e780*/  @!P1 LEA.HI R0, R35, R35, RZ, 0x1 ;  /* 0x0000002323009211 */ /* 0x000fc400078f08ff */
[----:B------:R-:W-:Y:S01]  /*e790*/  @!P0 LOP3.LUT R35, R34, 0xfffffffe, RZ, 0xc0, !PT ;  /* 0xfffffffe22238812 */ /* 0x000fe200078ec0ff */
[--C-:B------:R-:W-:Y:S01]  /*e7a0*/  @!P5 IMAD.WIDE R32, R33, 0x4, R14.reuse ;  /* 0x000000042120d825 */ /* 0x100fe200078e020e */
[----:B------:R-:W-:Y:S01]  /*e7b0*/  ISETP.GE.AND P3, PT, R8, UR4, PT ;  /* 0x0000000408007c0c */ /* 0x000fe2000bf66270 */
[----:B------:R1:W-:Y:S01]  /*e7c0*/  @!P4 ST.E.64 desc[UR44][R30.64], R118 ;  /* 0x000000761e00c985 */ /* 0x0003e2000c101b2c */
[----:B------:R-:W-:Y:S01]  /*e7d0*/  @!P1 LOP3.LUT R39, R0, 0xfffffffe, RZ, 0xc0, !PT ;  /* 0xfffffffe00279812 */ /* 0x000fe200078ec0ff */
[----:B0-----:R-:W-:Y:S01]  /*e7e0*/  @!P0 IMAD.WIDE R28, R35, 0x4, R14 ;  /* 0x00000004231c8825 */ /* 0x001fe200078e020e */
[----:B------:R-:W-:Y:S01]  /*e7f0*/  ISETP.GE.AND P4, PT, R40, UR4, PT ;  /* 0x0000000428007c0c */ /* 0x000fe2000bf86270 */
[----:B------:R0:W-:Y:S01]  /*e800*/  @!P5 ST.E.64 desc[UR44][R32.64], R120 ;  /* 0x000000782000d985 */ /* 0x0001e2000c101b2c */
[----:B------:R-:W-:Y:S01]  /*e810*/  ISETP.GE.AND P5, PT, R41, UR4, PT ;  /* 0x0000000429007c0c */ /* 0x000fe2000bfa6270 */
[C---:B------:R-:W-:Y:S01]  /*e820*/  VIADD R0, R9.reuse, 0x48 ;  /* 0x0000004809007836 */ /* 0x040fe20000000000 */
[----:B------:R-:W-:Y:S01]  /*e830*/  @!P2 LEA.HI R38, R38, R38, RZ, 0x1 ;  /* 0x000000262626a211 */ /* 0x000fe200078f08ff */
[----:B------:R-:W-:Y:S01]  /*e840*/  VIADD R34, R9, 0x50 ;  /* 0x0000005009227836 */ /* 0x000fe20000000000 */
[----:B------:R2:W-:Y:S02]  /*e850*/  @!P0 ST.E.64 desc[UR44][R28.64], R116 ;  /* 0x000000741c008985 */ /* 0x0005e4000c101b2c */
[----:B------:R-:W-:-:S02]  /*e860*/  ISETP.GE.AND P0, PT, R0, UR4, PT ;  /* 0x0000000400007c0c */ /* 0x000fc4000bf06270 */
[----:B------:R-:W-:Y:S01]  /*e870*/  @!P3 LEA.HI R8, R8, R8, RZ, 0x1 ;  /* 0x000000080808b211 */ /* 0x000fe200078f08ff */
[--C-:B-1----:R-:W-:Y:S02]  /*e880*/  @!P1 IMAD.WIDE R30, R39, 0x4, R14.reuse ;  /* 0x00000004271e9825 */ /* 0x102fe400078e020e */
[----:B------:R-:W-:Y:S02]  /*e890*/  @!P4 LEA.HI R40, R40, R40, RZ, 0x1 ;  /* 0x000000282828c211 */ /* 0x000fe400078f08ff */
[----:B0-----:R-:W-:Y:S01]  /*e8a0*/  @!P2 LOP3.LUT R33, R38, 0xfffffffe, RZ, 0xc0, !PT ;  /* 0xfffffffe2621a812 */ /* 0x001fe200078ec0ff */
[----:B------:R0:W-:Y:S01]  /*e8b0*/  @!P1 ST.E.64 desc[UR44][R30.64], R112 ;  /* 0x000000701e009985 */ /* 0x0001e2000c101b2c */
[----:B------:R-:W-:Y:S01]  /*e8c0*/  ISETP.GE.AND P1, PT, R34, UR4, PT ;  /* 0x0000000422007c0c */ /* 0x000fe2000bf26270 */
[----:B------:R-:W-:Y:S01]  /*e8d0*/  VIADD R38, R9, 0x58 ;  /* 0x0000005809267836 */ /* 0x000fe20000000000 */
[----:B------:R-:W-:Y:S01]  /*e8e0*/  @!P5 LEA.HI R41, R41, R41, RZ, 0x1 ;  /* 0x000000292929d211 */ /* 0x000fe200078f08ff */
[----:B------:R-:W-:Y:S01]  /*e8f0*/  @!P2 IMAD.WIDE R32, R33, 0x4, R14 ;  /* 0x000000042120a825 */ /* 0x000fe200078e020e */
[----:B------:R-:W-:-:S02]  /*e900*/  @!P3 LOP3.LUT R35, R8, 0xfffffffe, RZ, 0xc0, !PT ;  /* 0xfffffffe0823b812 */ /* 0x000fc400078ec0ff */
[----:B------:R-:W-:Y:S01]  /*e910*/  @!P4 LOP3.LUT R39, R40, 0xfffffffe, RZ, 0xc0, !PT ;  /* 0xfffffffe2827c812 */ /* 0x000fe200078ec0ff */
[----:B------:R-:W-:Y:S01]  /*e920*/  VIADD R8, R9, 0x60 ;  /* 0x0000006009087836 */ /* 0x000fe20000000000 */
[----:B------:R1:W-:Y:S01]  /*e930*/  @!P2 ST.E.64 desc[UR44][R32.64], R122 ;  /* 0x0000007a2000a985 */ /* 0x0003e2000c101b2c */
[----:B------:R-:W-:Y:S01]  /*e940*/  ISETP.GE.AND P2, PT, R38, UR4, PT ;  /* 0x0000000426007c0c */ /* 0x000fe2000bf46270 */
[--C-:B--2---:R-:W-:Y:S01]  /*e950*/  @!P3 IMAD.WIDE R28, R35, 0x4, R14.reuse ;  /* 0x00000004231cb825 */ /* 0x104fe200078e020e */
[----:B------:R-:W-:Y:S02]  /*e960*/  @!P0 LEA.HI R0, R0, R0, RZ, 0x1 ;  /* 0x0000000000008211 */ /* 0x000fe400078f08ff */
[----:B------:R-:W-:Y:S01]  /*e970*/  @!P1 LEA.HI R34, R34, R34, RZ, 0x1 ;  /* 0x0000002222229211 */ /* 0x000fe200078f08ff */
[----:B0-----:R-:W-:Y:S01]  /*e980*/  @!P4 IMAD.WIDE R30, R39, 0x4, R14 ;  /* 0x00000004271ec825 */ /* 0x001fe200078e020e */
[----:B------:R0:W-:Y:S01]  /*e990*/  @!P3 ST.E.64 desc[UR44][R28.64], R124 ;  /* 0x0000007c1c00b985 */ /* 0x0001e2000c101b2c */
[----:B------:R-:W-:-:S02]  /*e9a0*/  @!P0 LOP3.LUT R35, R0, 0xfffffffe, RZ, 0xc0, !PT ;  /* 0xfffffffe00238812 */ /* 0x000fc400078ec0ff */
[C---:B------:R-:W-:Y:S01]  /*e9b0*/  VIADD R40, R9.reuse, 0x68 ;  /* 0x0000006809287836 */ /* 0x040fe20000000000 */
[----:B------:R-:W-:Y:S01]  /*e9c0*/  ISETP.GE.AND P3, PT, R8, UR4, PT ;  /* 0x0000000408007c0c */ /* 0x000fe2000bf66270 */
[----:B------:R2:W-:Y:S01]  /*e9d0*/  @!P4 ST.E.64 desc[UR44][R30.64], R102 ;  /* 0x000000661e00c985 */ /* 0x0005e2000c101b2c */
[----:B------:R-:W-:Y:S01]  /*e9e0*/  @!P1 LOP3.LUT R39, R34, 0xfffffffe, RZ, 0xc0, !PT ;  /* 0xfffffffe22279812 */ /* 0x000fe200078ec0ff */
[----:B------:R-:W-:Y:S01]  /*e9f0*/  VIADD R0, R9, 0x78 ;  /* 0x0000007809007836 */ /* 0x000fe20000000000 */
[----:B-1----:R-:W-:Y:S01]  /*ea00*/  @!P5 LOP3.LUT R33, R41, 0xfffffffe, RZ, 0xc0, !PT ;  /* 0xfffffffe2921d812 */ /* 0x002fe200078ec0ff */
[C---:B------:R-:W-:Y:S01]  /*ea10*/  VIADD R41, R9.reuse, 0x70 ;  /* 0x0000007009297836 */ /* 0x040fe20000000000 */
[----:B------:R-:W-:Y:S01]  /*ea20*/  @!P2 LEA.HI R38, R38, R38, RZ, 0x1 ;  /* 0x000000262626a211 */ /* 0x000fe200078f08ff */
[----:B------:R-:W-:Y:S01]  /*ea30*/  VIADD R34, R9, 0x80 ;  /* 0x0000008009227836 */ /* 0x000fe20000000000 */
[----:B------:R-:W-:Y:S01]  /*ea40*/  ISETP.GE.AND P6, PT, R0, UR4, PT ;  /* 0x0000000400007c0c */ /* 0x000fe2000bfc6270 */
[----:B------:R-:W-:Y:S01]  /*ea50*/  @!P5 IMAD.WIDE R32, R33, 0x4, R14 ;  /* 0x000000042120d825 */ /* 0x000fe200078e020e */
[----:B------:R-:W-:-:S03]  /*ea60*/  ISETP.GE.AND P4, PT, R41, UR4, PT ;  /* 0x0000000429007c0c */ /* 0x000fc6000bf86270 */
[--C-:B0-----:R-:W-:Y:S01]  /*ea70*/  @!P0 IMAD.WIDE R28, R35, 0x4, R14.reuse ;  /* 0x00000004231c8825 */ /* 0x101fe200078e020e */
[----:B------:R0:W-:Y:S01]  /*ea80*/  @!P5 ST.E.64 desc[UR44][R32.64], R96 ;  /* 0x000000602000d985 */ /* 0x0001e2000c101b2c */
[----:B------:R-:W-:Y:S02]  /*ea90*/  ISETP.GE.AND P5, PT, R40, UR4, PT ;  /* 0x0000000428007c0c */ /* 0x000fe4000bfa6270 */
[----:B--2---:R-:W-:Y:S01]  /*eaa0*/  @!P1 IMAD.WIDE R30, R39, 0x4, R14 ;  /* 0x00000004271e9825 */ /* 0x004fe200078e020e */
[----:B------:R1:W-:Y:S01]  /*eab0*/  @!P0 ST.E.64 desc[UR44][R28.64], R126 ;  /* 0x0000007e1c008985 */ /* 0x0003e2000c101b2c */
[----:B------:R-:W-:Y:S02]  /*eac0*/  @!P3 LEA.HI R8, R8, R8, RZ, 0x1 ;  /* 0x000000080808b211 */ /* 0x000fe400078f08ff */
[----:B------:R-:W-:Y:S01]  /*ead0*/  @!P6 LEA.HI R0, R0, R0, RZ, 0x1 ;  /* 0x000000000000e211 */ /* 0x000fe200078f08ff */
[----:B------:R2:W-:Y:S01]  /*eae0*/  @!P1 ST.E.64 desc[UR44][R30.64], R84 ;  /* 0x000000541e009985 */ /* 0x0005e2000c101b2c */
[----:B------:R-:W-:-:S02]  /*eaf0*/  ISETP.GE.AND P1, PT, R34, UR4, PT ;  /* 0x0000000422007c0c */ /* 0x000fc4000bf26270 */
[----:B------:R-:W-:Y:S01]  /*eb00*/  @!P3 LOP3.LUT R35, R8, 0xfffffffe, RZ, 0xc0, !PT ;  /* 0xfffffffe0823b812 */ /* 0x000fe200078ec0ff */
[----:B------:R-:W-:Y:S01]  /*eb10*/  VIADD R8, R9, 0x90 ;  /* 0x0000009009087836 */ /* 0x000fe20000000000 */
[----:B------:R-:W-:Y:S02]  /*eb20*/  @!P4 LEA.HI R41, R41, R41, RZ, 0x1 ;  /* 0x000000292929c211 */ /* 0x000fe400078f08ff */
[----:B0-----:R-:W-:Y:S01]  /*eb30*/  @!P2 LOP3.LUT R33, R38, 0xfffffffe, RZ, 0xc0, !PT ;  /* 0xfffffffe2621a812 */ /* 0x001fe200078ec0ff */
[----:B------:R-:W-:Y:S01]  /*eb40*/  VIADD R38, R9, 0x88 ;  /* 0x0000008809267836 */ /* 0x000fe20000000000 */
[----:B------:R-:W-:Y:S01]  /*eb50*/  @!P5 LEA.HI R40, R40, R40, RZ, 0x1 ;  /* 0x000000282828d211 */ /* 0x000fe200078f08ff */
[--C-:B-1----:R-:W-:Y:S01]  /*eb60*/  @!P3 IMAD.WIDE R28, R35, 0x4, R14.reuse ;  /* 0x00000004231cb825 */ /* 0x102fe200078e020e */
[----:B------:R-:W-:Y:S02]  /*eb70*/  @!P6 LOP3.LUT R35, R0, 0xfffffffe, RZ, 0xc0, !PT ;  /* 0xfffffffe0023e812 */ /* 0x000fe400078ec0ff */
[----:B------:R-:W-:Y:S01]  /*eb80*/  ISETP.GE.AND P0, PT, R38, UR4, PT ;  /* 0x0000000426007c0c */ /* 0x000fe2000bf06270 */
[----:B------:R-:W-:Y:S01]  /*eb90*/  @!P2 IMAD.WIDE R32, R33, 0x4, R14 ;  /* 0x000000042120a825 */ /* 0x000fe200078e020e */
[----:B------:R-:W-:-:S02]  /*eba0*/  @!P5 LOP3.LUT R39, R40, 0xfffffffe, RZ, 0xc0, !PT ;  /* 0xfffffffe2827d812 */ /* 0x000fc400078ec0ff */
[----:B------:R-:W-:Y:S01]  /*ebb0*/  @!P1 LEA.HI R34, R34, R34, RZ, 0x1 ;  /* 0x0000002222229211 */ /* 0x000fe200078f08ff */
[----:B------:R-:W-:Y:S01]  /*ebc0*/  VIADD R0, R9, 0x98 ;  /* 0x0000009809007836 */ /* 0x000fe20000000000 */
[----:B------:R0:W-:Y:S01]  /*ebd0*/  @!P2 ST.E.64 desc[UR44][R32.64], R90 ;  /* 0x0000005a2000a985 */ /* 0x0001e2000c101b2c */
[----:B--2---:R-:W-:Y:S01]  /*ebe0*/  @!P5 IMAD.WIDE R30, R39, 0x4, R14 ;  /* 0x00000004271ed825 */ /* 0x004fe200078e020e */
[----:B------:R-:W-:Y:S02]  /*ebf0*/  ISETP.GE.AND P2, PT, R8, UR4, PT ;  /* 0x0000000408007c0c */ /* 0x000fe4000bf46270 */
[----:B------:R1:W-:Y:S01]  /*ec00*/  @!P3 ST.E.64 desc[UR44][R28.64], R4 ;  /* 0x000000041c00b985 */ /* 0x0003e2000c101b2c */
[----:B------:R-:W-:Y:S01]  /*ec10*/  VIADD R39, R9, 0xa0 ;  /* 0x000000a009277836 */ /* 0x000fe20000000000 */
[----:B------:R-:W-:Y:S02]  /*ec20*/  ISETP.GE.AND P3, PT, R0, UR4, PT ;  /* 0x0000000400007c0c */ /* 0x000fe4000bf66270 */
[----:B------:R-:W-:Y:S01]  /*ec30*/  @!P0 LEA.HI R38, R38, R38, RZ, 0x1 ;  /* 0x0000002626268211 */ /* 0x000fe200078f08ff */
[----:B------:R2:W-:Y:S01]  /*ec40*/  @!P5 ST.E.64 desc[UR44][R30.64], R48 ;  /* 0x000000301e00d985 */ /* 0x0005e2000c101b2c */
[----:B0-----:R-:W-:-:S05]  /*ec50*/  @!P4 LOP3.LUT R33, R41, 0xfffffffe, RZ, 0xc0, !PT ;  /* 0xfffffffe2921c812 */ /* 0x001fca00078ec0ff */
[----:B------:R-:W-:Y:S02]  /*ec60*/  @!P2 LEA.HI R8, R8, R8, RZ, 0x1 ;  /* 0x000000080808a211 */ /* 0x000fe400078f08ff */
[----:B-1----:R-:W-:Y:S01]  /*ec70*/  @!P1 LOP3.LUT R29, R34, 0xfffffffe, RZ, 0xc0, !PT ;  /* 0xfffffffe221d9812 */ /* 0x002fe200078ec0ff */
[--C-:B------:R-:W-:Y:S01]  /*ec80*/  @!P4 IMAD.WIDE R32, R33, 0x4, R14.reuse ;  /* 0x000000042120c825 */ /* 0x100fe200078e020e */
[----:B------:R-:W-:Y:S02]  /*ec90*/  @!P3 LEA.HI R0, R0, R0, RZ, 0x1 ;  /* 0x000000000000b211 */ /* 0x000fe400078f08ff */
[----:B--2---:R-:W-:Y:S02]  /*eca0*/  @!P0 LOP3.LUT R31, R38, 0xfffffffe, RZ, 0xc0, !PT ;  /* 0xfffffffe261f8812 */ /* 0x004fe400078ec0ff */
[----:B------:R0:W-:Y:S01]  /*ecb0*/  @!P4 ST.E.64 desc[UR44][R32.64], R6 ;  /* 0x000000062000c985 */ /* 0x0001e2000c101b2c */
[----:B------:R-:W-:Y:S01]  /*ecc0*/  @!P6 IMAD.WIDE R4, R35, 0x4, R14 ;  /* 0x000000042304e825 */ /* 0x000fe200078e020e */
[----:B------:R-:W-:-:S03]  /*ecd0*/  ISETP.GE.AND P4, PT, R39, UR4, PT ;  /* 0x0000000427007c0c */ /* 0x000fc6000bf86270 */
[----:B------:R-:W-:Y:S01]  /*ece0*/  VIADD R30, R9, 0xa8 ;  /* 0x000000a8091e7836 */ /* 0x000fe20000000000 */
[----:B------:R1:W-:Y:S04]  /*ecf0*/  @!P6 ST.E.64 desc[UR44][R4.64], R50 ;  /* 0x000000320400e985 */ /* 0x0003e8000c101b2c */
[----:B------:R-:W-:Y:S01]  /*ed00*/  ISETP.GE.AND P5, PT, R30, UR4, PT ;  /* 0x000000041e007c0c */ /* 0x000fe2000bfa6270 */
[----:B0-----:R-:W-:-:S04]  /*ed10*/  @!P1 IMAD.WIDE R6, R29, 0x4, R14 ;  /* 0x000000041d069825 */ /* 0x001fc800078e020e */
[----:B------:R-:W-:Y:S01]  /*ed20*/  @!P4 LEA.HI R39, R39, R39, RZ, 0x1 ;  /* 0x000000272727c211 */ /* 0x000fe200078f08ff */
[----:B------:R-:W-:Y:S01]  /*ed30*/  VIADD R32, R9, 0xb0 ;  /* 0x000000b009207836 */ /* 0x000fe20000000000 */
[----:B------:R0:W-:Y:S01]  /*ed40*/  @!P1 ST.E.64 desc[UR44][R6.64], R128 ;  /* 0x0000008006009985 */ /* 0x0001e2000c101b2c */
[--C-:B------:R-:W-:Y:S01]  /*ed50*/  @!P0 IMAD.WIDE R28, R31, 0x4, R14.reuse ;  /* 0x000000041f1c8825 */ /* 0x100fe200078e020e */
[----:B-1----:R-:W-:Y:S02]  /*ed60*/  @!P2 LOP3.LUT R5, R8, 0xfffffffe, RZ, 0xc0, !PT ;  /* 0xfffffffe0805a812 */ /* 0x002fe400078ec0ff */
[----:B------:R-:W-:Y:S01]  /*ed70*/  ISETP.GE.AND P1, PT, R32, UR4, PT ;  /* 0x0000000420007c0c */ /* 0x000fe2000bf26270 */
[----:B------:R-:W-:Y:S01]  /*ed80*/  VIADD R33, R9, 0xb8 ;  /* 0x000000b809217836 */ /* 0x000fe20000000000 */
[----:B------:R1:W-:Y:S01]  /*ed90*/  @!P0 ST.E.64 desc[UR44][R28.64], R54 ;  /* 0x000000361c008985 */ /* 0x0003e2000c101b2c */
[----:B------:R-:W-:Y:S01]  /*eda0*/  @!P5 LEA.HI R30, R30, R30, RZ, 0x1 ;  /* 0x0000001e1e1ed211 */ /* 0x000fe200078f08ff */
[----:B------:R-:W-:-:S02]  /*edb0*/  @!P2 IMAD.WIDE R4, R5, 0x4, R14 ;  /* 0x000000040504a825 */ /* 0x000fc400078e020e */
[----:B------:R-:W-:Y:S02]  /*edc0*/  ISETP.GE.AND P0, PT, R33, UR4, PT ;  /* 0x0000000421007c0c */ /* 0x000fe4000bf06270 */
[----:B------:R-:W-:Y:S01]  /*edd0*/  @!P5 LOP3.LUT R31, R30, 0xfffffffe, RZ, 0xc0, !PT ;  /* 0xfffffffe1e1fd812 */ /* 0x000fe200078ec0ff */
[----:B------:R-:W-:Y:S01]  /*ede0*/  VIADD R8, R9, 0xc0 ;  /* 0x000000c009087836 */ /* 0x000fe20000000000 */
[----:B0-----:R-:W-:Y:S01]  /*edf0*/  @!P3 LOP3.LUT R7, R0, 0xfffffffe, RZ, 0xc0, !PT ;  /* 0xfffffffe0007b812 */ /* 0x001fe200078ec0ff */
[----:B------:R0:W-:Y:S02]  /*ee00*/  @!P2 ST.E.64 desc[UR44][R4.64], R56 ;  /* 0x000000380400a985 */ /* 0x0001e4000c101b2c */
[----:B------:R-:W-:Y:S01]  /*ee10*/  @!P1 LEA.HI R32, R32, R32, RZ, 0x1 ;  /* 0x0000002020209211 */ /* 0x000fe200078f08ff */
[--C-:B------:R-:W-:Y:S01]  /*ee20*/  @!P5 IMAD.WIDE R30, R31, 0x4, R14.reuse ;  /* 0x000000041f1ed825 */ /* 0x100fe200078e020e */
[----:B------:R-:W-:Y:S02]  /*ee30*/  ISETP.GE.AND P2, PT, R8, UR4, PT ;  /* 0x0000000408007c0c */ /* 0x000fe4000bf46270 */
[----:B-1----:R-:W-:Y:S01]  /*ee40*/  @!P4 LOP3.LUT R29, R39, 0xfffffffe, RZ, 0xc0, !PT ;  /* 0xfffffffe271dc812 */ /* 0x002fe200078ec0ff */
[----:B------:R-:W-:Y:S01]  /*ee50*/  @!P3 IMAD.WIDE R6, R7, 0x4, R14 ;  /* 0x000000040706b825 */ /* 0x000fe200078e020e */
[----:B------:R-:W-:-:S02]  /*ee60*/  @!P0 LEA.HI R0, R33, R33, RZ, 0x1 ;  /* 0x0000002121008211 */ /* 0x000fc400078f08ff */
[----:B------:R-:W-:Y:S01]  /*ee70*/  @!P1 LOP3.LUT R33, R32, 0xfffffffe, RZ, 0xc0, !PT ;  /* 0xfffffffe20219812 */ /* 0x000fe200078ec0ff */
[--C-:B------:R-:W-:Y:S01]  /*ee80*/  @!P4 IMAD.WIDE R28, R29, 0x4, R14.reuse ;  /* 0x000000041d1cc825 */ /* 0x100fe200078e020e */
[----:B------:R-:W-:Y:S01]  /*ee90*/  @!P0 LOP3.LUT R35, R0, 0xfffffffe, RZ, 0xc0, !PT ;  /* 0xfffffffe00238812 */ /* 0x000fe200078ec0ff */
[----:B------:R1:W-:Y:S02]  /*eea0*/  @!P3 ST.E.64 desc[UR44][R6.64], R134 ;  /* 0x000000860600b985 */ /* 0x0003e4000c101b2c */
[----:B0-----:R-:W-:Y:S02]  /*eeb0*/  @!P1 IMAD.WIDE R4, R33, 0x4, R14 ;  /* 0x0000000421049825 */ /* 0x001fe400078e020e */
[----:B------:R0:W-:Y:S01]  /*eec0*/  @!P4 ST.E.64 desc[UR44][R28.64], R16 ;  /* 0x000000101c00c985 */ /* 0x0001e2000c101b2c */
[----:B------:R-:W-:Y:S01]  /*eed0*/  @!P2 LEA.HI R8, R8, R8, RZ, 0x1 ;  /* 0x000000080808a211 */ /* 0x000fe200078f08ff */
[C---:B------:R-:W-:Y:S02]  /*eee0*/  VIADD R32, R9.reuse, 0xc8 ;  /* 0x000000c809207836 */ /* 0x040fe40000000000 */
[----:B------:R-:W-:Y:S01]  /*eef0*/  VIADD R0, R9, 0xd0 ;  /* 0x000000d009007836 */ /* 0x000fe20000000000 */
[----:B------:R2:W-:Y:S02]  /*ef00*/  @!P5 ST.E.64 desc[UR44][R30.64], R2 ;  /* 0x000000021e00d985 */ /* 0x0005e4000c101b2c */
[----:B------:R-:W-:-:S02]  /*ef10*/  ISETP.GE.AND P3, PT, R32, UR4, PT ;  /* 0x0000000420007c0c */ /* 0x000fc4000bf66270 */
[----:B------:R4:W-:Y:S01]  /*ef20*/  @!P1 ST.E.64 desc[UR44][R4.64], R20 ;  /* 0x0000001404009985 */ /* 0x0009e2000c101b2c */
[----:B-1----:R-:W-:Y:S01]  /*ef30*/  @!P0 IMAD.WIDE R6, R35, 0x4, R14 ;  /* 0x0000000423068825 */ /* 0x002fe200078e020e */
[----:B------:R-:W-:-:S03]  /*ef40*/  ISETP.GE.AND P1, PT, R0, UR4, PT ;  /* 0x0000000400007c0c */ /* 0x000fc6000bf26270 */
[C---:B0-----:R-:W-:Y:S01]  /*ef50*/  VIADD R16, R9.reuse, 0xd8 ;  /* 0x000000d809107836 */ /* 0x041fe20000000000 */
[----:B------:R0:W-:Y:S01]  /*ef60*/  @!P0 ST.E.64 desc[UR44][R6.64], R24 ;  /* 0x0000001806008985 */ /* 0x0001e2000c101b2c */
[C---:B------:R-:W-:Y:S02]  /*ef70*/  VIADD R17, R9.reuse, 0xe0 ;  /* 0x000000e009117836 */ /* 0x040fe40000000000 */
[C---:B------:R-:W-:Y:S01]  /*ef80*/  VIADD R28, R9.reuse, 0xe8 ;  /* 0x000000e8091c7836 */ /* 0x040fe20000000000 */
[----:B------:R-:W-:Y:S01]  /*ef90*/  ISETP.GE.AND P0, PT, R16, UR4, PT ;  /* 0x0000000410007c0c */ /* 0x000fe2000bf06270 */
[----:B------:R-:W-:Y:S01]  /*efa0*/  VIADD R29, R9, 0xf0 ;  /* 0x000000f0091d7836 */ /* 0x000fe20000000000 */
[----:B------:R-:W-:Y:S01]  /*efb0*/  ISETP.GE.AND P4, PT, R17, UR4, PT ;  /* 0x0000000411007c0c */ /* 0x000fe2000bf86270 */
[----:B------:R-:W-:Y:S01]  /*efc0*/  VIADD R9, R9, 0xf8 ;  /* 0x000000f809097836 */ /* 0x000fe20000000000 */
[----:B------:R-:W-:Y:S02]  /*efd0*/  ISETP.GE.AND P5, PT, R28, UR4, PT ;  /* 0x000000041c007c0c */ /* 0x000fe4000bfa6270 */
[----:B------:R-:W-:-:S02]  /*efe0*/  ISETP.GE.AND P6, PT, R29, UR4, PT ;  /* 0x000000041d007c0c */ /* 0x000fc4000bfc6270 */
[----:B--2---:R-:W-:Y:S02]  /*eff0*/  @!P2 LOP3.LUT R3, R8, 0xfffffffe, RZ, 0xc0, !PT ;  /* 0xfffffffe0803a812 */ /* 0x004fe400078ec0ff */
[----:B------:R-:W-:Y:S02]  /*f000*/  @!P3 LEA.HI R32, R32, R32, RZ, 0x1 ;  /* 0x000000202020b211 */ /* 0x000fe400078f08ff */
[----:B------:R-:W-:Y:S01]  /*f010*/  @!P1 LEA.HI R0, R0, R0, RZ, 0x1 ;  /* 0x0000000000009211 */ /* 0x000fe200078f08ff */
[--C-:B------:R-:W-:Y:S01]  /*f020*/  @!P2 IMAD.WIDE R2, R3, 0x4, R14.reuse ;  /* 0x000000040302a825 */ /* 0x100fe200078e020e */
[----:B----4-:R-:W-:Y:S02]  /*f030*/  @!P3 LOP3.LUT R5, R32, 0xfffffffe, RZ, 0xc0, !PT ;  /* 0xfffffffe2005b812 */ /* 0x010fe400078ec0ff */
[----:B0-----:R-:W-:Y:S02]  /*f040*/  @!P1 LOP3.LUT R7, R0, 0xfffffffe, RZ, 0xc0, !PT ;  /* 0xfffffffe00079812 */ /* 0x001fe400078ec0ff */
[----:B------:R-:W-:Y:S01]  /*f050*/  @!P0 LEA.HI R16, R16, R16, RZ, 0x1 ;  /* 0x0000001010108211 */ /* 0x000fe200078f08ff */
[--C-:B------:R-:W-:Y:S01]  /*f060*/  @!P3 IMAD.WIDE R4, R5, 0x4, R14.reuse ;  /* 0x000000040504b825 */ /* 0x100fe200078e020e */
[----:B------:R-:W-:Y:S01]  /*f070*/  @!P4 LEA.HI R0, R17, R17, RZ, 0x1 ;  /* 0x000000111100c211 */ /* 0x000fe200078f08ff */
[----:B------:R0:W-:Y:S01]  /*f080*/  @!P2 ST.E.64 desc[UR44][R2.64], R22 ;  /* 0x000000160200a985 */ /* 0x0001e2000c101b2c */
[----:B------:R-:W-:Y:S01]  /*f090*/  @!P5 LEA.HI R28, R28, R28, RZ, 0x1 ;  /* 0x0000001c1c1cd211 */ /* 0x000fe200078f08ff */
[----:B------:R-:W-:Y:S01]  /*f0a0*/  @!P1 IMAD.WIDE R6, R7, 0x4, R14 ;  /* 0x0000000407069825 */ /* 0x000fe200078e020e */
[----:B------:R-:W-:Y:S01]  /*f0b0*/  @!P6 LEA.HI R29, R29, R29, RZ, 0x1 ;  /* 0x0000001d1d1de211 */ /* 0x000fe200078f08ff */
[----:B------:R1:W-:Y:S01]  /*f0c0*/  @!P3 ST.E.64 desc[UR44][R4.64], R42 ;  /* 0x0000002a0400b985 */ /* 0x0003e2000c101b2c */
[----:B------:R-:W-:-:S02]  /*f0d0*/  @!P0 LOP3.LUT R17, R16, 0xfffffffe, RZ, 0xc0, !PT ;  /* 0xfffffffe10118812 */ /* 0x000fc400078ec0ff */
[----:B------:R-:W-:Y:S01]  /*f0e0*/  @!P4 LOP3.LUT R21, R0, 0xfffffffe, RZ, 0xc0, !PT ;  /* 0xfffffffe0015c812 */ /* 0x000fe200078ec0ff */
[----:B------:R2:W-:Y:S01]  /*f0f0*/  @!P1 ST.E.64 desc[UR44][R6.64], R26 ;  /* 0x0000001a06009985 */ /* 0x0005e2000c101b2c */
[----:B------:R-:W-:Y:S01]  /*f100*/  @!P6 LOP3.LUT R29, R29, 0xfffffffe, RZ, 0xc0, !PT ;  /* 0xfffffffe1d1de812 */ /* 0x000fe200078ec0ff */
[----:B------:R-:W-:Y:S01]  /*f110*/  @!P0 IMAD.WIDE R16, R17, 0x4, R14 ;  /* 0x0000000411108825 */ /* 0x000fe200078e020e */
[----:B0-----:R-:W-:-:S03]  /*f120*/  @!P5 LOP3.LUT R23, R28, 0xfffffffe, RZ, 0xc0, !PT ;  /* 0xfffffffe1c17d812 */ /* 0x001fc600078ec0ff */
[--C-:B------:R-:W-:Y:S01]  /*f130*/  @!P4 IMAD.WIDE R2, R21, 0x4, R14.reuse ;  /* 0x000000041502c825 */ /* 0x100fe200078e020e */
[----:B------:R2:W-:Y:S01]  /*f140*/  @!P0 ST.E.64 desc[UR44][R16.64], R130 ;  /* 0x0000008210008985 */ /* 0x0005e2000c101b2c */
[----:B------:R-:W-:Y:S02]  /*f150*/  ISETP.GE.AND P0, PT, R9, UR4, PT ;  /* 0x0000000409007c0c */ /* 0x000fe4000bf06270 */
        /* <DEDUP_REMOVED lines=11> */
.L_x_1031:
        /* <DEDUP_REMOVED lines=14> */
[----:B------:R-:W-:Y:S01]  /*f2f0*/  USHF.R.S32.HI UR6, URZ, 0x1f, UR42 ;  /* 0x0000001f3f067899 */ /* 0x000fe2000801142a */
[----:B------:R-:W-:Y:S01]  /*f300*/  IMAD.MOV.U32 R5, RZ, RZ, R0 ;  /* 0x000000ffff057224 */ /* 0x000fe200078e0000 */
[----:B------:R-:W-:Y:S02]  /*f310*/  ULDC.64 UR8, c[0x0][0xbd0] ;  /* 0x0002f40000087ab9 */ /* 0x000fe40000000a00 */
[----:B------:R-:W-:Y:S02]  /*f320*/  UIMAD UR6, UR6, UR8, URZ ;  /* 0x00000008060672a4 */ /* 0x000fe4000f8e023f */
[----:B------:R-:W-:Y:S01]  /*f330*/  UIMAD.WIDE.U32 UR4, UR42, UR8, URZ ;  /* 0x000000082a0472a5 */ /* 0x000fe2000f8e003f */
[----:B------:R-:W1:Y:S01]  /*f340*/  S2UR UR7, SR_CTAID.Y ;  /* 0x00000000000779c3 */ /* 0x000e620000002600 */
[----:B------:R-:W-:-:S04]  /*f350*/  UIMAD UR6, UR42, UR9, UR6 ;  /* 0x000000092a0672a4 */ /* 0x000fc8000f8e0206 */
[----:B------:R-:W-:Y:S02]  /*f360*/  UIADD3 UR6, UR5, UR6, URZ ;  /* 0x0000000605067290 */ /* 0x000fe4000fffe03f */
[----:B------:R-:W-:Y:S01]  /*f370*/  IMAD.U32 R3, RZ, RZ, UR5 ;  /* 0x00000005ff037e24 */ /* 0x000fe2000f8e00ff */
[----:B------:R-:W2:Y:S01]  /*f380*/  @P0 LDC R7, c[0x0][0xbec] ;  /* 0x0002fb00ff070b82 */ /* 0x000ea20000000800 */
[----:B------:R-:W-:Y:S01]  /*f390*/  IMAD.U32 R2, RZ, RZ, UR4 ;  /* 0x00000004ff027e24 */ /* 0x000fe2000f8e00ff */
[----:B------:R-:W-:Y:S01]  /*f3a0*/  ULDC.64 UR4, c[0x0][0xbe0] ;  /* 0x0002f80000047ab9 */ /* 0x000fe20000000a00 */
[----:B------:R-:W-:-:S05]  /*f3b0*/  IMAD.U32 R3, RZ, RZ, UR6 ;  /* 0x00000006ff037e24 */ /* 0x000fca000f8e00ff */
[----:B------:R-:W3:Y:S01]  /*f3c0*/  @P0 LDC R9, c[0x0][0xbf0] ;  /* 0x0002fc00ff090b82 */ /* 0x000ee20000000800 */
[C---:B0-----:R-:W-:Y:S02]  /*f3d0*/  IMAD R12, R10.reuse, UR37, RZ ;  /* 0x000000250a0c7c24 */ /* 0x041fe4000f8e02ff */
[----:B------:R-:W-:-:S04]  /*f3e0*/  IMAD.WIDE.U32 R2, R10, UR36, R2 ;  /* 0x000000240a027c25 */ /* 0x000fc8000f8e0002 */
[----:B------:R-:W-:Y:S01]  /*f3f0*/  IMAD R11, R11, UR36, R12 ;  /* 0x000000240b0b7c24 */ /* 0x000fe2000f8e020c */
[----:B------:R-:W1:Y:S03]  /*f400*/  LDC R8, c[0x0][0xc50] ;  /* 0x00031400ff087b82 */ /* 0x000e660000000800 */
[----:B------:R-:W-:Y:S02]  /*f410*/  IMAD.IADD R3, R11, 0x1, R3 ;  /* 0x000000010b037824 */ /* 0x000fe400078e0203 */
[----:B--2---:R-:W-:-:S04]  /*f420*/  @P0 IMAD.HI.U32 R4, R0, R7, RZ ;  /* 0x0000000700040227 */ /* 0x004fc800078e00ff */
[----:B------:R-:W-:Y:S01]  /*f430*/  IMAD R7, RZ, RZ, -UR42 ;  /* 0x8000002aff077e24 */ /* 0x000fe2000f8e02ff */
[----:B---3--:R-:W-:-:S03]  /*f440*/  @P0 SHF.R.U32.HI R5, RZ, R9, R4 ;  /* 0x00000009ff050219 */ /* 0x008fc60000011604 */
[----:B-1----:R-:W-:Y:S02]  /*f450*/  IMAD R9, R8, R7, UR7 ;  /* 0x0000000708097e24 */ /* 0x002fe4000f8e0207 */
[----:B------:R-:W-:Y:S02]  /*f460*/  IMAD.MOV R7, RZ, RZ, -R5 ;  /* 0x000000ffff077224 */ /* 0x000fe400078e0a05 */
[----:B------:R-:W-:Y:S01]  /*f470*/  IMAD.WIDE.U32 R2, R9, UR4, R2 ;  /* 0x0000000409027c25 */ /* 0x000fe2000f8e0002 */
[----:B------:R-:W-:-:S03]  /*f480*/  SHF.R.S32.HI R4, RZ, 0x1f, R9 ;  /* 0x0000001fff047819 */ /* 0x000fc60000011409 */
[----:B------:R-:W-:Y:S01]  /*f490*/  IMAD R7, R6, R7, R0 ;  /* 0x0000000706077224 */ /* 0x000fe200078e0200 */
[----:B------:R-:W-:Y:S01]  /*f4a0*/  IADD3 R2, P0, R5, R2, RZ ;  /* 0x0000000205027210 */ /* 0x000fe20007f1e0ff */
[----:B------:R-:W-:-:S03]  /*f4b0*/  IMAD R4, R4, UR4, RZ ;  /* 0x0000000404047c24 */ /* 0x000fc6000f8e02ff */
[----:B------:R-:W-:Y:S01]  /*f4c0*/  SHF.R.S32.HI R0, RZ, 0x1f, R7 ;  /* 0x0000001fff007819 */ /* 0x000fe20000011407 */
[----:B------:R-:W-:Y:S01]  /*f4d0*/  IMAD R4, R9, UR5, R4 ;  /* 0x0000000509047c24 */ /* 0x000fe2000f8e0204 */
[----:B------:R-:W-:Y:S01]  /*f4e0*/  SHF.R.S32.HI R9, RZ, 0x1f, R5 ;  /* 0x0000001fff097819 */ /* 0x000fe20000011405 */
[----:B------:R-:W-:Y:S02]  /*f4f0*/  ULDC.64 UR4, c[0x0][0xbc8] ;  /* 0x0002f20000047ab9 */ /* 0x000fe40000000a00 */
[----:B------:R-:W-:Y:S01]  /*f500*/  IMAD R0, R0, UR4, RZ ;  /* 0x0000000400007c24 */ /* 0x000fe2000f8e02ff */
[----:B------:R-:W-:-:S03]  /*f510*/  IADD3.X R3, R9, R3, R4, P0, !PT ;  /* 0x0000000309037210 */ /* 0x000fc600007fe404 */
[C---:B------:R-:W-:Y:S02]  /*f520*/  IMAD R5, R7.reuse, UR5, R0 ;  /* 0x0000000507057c24 */ /* 0x040fe4000f8e0200 */
[----:B------:R-:W-:Y:S01]  /*f530*/  IMAD.WIDE.U32 R2, R7, UR4, R2 ;  /* 0x0000000407027c25 */ /* 0x000fe2000f8e0002 */
[----:B------:R-:W-:-:S03]  /*f540*/  ULDC.64 UR4, c[0x0][0xba8] ;  /* 0x0002ea0000047ab9 */ /* 0x000fc60000000a00 */
[----:B------:R-:W-:Y:S01]  /*f550*/  IMAD.IADD R3, R3, 0x1, R5 ;  /* 0x0000000103037824 */ /* 0x000fe200078e0205 */
[----:B------:R-:W-:-:S04]  /*f560*/  LEA R4, P0, R2, UR4, 0x2 ;  /* 0x0000000402047c11 */ /* 0x000fc8000f8010ff */
[----:B------:R-:W-:Y:S01]  /*f570*/  LEA.HI.X R5, R2, UR5, R3, 0x2, P0 ;  /* 0x0000000502057c11 */ /* 0x000fe200080f1403 */
[----:B------:R-:W-:-:S05]  /*f580*/  IMAD.MOV.U32 R3, RZ, RZ, -0x800000 ;  /* 0xff800000ff037424 */ /* 0x000fca00078e00ff */
[----:B------:R1:W-:Y:S01]  /*f590*/  STG.E desc[UR44][R4.64], R3 ;  /* 0x0000000304007986 */ /* 0x0003e2000c10192c */
[----:B------:R-:W-:Y:S05]  /*f5a0*/  BRA `(.L_x_948) ;  /* 0x0000003c00107947 */ /* 0x000fea0003800000 */
.L_x_946:
[----:B------:R-:W-:-:S08]  /*f5b0*/  NOP ;  /* 0x0000000000007918 */ /* 0x000fd00000000000 */
[----:B------:R-:W0:-:S00]  /*f5c0*/  USETMAXREG.DEALLOC.CTAPOOL 0x18 ;  /* 0x00000018000079c8 */ /* 0x000e0000080e0500 */
        /* <DEDUP_REMOVED lines=16> */
.L_x_1034:
[----:B------:R-:W-:Y:S01]  /*f6d0*/  ULDC UR8, c[0x0][0xc50] ;  /* 0x0003140000087ab9 */ /* 0x000fe20000000800 */
[----:B------:R-:W-:Y:S01]  /*f6e0*/  UMOV UR36, UR7 ;  /* 0x0000000700247c82 */ /* 0x000fe20008000000 */
[----:B------:R-:W-:-:S11]  /*f6f0*/  UISETP.NE.AND UP0, UPT, UR8, 0x1, UPT ;  /* 0x000000010800788c */ /* 0x000fd6000bf05270 */
[----:B------:R-:W-:Y:S01]  /*f700*/  @UP0 ULDC UR4, c[0x0][0xc54] ;  /* 0x0003150000040ab9 */ /* 0x000fe20000000800 */
[----:B------:R-:W-:Y:S01]  /*f710*/  @UP0 ULDC UR6, c[0x0][0xc58] ;  /* 0x0003160000060ab9 */ /* 0x000fe20000000800 */
[----:B------:R-:W-:-:S04]  /*f720*/  UIMAD.WIDE.U32 UR4, UR7, UR4, URZ ;  /* 0x00000004070472a5 */ /* 0x000fc8000f8e003f */
[----:B------:R-:W-:-:S12]  /*f730*/  @UP0 USHF.R.U32.HI UR36, URZ, UR6, UR5 ;  /* 0x000000063f240299 */ /* 0x000fd80008011605 */
.L_x_1035:
[----:B------:R-:W-:Y:S01]  /*f740*/  ISETP.GE.AND P0, PT, R18, RZ, PT ;  /* 0x000000ff1200720c */ /* 0x000fe20003f06270 */
[----:B------:R-:W-:Y:S01]  /*f750*/  UIADD3 UR6, -UR36, URZ, URZ ;  /* 0x0000003f24067290 */ /* 0x000fe2000fffe13f */
[----:B------:R-:W-:Y:S02]  /*f760*/  IMAD.MOV.U32 R20, RZ, RZ, 0x1 ;  /* 0x00000001ff147424 */ /* 0x000fe400078e00ff */
[----:B------:R-:W-:Y:S01]  /*f770*/  IMAD.MOV.U32 R0, RZ, RZ, RZ ;  /* 0x000000ffff007224 */ /* 0x000fe200078e00ff */
[----:B------:R-:W-:Y:S01]  /*f780*/  UIMAD UR6, UR8, UR6, UR7 ;  /* 0x00000006080672a4 */ /* 0x000fe2000f8e0207 */
[----:B------:R-:W-:-:S07]  /*f790*/  IMAD.MOV.U32 R2, RZ, RZ, 0x1 ;  /* 0x00000001ff027424 */ /* 0x000fce00078e00ff */
[----:B------:R-:W-:Y:S05]  /*f7a0*/  @!P0 BRA `(.L_x_1036) ;  /* 0x0000003400c48947 */ /* 0x000fea0003800000 */
[----:B------:R-:W0:Y:S01]  /*f7b0*/  S2UR UR40, SR_CTAID.X ;  /* 0x00000000002879c3 */ /* 0x000e220000002500 */
[----:B------:R-:W-:Y:S01]  /*f7c0*/  ULDC.64 UR4, c[0x0][0x418] ;  /* 0x0001060000047ab9 */ /* 0x000fe20000000a00 */
[----:B------:R-:W-:Y:S01]  /*f7d0*/  ULDC UR7, c[0x0][0x448] ;  /* 0x0001120000077ab9 */ /* 0x000fe20000000800 */
[----:B------:R-:W-:Y:S02]  /*f7e0*/  UISETP.NE.U32.AND UP0, UPT, UR4, URZ, UPT ;  /* 0x0000003f0400728c */ /* 0x000fe4000bf05070 */
[----:B------:R-:W-:Y:S02]  /*f7f0*/  UISETP.NE.AND UP1, UPT, UR7, 0x1, UPT ;  /* 0x000000010700788c */ /* 0x000fe4000bf25270 */
[----:B------:R-:W-:Y:S01]  /*f800*/  UISETP.NE.AND.EX UP0, UPT, UR5, URZ, UPT, UP0 ;  /* 0x0000003f0500728c */ /* 0x000fe2000bf05300 */
[----:B------:R-:W-:Y:S01]  /*f810*/  ULDC UR4, c[0x0][0x424] ;  /* 0x0001090000047ab9 */ /* 0x000fe20000000800 */
[----:B------:R-:W-:Y:S02]  /*f820*/  ULDC UR12, c[0x0][0x288] ;  /* 0x0000a200000c7ab9 */ /* 0x000fe40000000800 */
[----:B------:R-:W-:-:S02]  /*f830*/  USEL UR11, UR4, 0x1, UP0 ;  /* 0x00000001040b7887 */ /* 0x000fc40008000000 */
[----:B------:R-:W-:Y:S01]  /*f840*/  UIADD3 UR10, -UR12, 0x1, URZ ;  /* 0x000000010c0a7890 */ /* 0x000fe2000fffe13f */
[----:B------:R-:W-:Y:S02]  /*f850*/  ULDC.64 UR4, c[0x0][0x9e0] ;  /* 0x0002780000047ab9 */ /* 0x000fe40000000a00 */
[----:B------:R-:W-:Y:S01]  /*f860*/  @UP1 ULDC UR8, c[0x0][0x44c] ;  /* 0x0001130000081ab9 */ /* 0x000fe20000000800 */
[----:B------:R-:W-:Y:S01]  /*f870*/  UISETP.GE.AND UP0, UPT, UR5, 0x1, UPT ;  /* 0x000000010500788c */ /* 0x000fe2000bf06270 */
[----:B------:R-:W-:Y:S01]  /*f880*/  ULDC UR13, c[0x0][0x2f0] ;  /* 0x0000bc00000d7ab9 */ /* 0x000fe20000000800 */
[----:B------:R-:W-:Y:S01]  /*f890*/  @UP1 ULDC UR14, c[0x0][0x450] ;  /* 0x00011400000e1ab9 */ /* 0x000fe20000000800 */
[----:B------:R-:W-:-:S03]  /*f8a0*/  UIMAD UR10, UR11, UR13, UR10 ;  /* 0x0000000d0b0a72a4 */ /* 0x000fc6000f8e020a */
[----:B------:R-:W-:Y:S01]  /*f8b0*/  PLOP3.LUT P1, PT, PT, PT, UP0, 0x80, 0x0 ;  /* 0x000000000000781c */ /* 0x000fe20003f2f008 */
[----:B0-----:R-:W-:-:S04]  /*f8c0*/  USHF.L.U32 UR40, UR40, 0x7, URZ ;  /* 0x0000000728287899 */ /* 0x001fc8000800063f */
[----:B------:R-:W-:-:S04]  /*f8d0*/  UIADD3 UR7, UR40, 0x7f, URZ ;  /* 0x0000007f28077890 */ /* 0x000fc8000fffe03f */
[----:B------:R-:W-:-:S04]  /*f8e0*/  UIMAD.WIDE.U32 UR8, UR7, UR8, URZ ;  /* 0x00000008070872a5 */ /* 0x000fc8000f8e003f */
[----:B------:R-:W-:-:S04]  /*f8f0*/  @UP1 USHF.R.U32.HI UR7, URZ, UR14, UR9 ;  /* 0x0000000e3f071299 */ /* 0x000fc80008011609 */
[----:B------:R-:W-:-:S04]  /*f900*/  UIADD3 UR8, UR10, UR7, URZ ;  /* 0x000000070a087290 */ /* 0x000fc8000fffe03f */
[----:B------:R-:W-:Y:S01]  /*f910*/  UIADD3 UR4, UR8, UR4, URZ ;  /* 0x0000000408047290 */ /* 0x000fe2000fffe03f */
[----:B------:R-:W-:Y:S11]  /*f920*/  @!P1 BRA `(.L_x_1037) ;  /* 0x0000000000449947 */ /* 0x000ff60003800000 */
        /* <DEDUP_REMOVED lines=10> */
.L_x_1038:
[----:B------:R-:W-:-:S11]  /*f9d0*/  UISETP.NE.AND UP0, UPT, UR5, 0x1, UPT ;  /* 0x000000010500788c */ /* 0x000fd6000bf05270 */
[----:B------:R-:W-:Y:S02]  /*f9e0*/  @UP0 ULDC.64 UR14, c[0x0][0x9e8] ;  /* 0x00027a00000e0ab9 */ /* 0x000fe40000000a00 */
[----:B------:R-:W-:-:S04]  /*f9f0*/  UIMAD.WIDE.U32 UR8, UR7, UR14, URZ ;  /* 0x0000000e070872a5 */ /* 0x000fc8000f8e003f */
[----:B------:R-:W-:-:S12]  /*fa00*/  @UP0 USHF.R.U32.HI UR7, URZ, UR15, UR9 ;  /* 0x0000000f3f070299 */ /* 0x000fd80008011609 */
.L_x_1039:
[----:B------:R-:W-:-:S04]  /*fa10*/  UIMAD UR7, UR7, UR5, UR5 ;  /* 0x00000005070772a4 */ /* 0x000fc8000f8e0205 */
[----:B------:R-:W-:-:S04]  /*fa20*/  UISETP.LT.AND UP0, UPT, UR4, UR7, UPT ;  /* 0x000000070400728c */ /* 0x000fc8000bf01270 */
[----:B------:R-:W-:-:S12]  /*fa30*/  USEL UR4, UR4, UR7, UP0 ;  /* 0x0000000704047287 */ /* 0x000fd80008000000 */
.L_x_1037:
[----:B------:R-:W-:Y:S02]  /*fa40*/  UIMAD UR14, UR11, UR13, 0x3f ;  /* 0x0000003f0b0e74a4 */ /* 0x000fe4000f8e020d */
[----:B------:R-:W-:Y:S02]  /*fa50*/  UIADD3 UR4, UR4, 0x3f, URZ ;  /* 0x0000003f04047890 */ /* 0x000fe4000fffe03f */
[----:B------:R-:W-:Y:S02]  /*fa60*/  USHF.R.S32.HI UR15, URZ, 0x1f, UR14 ;  /* 0x0000001f3f0f7899 */ /* 0x000fe4000801140e */
[----:B------:R-:W-:Y:S01]  /*fa70*/  USHF.R.S32.HI UR7, URZ, 0x1f, UR4 ;  /* 0x0000001f3f077899 */ /* 0x000fe20008011404 */
[----:B------:R-:W-:Y:S01]  /*fa80*/  @UP1 ULDC UR8, c[0x0][0x44c] ;  /* 0x0001130000081ab9 */ /* 0x000fe20000000800 */
[----:B------:R-:W-:Y:S02]  /*fa90*/  ULEA.HI UR15, UR15, UR14, URZ, 0x6 ;  /* 0x0000000e0f0f7291 */ /* 0x000fe4000f8f303f */
[----:B------:R-:W-:-:S02]  /*faa0*/  ULEA.HI UR7, UR7, UR4, URZ, 0x6 ;  /* 0x0000000407077291 */ /* 0x000fc4000f8f303f */
[----:B------:R-:W-:Y:S01]  /*fab0*/  UIMAD.WIDE.U32 UR8, UR40, UR8, URZ ;  /* 0x00000008280872a5 */ /* 0x000fe2000f8e003f */
[----:B------:R-:W-:Y:S01]  /*fac0*/  @UP1 ULDC UR16, c[0x0][0x450] ;  /* 0x0001140000101ab9 */ /* 0x000fe20000000800 */
[----:B------:R-:W-:Y:S01]  /*fad0*/  UMOV UR10, UR40 ;  /* 0x00000028000a7c82 */ /* 0x000fe20008000000 */
[----:B------:R-:W-:Y:S02]  /*fae0*/  USHF.R.S32.HI UR15, URZ, 0x6, UR15 ;  /* 0x000000063f0f7899 */ /* 0x000fe4000801140f */
[----:B------:R-:W-:Y:S02]  /*faf0*/  USHF.R.S32.HI UR7, URZ, 0x6, UR7 ;  /* 0x000000063f077899 */ /* 0x000fe40008011407 */
[----:B------:R-:W-:Y:S02]  /*fb00*/  UIMAD UR4, UR11, UR13, -UR12 ;  /* 0x0000000d0b0472a4 */ /* 0x000fe4000f8e0a0c */
[----:B------:R-:W-:Y:S02]  /*fb10*/  @UP1 USHF.R.U32.HI UR10, URZ, UR16, UR9 ;  /* 0x000000103f0a1299 */ /* 0x000fe40008011609 */
[----:B------:R-:W-:-:S02]  /*fb20*/  UISETP.LT.AND UP0, UPT, UR15, UR7, UPT ;  /* 0x000000070f00728c */ /* 0x000fc4000bf01270 */
[----:B------:R-:W-:Y:S01]  /*fb30*/  UIADD3 UR4, UR4, UR10, URZ ;  /* 0x0000000a04047290 */ /* 0x000fe2000fffe03f */
[----:B------:R-:W-:Y:S01]  /*fb40*/  ULDC UR8, c[0x0][0x9dc] ;  /* 0x0002770000087ab9 */ /* 0x000fe20000000800 */
[----:B------:R-:W-:Y:S02]  /*fb50*/  USEL UR10, UR15, UR7, UP0 ;  /* 0x000000070f0a7287 */ /* 0x000fe40008000000 */
[----:B------:R-:W-:Y:S01]  /*fb60*/  UIADD3 UR7, UR4, -UR8, URZ ;  /* 0x8000000804077290 */ /* 0x000fe2000fffe03f */
[----:B------:R-:W-:Y:S11]  /*fb70*/  @!P1 BRA `(.L_x_1040) ;  /* 0x0000000000449947 */ /* 0x000ff60003800000 */
        /* <DEDUP_REMOVED lines=10> */
.L_x_1041:
[----:B------:R-:W-:-:S11]  /*fc20*/  UISETP.NE.AND UP0, UPT, UR5, 0x1, UPT ;  /* 0x000000010500788c */ /* 0x000fd6000bf05270 */
[----:B------:R-:W-:Y:S02]  /*fc30*/  @UP0 ULDC.64 UR12, c[0x0][0x9e8] ;  /* 0x00027a00000c0ab9 */ /* 0x000fe40000000a00 */
[----:B------:R-:W-:-:S04]  /*fc40*/  UIMAD.WIDE.U32 UR8, UR4, UR12, URZ ;  /* 0x0000000c040872a5 */ /* 0x000fc8000f8e003f */
[----:B------:R-:W-:-:S12]  /*fc50*/  @UP0 USHF.R.U32.HI UR4, URZ, UR13, UR9 ;  /* 0x0000000d3f040299 */ /* 0x000fd80008011609 */
.L_x_1042:
[----:B------:R-:W-:-:S04]  /*fc60*/  UIMAD UR4, UR4, UR5, URZ ;  /* 0x00000005040472a4 */ /* 0x000fc8000f8e023f */
[----:B------:R-:W-:-:S04]  /*fc70*/  UISETP.LT.AND UP0, UPT, UR7, UR4, UPT ;  /* 0x000000040700728c */ /* 0x000fc8000bf01270 */
[----:B------:R-:W-:-:S12]  /*fc80*/  USEL UR7, UR7, UR4, !UP0 ;  /* 0x0000000407077287 */ /* 0x000fd8000c000000 */
.L_x_1040:
[----:B------:R-:W-:Y:S02]  /*fc90*/  USHF.R.S32.HI UR4, URZ, 0x1f, UR7 ;  /* 0x0000001f3f047899 */ /* 0x000fe40008011407 */
[----:B------:R-:W-:Y:S02]  /*fca0*/  USHF.R.U32.HI UR12, URZ, 0x10, UR6 ;  /* 0x000000103f0c7899 */ /* 0x000fe40008011606 */
[----:B------:R-:W-:Y:S02]  /*fcb0*/  ULEA.HI UR4, UR4, UR7, URZ, 0x6 ;  /* 0x0000000704047291 */ /* 0x000fe4000f8f303f */
[----:B------:R-:W-:Y:S02]  /*fcc0*/  ULOP3.LUT UR41, UR6, 0xffff, URZ, 0xc0, !UPT ;  /* 0x0000ffff06297892 */ /* 0x000fe4000f8ec03f */
[----:B------:R-:W-:-:S04]  /*fcd0*/  USHF.R.S32.HI UR4, URZ, 0x6, UR4 ;  /* 0x000000063f047899 */ /* 0x000fc80008011404 */
[----:B------:R-:W-:-:S04]  /*fce0*/  UISETP.LT.AND UP0, UPT, URZ, UR4, UPT ;  /* 0x000000043f00728c */ /* 0x000fc8000bf01270 */
[----:B------:R-:W-:Y:S02]  /*fcf0*/  USEL UR11, URZ, UR4, !UP0 ;  /* 0x000000043f0b7287 */ /* 0x000fe4000c000000 */
[----:B------:R-:W-:Y:S02]  /*fd00*/  UISETP.NE.AND UP0, UPT, UR12, URZ, UPT ;  /* 0x0000003f0c00728c */ /* 0x000fe4000bf05270 */
[----:B------:R-:W-:Y:S01]  /*fd10*/  UISETP.GT.AND UP1, UPT, UR10, UR11, UPT ;  /* 0x0000000b0a00728c */ /* 0x000fe2000bf24270 */
[----:B------:R-:W-:-:S05]  /*fd20*/  UMOV UR4, URZ ;  /* 0x0000003f00047c82 */ /* 0x000fca0008000000 */
[----:B------:R-:W-:-:S03]  /*fd30*/  PLOP3.LUT P0, PT, PT, PT, UP1, 0x80, 0x0 ;  /* 0x000000000000781c */ /* 0x000fc60003f0f018 */
[----:B------:R-:W-:-:S10]  /*fd40*/  @!UP0 ULDC UR12, c[0x0][0x9f0] ;  /* 0x00027c00000c8ab9 */ /* 0x000fd40000000800 */
[----:B------:R-:W-:Y:S05]  /*fd50*/  @!P0 BRA `(.L_x_1043) ;  /* 0x0000000000808947 */ /* 0x000fea0003800000 */
[----:B------:R-:W-:Y:S01]  /*fd60*/  IMAD.U32 R3, RZ, RZ, UR12 ;  /* 0x0000000cff037e24 */ /* 0x000fe2000f8e00ff */
[----:B------:R-:W-:-:S04]  /*fd70*/  UIADD3 UR4, UR12, -0x1, UR10 ;  /* 0xffffffff0c047890 */ /* 0x000fc8000fffe00a */
[-C--:B------:R-:W-:Y:S01]  /*fd80*/  IABS R0, R3.reuse ;  /* 0x0000000300007213 */ /* 0x080fe20000000000 */
[----:B------:R-:W-:Y:S01]  /*fd90*/  UIADD3 UR6, -UR11, UR4, URZ ;  /* 0x000000040b067290 */ /* 0x000fe2000fffe13f */
[----:B------:R-:W-:Y:S02]  /*fda0*/  IABS R3, R3 ;  /* 0x0000000300037213 */ /* 0x000fe40000000000 */
[----:B------:R-:W-:Y:S01]  /*fdb0*/  R2UR UR13, R0 ;  /* 0x00000000000d72ca */ /* 0x000fe200000e0000 */
[----:B------:R-:W-:Y:S02]  /*fdc0*/  UMOV UR4, URZ ;  /* 0x0000003f00047c82 */ /* 0x000fe40008000000 */
[----:B------:R-:W-:-:S05]  /*fdd0*/  IMAD.MOV R3, RZ, RZ, -R3 ;  /* 0x000000ffff037224 */ /* 0x000fca00078e0a03 */
[----:B------:R-:W-:-:S05]  /*fde0*/  R2UR UR9, R3 ;  /* 0x00000000030972ca */ /* 0x000fca00000e0000 */
[----:B------:R-:W0:Y:S08]  /*fdf0*/  I2F.RP R0, UR13 ;  /* 0x0000000d00007d06 */ /* 0x000e300008209400 */
[----:B0-----:R-:W0:Y:S02]  /*fe00*/  MUFU.RCP R0, R0 ;  /* 0x0000000000007308 */ /* 0x001e240000001000 */
[----:B0-----:R-:W-:Y:S01]  /*fe10*/  VIADD R2, R0, 0xffffffe ;  /* 0x0ffffffe00027836 */ /* 0x001fe20000000000 */
[----:B------:R-:W-:Y:S01]  /*fe20*/  IABS R0, UR6 ;  /* 0x0000000600007c13 */ /* 0x000fe20008000000 */
[----:B------:R-:W-:-:S03]  /*fe30*/  ULOP3.LUT UR6, UR6, UR12, URZ, 0x3c, !UPT ;  /* 0x0000000c06067292 */ /* 0x000fc6000f8e3c3f */
[----:B------:R-:W-:Y:S01]  /*fe40*/  R2UR UR8, R0 ;  /* 0x00000000000872ca */ /* 0x000fe200000e0000 */
[----:B------:R-:W0:Y:S02]  /*fe50*/  F2I.FTZ.U32.TRUNC.NTZ R2, R2 ;  /* 0x0000000200027305 */ /* 0x000e24000021f000 */
[----:B0-----:R-:W-:-:S13]  /*fe60*/  R2UR UR5, R2 ;  /* 0x00000000020572ca */ /* 0x001fda00000e0000 */
[----:B------:R-:W-:-:S04]  /*fe70*/  UIADD3 UR7, URZ, -UR5, URZ ;  /* 0x800000053f077290 */ /* 0x000fc8000fffe03f */
[----:B------:R-:W-:-:S04]  /*fe80*/  UIMAD UR7, UR7, UR13, URZ ;  /* 0x0000000d070772a4 */ /* 0x000fc8000f8e023f */
[----:B------:R-:W-:-:S04]  /*fe90*/  UIMAD.WIDE.U32 UR4, UR5, UR7, UR4 ;  /* 0x00000007050472a5 */ /* 0x000fc8000f8e0004 */
[----:B------:R-:W-:-:S04]  /*fea0*/  UIMAD.WIDE.U32 UR4, UR5, UR8, URZ ;  /* 0x00000008050472a5 */ /* 0x000fc8000f8e003f */
        /* <DEDUP_REMOVED lines=11> */
.L_x_1043:
[----:B------:R-:W-:Y:S01]  /*ff60*/  UIMAD UR41, UR41, UR4, UR11 ;  /* 0x00000004292972a4 */ /* 0x000fe2000f8e020b */
[----:B------:R-:W-:Y:S02]  /*ff70*/  IMAD.U32 R17, RZ, RZ, UR10 ;  /* 0x0000000aff117e24 */ /* 0x000fe4000f8e00ff */
[----:B------:R-:W-:Y:S02]  /*ff80*/  IMAD.MOV.U32 R20, RZ, RZ, 0x1 ;  /* 0x00000001ff147424 */ /* 0x000fe400078e00ff */
[----:B------:R-:W-:Y:S02]  /*ff90*/  IMAD.MOV.U32 R2, RZ, RZ, 0x1 ;  /* 0x00000001ff027424 */ /* 0x000fe400078e00ff */
[----:B------:R-:W-:-:S05]  /*ffa0*/  IMAD.U32 R0, RZ, RZ, UR41 ;  /* 0x00000029ff007e24 */ /* 0x000fca000f8e00ff */
[----:B------:R-:W-:Y:S01]  /*ffb0*/  VIADDMNMX R17, R0, UR4, R17, PT ;  /* 0x0000000400117c46 */ /* 0x000fe2000b800111 */
[----:B------:R-:W-:-:S03]  /*ffc0*/  IMAD.MOV.U32 R0, RZ, RZ, RZ ;  /* 0x000000ffff007224 */ /* 0x000fc600078e00ff */
[----:B------:R-:W-:-:S13]  /*ffd0*/  ISETP.GT.AND P0, PT, R17, UR41, PT ;  /* 0x0000002911007c0c */ /* 0x000fda000bf04270 */
        /* <DEDUP_REMOVED lines=24> */
.L_x_1044:
        /* <DEDUP_REMOVED lines=20> */
.L_x_1045:
        /* <DEDUP_REMOVED lines=20> */
.L_x_1046:
        /* <DEDUP_REMOVED lines=18> */
.L_x_1047:
[----:B------:R-:W0:Y:S01]  /*10500*/  LDC.64 R2, c[0x0][0x9f8] ;  /* 0x00027e00ff027b82 */ /* 0x000e220000000a00 */
[----:B------:R-:W-:Y:S01]  /*10510*/  IMAD.MOV.U32 R9, RZ, RZ, R18 ;  /* 0x000000ffff097224 */ /* 0x000fe200078e0012 */
[----:B0-----:R-:W-:-:S04]  /*10520*/  ISETP.NE.U32.AND P0, PT, R2, RZ, PT ;  /* 0x000000ff0200720c */ /* 0x001fc80003f05070 */
[----:B------:R-:W-:-:S13]  /*10530*/  ISETP.NE.AND.EX P0, PT, R3, RZ, PT, P0 ;  /* 0x000000ff0300720c */ /* 0x000fda0003f05300 */
[----:B------:R-:W0:Y:S02]  /*10540*/  @P0 LDC.64 R2, c[0x0][0x9f8] ;  /* 0x00027e00ff020b82 */ /* 0x000e240000000a00 */
[----:B0-----:R-:W-:-:S05]  /*10550*/  @P0 IMAD.WIDE R2, R18, 0x4, R2 ;  /* 0x0000000412020825 */ /* 0x001fca00078e0202 */
[----:B------:R0:W2:Y:S01]  /*10560*/  @P0 LDG.E R9, desc[UR44][R2.64] ;  /* 0x0000002c02090981 */ /* 0x0000a2000c1e1900 */
[C---:B------:R-:W-:Y:S01]  /*10570*/  IMAD.SHL.U32 R0, R19.reuse, 0x40, RZ ;  /* 0x0000004013007824 */ /* 0x040fe200078e00ff */
[C---:B------:R-:W-:Y:S01]  /*10580*/  LOP3.LUT R8, R19.reuse, 0x7f, RZ, 0xc0, !PT ;  /* 0x0000007f13087812 */ /* 0x040fe200078ec0ff */
[C---:B------:R-:W-:Y:S01]  /*10590*/  IMAD.SHL.U32 R5, R19.reuse, 0x8, RZ ;  /* 0x0000000813057824 */ /* 0x040fe200078e00ff */
[C---:B------:R-:W-:Y:S01]  /*105a0*/  LOP3.LUT P1, RZ, R19.reuse, 0x4, RZ, 0xc0, !PT ;  /* 0x0000000413ff7812 */ /* 0x040fe2000782c0ff */
[----:B------:R-:W-:Y:S01]  /*105b0*/  IMAD.SHL.U32 R18, R19, 0x10, RZ ;  /* 0x0000001013127824 */ /* 0x000fe200078e00ff */
[----:B------:R-:W-:Y:S01]  /*105c0*/  LOP3.LUT R4, R0, 0x180, RZ, 0xc0, !PT ;  /* 0x0000018000047812 */ /* 0x000fe200078ec0ff */
[----:B------:R-:W-:-:S03]  /*105d0*/  UMOV UR4, 0xffffffff ;  /* 0xffffffff00047882 */ /* 0x000fc60000000000 */
[----:B------:R-:W-:Y:S01]  /*105e0*/  LOP3.LUT R4, R4, 0x10, R19, 0xf8, !PT ;  /* 0x0000001004047812 */ /* 0x000fe200078ef813 */
[----:B0-----:R-:W0:Y:S01]  /*105f0*/  LDC.64 R2, c[0x0][0x418] ;  /* 0x00010600ff027b82 */ /* 0x001e220000000a00 */
[----:B------:R-:W-:Y:S02]  /*10600*/  LOP3.LUT R18, R18, 0x70, RZ, 0xc0, !PT ;  /* 0x0000007012127812 */ /* 0x000fe400078ec0ff */
[----:B------:R-:W-:Y:S02]  /*10610*/  LOP3.LUT R7, R4, 0x30, R5, 0x78, !PT ;  /* 0x0000003004077812 */ /* 0x000fe400078e7805 */
[----:B------:R-:W-:Y:S02]  /*10620*/  SHF.R.U32.HI R5, RZ, 0x5, R8 ;  /* 0x00000005ff057819 */ /* 0x000fe40000011608 */
[C---:B------:R-:W-:Y:S02]  /*10630*/  LOP3.LUT R4, R0.reuse, 0x40, RZ, 0xc0, !PT ;  /* 0x0000004000047812 */ /* 0x040fe400078ec0ff */
[----:B------:R-:W-:-:S03]  /*10640*/  LOP3.LUT R0, R0, 0x200, RZ, 0xc0, !PT ;  /* 0x0000020000007812 */ /* 0x000fc600078ec0ff */
[----:B------:R-:W-:-:S05]  /*10650*/  IMAD R4, R5, 0x400, R4 ;  /* 0x0000040005047824 */ /* 0x000fca00078e0204 */
[----:B------:R-:W-:Y:S01]  /*10660*/  IADD3 R4, R7, R4, R0 ;  /* 0x0000000407047210 */ /* 0x000fe20007ffe000 */
[----:B------:R-:W-:-:S04]  /*10670*/  IMAD.SHL.U32 R0, R19, 0x80, RZ ;  /* 0x0000008013007824 */ /* 0x000fc800078e00ff */
[----:B------:R1:W-:Y:S01]  /*10680*/  STL [R1+0x10], R4 ;  /* 0x0000100401007387 */ /* 0x0003e20000100800 */
[----:B0-----:R-:W-:-:S04]  /*10690*/  ISETP.NE.U32.AND P0, PT, R2, RZ, PT ;  /* 0x000000ff0200720c */ /* 0x001fc80003f05070 */
[----:B------:R-:W-:Y:S02]  /*106a0*/  ISETP.NE.AND.EX P2, PT, R3, RZ, PT, P0 ;  /* 0x000000ff0300720c */ /* 0x000fe40003f45300 */
[----:B-1----:R-:W-:-:S05]  /*106b0*/  LOP3.LUT R4, R0, 0x380, RZ, 0xc0, !PT ;  /* 0x0000038000047812 */ /* 0x002fca00078ec0ff */
[----:B------:R-:W-:Y:S02]  /*106c0*/  IMAD R5, R5, 0x10, R4 ;  /* 0x0000001005057824 */ /* 0x000fe400078e0204 */
[----:B------:R-:W-:-:S03]  /*106d0*/  IMAD.MOV.U32 R4, RZ, RZ, 0x20 ;  /* 0x00000020ff047424 */ /* 0x000fc600078e00ff */
[----:B------:R-:W-:-:S04]  /*106e0*/  LOP3.LUT R5, R5, R18, RZ, 0x3c, !PT ;  /* 0x0000001205057212 */ /* 0x000fc800078e3cff */
[----:B------:R-:W-:Y:S02]  /*106f0*/  LOP3.LUT R0, R5, 0xc00, R0, 0xf8, !PT ;  /* 0x00000c0005007812 */ /* 0x000fe400078ef800 */
[----:B------:R-:W-:-:S03]  /*10700*/  P2R R5, PR, RZ, 0x4 ;  /* 0x00000004ff057803 */ /* 0x000fc60000000000 */
[----:B------:R0:W-:Y:S02]  /*10710*/  STL [R1+0x8], R0 ;  /* 0x0000080001007387 */ /* 0x0001e40000100800 */
[----:B0-----:R-:W-:-:S05]  /*10720*/  IMAD.MOV.U32 R0, RZ, RZ, 0x40 ;  /* 0x00000040ff007424 */ /* 0x001fca00078e00ff */
[----:B------:R-:W-:Y:S02]  /*10730*/  SEL R6, R0, 0xffffffc0, !P1 ;  /* 0xffffffc000067807 */ /* 0x000fe40004800000 */
[----:B------:R-:W-:Y:S02]  /*10740*/  SHF.R.U32.HI R6, RZ, 0x5, R19 ;  /* 0x00000005ff067819 */ /* 0x000fe40000011613 */
[----:B------:R-:W-:Y:S02]  /*10750*/  SEL R0, R4, 0xffffffe0, !P1 ;  /* 0xffffffe004007807 */ /* 0x000fe40004800000 */
[----:B------:R-:W-:Y:S02]  /*10760*/  LOP3.LUT R6, R6, 0x3, RZ, 0xc0, !PT ;  /* 0x0000000306067812 */ /* 0x000fe400078ec0ff */
[----:B--2---:R-:W-:Y:S01]  /*10770*/  SHF.R.S32.HI R10, RZ, 0x1f, R9 ;  /* 0x0000001fff0a7819 */ /* 0x004fe20000011409 */
[----:B------:R0:W-:Y:S01]  /*10780*/  STL [R1], R9 ;  /* 0x0000000901007387 */ /* 0x0001e20000100800 */
[----:B------:R-:W-:-:S03]  /*10790*/  SEL R16, R9, RZ, !P2 ;  /* 0x000000ff09107207 */ /* 0x000fc60005000000 */
[----:B------:R0:W-:Y:S04]  /*107a0*/  STL [R1+0x14], R5 ;  /* 0x0000140501007387 */ /* 0x0001e80000100800 */
[----:B------:R0:W-:Y:S01]  /*107b0*/  STL [R1+0x4], R10 ;  /* 0x0000040a01007387 */ /* 0x0001e20000100800 */
[----:B------:R-:W-:Y:S05]  /*107c0*/  BRA.DIV UR4, `(.L_x_1048) ;  /* 0x0000002e04687947 */ /* 0x000fea000b800000 */
[----:B------:R1:W2:Y:S02]  /*107d0*/  SHFL.IDX PT, R14, R6, RZ, 0x1f ;  /* 0x00001fff060e7589 */ /* 0x0002a400000e0000 */
.L_x_1101:
[----:B------:R-:W-:Y:S02]  /*107e0*/  PLOP3.LUT P1, PT, PT, PT, PT, 0x8, 0x0 ;  /* 0x000000000000781c */ /* 0x000fe40003f2e170 */
[----:B--2---:R-:W-:Y:S02]  /*107f0*/  ISETP.NE.AND P0, PT, R14, RZ, PT ;  /* 0x000000ff0e00720c */ /* 0x004fe40003f05270 */
[----:B------:R-:W-:-:S05]  /*10800*/  P2R R0, PR, RZ, 0x2 ;  /* 0x00000002ff007803 */ /* 0x000fca0000000000 */
[----:B------:R2:W-:Y:S06]  /*10810*/  STL [R1+0xc], R0 ;  /* 0x00000c0001007387 */ /* 0x0005ec0000100800 */
[----:B------:R-:W-:Y:S05]  /*10820*/  @P0 BRA `(.L_x_1049) ;  /* 0x0000000400500947 */ /* 0x000fea0003800000 */
[----:B------:R-:W-:Y:S01]  /*10830*/  UMOV UR4, 0xffffffff ;  /* 0xffffffff00047882 */ /* 0x000fe20000000000 */
[----:B--2---:R-:W-:Y:S02]  /*10840*/  VIADD R0, R17, 0xffffffff ;  /* 0xffffffff11007836 */ /* 0x004fe40000000000 */
[----:B------:R-:W-:Y:S05]  /*10850*/  BRA.DIV UR4, `(.L_x_1050) ;  /* 0x0000002e04647947 */ /* 0x000fea000b800000 */
[----:B------:R-:W-:-:S13]  /*10860*/  ELECT P6, URZ, PT ;  /* 0x00000000003f782f */ /* 0x000fda00038c0000 */
.L_x_1104:
[----:B------:R-:W-:Y:S05]  /*10870*/  @!P6 BRA `(.L_x_1049) ;  /* 0x00000004003ce947 */ /* 0x000fea0003800000 */
[----:B------:R-:W-:Y:S01]  /*10880*/  IMAD.MOV.U32 R16, RZ, RZ, R9 ;  /* 0x000000ffff107224 */ /* 0x000fe200078e0009 */
[----:B------:R-:W-:Y:S06]  /*10890*/  @!P2 BRA `(.L_x_1051) ;  /* 0x000000000044a947 */ /* 0x000fec0003800000 */
[----:B------:R-:W2:Y:S01]  /*108a0*/  LDC R7, c[0x0][0x43c] ;  /* 0x00010f00ff077b82 */ /* 0x000ea20000000800 */
[----:B------:R-:W-:Y:S01]  /*108b0*/  ULDC.64 UR4, c[0x0][0x428] ;  /* 0x00010a0000047ab9 */ /* 0x000fe20000000a00 */
[----:B--2---:R-:W-:-:S13]  /*108c0*/  ISETP.NE.AND P0, PT, R7, 0x1, PT ;  /* 0x000000010700780c */ /* 0x004fda0003f05270 */
[----:B0-----:R-:W1:Y:S02]  /*108d0*/  @P0 LDC.64 R4, c[0x0][0x440] ;  /* 0x00011000ff040b82 */ /* 0x001e640000000a00 */
[----:B-1----:R-:W-:-:S04]  /*108e0*/  @P0 IMAD.HI.U32 R6, R0, R4, RZ ;  /* 0x0000000400060227 */ /* 0x002fc800078e00ff */
        /* <DEDUP_REMOVED lines=12> */
.L_x_1051:
[----:B--2---:R-:W-:Y:S01]  /*109b0*/  IMAD.MOV.U32 R2, RZ, RZ, 0x1 ;  /* 0x00000001ff027424 */ /* 0x004fe200078e00ff */
[----:B------:R-:W-:-:S04]  /*109c0*/  ISETP.NE.AND P1, PT, R8, RZ, PT ;  /* 0x000000ff0800720c */ /* 0x000fc80003f25270 */
[----:B------:R-:W-:-:S04]  /*109d0*/  SHF.L.U32 R2, R2, 0x1f, RZ ;  /* 0x0000001f02027819 */ /* 0x000fc800000006ff */
[----:B------:R-:W2:Y:S02]  /*109e0*/  SYNCS.PHASECHK.TRANS64.TRYWAIT P0, [UR39+0x20880], R2 ;  /* 0x02088002ff0075a7 */ /* 0x000ea40008000167 */
[----:B--2---:R-:W-:Y:S05]  /*109f0*/  @!P0 BRA `(.L_x_1052) ;  /* 0x0000002c001c8947 */ /* 0x004fea0003800000 */
.L_x_1105:
[----:B------:R-:W-:Y:S05]  /*10a00*/  @P1 BRA `(.L_x_1053) ;  /* 0x0000000000141947 */ /* 0x000fea0003800000 */
[----:B------:R-:W-:Y:S01]  /*10a10*/  LOP3.LUT P0, RZ, R19, 0x1f, RZ, 0xc0, !PT ;  /* 0x0000001f13ff7812 */ /* 0x000fe2000780c0ff */
[----:B--2---:R-:W-:-:S04]  /*10a20*/  IMAD.MOV.U32 R3, RZ, RZ, 0x4000 ;  /* 0x00004000ff037424 */ /* 0x004fc800078e00ff */
[----:B------:R3:W-:Y:S08]  /*10a30*/  SYNCS.ARRIVE.TRANS64 RZ, [UR39+0x20870], R3 ;  /* 0x02087003ffff79a7 */ /* 0x0007f00008000027 */
[----:B---3--:R-:W-:Y:S05]  /*10a40*/  @!P0 BRA `(.L_x_1053) ;  /* 0x0000000000048947 */ /* 0x008fea0003800000 */
[----:B------:R-:W-:Y:S01]  /*10a50*/  BPT.TRAP 0x1 ;  /* 0x000000040000795c */ /* 0x000fe20000300000 */
.L_x_1053:
        /* <DEDUP_REMOVED lines=19> */
[----:B------:R-:W4:Y:S02]  /*10b90*/  SYNCS.PHASECHK.TRANS64.TRYWAIT P0, [UR39+0x20840], R2 ;  /* 0x02084002ff0075a7 */ /* 0x000f240008000167 */
[----:B---34-:R-:W-:Y:S05]  /*10ba0*/  @!P0 BRA `(.L_x_1054) ;  /* 0x0000002800c88947 */ /* 0x018fea0003800000 */
.L_x_1106:
[----:B------:R-:W-:Y:S05]  /*10bb0*/  @P1 BRA `(.L_x_1055) ;  /* 0x0000000000141947 */ /* 0x000fea0003800000 */
[----:B------:R-:W-:Y:S01]  /*10bc0*/  LOP3.LUT P0, RZ, R19, 0x1f, RZ, 0xc0, !PT ;  /* 0x0000001f13ff7812 */ /* 0x000fe2000780c0ff */
[----:B--2---:R-:W-:-:S04]  /*10bd0*/  IMAD.MOV.U32 R2, RZ, RZ, 0x4000 ;  /* 0x00004000ff027424 */ /* 0x004fc800078e00ff */
[----:B------:R3:W-:Y:S08]  /*10be0*/  SYNCS.ARRIVE.TRANS64 RZ, [UR39+0x20830], R2 ;  /* 0x02083002ffff79a7 */ /* 0x0007f00008000027 */
[----:B---3--:R-:W-:Y:S05]  /*10bf0*/  @!P0 BRA `(.L_x_1055) ;  /* 0x0000000000048947 */ /* 0x008fea0003800000 */
[----:B------:R-:W-:Y:S01]  /*10c00*/  BPT.TRAP 0x1 ;  /* 0x000000040000795c */ /* 0x000fe20000300000 */
.L_x_1055:
[----:B------:R-:W-:Y:S01]  /*10c10*/  ULDC.64 UR4, c[0x0][0x198] ;  /* 0x0000660000047ab9 */ /* 0x000fe20000000a00 */
[----:B------:R-:W-:Y:S01]  /*10c20*/  R2UR UR11, R0 ;  /* 0x00000000000b72ca */ /* 0x000fe200000e0000 */
[----:B------:R-:W-:Y:S01]  /*10c30*/  UIADD3 UR4, UP0, UR4, 0x370, URZ ;  /* 0x0000037004047890 */ /* 0x000fe2000ff1e03f */
[----:B------:R-:W-:Y:S01]  /*10c40*/  R2UR UR13, R16 ;  /* 0x00000000100d72ca */ /* 0x000fe200000e0000 */
[----:B------:R-:W-:Y:S01]  /*10c50*/  UIADD3 UR8, UR39, 0x18400, URZ ;  /* 0x0001840027087890 */ /* 0x000fe2000fffe03f */
[----:B------:R-:W-:Y:S01]  /*10c60*/  PLOP3.LUT P0, PT, PT, PT, PT, 0x80, 0x0 ;  /* 0x000000000000781c */ /* 0x000fe20003f0f070 */
[----:B------:R-:W-:Y:S02]  /*10c70*/  UIADD3 UR9, UR39, 0x20830, URZ ;  /* 0x0002083027097890 */ /* 0x000fe4000fffe03f */
[----:B------:R-:W-:Y:S01]  /*10c80*/  UIADD3.X UR5, URZ, UR5, URZ, UP0, !UPT ;  /* 0x000000053f057290 */ /* 0x000fe200087fe43f */
[----:B------:R-:W-:Y:S01]  /*10c90*/  P2R R0, PR, RZ, 0x1 ;  /* 0x00000001ff007803 */ /* 0x000fe20000000000 */
        /* <DEDUP_REMOVED lines=11> */
[----:B------:R3:W-:Y:S01]  /*10d50*/  STL [R1+0xc], R0 ;  /* 0x00000c0001007387 */ /* 0x0007e20000100800 */
[----:B------:R-:W-:Y:S01]  /*10d60*/  NOP ;  /* 0x0000000000007918 */ /* 0x000fe20000000000 */
.L_x_1049:
[----:B------:R-:W-:Y:S05]  /*10d70*/  WARPSYNC.ALL ;  /* 0x0000000000007948 */ /* 0x000fea0003800000 */
[----:B---3--:R-:W-:Y:S01]  /*10d80*/  UIADD3 UR4, UR39, 0x10400, URZ ;  /* 0x0001040027047890 */ /* 0x008fe2000fffe03f */
[----:B------:R-:W-:Y:S03]  /*10d90*/  BAR.SYNC.DEFER_BLOCKING 0x8, 0x180 ;  /* 0x0206000000007b1d */ /* 0x000fe60000010000 */
[----:B------:R-:W-:-:S06]  /*10da0*/  ULOP3.LUT UP0, URZ, UR4, 0x3ff, URZ, 0xc0, !UPT ;  /* 0x000003ff043f7892 */ /* 0x000fcc000f80c03f */
[----:B------:R-:W-:-:S13]  /*10db0*/  PLOP3.LUT P0, PT, PT, PT, UP0, 0x80, 0x0 ;  /* 0x000000000000781c */ /* 0x000fda0003f0f008 */
[----:B------:R-:W-:Y:S05]  /*10dc0*/  @!P0 BRA `(.L_x_1056) ;  /* 0x0000000000408947 */ /* 0x000fea0003800000 */
[----:B--2---:R-:W-:Y:S01]  /*10dd0*/  MOV R2, 0x0 ;  /* 0x0000000000027802 */ /* 0x004fe20000000f00 */
[----:B------:R-:W-:Y:S01]  /*10de0*/  ULDC.64 UR6, c[0x4][0xc0] ;  /* 0x0100300000067ab9 */ /* 0x000fe20000000a00 */
[----:B------:R-:W-:Y:S01]  /*10df0*/  ULDC.64 UR8, c[0x4][0xc8] ;  /* 0x0100320000087ab9 */ /* 0x000fe20000000a00 */
[----:B------:R-:W-:Y:S01]  /*10e00*/  ULDC.64 UR4, c[0x4][0x28] ;  /* 0x01000a0000047ab9 */ /* 0x000fe20000000a00 */
[----:B------:R-:W-:Y:S02]  /*10e10*/  IMAD.U32 R4, RZ, RZ, UR6 ;  /* 0x00000006ff047e24 */ /* 0x000fe4000f8e00ff */
[----:B------:R-:W2:Y:S01]  /*10e20*/  LDC.64 R2, c[0x4][R2] ;  /* 0x0100000002027b82 */ /* 0x000ea20000000a00 */
[----:B0-----:R-:W-:Y:S02]  /*10e30*/  IMAD.U32 R5, RZ, RZ, UR7 ;  /* 0x00000007ff057e24 */ /* 0x001fe4000f8e00ff */
[----:B-1----:R-:W-:Y:S02]  /*10e40*/  IMAD.U32 R6, RZ, RZ, UR8 ;  /* 0x00000008ff067e24 */ /* 0x002fe4000f8e00ff */
[----:B------:R-:W-:-:S02]  /*10e50*/  IMAD.U32 R7, RZ, RZ, UR9 ;  /* 0x00000009ff077e24 */ /* 0x000fc4000f8e00ff */
[----:B------:R-:W-:Y:S02]  /*10e60*/  IMAD.U32 R10, RZ, RZ, UR4 ;  /* 0x00000004ff0a7e24 */ /* 0x000fe4000f8e00ff */
[----:B------:R-:W-:Y:S02]  /*10e70*/  IMAD.U32 R11, RZ, RZ, UR5 ;  /* 0x00000005ff0b7e24 */ /* 0x000fe4000f8e00ff */
[----:B------:R-:W-:Y:S02]  /*10e80*/  IMAD.MOV.U32 R8, RZ, RZ, 0x70 ;  /* 0x00000070ff087424 */ /* 0x000fe400078e00ff */
[----:B------:R-:W-:Y:S02]  /*10e90*/  IMAD.MOV.U32 R12, RZ, RZ, 0x1 ;  /* 0x00000001ff0c7424 */ /* 0x000fe400078e00ff */
[----:B------:R-:W-:-:S07]  /*10ea0*/  IMAD.MOV.U32 R13, RZ, RZ, RZ ;  /* 0x000000ffff0d7224 */ /* 0x000fce00078e00ff */
[----:B------:R-:W-:-:S07]  /*10eb0*/  LEPC R20, `(.L_x_1056) ;  /* 0x000000001014794e */ /* 0x000fce0000000000 */
[----:B--2---:R-:W-:Y:S05]  /*10ec0*/  CALL.ABS.NOINC R2 ;  /* 0x0000000002007343 */ /* 0x004fea0003c00000 */
.L_x_1056:
[----:B------:R-:W3:Y:S01]  /*10ed0*/  S2R R4, SR_CTAID.Z ;  /* 0x0000000000047919 */ /* 0x000ee20000002700 */
[----:B------:R-:W4:Y:S01]  /*10ee0*/  LDC R8, c[0x0][0x448] ;  /* 0x00011200ff087b82 */ /* 0x000f220000000800 */
[----:B------:R-:W-:Y:S01]  /*10ef0*/  USHF.R.S32.HI UR4, URZ, 0x1f, UR36 ;  /* 0x0000001f3f047899 */ /* 0x000fe20008011424 */
[----:B0-----:R-:W-:Y:S01]  /*10f00*/  LOP3.LUT R9, R19, 0x7f, RZ, 0xc0, !PT ;  /* 0x0000007f13097812 */ /* 0x001fe200078ec0ff */
[----:B------:R-:W-:Y:S01]  /*10f10*/  ULDC.64 UR8, c[0x0][0x2d8] ;  /* 0x0000b60000087ab9 */ /* 0x000fe20000000a00 */
[----:B------:R-:W-:Y:S01]  /*10f20*/  SHF.R.U32.HI R7, RZ, 0x3, R19 ;  /* 0x00000003ff077819 */ /* 0x000fe20000011613 */
[----:B------:R-:W-:Y:S02]  /*10f30*/  UIMAD UR6, UR4, UR8, URZ ;  /* 0x00000008040672a4 */ /* 0x000fe4000f8e023f */
[----:B------:R-:W-:Y:S01]  /*10f40*/  UIMAD.WIDE.U32 UR4, UR36, UR8, URZ ;  /* 0x00000008240472a5 */ /* 0x000fe2000f8e003f */
[----:B--2---:R-:W0:Y:S01]  /*10f50*/  LDC.64 R2, c[0x0][0x2e0] ;  /* 0x0000b800ff027b82 */ /* 0x004e220000000a00 */
[----:B------:R-:W-:-:S04]  /*10f60*/  UIMAD UR6, UR36, UR9, UR6 ;  /* 0x00000009240672a4 */ /* 0x000fc8000f8e0206 */
[----:B------:R-:W-:Y:S01]  /*10f70*/  UIADD3 UR5, UR5, UR6, URZ ;  /* 0x0000000605057290 */ /* 0x000fe2000fffe03f */
[----:B----4-:R-:W-:Y:S02]  /*10f80*/  ISETP.NE.AND P0, PT, R8, 0x1, PT ;  /* 0x000000010800780c */ /* 0x010fe40003f05270 */
[----:B---3--:R-:W-:-:S05]  /*10f90*/  SHF.R.S32.HI R5, RZ, 0x1f, R4 ;  /* 0x0000001fff057819 */ /* 0x008fca0000011404 */
[----:B0-----:R-:W-:-:S06]  /*10fa0*/  IMAD R0, R5, R2, RZ ;  /* 0x0000000205007224 */ /* 0x001fcc00078e02ff */
[----:B-1----:R-:W0:Y:S01]  /*10fb0*/  @P0 LDC R6, c[0x0][0x44c] ;  /* 0x00011300ff060b82 */ /* 0x002e220000000800 */
[C---:B------:R-:W-:Y:S02]  /*10fc0*/  IMAD R5, R4.reuse, R3, R0 ;  /* 0x0000000304057224 */ /* 0x040fe400078e0200 */
[----:B------:R-:W-:Y:S01]  /*10fd0*/  IMAD.WIDE.U32 R2, R4, R2, UR4 ;  /* 0x0000000404027e25 */ /* 0x000fe2000f8e0002 */
[----:B------:R-:W-:-:S04]  /*10fe0*/  ULDC.64 UR4, c[0x0][0x2d0] ;  /* 0x0000b40000047ab9 */ /* 0x000fc80000000a00 */
[----:B------:R-:W1:Y:S01]  /*10ff0*/  @P0 LDC R0, c[0x0][0x450] ;  /* 0x00011400ff000b82 */ /* 0x000e620000000800 */
[----:B------:R-:W-:Y:S01]  /*11000*/  IMAD.IADD R3, R3, 0x1, R5 ;  /* 0x0000000103037824 */ /* 0x000fe200078e0205 */
[----:B------:R-:W-:-:S05]  /*11010*/  LEA.HI R5, R9, R18, RZ, 0x1d ;  /* 0x0000001209057211 */ /* 0x000fca00078fe8ff */
[----:B------:R-:W-:-:S04]  /*11020*/  VIADD R5, R5, UR40 ;  /* 0x0000002805057c36 */ /* 0x000fc80008000000 */
[----:B------:R-:W-:Y:S02]  /*11030*/  IMAD.MOV.U32 R4, RZ, RZ, R5 ;  /* 0x000000ffff047224 */ /* 0x000fe400078e0005 */
[----:B0-----:R-:W-:-:S05]  /*11040*/  @P0 IMAD.HI.U32 R6, R5, R6, RZ ;  /* 0x0000000605060227 */ /* 0x001fca00078e00ff */
[----:B-1----:R-:W-:-:S05]  /*11050*/  @P0 SHF.R.U32.HI R4, RZ, R0, R6 ;  /* 0x00000000ff040219 */ /* 0x002fca0000011606 */
        /* <DEDUP_REMOVED lines=13> */
[----:B------:R-:W-:Y:S01]  /*11130*/  IADD3 R0, P0, R2, UR4, RZ ;  /* 0x0000000402007c10 */ /* 0x000fe2000ff1e0ff */
[----:B------:R-:W-:Y:S01]  /*11140*/  IMAD.SHL.U32 R2, R7, 0x10, RZ ;  /* 0x0000001007027824 */ /* 0x000fe200078e00ff */
[----:B------:R-:W-:Y:S02]  /*11150*/  ULDC UR4, c[0x0][0x2b8] ;  /* 0x0000ae0000047ab9 */ /* 0x000fe40000000800 */
[----:B------:R-:W-:Y:S01]  /*11160*/  IADD3.X R5, R3, UR5, R5, P0, !PT ;  /* 0x0000000503057c10 */ /* 0x000fe200087fe405 */
[----:B------:R-:W-:Y:S01]  /*11170*/  IMAD.SHL.U32 R3, R7, 0x80, RZ ;  /* 0x0000008007037824 */ /* 0x000fe200078e00ff */
[----:B------:R-:W-:-:S04]  /*11180*/  ISETP.GE.AND P1, PT, R18, UR4, PT ;  /* 0x0000000412007c0c */ /* 0x000fc8000bf26270 */
[----:B------:R-:W-:-:S04]  /*11190*/  LOP3.LUT R3, R18, 0x380, R3, 0xf8, !PT ;  /* 0x0000038012037812 */ /* 0x000fc800078ef803 */
[----:B------:R-:W-:Y:S02]  /*111a0*/  LOP3.LUT R2, R3, 0x70, R2, 0x78, !PT ;  /* 0x0000007003027812 */ /* 0x000fe400078e7802 */
[----:B------:R-:W-:-:S04]  /*111b0*/  LOP3.LUT R3, R18, 0x80, RZ, 0xfc, !PT ;  /* 0x0000008012037812 */ /* 0x000fc800078efcff */
[----:B------:R-:W-:Y:S01]  /*111c0*/  ISETP.GE.AND P0, PT, R3, UR4, PT ;  /* 0x0000000403007c0c */ /* 0x000fe2000bf06270 */
[----:B------:R-:W-:Y:S01]  /*111d0*/  IMAD.SHL.U32 R3, R9, 0x10, RZ ;  /* 0x0000001009037824 */ /* 0x000fe200078e00ff */
[----:B------:R-:W-:-:S04]  /*111e0*/  UMOV UR4, 0xffffffff ;  /* 0xffffffff00047882 */ /* 0x000fc80000000000 */
[----:B------:R-:W-:Y:S01]  /*111f0*/  LOP3.LUT R4, R2, 0x400, R3, 0xf8, !PT ;  /* 0x0000040002047812 */ /* 0x000fe200078ef803 */
[----:B------:R-:W-:Y:S06]  /*11200*/  BRA.DIV UR4, `(.L_x_1057) ;  /* 0x0000002604487947 */ /* 0x000fec000b800000 */
[----:B------:R-:W0:Y:S01]  /*11210*/  SHFL.IDX PT, R7, R0, RZ, 0x181f ;  /* 0x00181fff00077589 */ /* 0x000e2200000e0000 */
[----:B------:R-:W-:Y:S01]  /*11220*/  ULDC UR4, c[0x0][0x288] ;  /* 0x0000a20000047ab9 */ /* 0x000fe20000000800 */
[----:B------:R-:W-:Y:S01]  /*11230*/  LEA.HI R2, R9, UR40, RZ, 0x1d ;  /* 0x0000002809027c11 */ /* 0x000fe2000f8fe8ff */
[----:B------:R-:W-:Y:S01]  /*11240*/  IMAD R3, R8, UR4, RZ ;  /* 0x0000000408037c24 */ /* 0x000fe2000f8e02ff */
[----:B------:R-:W1:Y:S03]  /*11250*/  SHFL.IDX PT, R6, R5, RZ, 0x181f ;  /* 0x00181fff05067589 */ /* 0x000e6600000e0000 */
[C---:B------:R-:W-:Y:S01]  /*11260*/  VIADD R10, R2.reuse, 0x10 ;  /* 0x00000010020a7836 */ /* 0x040fe20000000000 */
[----:B------:R-:W-:Y:S01]  /*11270*/  ISETP.GE.AND P2, PT, R2, R3, PT ;  /* 0x000000030200720c */ /* 0x000fe20003f46270 */
[----:B------:R-:W2:-:S12]  /*11280*/  SHFL.IDX PT, R14, R0, 0x1, 0x181f ;  /* 0x00381f00000e7f89 */ /* 0x000e9800000e0000 */
        /* <DEDUP_REMOVED lines=11> */
[----:B--2---:R-:W-:Y:S01]  /*11340*/  @!P2 IADD3 R7, P3, R18, R14, RZ ;  /* 0x0000000e1207a210 */ /* 0x004fe20007f7e0ff */
[----:B------:R-:W-:Y:S01]  /*11350*/  @!P2 VIADD R8, R4, UR39 ;  /* 0x000000270408ac36 */ /* 0x000fe20008000000 */
[----:B------:R-:W1:Y:S03]  /*11360*/  SHFL.IDX PT, R14, R0, 0x2, 0x181f ;  /* 0x00581f00000e7f89 */ /* 0x000e6600000e0000 */
[----:B0-----:R-:W-:-:S05]  /*11370*/  @!P2 IMAD.X R6, RZ, RZ, R6, P3 ;  /* 0x000000ffff06a224 */ /* 0x001fca00018e0606 */
        /* <DEDUP_REMOVED lines=8> */
[----:B-1----:R-:W-:Y:S01]  /*11400*/  @!P2 IADD3 R7, P3, R18, R14, RZ ;  /* 0x0000000e1207a210 */ /* 0x002fe20007f7e0ff */
        /* <DEDUP_REMOVED lines=37> */
[----:B------:R-:W-:Y:S03]  /*11660*/  SHFL.IDX PT, R14, R0, 0x7, 0x181f ;  /* 0x00f81f00000e7f89 */ /* 0x000fe600000e0000 */
[----:B0-----:R-:W-:-:S05]  /*11670*/  @!P2 IMAD.X R6, RZ, RZ, R6, P3 ;  /* 0x000000ffff06a224 */ /* 0x001fca00018e0606 */
        /* <DEDUP_REMOVED lines=17> */
.L_x_1123:
[----:B------:R-:W-:Y:S01]  /*11790*/  VIADD R2, R2, 0x70 ;  /* 0x0000007002027836 */ /* 0x000fe20000000000 */
[----:B------:R-:W-:Y:S04]  /*117a0*/  BSSY B0, `(.L_x_1058) ;  /* 0x000000b000007945 */ /* 0x000fe80003800000 */
[----:B------:R-:W-:-:S13]  /*117b0*/  ISETP.GE.AND P2, PT, R2, R3, PT ;  /* 0x000000030200720c */ /* 0x000fda0003f46270 */
[----:B------:R-:W-:Y:S05]  /*117c0*/  @P2 BRA `(.L_x_1059) ;  /* 0x0000000000202947 */ /* 0x000fea0003800000 */
[----:B------:R-:W-:-:S05]  /*117d0*/  IADD3 R2, P2, R18, R14, RZ ;  /* 0x0000000e12027210 */ /* 0x000fca0007f5e0ff */
[----:B------:R-:W-:Y:S02]  /*117e0*/  IMAD.X R3, RZ, RZ, R5, P2 ;  /* 0x000000ffff037224 */ /* 0x000fe400010e0605 */
[----:B------:R-:W-:-:S05]  /*117f0*/  VIADD R5, R4, UR39 ;  /* 0x0000002704057c36 */ /* 0x000fca0008000000 */
[----:B------:R-:W-:Y:S01]  /*11800*/  @!PT LDS RZ, [RZ] ;  /* 0x00000000fffff984 */ /* 0x000fe20000000800 */
[----:B------:R-:W-:Y:S01]  /*11810*/  @!PT LDS RZ, [RZ] ;  /* 0x00000000fffff984 */ /* 0x000fe20000000800 */
[----:B------:R-:W-:Y:S01]  /*11820*/  @!PT LDS RZ, [RZ] ;  /* 0x00000000fffff984 */ /* 0x000fe20000000800 */
[----:B------:R1:W-:Y:S04]  /*11830*/  LDGSTS.E.BYPASS.LTC128B.128 [R5+0x13c00], desc[UR44][R2.64], !P1 ;  /* 0x13c0000002057fae */ /* 0x0003e8000c901d6c */
[----:B------:R1:W-:Y:S02]  /*11840*/  LDGSTS.E.BYPASS.LTC128B.128 [R5+0x17c00], desc[UR44][R2.64+0x80], !P0 ;  /* 0x17c0008002057fae */ /* 0x0003e4000c101d6c */
.L_x_1059:
[----:B------:R-:W-:Y:S05]  /*11850*/  BSYNC B0 ;  /* 0x0000000000007941 */ /* 0x000fea0003800000 */
.L_x_1058:
[----:B------:R-:W-:Y:S01]  /*11860*/  NOP ;  /* 0x0000000000007918 */ /* 0x000fe20000000000 */
[----:B------:R-:W-:Y:S01]  /*11870*/  SYNCS.ARRIVE.TRANS64.RED.A0T1 RZ, [UR39+0x20800], RZ ;  /* 0x020800ffffff79a7 */ /* 0x000fe20008200427 */
[----:B-1----:R-:W-:Y:S01]  /*11880*/  IMAD.MOV.U32 R2, RZ, RZ, 0x1 ;  /* 0x00000001ff027424 */ /* 0x002fe200078e00ff */
[----:B------:R-:W-:Y:S04]  /*11890*/  ARRIVES.LDGSTSBAR.64.TRANSCNT [UR39+0x20800] ;  /* 0x02080000ff0079b0 */ /* 0x000fe80008000aa7 */
[----:B------:R-:W-:Y:S01]  /*118a0*/  SHF.L.U32 R2, R2, 0x1f, RZ ;  /* 0x0000001f02027819 */ /* 0x000fe200000006ff */
[----:B------:R-:W-:Y:S01]  /*118b0*/  NOP ;  /* 0x0000000000007918 */ /* 0x000fe20000000000 */
[----:B------:R-:W-:Y:S01]  /*118c0*/  SYNCS.ARRIVE.TRANS64.A1T0 RZ, [UR39+0x20800], RZ ;  /* 0x020800ffffff79a7 */ /* 0x000fe20008100027 */
[----:B------:R-:W-:-:S05]  /*118d0*/  VIADD R0, R17, 0xfffffffe ;  /* 0xfffffffe11007836 */ /* 0x000fca0000000000 */
[----:B------:R-:W-:Y:S01]  /*118e0*/  ISETP.GE.AND P1, PT, R0, UR41, PT ;  /* 0x0000002900007c0c */ /* 0x000fe2000bf26270 */
[----:B------:R-:W1:Y:S02]  /*118f0*/  SYNCS.PHASECHK.TRANS64.TRYWAIT P0, [UR39+0x20820], R2 ;  /* 0x02082002ff0075a7 */ /* 0x000e640008000167 */
[----:B-1----:R-:W-:Y:S10]  /*11900*/  @!P0 BRA `(.L_x_1060) ;  /* 0x0000002800508947 */ /* 0x002ff40003800000 */
.L_x_1124:
[----:B------:R-:W-:Y:S01]  /*11910*/  IMAD.MOV.U32 R20, RZ, RZ, 0x1 ;  /* 0x00000001ff147424 */ /* 0x000fe200078e00ff */
[----:B------:R-:W-:Y:S06]  /*11920*/  @!P1 BRA `(.L_x_1061) ;  /* 0x0000000c00b49947 */ /* 0x000fec0003800000 */
[----:B------:R-:W-:Y:S01]  /*11930*/  LOP3.LUT R21, R19, 0x1f, RZ, 0xc0, !PT ;  /* 0x0000001f13157812 */ /* 0x000fe200078ec0ff */
[----:B------:R-:W-:Y:S02]  /*11940*/  IMAD.MOV.U32 R5, RZ, RZ, 0x1 ;  /* 0x00000001ff057424 */ /* 0x000fe400078e00ff */
[----:B------:R-:W-:-:S07]  /*11950*/  IMAD.MOV.U32 R4, RZ, RZ, RZ ;  /* 0x000000ffff047224 */ /* 0x000fce00078e00ff */
.L_x_1080:
[----:B-1----:R-:W2:Y:S01]  /*11960*/  LDL R2, [R1+0xc] ;  /* 0x00000c0001027983 */ /* 0x002ea20000100800 */
[----:B------:R-:W-:Y:S01]  /*11970*/  VIADD R19, R4, 0x1 ;  /* 0x0000000104137836 */ /* 0x000fe20000000000 */
[----:B------:R-:W-:Y:S04]  /*11980*/  BSSY B0, `(.L_x_1062) ;  /* 0x000007e000007945 */ /* 0x000fe80003800000 */
[----:B------:R-:W-:-:S04]  /*11990*/  ISETP.NE.AND P0, PT, R19, 0x2, PT ;  /* 0x000000021300780c */ /* 0x000fc80003f05270 */
[----:B------:R-:W-:Y:S02]  /*119a0*/  SEL R20, RZ, 0x1, P0 ;  /* 0x00000001ff147807 */ /* 0x000fe40000000000 */
[----:B------:R-:W-:Y:S02]  /*119b0*/  SEL R19, R19, RZ, P0 ;  /* 0x000000ff13137207 */ /* 0x000fe40000000000 */
[----:B------:R-:W-:Y:S02]  /*119c0*/  LOP3.LUT R20, R5, R20, RZ, 0x3c, !PT ;  /* 0x0000001405147212 */ /* 0x000fe400078e3cff */
[----:B--2---:R-:W-:-:S13]  /*119d0*/  ISETP.NE.AND P1, PT, R2, RZ, PT ;  /* 0x000000ff0200720c */ /* 0x004fda0003f25270 */
[----:B------:R-:W-:Y:S05]  /*119e0*/  @!P1 BRA `(.L_x_1063) ;  /* 0x0000000400dc9947 */ /* 0x000fea0003800000 */
[----:B------:R-:W2:Y:S01]  /*119f0*/  LDL R2, [R1+0x14] ;  /* 0x0000140001027983 */ /* 0x000ea20000100800 */
[----:B0-----:R-:W-:Y:S01]  /*11a00*/  IMAD.MOV.U32 R6, RZ, RZ, R0 ;  /* 0x000000ffff067224 */ /* 0x001fe200078e0000 */
[----:B--2---:R-:W-:-:S13]  /*11a10*/  ISETP.NE.AND P1, PT, R2, RZ, PT ;  /* 0x000000ff0200720c */ /* 0x004fda0003f25270 */
[----:B------:R-:W-:Y:S05]  /*11a20*/  @!P1 BRA `(.L_x_1064) ;  /* 0x0000000000509947 */ /* 0x000fea0003800000 */
[----:B------:R-:W2:Y:S01]  /*11a30*/  LDL R9, [R1+0x4] ;  /* 0x0000040001097983 */ /* 0x000ea20000100800 */
[----:B------:R-:W0:Y:S01]  /*11a40*/  LDC R6, c[0x0][0x43c] ;  /* 0x00010f00ff067b82 */ /* 0x000e220000000800 */
[----:B------:R-:W-:Y:S02]  /*11a50*/  ULDC.64 UR4, c[0x0][0x428] ;  /* 0x00010a0000047ab9 */ /* 0x000fe40000000a00 */
[----:B------:R-:W3:Y:S05]  /*11a60*/  LDL R8, [R1] ;  /* 0x0000000001087983 */ /* 0x000eea0000100800 */
[----:B------:R-:W1:Y:S01]  /*11a70*/  LDC.64 R16, c[0x0][0x418] ;  /* 0x00010600ff107b82 */ /* 0x000e620000000a00 */
[----:B0-----:R-:W-:-:S13]  /*11a80*/  ISETP.NE.AND P0, PT, R6, 0x1, PT ;  /* 0x000000010600780c */ /* 0x001fda0003f05270 */
[----:B------:R-:W0:Y:S02]  /*11a90*/  @P0 LDC.64 R2, c[0x0][0x440] ;  /* 0x00011000ff020b82 */ /* 0x000e240000000a00 */
[----:B0-----:R-:W-:-:S04]  /*11aa0*/  @P0 IMAD.HI.U32 R7, R0, R2, RZ ;  /* 0x0000000200070227 */ /* 0x001fc800078e00ff */
[----:B------:R-:W-:Y:S01]  /*11ab0*/  IMAD.MOV.U32 R2, RZ, RZ, R0 ;  /* 0x000000ffff027224 */ /* 0x000fe200078e0000 */
[----:B------:R-:W-:-:S05]  /*11ac0*/  @P0 SHF.R.U32.HI R2, RZ, R3, R7 ;  /* 0x00000003ff020219 */ /* 0x000fca0000011607 */
[----:B------:R-:W-:-:S04]  /*11ad0*/  IMAD.MOV R3, RZ, RZ, -R2 ;  /* 0x000000ffff037224 */ /* 0x000fc800078e0a02 */
[----:B------:R-:W-:Y:S01]  /*11ae0*/  IMAD R6, R6, R3, R0 ;  /* 0x0000000306067224 */ /* 0x000fe200078e0200 */
[----:B------:R-:W-:Y:S01]  /*11af0*/  SHF.R.S32.HI R3, RZ, 0x1f, R2 ;  /* 0x0000001fff037819 */ /* 0x000fe20000011402 */
[----:B--2---:R-:W-:-:S04]  /*11b00*/  IMAD R7, R9, UR4, RZ ;  /* 0x0000000409077c24 */ /* 0x004fc8000f8e02ff */
[C---:B---3--:R-:W-:Y:S02]  /*11b10*/  IMAD R7, R8.reuse, UR5, R7 ;  /* 0x0000000508077c24 */ /* 0x048fe4000f8e0207 */
[----:B------:R-:W-:-:S04]  /*11b20*/  IMAD.WIDE.U32 R2, R8, UR4, R2 ;  /* 0x0000000408027c25 */ /* 0x000fc8000f8e0002 */
[----:B------:R-:W-:Y:S01]  /*11b30*/  IMAD.IADD R7, R7, 0x1, R3 ;  /* 0x0000000107077824 */ /* 0x000fe200078e0203 */
[----:B-1----:R-:W-:-:S04]  /*11b40*/  LEA R16, P0, R2, R16, 0x2 ;  /* 0x0000001002107211 */ /* 0x002fc800078010ff */
[----:B------:R-:W-:-:S05]  /*11b50*/  LEA.HI.X R17, R2, R17, R7, 0x2, P0 ;  /* 0x0000001102117211 */ /* 0x000fca00000f1407 */
[----:B------:R0:W5:Y:S04]  /*11b60*/  LDG.E R16, desc[UR44][R16.64] ;  /* 0x0000002c10107981 */ /* 0x000168000c1e1900 */
.L_x_1064:
[----:B------:R-:W-:Y:S01]  /*11b70*/  LEA R8, R19, UR39, 0x3 ;  /* 0x0000002713087c11 */ /* 0x000fe2000f8e18ff */
[----:B------:R-:W1:Y:S01]  /*11b80*/  S2R R3, SR_TID.X ;  /* 0x0000000000037919 */ /* 0x000e620000002100 */
[----:B------:R-:W-:-:S04]  /*11b90*/  SHF.L.U32 R2, R20, 0x1f, RZ ;  /* 0x0000001f14027819 */ /* 0x000fc800000006ff */
[----:B------:R-:W2:Y:S01]  /*11ba0*/  SYNCS.PHASECHK.TRANS64.TRYWAIT P0, [R8+URZ+0x20880], R2 ;  /* 0x02088002080075a7 */ /* 0x000ea2000800017f */
[----:B-1----:R-:W-:-:S04]  /*11bb0*/  LOP3.LUT R3, R3, 0x7f, RZ, 0xc0, !PT ;  /* 0x0000007f03037812 */ /* 0x002fc800078ec0ff */
[----:B------:R-:W-:Y:S01]  /*11bc0*/  ISETP.NE.AND P1, PT, R3, RZ, PT ;  /* 0x000000ff0300720c */ /* 0x000fe20003f25270 */
[----:B--2---:R-:W-:-:S12]  /*11bd0*/  @!P0 BRA `(.L_x_1065) ;  /* 0x0000002400b48947 */ /* 0x004fd80003800000 */
.L_x_1125:
[----:B------:R-:W-:Y:S04]  /*11be0*/  BSSY B1, `(.L_x_1066) ;  /* 0x0000007000017945 */ /* 0x000fe80003800000 */
[----:B------:R-:W-:Y:S05]  /*11bf0*/  @P1 BRA `(.L_x_1067) ;  /* 0x0000000000141947 */ /* 0x000fea0003800000 */
[----:B------:R-:W-:Y:S01]  /*11c00*/  ISETP.NE.AND P0, PT, R21, RZ, PT ;  /* 0x000000ff1500720c */ /* 0x000fe20003f05270 */
[----:B------:R-:W-:-:S04]  /*11c10*/  IMAD.MOV.U32 R3, RZ, RZ, 0x4000 ;  /* 0x00004000ff037424 */ /* 0x000fc800078e00ff */
[----:B------:R2:W-:Y:S08]  /*11c20*/  SYNCS.ARRIVE.TRANS64 RZ, [R8+URZ+0x20870], R3 ;  /* 0x0208700308ff79a7 */ /* 0x0005f0000800003f */
[----:B------:R-:W-:Y:S05]  /*11c30*/  @!P0 BRA `(.L_x_1067) ;  /* 0x0000000000048947 */ /* 0x000fea0003800000 */
[----:B------:R-:W-:Y:S01]  /*11c40*/  BPT.TRAP 0x1 ;  /* 0x000000040000795c */ /* 0x000fe20000300000 */
.L_x_1067:
[----:B------:R-:W-:Y:S05]  /*11c50*/  BSYNC B1 ;  /* 0x0000000000017941 */ /* 0x000fea0003800000 */
.L_x_1066:
        /* <DEDUP_REMOVED lines=15> */
.L_x_1068:
[----:B------:R-:W-:-:S13]  /*11d50*/  @P0 ELECT P2, URZ, PT ;  /* 0x00000000003f082f */ /* 0x000fda0003840000 */
[----:B-----5:R-:W-:Y:S02]  /*11d60*/  @P2 R2UR UR37, R16 ;  /* 0x00000000102522ca */ /* 0x020fe400000e0000 */
[----:B------:R-:W-:-:S11]  /*11d70*/  @P2 PLOP3.LUT P0, PT, P2, PT, PT, 0x8, 0x0 ;  /* 0x000000000000281c */ /* 0x000fd6000170e170 */
[----:B------:R3:W-:Y:S01]  /*11d80*/  UTMALDG.4D [UR32], [UR4], desc[UR6] ;  /* 0x00000620040075b4 */ /* 0x0007e20008019000 */
[----:B------:R-:W-:Y:S01]  /*11d90*/  PLOP3.LUT P2, PT, PT, PT, PT, 0x8, 0x0 ;  /* 0x000000000000781c */ /* 0x000fe20003f4e170 */
[----:B---3--:R-:W-:-:S12]  /*11da0*/  @P0 BRA.U.ANY `(.L_x_1068) ;  /* 0xfffffffd00e80947 */ /* 0x008fd8000393ffff */
[----:B------:R-:W-:Y:S01]  /*11db0*/  IMAD.MOV.U32 R9, RZ, RZ, 0x80 ;  /* 0x00000080ff097424 */ /* 0x000fe200078e00ff */
[----:B------:R-:W-:Y:S01]  /*11dc0*/  R2UR UR11, R6 ;  /* 0x00000000060b72ca */ /* 0x000fe200000e0000 */
[----:B------:R-:W-:Y:S01]  /*11dd0*/  UIADD3 UR8, UR8, 0xa400, URZ ;  /* 0x0000a40008087890 */ /* 0x000fe2000fffe03f */
[----:B------:R-:W-:Y:S01]  /*11de0*/  PLOP3.LUT P0, PT, PT, PT, PT, 0x80, 0x0 ;  /* 0x000000000000781c */ /* 0x000fe20003f0f070 */
[----:B------:R-:W-:Y:S01]  /*11df0*/  UMOV UR6, 0x0 ;  /* 0x0000000000067882 */ /* 0x000fe20000000000 */
[----:B------:R-:W-:Y:S01]  /*11e00*/  R2UR UR10, R9 ;  /* 0x00000000090a72ca */ /* 0x000fe200000e0000 */
[----:B------:R-:W-:-:S14]  /*11e10*/  UMOV UR7, 0x14f00000 ;  /* 0x14f0000000077882 */ /* 0x000fdc0000000000 */
.L_x_1069:
[----:B------:R-:W-:-:S13]  /*11e20*/  @P0 ELECT P2, URZ, PT ;  /* 0x00000000003f082f */ /* 0x000fda0003840000 */
[----:B------:R-:W-:Y:S01]  /*11e30*/  @P2 R2UR UR13, R16 ;  /* 0x00000000100d22ca */ /* 0x000fe200000e0000 */
[----:B------:R-:W-:Y:S01]  /*11e40*/  UMOV UR9, UR33 ;  /* 0x0000002100097c82 */ /* 0x000fe20008000000 */
[----:B------:R-:W-:Y:S01]  /*11e50*/  UMOV UR12, UR36 ;  /* 0x00000024000c7c82 */ /* 0x000fe20008000000 */
[----:B------:R-:W-:-:S10]  /*11e60*/  @P2 PLOP3.LUT P0, PT, P2, PT, PT, 0x8, 0x0 ;  /* 0x000000000000281c */ /* 0x000fd4000170e170 */
[----:B------:R3:W-:Y:S01]  /*11e70*/  UTMALDG.4D [UR8], [UR4], desc[UR6] ;  /* 0x00000608040075b4 */ /* 0x0007e20008019000 */
[----:B------:R-:W-:Y:S02]  /*11e80*/  PLOP3.LUT P2, PT, PT, PT, PT, 0x8, 0x0 ;  /* 0x000000000000781c */ /* 0x000fe40003f4e170 */
[----:B---3--:R-:W-:Y:S11]  /*11e90*/  @P0 BRA.U.ANY `(.L_x_1069) ;  /* 0xfffffffd00e00947 */ /* 0x008ff6000393ffff */
[----:B------:R-:W3:Y:S02]  /*11ea0*/  SYNCS.PHASECHK.TRANS64.TRYWAIT P0, [R8+URZ+0x20840], R2 ;  /* 0x02084002080075a7 */ /* 0x000ee4000800017f */
[----:B---3--:R-:W-:Y:S05]  /*11eb0*/  @!P0 BRA `(.L_x_1070) ;  /* 0x0000002400108947 */ /* 0x008fea0003800000 */
.L_x_1126:
[----:B------:R-:W-:Y:S01]  /*11ec0*/  BSSY B1, `(.L_x_1071) ;  /* 0x0000009000017945 */ /* 0x000fe20003800000 */
[----:B-1-3--:R-:W-:Y:S02]  /*11ed0*/  IMAD.MOV.U32 R2, RZ, RZ, 0x0 ;  /* 0x00000000ff027424 */ /* 0x00afe400078e00ff */
[----:B--2---:R-:W-:Y:S01]  /*11ee0*/  IMAD.MOV.U32 R3, RZ, RZ, 0x14f00000 ;  /* 0x14f00000ff037424 */ /* 0x004fe200078e00ff */
[----:B------:R-:W-:Y:S06]  /*11ef0*/  @P1 BRA `(.L_x_1072) ;  /* 0x0000000000141947 */ /* 0x000fec0003800000 */
[----:B------:R-:W-:Y:S01]  /*11f00*/  ISETP.NE.AND P0, PT, R21, RZ, PT ;  /* 0x000000ff1500720c */ /* 0x000fe20003f05270 */
[----:B------:R-:W-:-:S04]  /*11f10*/  IMAD.MOV.U32 R11, RZ, RZ, 0x4000 ;  /* 0x00004000ff0b7424 */ /* 0x000fc800078e00ff */
[----:B------:R1:W-:Y:S08]  /*11f20*/  SYNCS.ARRIVE.TRANS64 RZ, [R8+URZ+0x20830], R11 ;  /* 0x0208300b08ff79a7 */ /* 0x0003f0000800003f */
[----:B------:R-:W-:Y:S05]  /*11f30*/  @!P0 BRA `(.L_x_1072) ;  /* 0x0000000000048947 */ /* 0x000fea0003800000 */
[----:B------:R-:W-:Y:S01]  /*11f40*/  BPT.TRAP 0x1 ;  /* 0x000000040000795c */ /* 0x000fe20000300000 */
.L_x_1072:
[----:B------:R-:W-:Y:S05]  /*11f50*/  BSYNC B1 ;  /* 0x0000000000017941 */ /* 0x000fea0003800000 */
.L_x_1071:
        /* <DEDUP_REMOVED lines=12> */
.L_x_1073:
        /* <DEDUP_REMOVED lines=13> */
.L_x_1074:
[----:B------:R-:W-:-:S13]  /*120f0*/  @P0 ELECT P1, URZ, PT ;  /* 0x00000000003f082f */ /* 0x000fda0003820000 */
[----:B------:R-:W-:Y:S01]  /*12100*/  @P1 R2UR UR13, R16 ;  /* 0x00000000100d12ca */ /* 0x000fe200000e0000 */
[----:B------:R-:W-:Y:S01]  /*12110*/  UMOV UR12, UR36 ;  /* 0x00000024000c7c82 */ /* 0x000fe20008000000 */
[----:B------:R-:W-:-:S11]  /*12120*/  @P1 PLOP3.LUT P0, PT, P1, PT, PT, 0x8, 0x0 ;  /* 0x000000000000181c */ /* 0x000fd60000f0e170 */
[----:B------:R2:W-:Y:S01]  /*12130*/  UTMALDG.4D [UR8], [UR6], desc[UR14] ;  /* 0x00000e08060075b4 */ /* 0x0005e20008019000 */
[----:B------:R-:W-:Y:S01]  /*12140*/  PLOP3.LUT P1, PT, PT, PT, PT, 0x8, 0x0 ;  /* 0x000000000000781c */ /* 0x000fe20003f2e170 */
[----:B--2---:R-:W-:-:S12]  /*12150*/  @P0 BRA.U.ANY `(.L_x_1074) ;  /* 0xfffffffd00e40947 */ /* 0x004fd8000393ffff */
.L_x_1063:
[----:B------:R-:W-:Y:S05]  /*12160*/  BSYNC B0 ;  /* 0x0000000000007941 */ /* 0x000fea0003800000 */
.L_x_1062:
[----:B------:R-:W-:-:S05]  /*12170*/  IMAD.U32 R2, RZ, RZ, UR38 ;  /* 0x00000026ff027e24 */ /* 0x000fca000f8e00ff */
[----:B------:R-:W-:-:S04]  /*12180*/  LOP3.LUT R2, R2, 0x1, RZ, 0xfc, !PT ;  /* 0x0000000102027812 */ /* 0x000fc800078efcff */
[----:B------:R-:W-:-:S13]  /*12190*/  ISETP.NE.AND P0, PT, R2, 0x3, PT ;  /* 0x000000030200780c */ /* 0x000fda0003f05270 */
[----:B------:R-:W-:Y:S05]  /*121a0*/  @!P0 BRA `(.L_x_1075) ;  /* 0x0000000000048947 */ /* 0x000fea0003800000 */
[----:B------:R-:W-:Y:S01]  /*121b0*/  BPT.TRAP 0x1 ;  /* 0x000000040000795c */ /* 0x000fe20000300000 */
.L_x_1075:
[----:B------:R-:W-:Y:S01]  /*121c0*/  LOP3.LUT R3, R5, 0x1, RZ, 0x3c, !PT ;  /* 0x0000000105037812 */ /* 0x000fe200078e3cff */
[----:B------:R-:W-:Y:S01]  /*121d0*/  IMAD.U32 R2, RZ, RZ, UR38 ;  /* 0x00000026ff027e24 */ /* 0x000fe2000f8e00ff */
[----:B------:R-:W-:Y:S02]  /*121e0*/  LEA R18, R4, UR39, 0x3 ;  /* 0x0000002704127c11 */ /* 0x000fe4000f8e18ff */
[----:B------:R-:W-:Y:S02]  /*121f0*/  SHF.L.U32 R3, R3, 0x1f, RZ ;  /* 0x0000001f03037819 */ /* 0x000fe400000006ff */
[----:B------:R-:W-:Y:S02]  /*12200*/  LOP3.LUT R2, R2, 0x2, RZ, 0xfc, !PT ;  /* 0x0000000202027812 */ /* 0x000fe400078efcff */
[----:B------:R-:W2:Y:S02]  /*12210*/  SYNCS.PHASECHK.TRANS64.TRYWAIT P0, [R18+URZ+0x20870], R3 ;  /* 0x02087003120075a7 */ /* 0x000ea4000800017f */
[----:B------:R-:W-:Y:S01]  /*12220*/  ISETP.NE.AND P1, PT, R2, 0x3, PT ;  /* 0x000000030200780c */ /* 0x000fe20003f25270 */
[----:B--2---:R-:W-:-:S12]  /*12230*/  @!P0 BRA `(.L_x_1076) ;  /* 0x0000002000448947 */ /* 0x004fd80003800000 */
.L_x_1127:
[----:B------:R-:W-:Y:S05]  /*12240*/  @!P1 BRA `(.L_x_1077) ;  /* 0x0000000000049947 */ /* 0x000fea0003800000 */
[----:B------:R-:W-:Y:S01]  /*12250*/  BPT.TRAP 0x1 ;  /* 0x000000040000795c */ /* 0x000fe20000300000 */
.L_x_1077:
[----:B--2---:R-:W-:Y:S01]  /*12260*/  SHF.L.U32 R3, R5, 0x1f, RZ ;  /* 0x0000001f05037819 */ /* 0x004fe200000006ff */
[----:B------:R-:W-:-:S03]  /*12270*/  IMAD.SHL.U32 R2, R4, 0x4000, RZ ;  /* 0x0000400004027824 */ /* 0x000fc600078e00ff */
[----:B------:R-:W2:Y:S02]  /*12280*/  SYNCS.PHASECHK.TRANS64.TRYWAIT P0, [R18+URZ+0x20860], R3 ;  /* 0x02086003120075a7 */ /* 0x000ea4000800017f */
[----:B--2---:R-:W-:Y:S05]  /*12290*/  @!P0 BRA `(.L_x_1078) ;  /* 0x0000002000408947 */ /* 0x004fea0003800000 */
.L_x_1128:
[----:B------:R-:W2:Y:S04]  /*122a0*/  LDL R4, [R1+0x8] ;  /* 0x0000080001047983 */ /* 0x000ea80000100800 */
[----:B------:R-:W3:Y:S01]  /*122b0*/  LDL R12, [R1+0x10] ;  /* 0x00001000010c7983 */ /* 0x000ee20000100800 */
[----:B------:R-:W-:Y:S05]  /*122c0*/  WARPSYNC.ALL ;  /* 0x0000000000007948 */ /* 0x000fea0003800000 */
[----:B0-----:R-:W0:Y:S02]  /*122d0*/  S2R R6, SR_TID.X ;  /* 0x0000000000067919 */ /* 0x001e240000002100 */
[----:B0-----:R-:W-:Y:S01]  /*122e0*/  LOP3.LUT P0, RZ, R6, 0x4, RZ, 0xc0, !PT ;  /* 0x0000000406ff7812 */ /* 0x001fe2000780c0ff */
[----:B------:R-:W-:-:S05]  /*122f0*/  IMAD.MOV.U32 R6, RZ, RZ, 0x40 ;  /* 0x00000040ff067424 */ /* 0x000fca00078e00ff */
[----:B------:R-:W-:Y:S02]  /*12300*/  SEL R6, R6, 0xffffffc0, !P0 ;  /* 0xffffffc006067807 */ /* 0x000fe40004000000 */
[C---:B--2---:R-:W-:Y:S02]  /*12310*/  LOP3.LUT R3, R2.reuse, R4, RZ, 0xfc, !PT ;  /* 0x0000000402037212 */ /* 0x044fe400078efcff */
[----:B---3--:R-:W-:-:S03]  /*12320*/  IADD3 R2, R2, UR39, R12 ;  /* 0x0000002702027c10 */ /* 0x008fc6000fffe00c */
[----:B-1----:R-:W0:Y:S01]  /*12330*/  LDSM.16.MT88.4 R8, [R3+UR39+0x8400] ;  /* 0x008400270308783b */ /* 0x002e220008004200 */
[----:B------:R-:W-:-:S04]  /*12340*/  VIADD R17, R3, UR39 ;  /* 0x0000002703117c36 */ /* 0x000fc80008000000 */
[----:B------:R-:W-:Y:S01]  /*12350*/  IMAD.IADD R17, R6, 0x1, R17 ;  /* 0x0000000106117824 */ /* 0x000fe200078e0211 */
[C-C-:B0-----:R-:W-:Y:S02]  /*12360*/  PRMT R4, R8.reuse, 0x6420, R9.reuse ;  /* 0x0000642008047816 */ /* 0x141fe40000000009 */
[----:B------:R-:W-:Y:S02]  /*12370*/  PRMT R5, R8, 0x7531, R9 ;  /* 0x0000753108057816 */ /* 0x000fe40000000009 */
[C-C-:B------:R-:W-:Y:S02]  /*12380*/  PRMT R6, R10.reuse, 0x6420, R11.reuse ;  /* 0x000064200a067816 */ /* 0x140fe4000000000b */
[----:B------:R-:W-:Y:S02]  /*12390*/  PRMT R7, R10, 0x7531, R11 ;  /* 0x000075310a077816 */ /* 0x000fe4000000000b */
[----:B------:R-:W0:Y:S04]  /*123a0*/  LDSM.16.MT88.4 R8, [R17+0x8400] ;  /* 0x008400001108783b */ /* 0x000e280000004200 */
[----:B------:R-:W-:Y:S01]  /*123b0*/  STSM.16.M88.4 [R2+0x400], R4 ;  /* 0x0004000402007844 */ /* 0x000fe20000000200 */
        /* <DEDUP_REMOVED lines=17> */
[----:B------:R-:W1:Y:S01]  /*124d0*/  LDSM.16.MT88.4 R8, [R3+UR39+0x9400] ;  /* 0x009400270308783b */ /* 0x000e620008004200 */
[----:B0-----:R-:W0:Y:S01]  /*124e0*/  S2R R15, SR_TID.X ;  /* 0x00000000000f7919 */ /* 0x001e220000002100 */
[C-C-:B-1----:R-:W-:Y:S02]  /*124f0*/  PRMT R4, R8.reuse, 0x6420, R9.reuse ;  /* 0x0000642008047816 */ /* 0x142fe40000000009 */
[----:B------:R-:W-:Y:S02]  /*12500*/  PRMT R5, R8, 0x7531, R9 ;  /* 0x0000753108057816 */ /* 0x000fe40000000009 */
[----:B------:R-:W-:-:S02]  /*12510*/  PRMT R6, R10, 0x6420, R11 ;  /* 0x000064200a067816 */ /* 0x000fc4000000000b */
[----:B------:R-:W-:Y:S02]  /*12520*/  PRMT R7, R10, 0x7531, R11 ;  /* 0x000075310a077816 */ /* 0x000fe4000000000b */
[----:B------:R-:W1:Y:S01]  /*12530*/  LDSM.16.MT88.4 R8, [R17+0x9400] ;  /* 0x009400001108783b */ /* 0x000e620000004200 */
[----:B0-----:R-:W-:Y:S01]  /*12540*/  LOP3.LUT P0, RZ, R15, 0x4, RZ, 0xc0, !PT ;  /* 0x000000040fff7812 */ /* 0x001fe2000780c0ff */
[----:B------:R-:W-:-:S05]  /*12550*/  IMAD.MOV.U32 R15, RZ, RZ, 0x20 ;  /* 0x00000020ff0f7424 */ /* 0x000fca00078e00ff */
[----:B------:R-:W-:-:S04]  /*12560*/  SEL R15, R15, 0xffffffe0, !P0 ;  /* 0xffffffe00f0f7807 */ /* 0x000fc80004000000 */
[----:B------:R-:W-:-:S05]  /*12570*/  IADD3 R2, R15, 0x400, R2 ;  /* 0x000004000f027810 */ /* 0x000fca0007ffe002 */
[----:B------:R-:W-:Y:S01]  /*12580*/  STSM.16.M88.4 [R2], R4 ;  /* 0x0000000402007844 */ /* 0x000fe20000000200 */
[C-C-:B-1----:R-:W-:Y:S02]  /*12590*/  PRMT R12, R8.reuse, 0x6420, R9.reuse ;  /* 0x00006420080c7816 */ /* 0x142fe40000000009 */
        /* <DEDUP_REMOVED lines=10> */
[----:B------:R0:W-:Y:S02]  /*12640*/  STSM.16.M88.4 [R2+0x2000], R4 ;  /* 0x0020000402007844 */ /* 0x0001e40000000200 */
[C-C-:B0-----:R-:W-:Y:S02]  /*12650*/  PRMT R4, R8.reuse, 0x6420, R9.reuse ;  /* 0x0000642008047816 */ /* 0x141fe40000000009 */
[----:B------:R-:W-:-:S02]  /*12660*/  PRMT R5, R8, 0x7531, R9 ;  /* 0x0000753108057816 */ /* 0x000fc40000000009 */
[C-C-:B------:R-:W-:Y:S02]  /*12670*/  PRMT R6, R10.reuse, 0x6420, R11.reuse ;  /* 0x000064200a067816 */ /* 0x140fe4000000000b */
        /* <DEDUP_REMOVED lines=10> */
.L_x_1079:
[----:B0-----:R-:W0:Y:S01]  /*12720*/  S2R R2, SR_TID.X ;  /* 0x0000000000027919 */ /* 0x001e220000002100 */
[----:B-1----:R2:W-:Y:S01]  /*12730*/  SYNCS.ARRIVE.TRANS64.A1T0 RZ, [R18+URZ+0x20850], RZ ;  /* 0x020850ff12ff79a7 */ /* 0x0025e2000810003f */
[----:B------:R-:W-:Y:S02]  /*12740*/  IMAD.MOV.U32 R4, RZ, RZ, R19 ;  /* 0x000000ffff047224 */ /* 0x000fe400078e0013 */
[----:B------:R-:W-:Y:S01]  /*12750*/  IMAD.MOV.U32 R5, RZ, RZ, R20 ;  /* 0x000000ffff057224 */ /* 0x000fe200078e0014 */
[----:B0-----:R-:W-:Y:S01]  /*12760*/  LOP3.LUT R2, R2, 0x7f, RZ, 0xc0, !PT ;  /* 0x0000007f02027812 */ /* 0x001fe200078ec0ff */
[----:B------:R-:W-:Y:S03]  /*12770*/  BAR.SYNC.DEFER_BLOCKING 0x2, 0x80 ;  /* 0x0082000000007b1d */ /* 0x000fe60000010000 */
[----:B------:R-:W-:-:S13]  /*12780*/  ISETP.NE.AND P0, PT, R2, RZ, PT ;  /* 0x000000ff0200720c */ /* 0x000fda0003f05270 */
[----:B------:R-:W-:-:S05]  /*12790*/  @!P0 VIADD R2, R18, 0x20880 ;  /* 0x0002088012028836 */ /* 0x000fca0000000000 */
[----:B------:R-:W-:-:S04]  /*127a0*/  @!P0 PRMT R2, RZ, 0x654, R2 ;  /* 0x00000654ff028816 */ /* 0x000fc80000000002 */
[----:B------:R2:W-:Y:S01]  /*127b0*/  @!P0 SYNCS.ARRIVE.TRANS64.RED.A1T0 RZ, [R2+URZ], RZ ;  /* 0x000000ff02ff89a7 */ /* 0x0005e2000810043f */
[C---:B------:R-:W-:Y:S01]  /*127c0*/  ISETP.GT.AND P0, PT, R0.reuse, UR41, PT ;  /* 0x0000002900007c0c */ /* 0x040fe2000bf04270 */
[----:B------:R-:W-:-:S12]  /*127d0*/  VIADD R0, R0, 0xffffffff ;  /* 0xffffffff00007836 */ /* 0x000fd80000000000 */
[----:B--2---:R-:W-:Y:S05]  /*127e0*/  @P0 BRA `(.L_x_1080) ;  /* 0xfffffff0005c0947 */ /* 0x004fea000383ffff */
[----:B------:R-:W-:Y:S05]  /*127f0*/  BRA `(.L_x_1081) ;  /* 0x0000000000047947 */ /* 0x000fea0003800000 */
.L_x_1061:
[----:B------:R-:W-:-:S07]  /*12800*/  IMAD.MOV.U32 R19, RZ, RZ, RZ ;  /* 0x000000ffff137224 */ /* 0x000fce00078e00ff */
.L_x_1081:
[----:B------:R-:W-:-:S04]  /*12810*/  ULOP3.LUT UR4, UR38, 0x1, URZ, 0xfc, !UPT ;  /* 0x0000000126047892 */ /* 0x000fc8000f8efc3f */
[----:B------:R-:W-:-:S06]  /*12820*/  UISETP.NE.AND UP0, UPT, UR4, 0x3, UPT ;  /* 0x000000030400788c */ /* 0x000fcc000bf05270 */
[----:B------:R-:W-:-:S13]  /*12830*/  PLOP3.LUT P0, PT, PT, PT, UP0, 0x80, 0x0 ;  /* 0x000000000000781c */ /* 0x000fda0003f0f008 */
[----:B------:R-:W-:Y:S05]  /*12840*/  @!P0 BRA `(.L_x_1082) ;  /* 0x0000000000048947 */ /* 0x000fea0003800000 */
[----:B------:R-:W-:Y:S01]  /*12850*/  BPT.TRAP 0x1 ;  /* 0x000000040000795c */ /* 0x000fe20000300000 */
.L_x_1082:
[----:B-1----:R-:W-:Y:S01]  /*12860*/  LOP3.LUT R3, R20, 0x1, RZ, 0x3c, !PT ;  /* 0x0000000114037812 */ /* 0x002fe200078e3cff */
[----:B------:R-:W-:Y:S01]  /*12870*/  BSSY B0, `(.L_x_1083) ;  /* 0x0000005000007945 */ /* 0x000fe20003800000 */
[----:B------:R-:W-:Y:S02]  /*12880*/  LEA R16, R19, UR39, 0x3 ;  /* 0x0000002713107c11 */ /* 0x000fe4000f8e18ff */
[----:B------:R-:W-:-:S04]  /*12890*/  SHF.L.U32 R3, R3, 0x1f, RZ ;  /* 0x0000001f03037819 */ /* 0x000fc800000006ff */
[----:B------:R-:W1:Y:S02]  /*128a0*/  SYNCS.PHASECHK.TRANS64.TRYWAIT P0, [R16+URZ+0x20870], R3 ;  /* 0x02087003100075a7 */ /* 0x000e64000800017f */
[----:B-1----:R-:W-:Y:S05]  /*128b0*/  @!P0 BRA `(.L_x_1084) ;  /* 0x0000001800cc8947 */ /* 0x002fea0003800000 */
.L_x_1129:
[----:B------:R-:W-:Y:S05]  /*128c0*/  BSYNC B0 ;  /* 0x0000000000007941 */ /* 0x000fea0003800000 */
.L_x_1083:
[----:B------:R-:W-:-:S06]  /*128d0*/  ULOP3.LUT UR4, UR38, 0x2, URZ, 0xfc, !UPT ;  /* 0x0000000226047892 */ /* 0x000fcc000f8efc3f */
[----:B------:R-:W-:-:S05]  /*128e0*/  IMAD.U32 R0, RZ, RZ, UR4 ;  /* 0x00000004ff007e24 */ /* 0x000fca000f8e00ff */
[----:B------:R-:W-:-:S13]  /*128f0*/  ISETP.NE.AND P1, PT, R0, 0x3, PT ;  /* 0x000000030000780c */ /* 0x000fda0003f25270 */
[----:B------:R-:W-:Y:S05]  /*12900*/  @!P1 BRA `(.L_x_1085) ;  /* 0x0000000000049947 */ /* 0x000fea0003800000 */
[----:B------:R-:W-:Y:S01]  /*12910*/  BPT.TRAP 0x1 ;  /* 0x000000040000795c */ /* 0x000fe20000300000 */
.L_x_1085:
[----:B------:R-:W2:Y:S01]  /*12920*/  LDL.LU R2, [R1+0x8] ;  /* 0x0000080001027983 */ /* 0x000ea20000300800 */
[----:B-1----:R-:W-:Y:S01]  /*12930*/  SHF.L.U32 R3, R20, 0x1f, RZ ;  /* 0x0000001f14037819 */ /* 0x002fe200000006ff */
[----:B------:R-:W-:-:S03]  /*12940*/  IMAD.SHL.U32 R0, R19, 0x4000, RZ ;  /* 0x0000400013007824 */ /* 0x000fc600078e00ff */
[----:B------:R-:W1:Y:S02]  /*12950*/  SYNCS.PHASECHK.TRANS64.TRYWAIT P0, [R16+URZ+0x20860], R3 ;  /* 0x02086003100075a7 */ /* 0x000e64000800017f */
[----:B--2---:R-:W-:Y:S01]  /*12960*/  LOP3.LUT R2, R0, R2, RZ, 0xfc, !PT ;  /* 0x0000000200027212 */ /* 0x004fe200078efcff */
[----:B-1----:R-:W-:Y:S06]  /*12970*/  @!P0 BRA `(.L_x_1086) ;  /* 0x0000001800b08947 */ /* 0x002fec0003800000 */
.L_x_1130:
[----:B------:R-:W2:Y:S01]  /*12980*/  LDL.LU R12, [R1+0x10] ;  /* 0x00001000010c7983 */ /* 0x000ea20000300800 */
[----:B------:R-:W3:Y:S01]  /*12990*/  S2R R4, SR_TID.X ;  /* 0x0000000000047919 */ /* 0x000ee20000002100 */
[----:B-1----:R-:W-:Y:S01]  /*129a0*/  VIADD R3, R2, UR39 ;  /* 0x0000002702037c36 */ /* 0x002fe20008000000 */
[----:B------:R-:W-:Y:S05]  /*129b0*/  WARPSYNC.ALL ;  /* 0x0000000000007948 */ /* 0x000fea0003800000 */
[----:B0-----:R-:W0:Y:S01]  /*129c0*/  LDSM.16.MT88.4 R8, [R2+UR39+0x8400] ;  /* 0x008400270208783b */ /* 0x001e220008004200 */
[----:B---3--:R-:W-:Y:S01]  /*129d0*/  LOP3.LUT P0, RZ, R4, 0x4, RZ, 0xc0, !PT ;  /* 0x0000000404ff7812 */ /* 0x008fe2000780c0ff */
[----:B------:R-:W-:-:S05]  /*129e0*/  IMAD.MOV.U32 R4, RZ, RZ, 0x40 ;  /* 0x00000040ff047424 */ /* 0x000fca00078e00ff */
[----:B------:R-:W-:-:S05]  /*129f0*/  SEL R4, R4, 0xffffffc0, !P0 ;  /* 0xffffffc004047807 */ /* 0x000fca0004000000 */
[----:B------:R-:W-:-:S05]  /*12a00*/  IMAD.IADD R3, R4, 0x1, R3 ;  /* 0x0000000104037824 */ /* 0x000fca00078e0203 */
[----:B------:R-:W1:Y:S01]  /*12a10*/  LDSM.16.MT88.4 R4, [R3+0x8400] ;  /* 0x008400000304783b */ /* 0x000e620000004200 */
[----:B0-----:R-:W-:Y:S02]  /*12a20*/  PRMT R13, R8, 0x7531, R9 ;  /* 0x00007531080d7816 */ /* 0x001fe40000000009 */
[C-C-:B------:R-:W-:Y:S02]  /*12a30*/  PRMT R14, R10.reuse, 0x6420, R11.reuse ;  /* 0x000064200a0e7816 */ /* 0x140fe4000000000b */
[----:B------:R-:W-:Y:S02]  /*12a40*/  PRMT R15, R10, 0x7531, R11 ;  /* 0x000075310a0f7816 */ /* 0x000fe4000000000b */
[C-C-:B-1----:R-:W-:Y:S02]  /*12a50*/  PRMT R10, R6.reuse, 0x6420, R7.reuse ;  /* 0x00006420060a7816 */ /* 0x142fe40000000007 */
[----:B------:R-:W-:Y:S01]  /*12a60*/  PRMT R11, R6, 0x7531, R7 ;  /* 0x00007531060b7816 */ /* 0x000fe20000000007 */
[----:B------:R-:W0:Y:S02]  /*12a70*/  S2R R17, SR_TID.X ;  /* 0x0000000000117919 */ /* 0x000e240000002100 */
[----:B0-----:R-:W-:Y:S01]  /*12a80*/  LOP3.LUT P0, RZ, R17, 0x4, RZ, 0xc0, !PT ;  /* 0x0000000411ff7812 */ /* 0x001fe2000780c0ff */
[----:B------:R-:W-:-:S05]  /*12a90*/  IMAD.MOV.U32 R17, RZ, RZ, 0x20 ;  /* 0x00000020ff117424 */ /* 0x000fca00078e00ff */
[----:B------:R-:W-:Y:S02]  /*12aa0*/  SEL R17, R17, 0xffffffe0, !P0 ;  /* 0xffffffe011117807 */ /* 0x000fe40004000000 */
[----:B--2---:R-:W-:Y:S02]  /*12ab0*/  IADD3 R0, R0, UR39, R12 ;  /* 0x0000002700007c10 */ /* 0x004fe4000fffe00c */
[----:B------:R-:W-:Y:S02]  /*12ac0*/  PRMT R12, R8, 0x6420, R9 ;  /* 0x00006420080c7816 */ /* 0x000fe40000000009 */
[C-C-:B------:R-:W-:Y:S02]  /*12ad0*/  PRMT R8, R4.reuse, 0x6420, R5.reuse ;  /* 0x0000642004087816 */ /* 0x140fe40000000005 */
[----:B------:R-:W-:Y:S01]  /*12ae0*/  PRMT R9, R4, 0x7531, R5 ;  /* 0x0000753104097816 */ /* 0x000fe20000000005 */
[----:B------:R-:W-:Y:S04]  /*12af0*/  STSM.16.M88.4 [R0+0x400], R12 ;  /* 0x0004000c00007844 */ /* 0x000fe80000000200 */
        /* <DEDUP_REMOVED lines=11> */
[----:B------:R-:W-:Y:S04]  /*12bb0*/  STSM.16.M88.4 [R0+0x2400], R12 ;  /* 0x0024000c00007844 */ /* 0x000fe80000000200 */
[----:B------:R0:W-:Y:S04]  /*12bc0*/  STSM.16.M88.4 [R0+0x3400], R8 ;  /* 0x0034000800007844 */ /* 0x0001e80000000200 */
[----:B------:R-:W1:Y:S04]  /*12bd0*/  LDSM.16.MT88.4 R8, [R2+UR39+0x9400] ;  /* 0x009400270208783b */ /* 0x000e680008004200 */
[----:B------:R-:W2:Y:S01]  /*12be0*/  LDSM.16.MT88.4 R4, [R3+0x9400] ;  /* 0x009400000304783b */ /* 0x000ea20000004200 */
[----:B0-----:R-:W-:-:S02]  /*12bf0*/  IADD3 R0, R17, 0x400, R0 ;  /* 0x0000040011007810 */ /* 0x001fc40007ffe000 */
[C-C-:B-1----:R-:W-:Y:S02]  /*12c00*/  PRMT R12, R8.reuse, 0x6420, R9.reuse ;  /* 0x00006420080c7816 */ /* 0x142fe40000000009 */
[----:B------:R-:W-:Y:S02]  /*12c10*/  PRMT R13, R8, 0x7531, R9 ;  /* 0x00007531080d7816 */ /* 0x000fe40000000009 */
[C-C-:B------:R-:W-:Y:S02]  /*12c20*/  PRMT R14, R10.reuse, 0x6420, R11.reuse ;  /* 0x000064200a0e7816 */ /* 0x140fe4000000000b */
[----:B------:R-:W-:Y:S02]  /*12c30*/  PRMT R15, R10, 0x7531, R11 ;  /* 0x000075310a0f7816 */ /* 0x000fe4000000000b */
[C-C-:B--2---:R-:W-:Y:S02]  /*12c40*/  PRMT R8, R4.reuse, 0x6420, R5.reuse ;  /* 0x0000642004087816 */ /* 0x144fe40000000005 */
[----:B------:R-:W-:-:S02]  /*12c50*/  PRMT R9, R4, 0x7531, R5 ;  /* 0x0000753104097816 */ /* 0x000fc40000000005 */
[C-C-:B------:R-:W-:Y:S02]  /*12c60*/  PRMT R10, R6.reuse, 0x6420, R7.reuse ;  /* 0x00006420060a7816 */ /* 0x140fe40000000007 */
        /* <DEDUP_REMOVED lines=23> */
.L_x_1087:
[----:B0-----:R-:W0:Y:S01]  /*12de0*/  S2R R0, SR_TID.X ;  /* 0x0000000000007919 */ /* 0x001e220000002100 */
[----:B-1----:R-:W-:Y:S01]  /*12df0*/  SYNCS.ARRIVE.TRANS64.A1T0 RZ, [R16+URZ+0x20850], RZ ;  /* 0x020850ff10ff79a7 */ /* 0x002fe2000810003f */
[----:B------:R-:W-:Y:S01]  /*12e00*/  IMAD.MOV.U32 R2, RZ, RZ, RZ ;  /* 0x000000ffff027224 */ /* 0x000fe200078e00ff */
[----:B0-----:R-:W-:Y:S01]  /*12e10*/  LOP3.LUT R0, R0, 0x7f, RZ, 0xc0, !PT ;  /* 0x0000007f00007812 */ /* 0x001fe200078ec0ff */
[----:B------:R-:W-:Y:S03]  /*12e20*/  BAR.SYNC.DEFER_BLOCKING 0x2, 0x80 ;  /* 0x0082000000007b1d */ /* 0x000fe60000010000 */
[----:B------:R-:W-:-:S13]  /*12e30*/  ISETP.NE.AND P0, PT, R0, RZ, PT ;  /* 0x000000ff0000720c */ /* 0x000fda0003f05270 */
[----:B------:R-:W-:-:S05]  /*12e40*/  @!P0 VIADD R0, R16, 0x20880 ;  /* 0x0002088010008836 */ /* 0x000fca0000000000 */
[----:B------:R-:W-:-:S04]  /*12e50*/  @!P0 PRMT R0, RZ, 0x654, R0 ;  /* 0x00000654ff008816 */ /* 0x000fc80000000000 */
[----:B------:R0:W-:Y:S02]  /*12e60*/  @!P0 SYNCS.ARRIVE.TRANS64.RED.A1T0 RZ, [R0+URZ], RZ ;  /* 0x000000ff00ff89a7 */ /* 0x0001e4000810043f */
[----:B0-----:R-:W-:-:S05]  /*12e70*/  VIADD R0, R19, 0x1 ;  /* 0x0000000113007836 */ /* 0x001fca0000000000 */
[----:B------:R-:W-:-:S04]  /*12e80*/  ISETP.NE.AND P0, PT, R0, 0x2, PT ;  /* 0x000000020000780c */ /* 0x000fc80003f05270 */
[----:B------:R-:W-:Y:S02]  /*12e90*/  SEL R3, RZ, 0x1, P0 ;  /* 0x00000001ff037807 */ /* 0x000fe40000000000 */
[----:B------:R-:W-:Y:S02]  /*12ea0*/  SEL R0, R0, RZ, P0 ;  /* 0x000000ff00007207 */ /* 0x000fe40000000000 */
[----:B------:R-:W-:-:S07]  /*12eb0*/  LOP3.LUT R20, R20, R3, RZ, 0x3c, !PT ;  /* 0x0000000314147212 */ /* 0x000fce00078e3cff */
.L_x_1036:
[----:B------:R-:W0:Y:S01]  /*12ec0*/  S2R R4, SR_CgaCtaId ;  /* 0x0000000000047919 */ /* 0x000e220000008800 */
[----:B------:R-:W-:Y:S02]  /*12ed0*/  MOV R3, 0x400 ;  /* 0x0000040000037802 */ /* 0x000fe40000000f00 */
[----:B------:R-:W-:Y:S02]  /*12ee0*/  SHF.L.U32 R2, R2, 0x1f, RZ ;  /* 0x0000001f02027819 */ /* 0x000fe400000006ff */
[----:B0-----:R-:W-:-:S04]  /*12ef0*/  LEA R9, R4, R3, 0x18 ;  /* 0x0000000304097211 */ /* 0x001fc800078ec0ff */
[----:B------:R-:W0:Y:S02]  /*12f00*/  SYNCS.PHASECHK.TRANS64.TRYWAIT P0, [R9+URZ+0x20820], R2 ;  /* 0x02082002090075a7 */ /* 0x000e24000800017f */
[----:B0-----:R-:W-:Y:S05]  /*12f10*/  @!P0 BRA `(.L_x_1088) ;  /* 0x00000014005c8947 */ /* 0x001fea0003800000 */
.L_x_1131:
        /* <DEDUP_REMOVED lines=8> */
[----:B------:R-:W-:-:S06]  /*12fa0*/  ULOP3.LUT UR4, UR38, 0x2, URZ, 0xfc, !UPT ;  /* 0x0000000226047892 */ /* 0x000fcc000f8efc3f */
[----:B------:R-:W-:-:S05]  /*12fb0*/  IMAD.U32 R2, RZ, RZ, UR4 ;  /* 0x00000004ff027e24 */ /* 0x000fca000f8e00ff */
[----:B------:R-:W-:-:S13]  /*12fc0*/  ISETP.NE.AND P0, PT, R2, 0x3, PT ;  /* 0x000000030200780c */ /* 0x000fda0003f05270 */
[----:B------:R-:W-:Y:S05]  /*12fd0*/  @!P0 BRA `(.L_x_1089) ;  /* 0x0000000000048947 */ /* 0x000fea0003800000 */
[----:B------:R-:W-:Y:S01]  /*12fe0*/  BPT.TRAP 0x1 ;  /* 0x000000040000795c */ /* 0x000fe20000300000 */
.L_x_1089:
        /* <DEDUP_REMOVED lines=12> */
.L_x_1132:
[----:B------:R-:W1:Y:S02]  /*130b0*/  SYNCS.PHASECHK.TRANS64.TRYWAIT P1, [R7+URZ], R2 ;  /* 0x00000002070075a7 */ /* 0x000e64000802017f */
[----:B-1----:R-:W-:Y:S05]  /*130c0*/  @!P1 BRA `(.L_x_1091) ;  /* 0x0000001400189947 */ /* 0x002fea0003800000 */
.L_x_1133:
[----:B------:R-:W-:Y:S05]  /*130d0*/  @!P0 BRA `(.L_x_1092) ;  /* 0x0000000000048947 */ /* 0x000fea0003800000 */
[----:B------:R-:W-:Y:S01]  /*130e0*/  BPT.TRAP 0x1 ;  /* 0x000000040000795c */ /* 0x000fe20000300000 */
.L_x_1092:
[----:B0-----:R-:W-:-:S04]  /*130f0*/  IMAD R5, R0, 0x8, R9 ;  /* 0x0000000800057824 */ /* 0x001fc800078e0209 */
[----:B------:R-:W0:Y:S02]  /*13100*/  SYNCS.PHASECHK.TRANS64.TRYWAIT P1, [R5+URZ+0x20860], R4 ;  /* 0x02086004050075a7 */ /* 0x000e24000802017f */
[----:B0-----:R-:W-:Y:S05]  /*13110*/  @!P1 BRA `(.L_x_1093) ;  /* 0x0000001400189947 */ /* 0x001fea0003800000 */
.L_x_1134:
[----:B------:R-:W-:Y:S05]  /*13120*/  @!P0 BRA `(.L_x_1094) ;  /* 0x0000000000048947 */ /* 0x000fea0003800000 */
[----:B------:R-:W-:Y:S01]  /*13130*/  BPT.TRAP 0x1 ;  /* 0x000000040000795c */ /* 0x000fe20000300000 */
.L_x_1094:
[----:B------:R-:W-:-:S04]  /*13140*/  IMAD R3, R3, 0x8, R9 ;  /* 0x0000000803037824 */ /* 0x000fc800078e0209 */
[----:B------:R-:W2:Y:S02]  /*13150*/  SYNCS.PHASECHK.TRANS64.TRYWAIT P1, [R3+URZ+0x20860], R2 ;  /* 0x02086002030075a7 */ /* 0x000ea4000802017f */
[----:B--2---:R-:W-:Y:S05]  /*13160*/  @!P1 BRA `(.L_x_1095) ;  /* 0x0000001400189947 */ /* 0x004fea0003800000 */
.L_x_1135:
[----:B------:R-:W-:Y:S05]  /*13170*/  @!P0 BRA `(.L_x_1096) ;  /* 0x0000000000048947 */ /* 0x000fea0003800000 */
[----:B------:R-:W-:Y:S01]  /*13180*/  BPT.TRAP 0x1 ;  /* 0x000000040000795c */ /* 0x000fe20000300000 */
.L_x_1096:
[----:B------:R-:W3:Y:S02]  /*13190*/  SYNCS.PHASECHK.TRANS64.TRYWAIT P0, [R5+URZ+0x20880], R4 ;  /* 0x02088004050075a7 */ /* 0x000ee4000800017f */
[----:B---3--:R-:W-:Y:S05]  /*131a0*/  @!P0 BRA `(.L_x_1097) ;  /* 0x00000014001c8947 */ /* 0x008fea0003800000 */
.L_x_1098:
[----:B----4-:R4:W0:Y:S02]  /*131b0*/  SYNCS.PHASECHK.TRANS64.TRYWAIT P0, [R3+URZ+0x20880], R2 ;  /* 0x02088002030075a7 */ /* 0x010824000800017f */
[----:B0-----:R-:W-:Y:S05]  /*131c0*/  @!P0 NANOSLEEP.SYNCS 0x989680 ;  /* 0x009896800000895d */ /* 0x001fea0003900000 */
[----:B------:R-:W0:Y:S02]  /*131d0*/  @!P0 SYNCS.PHASECHK.TRANS64 P0, [R3+URZ+0x20880], R2 ;  /* 0x02088002030085a7 */ /* 0x000e24000800007f */
[----:B0-----:R-:W-:Y:S05]  /*131e0*/  @!P0 BRA `(.L_x_1098) ;  /* 0xfffffffc00f08947 */ /* 0x001fea000383ffff */
.L_x_948:
[----:B------:R-:W-:Y:S05]  /*131f0*/  BSYNC B6 ;  /* 0x0000000000067941 */ /* 0x000fea0003800000 */
.L_x_945:
[----:B------:R-:W-:Y:S05]  /*13200*/  EXIT ;  /* 0x000000000000794d */ /* 0x000fea0003800000 */
.L_x_958:
[----:B0-----:R-:W-:-:S04]  /*13210*/  IMAD.U32 R3, RZ, RZ, UR41 ;  /* 0x00000029ff037e24 */ /* 0x001fc8000f8e00ff */
[----:B------:R0:W1:Y:S03]  /*13220*/  SYNCS.PHASECHK.TRANS64.TRYWAIT P0, [R3+URZ+0x20800], R0 ;  /* 0x02080000030075a7 */ /* 0x000066000800017f */
[----:B-1----:R-:W-:Y:S05]  /*13230*/  @!P0 NANOSLEEP.SYNCS 0x989680 ;  /* 0x009896800000895d */ /* 0x002fea0003900000 */
[----:B------:R-:W1:Y:S02]  /*13240*/  @!P0 SYNCS.PHASECHK.TRANS64 P0, [R3+URZ+0x20800], R0 ;  /* 0x02080000030085a7 */ /* 0x000e64000800007f */
[----:B-1----:R-:W-:Y:S05]  /*13250*/  @!P0 BRA `(.L_x_958) ;  /* 0xfffffffc00ec8947 */ /* 0x002fea000383ffff */
[----:B------:R-:W-:Y:S05]  /*13260*/  BRA `(.L_x_1099) ;  /* 0xfffffee8006c7947 */ /* 0x000fea000383ffff */
.L_x_962:
[----:B-1----:R-:W-:-:S04]  /*13270*/  IMAD.U32 R3, RZ, RZ, UR41 ;  /* 0x00000029ff037e24 */ /* 0x002fc8000f8e00ff */
[----:B------:R1:W2:Y:S03]  /*13280*/  SYNCS.PHASECHK.TRANS64.TRYWAIT P0, [R3+URZ+0x20830], R0 ;  /* 0x02083000030075a7 */ /* 0x0002a6000800017f */
[----:B--2---:R-:W-:Y:S05]  /*13290*/  @!P0 NANOSLEEP.SYNCS 0x989680 ;  /* 0x009896800000895d */ /* 0x004fea0003900000 */
[----:B------:R-:W2:Y:S02]  /*132a0*/  @!P0 SYNCS.PHASECHK.TRANS64 P0, [R3+URZ+0x20830], R0 ;  /* 0x02083000030085a7 */ /* 0x000ea4000800007f */
[----:B--2---:R-:W-:Y:S05]  /*132b0*/  @!P0 BRA `(.L_x_962) ;  /* 0xfffffffc00ec8947 */ /* 0x004fea000383ffff */
[----:B------:R-:W-:Y:S05]  /*132c0*/  BRA `(.L_x_961) ;  /* 0xfffffee800947947 */ /* 0x000fea000383ffff */
.L_x_978:
[----:B-1----:R-:W-:-:S04]  /*132d0*/  IMAD.U32 R13, RZ, RZ, UR6 ;  /* 0x00000006ff0d7e24 */ /* 0x002fc8000f8e00ff */
[----:B------:R1:W2:Y:S03]  /*132e0*/  SYNCS.PHASECHK.TRANS64.TRYWAIT P0, [R13+URZ+0x20830], R10 ;  /* 0x0208300a0d0075a7 */ /* 0x0002a6000800017f */
[----:B--2---:R-:W-:Y:S05]  /*132f0*/  @!P0 NANOSLEEP.SYNCS 0x989680 ;  /* 0x009896800000895d */ /* 0x004fea0003900000 */
[----:B------:R-:W2:Y:S02]  /*13300*/  @!P0 SYNCS.PHASECHK.TRANS64 P0, [R13+URZ+0x20830], R10 ;  /* 0x0208300a0d0085a7 */ /* 0x000ea4000800007f */
[----:B--2---:R-:W-:Y:S05]  /*13310*/  @!P0 BRA `(.L_x_978) ;  /* 0xfffffffc00ec8947 */ /* 0x004fea000383ffff */
[----:B------:R-:W-:Y:S05]  /*13320*/  BRA `(.L_x_975) ;  /* 0xffffff1400387947 */ /* 0x000fea000383ffff */
.L_x_982:
[----:B-1----:R-:W-:-:S04]  /*13330*/  IMAD.U32 R13, RZ, RZ, UR6 ;  /* 0x00000006ff0d7e24 */ /* 0x002fc8000f8e00ff */
[----:B------:R1:W2:Y:S03]  /*13340*/  SYNCS.PHASECHK.TRANS64.TRYWAIT P0, [R13+URZ+0x20850], R10 ;  /* 0x0208500a0d0075a7 */ /* 0x0002a6000800017f */
[----:B--2---:R-:W-:Y:S05]  /*13350*/  @!P0 NANOSLEEP.SYNCS 0x989680 ;  /* 0x009896800000895d */ /* 0x004fea0003900000 */
[----:B------:R-:W2:Y:S02]  /*13360*/  @!P0 SYNCS.PHASECHK.TRANS64 P0, [R13+URZ+0x20850], R10 ;  /* 0x0208500a0d0085a7 */ /* 0x000ea4000800007f */
[----:B--2---:R-:W-:Y:S05]  /*13370*/  @!P0 BRA `(.L_x_982) ;  /* 0xfffffffc00ec8947 */ /* 0x004fea000383ffff */
[----:B------:R-:W-:Y:S05]  /*13380*/  BRA `(.L_x_979) ;  /* 0xffffff1800007947 */ /* 0x000fea000383ffff */
.L_x_1000:
[----:B-1----:R-:W-:-:S04]  /*13390*/  IMAD.U32 R14, RZ, RZ, UR6 ;  /* 0x00000006ff0e7e24 */ /* 0x002fc8000f8e00ff */
[----:B------:R1:W2:Y:S03]  /*133a0*/  SYNCS.PHASECHK.TRANS64.TRYWAIT P1, [R14+URZ+0x20830], R9 ;  /* 0x020830090e0075a7 */ /* 0x0002a6000802017f */
[----:B--2---:R-:W-:Y:S05]  /*133b0*/  @!P1 NANOSLEEP.SYNCS 0x989680 ;  /* 0x009896800000995d */ /* 0x004fea0003900000 */
[----:B------:R-:W2:Y:S02]  /*133c0*/  @!P1 SYNCS.PHASECHK.TRANS64 P1, [R14+URZ+0x20830], R9 ;  /* 0x020830090e0095a7 */ /* 0x000ea4000802007f */
[----:B--2---:R-:W-:Y:S05]  /*133d0*/  @!P1 BRA `(.L_x_1000) ;  /* 0xfffffffc00ec9947 */ /* 0x004fea000383ffff */
[----:B------:R-:W-:Y:S05]  /*133e0*/  BRA `(.L_x_997) ;  /* 0xffffff3800bc7947 */ /* 0x000fea000383ffff */
.L_x_1004:
[----:B-1----:R-:W-:-:S04]  /*133f0*/  IMAD.U32 R14, RZ, RZ, UR6 ;  /* 0x00000006ff0e7e24 */ /* 0x002fc8000f8e00ff */
[----:B------:R1:W2:Y:S03]  /*13400*/  SYNCS.PHASECHK.TRANS64.TRYWAIT P0, [R14+URZ+0x20850], R9 ;  /* 0x020850090e0075a7 */ /* 0x0002a6000800017f */
[----:B--2---:R-:W-:Y:S05]  /*13410*/  @!P0 NANOSLEEP.SYNCS 0x989680 ;  /* 0x009896800000895d */ /* 0x004fea0003900000 */
[----:B------:R-:W2:Y:S02]  /*13420*/  @!P0 SYNCS.PHASECHK.TRANS64 P0, [R14+URZ+0x20850], R9 ;  /* 0x020850090e0085a7 */ /* 0x000ea4000800007f */
[----:B--2---:R-:W-:Y:S05]  /*13430*/  @!P0 BRA `(.L_x_1004) ;  /* 0xfffffffc00ec8947 */ /* 0x004fea000383ffff */
[----:B------:R-:W-:Y:S05]  /*13440*/  BRA `(.L_x_1001) ;  /* 0xffffff3c00907947 */ /* 0x000fea000383ffff */
.L_x_1011:
[----:B-1----:R-:W-:-:S04]  /*13450*/  IMAD.U32 R14, RZ, RZ, UR6 ;  /* 0x00000006ff0e7e24 */ /* 0x002fc8000f8e00ff */
[----:B------:R1:W2:Y:S03]  /*13460*/  SYNCS.PHASECHK.TRANS64.TRYWAIT P1, [R14+URZ+0x20830], R9 ;  /* 0x020830090e0075a7 */ /* 0x0002a6000802017f */
[----:B--2---:R-:W-:Y:S05]  /*13470*/  @!P1 NANOSLEEP.SYNCS 0x989680 ;  /* 0x009896800000995d */ /* 0x004fea0003900000 */
[----:B------:R-:W2:Y:S02]  /*13480*/  @!P1 SYNCS.PHASECHK.TRANS64 P1, [R14+URZ+0x20830], R9 ;  /* 0x020830090e0095a7 */ /* 0x000ea4000802007f */
[----:B--2---:R-:W-:Y:S05]  /*13490*/  @!P1 BRA `(.L_x_1011) ;  /* 0xfffffffc00ec9947 */ /* 0x004fea000383ffff */
[----:B------:R-:W-:Y:S05]  /*134a0*/  BRA `(.L_x_1008) ;  /* 0xffffff5400007947 */ /* 0x000fea000383ffff */
.L_x_1015:
[----:B-1----:R-:W-:-:S04]  /*134b0*/  IMAD.U32 R14, RZ, RZ, UR6 ;  /* 0x00000006ff0e7e24 */ /* 0x002fc8000f8e00ff */
[----:B------:R1:W2:Y:S03]  /*134c0*/  SYNCS.PHASECHK.TRANS64.TRYWAIT P0, [R14+URZ+0x20850], R9 ;  /* 0x020850090e0075a7 */ /* 0x0002a6000800017f */
[----:B--2---:R-:W-:Y:S05]  /*134d0*/  @!P0 NANOSLEEP.SYNCS 0x989680 ;  /* 0x009896800000895d */ /* 0x004fea0003900000 */
[----:B------:R-:W2:Y:S02]  /*134e0*/  @!P0 SYNCS.PHASECHK.TRANS64 P0, [R14+URZ+0x20850], R9 ;  /* 0x020850090e0085a7 */ /* 0x000ea4000800007f */
[----:B--2---:R-:W-:Y:S05]  /*134f0*/  @!P0 BRA `(.L_x_1015) ;  /* 0xfffffffc00ec8947 */ /* 0x004fea000383ffff */
[----:B------:R-:W-:Y:S05]  /*13500*/  BRA `(.L_x_1012) ;  /* 0xffffff5400c47947 */ /* 0x000fea000383ffff */
.L_x_1029:
[----:B-1----:R-:W-:-:S04]  /*13510*/  IMAD.U32 R5, RZ, RZ, UR14 ;  /* 0x0000000eff057e24 */ /* 0x002fc8000f8e00ff */
[----:B------:R1:W2:Y:S03]  /*13520*/  SYNCS.PHASECHK.TRANS64.TRYWAIT P0, [R5+URZ+0x20850], R4 ;  /* 0x02085004050075a7 */ /* 0x0002a6000800017f */
[----:B--2---:R-:W-:Y:S05]  /*13530*/  @!P0 NANOSLEEP.SYNCS 0x989680 ;  /* 0x009896800000895d */ /* 0x004fea0003900000 */
[----:B------:R-:W2:Y:S02]  /*13540*/  @!P0 SYNCS.PHASECHK.TRANS64 P0, [R5+URZ+0x20850], R4 ;  /* 0x02085004050085a7 */ /* 0x000ea4000800007f */
[----:B--2---:R-:W-:Y:S05]  /*13550*/  @!P0 BRA `(.L_x_1029) ;  /* 0xfffffffc00ec8947 */ /* 0x004fea000383ffff */
[----:B------:R-:W-:Y:S05]  /*13560*/  BRA `(.L_x_1028) ;  /* 0xffffff7400947947 */ /* 0x000fea000383ffff */
.L_x_1048:
[----:B------:R-:W-:Y:S02]  /*13570*/  IMAD.MOV.U32 R13, RZ, RZ, R6 ;  /* 0x000000ffff0d7224 */ /* 0x000fe400078e0006 */
[----:B------:R-:W-:Y:S02]  /*13580*/  IMAD.MOV.U32 R12, RZ, RZ, RZ ;  /* 0x000000ffff0c7224 */ /* 0x000fe400078e00ff */
[----:B------:R-:W-:Y:S02]  /*13590*/  IMAD.MOV.U32 R11, RZ, RZ, 0x1f ;  /* 0x0000001fff0b7424 */ /* 0x000fe400078e00ff */
[----:B------:R-:W-:-:S07]  /*135a0*/  IMAD.MOV.U32 R15, RZ, RZ, -0x1 ;  /* 0xffffffffff0f7424 */ /* 0x000fce00078e00ff */
[----:B0-----:R-:W-:Y:S05]  /*135b0*/  WARPSYNC.COLLECTIVE R15, `(.L_x_1100) ;  /* 0x000000000f087348 */ /* 0x001fea0003c00000 */
[----:B------:R1:W2:Y:S02]  /*135c0*/  SHFL.IDX P6, R14, R13, R12, R11 ;  /* 0x0000000c0d0e7389 */ /* 0x0002a400000c000b */
[----:B012---:R-:W-:Y:S01]  /*135d0*/  ENDCOLLECTIVE ;  /* 0x000000000000791b */ /* 0x007fe20003800000 */
.L_x_1100:
[----:B------:R-:W-:Y:S05]  /*135e0*/  BRA `(.L_x_1101) ;  /* 0xffffffd0007c7947 */ /* 0x000fea000383ffff */
.L_x_1050:
[----:B------:R-:W-:Y:S01]  /*135f0*/  BSSY B0, `(.L_x_1102) ;  /* 0x0000006000007945 */ /* 0x000fe20003800000 */
[----:B------:R-:W-:-:S07]  /*13600*/  IMAD.MOV.U32 R15, RZ, RZ, -0x1 ;  /* 0xffffffffff0f7424 */ /* 0x000fce00078e00ff */
[----:B01----:R-:W-:Y:S05]  /*13610*/  WARPSYNC.COLLECTIVE R15, `(.L_x_1103) ;  /* 0x000000000f0c7348 */ /* 0x003fea0003c00000 */
[----:B------:R-:W-:Y:S02]  /*13620*/  ELECT P6, UR62, PT ;  /* 0x00000000003e782f */ /* 0x000fe400038c0000 */
[----:B------:R-:W-:Y:S01]  /*13630*/  MOV R14, UR62 ;  /* 0x0000003e000e7c02 */ /* 0x000fe20008000f00 */
[----:B01----:R-:W-:Y:S10]  /*13640*/  ENDCOLLECTIVE ;  /* 0x000000000000791b */ /* 0x003ff40003800000 */
.L_x_1103:
[----:B------:R-:W-:Y:S05]  /*13650*/  BSYNC B0 ;  /* 0x0000000000007941 */ /* 0x000fea0003800000 */
.L_x_1102:
[----:B------:R-:W-:Y:S05]  /*13660*/  BRA `(.L_x_1104) ;  /* 0xffffffd000807947 */ /* 0x000fea000383ffff */
.L_x_1052:
[----:B--2---:R-:W-:-:S04]  /*13670*/  IMAD.U32 R3, RZ, RZ, UR39 ;  /* 0x00000027ff037e24 */ /* 0x004fc8000f8e00ff */
[----:B------:R2:W3:Y:S03]  /*13680*/  SYNCS.PHASECHK.TRANS64.TRYWAIT P0, [R3+URZ+0x20880], R2 ;  /* 0x02088002030075a7 */ /* 0x0004e6000800017f */
[----:B---3--:R-:W-:Y:S05]  /*13690*/  @!P0 NANOSLEEP.SYNCS 0x989680 ;  /* 0x009896800000895d */ /* 0x008fea0003900000 */
[----:B------:R-:W3:Y:S02]  /*136a0*/  @!P0 SYNCS.PHASECHK.TRANS64 P0, [R3+URZ+0x20880], R2 ;  /* 0x02088002030085a7 */ /* 0x000ee4000800007f */
[----:B---3--:R-:W-:Y:S05]  /*136b0*/  @!P0 BRA `(.L_x_1052) ;  /* 0xfffffffc00ec8947 */ /* 0x008fea000383ffff */
[----:B------:R-:W-:Y:S05]  /*136c0*/  BRA `(.L_x_1105) ;  /* 0xffffffd000cc7947 */ /* 0x000fea000383ffff */
.L_x_1054:
[----:B--2---:R-:W-:-:S04]  /*136d0*/  IMAD.U32 R3, RZ, RZ, UR39 ;  /* 0x00000027ff037e24 */ /* 0x004fc8000f8e00ff */
[----:B------:R2:W3:Y:S03]  /*136e0*/  SYNCS.PHASECHK.TRANS64.TRYWAIT P0, [R3+URZ+0x20840], R2 ;  /* 0x02084002030075a7 */ /* 0x0004e6000800017f */
[----:B---3--:R-:W-:Y:S05]  /*136f0*/  @!P0 NANOSLEEP.SYNCS 0x989680 ;  /* 0x009896800000895d */ /* 0x008fea0003900000 */
[----:B------:R-:W3:Y:S02]  /*13700*/  @!P0 SYNCS.PHASECHK.TRANS64 P0, [R3+URZ+0x20840], R2 ;  /* 0x02084002030085a7 */ /* 0x000ee4000800007f */
[----:B---3--:R-:W-:Y:S05]  /*13710*/  @!P0 BRA `(.L_x_1054) ;  /* 0xfffffffc00ec8947 */ /* 0x008fea000383ffff */
[----:B------:R-:W-:Y:S05]  /*13720*/  BRA `(.L_x_1106) ;  /* 0xffffffd400207947 */ /* 0x000fea000383ffff */
.L_x_1057:
[----:B------:R-:W-:Y:S01]  /*13730*/  IMAD.MOV.U32 R13, RZ, RZ, R5 ;  /* 0x000000ffff0d7224 */ /* 0x000fe200078e0005 */
[----:B------:R-:W-:Y:S01]  /*13740*/  LEA.HI R2, R9, UR40, RZ, 0x1d ;  /* 0x0000002809027c11 */ /* 0x000fe2000f8fe8ff */
[----:B------:R-:W-:Y:S02]  /*13750*/  IMAD.MOV.U32 R12, RZ, RZ, RZ ;  /* 0x000000ffff0c7224 */ /* 0x000fe400078e00ff */
[----:B------:R-:W-:Y:S02]  /*13760*/  IMAD.MOV.U32 R11, RZ, RZ, 0x181f ;  /* 0x0000181fff0b7424 */ /* 0x000fe400078e00ff */
[----:B------:R-:W-:Y:S02]  /*13770*/  IMAD.MOV.U32 R15, RZ, RZ, -0x1 ;  /* 0xffffffffff0f7424 */ /* 0x000fe400078e00ff */
[----:B------:R-:W-:-:S07]  /*13780*/  VIADD R10, R2, 0x10 ;  /* 0x00000010020a7836 */ /* 0x000fce0000000000 */
[----:B------:R-:W-:Y:S05]  /*13790*/  WARPSYNC.COLLECTIVE R15, `(.L_x_1107) ;  /* 0x000000000f087348 */ /* 0x000fea0003c00000 */
[----:B------:R0:W1:Y:S02]  /*137a0*/  SHFL.IDX P6, R14, R13, R12, R11 ;  /* 0x0000000c0d0e7389 */ /* 0x00006400000c000b */
[----:B01----:R-:W-:Y:S01]  /*137b0*/  ENDCOLLECTIVE ;  /* 0x000000000000791b */ /* 0x003fe20003800000 */
.L_x_1107:
[----:B------:R-:W-:Y:S02]  /*137c0*/  IMAD.MOV.U32 R13, RZ, RZ, R0 ;  /* 0x000000ffff0d7224 */ /* 0x000fe400078e0000 */
[----:B------:R-:W-:-:S07]  /*137d0*/  IMAD.MOV.U32 R6, RZ, RZ, R14 ;  /* 0x000000ffff067224 */ /* 0x000fce00078e000e */
[----:B------:R-:W-:Y:S05]  /*137e0*/  WARPSYNC.COLLECTIVE R15, `(.L_x_1108) ;  /* 0x000000000f087348 */ /* 0x000fea0003c00000 */
[----:B------:R0:W1:Y:S02]  /*137f0*/  SHFL.IDX P6, R14, R13, R12, R11 ;  /* 0x0000000c0d0e7389 */ /* 0x00006400000c000b */
[----:B01----:R-:W-:Y:S01]  /*13800*/  ENDCOLLECTIVE ;  /* 0x000000000000791b */ /* 0x003fe20003800000 */
.L_x_1108:
        /* <DEDUP_REMOVED lines=10> */
.L_x_1109:
        /* <DEDUP_REMOVED lines=17> */
.L_x_1110:
[----:B------:R-:W-:Y:S02]  /*139c0*/  @!P2 VIADD R8, R4, UR39 ;  /* 0x000000270408ac36 */ /* 0x000fe40008000000 */
[----:B------:R-:W-:Y:S02]  /*139d0*/  IMAD.MOV.U32 R13, RZ, RZ, R5 ;  /* 0x000000ffff0d7224 */ /* 0x000fe400078e0005 */
[----:B------:R-:W-:Y:S01]  /*139e0*/  IMAD.MOV.U32 R12, RZ, RZ, 0x2 ;  /* 0x00000002ff0c7424 */ /* 0x000fe200078e00ff */
[----:B------:R-:W-:-:S13]  /*139f0*/  @!P2 IADD3 R7, P3, R18, R14, RZ ;  /* 0x0000000e1207a210 */ /* 0x000fda0007f7e0ff */
[----:B------:R-:W-:Y:S05]  /*13a00*/  WARPSYNC.COLLECTIVE R15, `(.L_x_1111) ;  /* 0x000000000f087348 */ /* 0x000fea0003c00000 */
[----:B------:R0:W1:Y:S02]  /*13a10*/  SHFL.IDX P6, R14, R13, R12, R11 ;  /* 0x0000000c0d0e7389 */ /* 0x00006400000c000b */
[----:B01----:R-:W-:Y:S01]  /*13a20*/  ENDCOLLECTIVE ;  /* 0x000000000000791b */ /* 0x003fe20003800000 */
.L_x_1111:
[----:B------:R-:W-:-:S05]  /*13a30*/  @!P2 IMAD.X R6, RZ, RZ, R6, P3 ;  /* 0x000000ffff06a224 */ /* 0x000fca00018e0606 */
[----:B------:R-:W-:-:S04]  /*13a40*/  @!P2 LOP3.LUT R7, R7, R6, RZ, 0x3c, !PT ;  /* 0x000000060707a212 */ /* 0x000fc800078e3cff */
[----:B------:R-:W-:Y:S01]  /*13a50*/  @!P2 LOP3.LUT R6, R7, R6, RZ, 0x3c, !PT ;  /* 0x000000060706a212 */ /* 0x000fe200078e3cff */
[----:B------:R-:W-:-:S03]  /*13a60*/  IMAD.MOV.U32 R13, RZ, RZ, R0 ;  /* 0x000000ffff0d7224 */ /* 0x000fc600078e0000 */
        /* <DEDUP_REMOVED lines=12> */
.L_x_1112:
[----:B------:R-:W-:Y:S02]  /*13b30*/  @!P2 VIADD R8, R4, UR39 ;  /* 0x000000270408ac36 */ /* 0x000fe40008000000 */
[----:B------:R-:W-:Y:S02]  /*13b40*/  IMAD.MOV.U32 R13, RZ, RZ, R5 ;  /* 0x000000ffff0d7224 */ /* 0x000fe400078e0005 */
[----:B------:R-:W-:Y:S01]  /*13b50*/  IMAD.MOV.U32 R12, RZ, RZ, 0x3 ;  /* 0x00000003ff0c7424 */ /* 0x000fe200078e00ff */
[----:B------:R-:W-:-:S13]  /*13b60*/  @!P2 IADD3 R7, P3, R18, R14, RZ ;  /* 0x0000000e1207a210 */ /* 0x000fda0007f7e0ff */
[----:B------:R-:W-:Y:S05]  /*13b70*/  WARPSYNC.COLLECTIVE R15, `(.L_x_1113) ;  /* 0x000000000f087348 */ /* 0x000fea0003c00000 */
[----:B------:R0:W1:Y:S02]  /*13b80*/  SHFL.IDX P6, R14, R13, R12, R11 ;  /* 0x0000000c0d0e7389 */ /* 0x00006400000c000b */
[----:B01----:R-:W-:Y:S01]  /*13b90*/  ENDCOLLECTIVE ;  /* 0x000000000000791b */ /* 0x003fe20003800000 */
.L_x_1113:
        /* <DEDUP_REMOVED lines=16> */
.L_x_1114:
[----:B------:R-:W-:Y:S02]  /*13ca0*/  @!P2 VIADD R8, R4, UR39 ;  /* 0x000000270408ac36 */ /* 0x000fe40008000000 */
[----:B------:R-:W-:Y:S02]  /*13cb0*/  IMAD.MOV.U32 R13, RZ, RZ, R5 ;  /* 0x000000ffff0d7224 */ /* 0x000fe400078e0005 */
[----:B------:R-:W-:Y:S01]  /*13cc0*/  IMAD.MOV.U32 R12, RZ, RZ, 0x4 ;  /* 0x00000004ff0c7424 */ /* 0x000fe200078e00ff */
[----:B------:R-:W-:-:S13]  /*13cd0*/  @!P2 IADD3 R7, P3, R18, R14, RZ ;  /* 0x0000000e1207a210 */ /* 0x000fda0007f7e0ff */
[----:B------:R-:W-:Y:S05]  /*13ce0*/  WARPSYNC.COLLECTIVE R15, `(.L_x_1115) ;  /* 0x000000000f087348 */ /* 0x000fea0003c00000 */
[----:B------:R0:W1:Y:S02]  /*13cf0*/  SHFL.IDX P6, R14, R13, R12, R11 ;  /* 0x0000000c0d0e7389 */ /* 0x00006400000c000b */
[----:B01----:R-:W-:Y:S01]  /*13d00*/  ENDCOLLECTIVE ;  /* 0x000000000000791b */ /* 0x003fe20003800000 */
.L_x_1115:
        /* <DEDUP_REMOVED lines=16> */
.L_x_1116:
[----:B------:R-:W-:Y:S02]  /*13e10*/  @!P2 VIADD R8, R4, UR39 ;  /* 0x000000270408ac36 */ /* 0x000fe40008000000 */
[----:B------:R-:W-:Y:S02]  /*13e20*/  IMAD.MOV.U32 R13, RZ, RZ, R5 ;  /* 0x000000ffff0d7224 */ /* 0x000fe400078e0005 */
[----:B------:R-:W-:Y:S01]  /*13e30*/  IMAD.MOV.U32 R12, RZ, RZ, 0x5 ;  /* 0x00000005ff0c7424 */ /* 0x000fe200078e00ff */
[----:B------:R-:W-:-:S13]  /*13e40*/  @!P2 IADD3 R7, P3, R18, R14, RZ ;  /* 0x0000000e1207a210 */ /* 0x000fda0007f7e0ff */
[----:B------:R-:W-:Y:S05]  /*13e50*/  WARPSYNC.COLLECTIVE R15, `(.L_x_1117) ;  /* 0x000000000f087348 */ /* 0x000fea0003c00000 */
[----:B------:R0:W1:Y:S02]  /*13e60*/  SHFL.IDX P6, R14, R13, R12, R11 ;  /* 0x0000000c0d0e7389 */ /* 0x00006400000c000b */
[----:B01----:R-:W-:Y:S01]  /*13e70*/  ENDCOLLECTIVE ;  /* 0x000000000000791b */ /* 0x003fe20003800000 */
.L_x_1117:
        /* <DEDUP_REMOVED lines=15> */
.L_x_1118:
[----:B------:R-:W-:Y:S02]  /*13f70*/  @!P2 VIADD R8, R4, UR39 ;  /* 0x000000270408ac36 */ /* 0x000fe40008000000 */
[----:B------:R-:W-:Y:S02]  /*13f80*/  IMAD.MOV.U32 R13, RZ, RZ, R5 ;  /* 0x000000ffff0d7224 */ /* 0x000fe400078e0005 */
[----:B------:R-:W-:Y:S01]  /*13f90*/  IMAD.MOV.U32 R12, RZ, RZ, 0x6 ;  /* 0x00000006ff0c7424 */ /* 0x000fe200078e00ff */
[----:B------:R-:W-:-:S13]  /*13fa0*/  @!P2 IADD3 R7, P3, R18, R14, RZ ;  /* 0x0000000e1207a210 */ /* 0x000fda0007f7e0ff */
[----:B------:R-:W-:Y:S05]  /*13fb0*/  WARPSYNC.COLLECTIVE R15, `(.L_x_1119) ;  /* 0x000000000f087348 */ /* 0x000fea0003c00000 */
[----:B------:R0:W1:Y:S02]  /*13fc0*/  SHFL.IDX P6, R14, R13, R12, R11 ;  /* 0x0000000c0d0e7389 */ /* 0x00006400000c000b */
[----:B01----:R-:W-:Y:S01]  /*13fd0*/  ENDCOLLECTIVE ;  /* 0x000000000000791b */ /* 0x003fe20003800000 */
.L_x_1119:
        /* <DEDUP_REMOVED lines=9> */
[----:B------:R0:W-:Y:S02]  /*14070*/  @!P2 LDGSTS.E.BYPASS.LTC128B.128 [R8+0x16c00], desc[UR44][R6.64+0x80], !P0 ;  /* 0x16c000800608afae */ /* 0x0001e4000c101d6c */
[----:B0-----:R-:W-:-:S07]  /*14080*/  IMAD.MOV.U32 R6, RZ, RZ, R14 ;  /* 0x000000ffff067224 */ /* 0x001fce00078e000e */
[----:B------:R-:W-:Y:S05]  /*14090*/  WARPSYNC.COLLECTIVE R15, `(.L_x_1120) ;  /* 0x000000000f087348 */ /* 0x000fea0003c00000 */
[----:B------:R0:W1:Y:S02]  /*140a0*/  SHFL.IDX P6, R14, R13, R12, R11 ;  /* 0x0000000c0d0e7389 */ /* 0x00006400000c000b */
[----:B01----:R-:W-:Y:S01]  /*140b0*/  ENDCOLLECTIVE ;  /* 0x000000000000791b */ /* 0x003fe20003800000 */
.L_x_1120:
[----:B------:R-:W-:-:S05]  /*140c0*/  VIADD R8, R2, 0x60 ;  /* 0x0000006002087836 */ /* 0x000fca0000000000 */
        /* <DEDUP_REMOVED lines=8> */
.L_x_1121:
        /* <DEDUP_REMOVED lines=15> */
.L_x_1122:
[----:B------:R-:W-:Y:S05]  /*14240*/  BRA `(.L_x_1123) ;  /* 0xffffffd400507947 */ /* 0x000fea000383ffff */
.L_x_1060:
[----:B-1----:R-:W-:-:S04]  /*14250*/  IMAD.U32 R3, RZ, RZ, UR39 ;  /* 0x00000027ff037e24 */ /* 0x002fc8000f8e00ff */
[----:B------:R1:W2:Y:S03]  /*14260*/  SYNCS.PHASECHK.TRANS64.TRYWAIT P0, [R3+URZ+0x20820], R2 ;  /* 0x02082002030075a7 */ /* 0x0002a6000800017f */
[----:B--2---:R-:W-:Y:S05]  /*14270*/  @!P0 NANOSLEEP.SYNCS 0x989680 ;  /* 0x009896800000895d */ /* 0x004fea0003900000 */
[----:B------:R-:W2:Y:S02]  /*14280*/  @!P0 SYNCS.PHASECHK.TRANS64 P0, [R3+URZ+0x20820], R2 ;  /* 0x02082002030085a7 */ /* 0x000ea4000800007f */
[----:B--2---:R-:W-:Y:S05]  /*14290*/  @!P0 BRA `(.L_x_1060) ;  /* 0xfffffffc00ec8947 */ /* 0x004fea000383ffff */
[----:B------:R-:W-:Y:S05]  /*142a0*/  BRA `(.L_x_1124) ;  /* 0xffffffd400987947 */ /* 0x000fea000383ffff */
.L_x_1065:
[----:B-1----:R1:W2:Y:S02]  /*142b0*/  SYNCS.PHASECHK.TRANS64.TRYWAIT P0, [R8+URZ+0x20880], R2 ;  /* 0x02088002080075a7 */ /* 0x0022a4000800017f */
[----:B--2---:R-:W-:Y:S05]  /*142c0*/  @!P0 NANOSLEEP.SYNCS 0x989680 ;  /* 0x009896800000895d */ /* 0x004fea0003900000 */
[----:B------:R-:W2:Y:S02]  /*142d0*/  @!P0 SYNCS.PHASECHK.TRANS64 P0, [R8+URZ+0x20880], R2 ;  /* 0x02088002080085a7 */ /* 0x000ea4000800007f */
[----:B--2---:R-:W-:Y:S05]  /*142e0*/  @!P0 BRA `(.L_x_1065) ;  /* 0xfffffffc00f08947 */ /* 0x004fea000383ffff */
[----:B------:R-:W-:Y:S05]  /*142f0*/  BRA `(.L_x_1125) ;  /* 0xffffffd800387947 */ /* 0x000fea000383ffff */
.L_x_1070:
[----:B---3--:R3:W4:Y:S02]  /*14300*/  SYNCS.PHASECHK.TRANS64.TRYWAIT P0, [R8+URZ+0x20840], R2 ;  /* 0x02084002080075a7 */ /* 0x008724000800017f */
[----:B----4-:R-:W-:Y:S05]  /*14310*/  @!P0 NANOSLEEP.SYNCS 0x989680 ;  /* 0x009896800000895d */ /* 0x010fea0003900000 */
[----:B------:R-:W4:Y:S02]  /*14320*/  @!P0 SYNCS.PHASECHK.TRANS64 P0, [R8+URZ+0x20840], R2 ;  /* 0x02084002080085a7 */ /* 0x000f24000800007f */
[----:B----4-:R-:W-:Y:S05]  /*14330*/  @!P0 BRA `(.L_x_1070) ;  /* 0xfffffffc00f08947 */ /* 0x010fea000383ffff */
[----:B------:R-:W-:Y:S05]  /*14340*/  BRA `(.L_x_1126) ;  /* 0xffffffd800dc7947 */ /* 0x000fea000383ffff */
.L_x_1076:
[----:B--2---:R2:W3:Y:S02]  /*14350*/  SYNCS.PHASECHK.TRANS64.TRYWAIT P0, [R18+URZ+0x20870], R3 ;  /* 0x02087003120075a7 */ /* 0x0044e4000800017f */
[----:B---3--:R-:W-:Y:S05]  /*14360*/  @!P0 NANOSLEEP.SYNCS 0x989680 ;  /* 0x009896800000895d */ /* 0x008fea0003900000 */
[----:B------:R-:W3:Y:S02]  /*14370*/  @!P0 SYNCS.PHASECHK.TRANS64 P0, [R18+URZ+0x20870], R3 ;  /* 0x02087003120085a7 */ /* 0x000ee4000800007f */
[----:B---3--:R-:W-:Y:S05]  /*14380*/  @!P0 BRA `(.L_x_1076) ;  /* 0xfffffffc00f08947 */ /* 0x008fea000383ffff */
[----:B------:R-:W-:Y:S05]  /*14390*/  BRA `(.L_x_1127) ;  /* 0xffffffdc00a87947 */ /* 0x000fea000383ffff */
.L_x_1078:
[----:B--2---:R2:W3:Y:S02]  /*143a0*/  SYNCS.PHASECHK.TRANS64.TRYWAIT P0, [R18+URZ+0x20860], R3 ;  /* 0x02086003120075a7 */ /* 0x0044e4000800017f */
[----:B---3--:R-:W-:Y:S05]  /*143b0*/  @!P0 NANOSLEEP.SYNCS 0x989680 ;  /* 0x009896800000895d */ /* 0x008fea0003900000 */
[----:B------:R-:W3:Y:S02]  /*143c0*/  @!P0 SYNCS.PHASECHK.TRANS64 P0, [R18+URZ+0x20860], R3 ;  /* 0x02086003120085a7 */ /* 0x000ee4000800007f */
[----:B---3--:R-:W-:Y:S05]  /*143d0*/  @!P0 BRA `(.L_x_1078) ;  /* 0xfffffffc00f08947 */ /* 0x008fea000383ffff */
[----:B------:R-:W-:Y:S05]  /*143e0*/  BRA `(.L_x_1128) ;  /* 0xffffffdc00ac7947 */ /* 0x000fea000383ffff */
.L_x_1084:
[----:B-1----:R1:W2:Y:S02]  /*143f0*/  SYNCS.PHASECHK.TRANS64.TRYWAIT P0, [R16+URZ+0x20870], R3 ;  /* 0x02087003100075a7 */ /* 0x0022a4000800017f */
[----:B--2---:R-:W-:Y:S05]  /*14400*/  @!P0 NANOSLEEP.SYNCS 0x989680 ;  /* 0x009896800000895d */ /* 0x004fea0003900000 */
[----:B------:R-:W2:Y:S02]  /*14410*/  @!P0 SYNCS.PHASECHK.TRANS64 P0, [R16+URZ+0x20870], R3 ;  /* 0x02087003100085a7 */ /* 0x000ea4000800007f */
[----:B--2---:R-:W-:Y:S05]  /*14420*/  @!P0 BRA `(.L_x_1084) ;  /* 0xfffffffc00f08947 */ /* 0x004fea000383ffff */
[----:B------:R-:W-:Y:S05]  /*14430*/  BRA `(.L_x_1129) ;  /* 0xffffffe400207947 */ /* 0x000fea000383ffff */
.L_x_1086:
[----:B-1----:R1:W2:Y:S02]  /*14440*/  SYNCS.PHASECHK.TRANS64.TRYWAIT P0, [R16+URZ+0x20860], R3 ;  /* 0x02086003100075a7 */ /* 0x0022a4000800017f */
[----:B--2---:R-:W-:Y:S05]  /*14450*/  @!P0 NANOSLEEP.SYNCS 0x989680 ;  /* 0x009896800000895d */ /* 0x004fea0003900000 */
[----:B------:R-:W2:Y:S02]  /*14460*/  @!P0 SYNCS.PHASECHK.TRANS64 P0, [R16+URZ+0x20860], R3 ;  /* 0x02086003100085a7 */ /* 0x000ea4000800007f */
[----:B--2---:R-:W-:Y:S05]  /*14470*/  @!P0 BRA `(.L_x_1086) ;  /* 0xfffffffc00f08947 */ /* 0x004fea000383ffff */
[----:B------:R-:W-:Y:S05]  /*14480*/  BRA `(.L_x_1130) ;  /* 0xffffffe4003c7947 */ /* 0x000fea000383ffff */
.L_x_1088:
[----:B0-----:R0:W1:Y:S02]  /*14490*/  SYNCS.PHASECHK.TRANS64.TRYWAIT P0, [R9+URZ+0x20820], R2 ;  /* 0x02082002090075a7 */ /* 0x001064000800017f */
[----:B-1----:R-:W-:Y:S05]  /*144a0*/  @!P0 NANOSLEEP.SYNCS 0x989680 ;  /* 0x009896800000895d */ /* 0x002fea0003900000 */
[----:B------:R-:W1:Y:S02]  /*144b0*/  @!P0 SYNCS.PHASECHK.TRANS64 P0, [R9+URZ+0x20820], R2 ;  /* 0x02082002090085a7 */ /* 0x000e64000800007f */
[----:B-1----:R-:W-:Y:S05]  /*144c0*/  @!P0 BRA `(.L_x_1088) ;  /* 0xfffffffc00f08947 */ /* 0x002fea000383ffff */
[----:B------:R-:W-:Y:S05]  /*144d0*/  BRA `(.L_x_1131) ;  /* 0xffffffe800907947 */ /* 0x000fea000383ffff */
.L_x_1090:
[----:B0-----:R0:W1:Y:S02]  /*144e0*/  SYNCS.PHASECHK.TRANS64.TRYWAIT P1, [R5+URZ], R4 ;  /* 0x00000004050075a7 */ /* 0x001064000802017f */
[----:B-1----:R-:W-:Y:S05]  /*144f0*/  @!P1 NANOSLEEP.SYNCS 0x989680 ;  /* 0x009896800000995d */ /* 0x002fea0003900000 */
[----:B------:R-:W1:Y:S02]  /*14500*/  @!P1 SYNCS.PHASECHK.TRANS64 P1, [R5+URZ], R4 ;  /* 0x00000004050095a7 */ /* 0x000e64000802007f */
[----:B-1----:R-:W-:Y:S05]  /*14510*/  @!P1 BRA `(.L_x_1090) ;  /* 0xfffffffc00f09947 */ /* 0x002fea000383ffff */
[----:B------:R-:W-:Y:S05]  /*14520*/  BRA `(.L_x_1132) ;  /* 0xffffffe800e07947 */ /* 0x000fea000383ffff */
.L_x_1091:
[----:B-1----:R1:W2:Y:S02]  /*14530*/  SYNCS.PHASECHK.TRANS64.TRYWAIT P1, [R7+URZ], R2 ;  /* 0x00000002070075a7 */ /* 0x0022a4000802017f */
[----:B--2---:R-:W-:Y:S05]  /*14540*/  @!P1 NANOSLEEP.SYNCS 0x989680 ;  /* 0x009896800000995d */ /* 0x004fea0003900000 */
[----:B------:R-:W2:Y:S02]  /*14550*/  @!P1 SYNCS.PHASECHK.TRANS64 P1, [R7+URZ], R2 ;  /* 0x00000002070095a7 */ /* 0x000ea4000802007f */
[----:B--2---:R-:W-:Y:S05]  /*14560*/  @!P1 BRA `(.L_x_1091) ;  /* 0xfffffffc00f09947 */ /* 0x004fea000383ffff */
[----:B------:R-:W-:Y:S05]  /*14570*/  BRA `(.L_x_1133) ;  /* 0xffffffe800d47947 */ /* 0x000fea000383ffff */
.L_x_1093:
[----:B0-----:R0:W2:Y:S02]  /*14580*/  SYNCS.PHASECHK.TRANS64.TRYWAIT P1, [R5+URZ+0x20860], R4 ;  /* 0x02086004050075a7 */ /* 0x0010a4000802017f */
[----:B--2---:R-:W-:Y:S05]  /*14590*/  @!P1 NANOSLEEP.SYNCS 0x989680 ;  /* 0x009896800000995d */ /* 0x004fea0003900000 */
[----:B------:R-:W2:Y:S02]  /*145a0*/  @!P1 SYNCS.PHASECHK.TRANS64 P1, [R5+URZ+0x20860], R4 ;  /* 0x02086004050095a7 */ /* 0x000ea4000802007f */
[----:B--2---:R-:W-:Y:S05]  /*145b0*/  @!P1 BRA `(.L_x_1093) ;  /* 0xfffffffc00f09947 */ /* 0x004fea000383ffff */
[----:B------:R-:W-:Y:S05]  /*145c0*/  BRA `(.L_x_1134) ;  /* 0xffffffe800d47947 */ /* 0x000fea000383ffff */
.L_x_1095:
[----:B--2---:R2:W3:Y:S02]  /*145d0*/  SYNCS.PHASECHK.TRANS64.TRYWAIT P1, [R3+URZ+0x20860], R2 ;  /* 0x02086002030075a7 */ /* 0x0044e4000802017f */
[----:B---3--:R-:W-:Y:S05]  /*145e0*/  @!P1 NANOSLEEP.SYNCS 0x989680 ;  /* 0x009896800000995d */ /* 0x008fea0003900000 */
[----:B------:R-:W3:Y:S02]  /*145f0*/  @!P1 SYNCS.PHASECHK.TRANS64 P1, [R3+URZ+0x20860], R2 ;  /* 0x02086002030095a7 */ /* 0x000ee4000802007f */
[----:B---3--:R-:W-:Y:S05]  /*14600*/  @!P1 BRA `(.L_x_1095) ;  /* 0xfffffffc00f09947 */ /* 0x008fea000383ffff */
[----:B------:R-:W-:Y:S05]  /*14610*/  BRA `(.L_x_1135) ;  /* 0xffffffe800d47947 */ /* 0x000fea000383ffff */
.L_x_1097:
[----:B---3--:R3:W4:Y:S02]  /*14620*/  SYNCS.PHASECHK.TRANS64.TRYWAIT P0, [R5+URZ+0x20880], R4 ;  /* 0x02088004050075a7 */ /* 0x008724000800017f */
[----:B----4-:R-:W-:Y:S05]  /*14630*/  @!P0 NANOSLEEP.SYNCS 0x989680 ;  /* 0x009896800000895d */ /* 0x010fea0003900000 */
[----:B------:R-:W4:Y:S02]  /*14640*/  @!P0 SYNCS.PHASECHK.TRANS64 P0, [R5+URZ+0x20880], R4 ;  /* 0x02088004050085a7 */ /* 0x000f24000800007f */
[----:B----4-:R-:W-:Y:S05]  /*14650*/  @!P0 BRA `(.L_x_1097) ;  /* 0xfffffffc00f08947 */ /* 0x010fea000383ffff */
[----:B------:R-:W-:Y:S05]  /*14660*/  BRA `(.L_x_1098) ;  /* 0xffffffe800d07947 */ /* 0x000fea000383ffff */
.L_x_1136:
        /* <DEDUP_REMOVED lines=9> */
.L_x_3137:


//--------------------- .text._ZN7cutlass13device_kernelIN5flash11enable_sm90INS1_16FlashAttnFwdSm90INS1_25CollectiveMainloopFwdSm90ILi2EN4cute5tupleIJNS5_1CILi1EEES8_S8_EEENS6_IJNS7_ILi128EEENS7_ILi64EEENS7_ILi256EEEEEELi256ENS_12float_e4m3_tEfNS_4arch4Sm90ELb0ELb1ELb0ELb1ELb0ELb0ELb0ELb1ELb1ELb1ELb1ELb0EEENS1_21CollectiveEpilogueFwdINS6_IJSA_SC_SB_EEES9_NS_10bfloat16_tESG_Li256ELb1ELb1ELb1ELb1EEENS1_36VarlenDynamicPersistentTileSchedulerILi128ELi64ELi256ELi128ELb1ELb1ELb1ELb1ELb0ELb1EEEEEEEEEvNT_6ParamsE --------------------------
	.section	.text._ZN7cutlass13device_kernelIN5flash11enable_sm90INS1_16FlashAttnFwdSm90INS1_25CollectiveMainloopFwdSm90ILi2EN4cute5tupleIJNS5_1CILi1EEES8_S8_EEENS6_IJNS7_ILi128EEENS7_ILi64EEENS7_ILi256EEEEEELi256ENS_12float_e4m3_tEfNS_4arch4Sm90ELb0ELb1ELb0ELb1ELb0ELb0ELb0ELb1ELb1ELb1ELb1ELb0EEENS1_21CollectiveEpilogueFwdINS6_IJSA_SC_SB_EEES9_NS_10bfloat16_tESG_Li256ELb1ELb1ELb1ELb1EEENS1_36VarlenDynamicPersistentTileSchedulerILi128ELi64ELi256ELi128ELb1ELb1ELb1ELb1ELb0ELb1EEEEEEEEEvNT_6ParamsE,"ax",@progbits
	.align	128
.text._ZN7cutlass13device_kernelIN5flash11enable_sm90INS1_16FlashAttnFwdSm90INS1_25CollectiveMainloopFwdSm90ILi2EN4cute5tupleIJNS5_1CILi1EEES8_S8_EEENS6_IJNS7_ILi128EEENS7_ILi64EEENS7_ILi256EEEEEELi256ENS_12float_e4m3_tEfNS_4arch4Sm90ELb0ELb1ELb0ELb1ELb0ELb0ELb0ELb1ELb1ELb1ELb1ELb0EEENS1_21CollectiveEpilogueFwdINS6_IJSA_SC_SB_EEES9_NS_10bfloat16_tESG_Li256ELb1ELb1ELb1ELb1EEENS1_36VarlenDynamicPersistentTileSchedulerILi128ELi64ELi256ELi128ELb1ELb1ELb1ELb1ELb0ELb1EEEEEEEEEvNT_6ParamsE:
        .type           _ZN7cutlass13device_kernelIN5flash11enable_sm90INS1_16FlashAttnFwdSm90INS1_25CollectiveMainloopFwdSm90ILi2EN4cute5tupleIJNS5_1CILi1EEES8_S8_EEENS6_IJNS7_ILi128EEENS7_ILi64EEENS7_ILi256EEEEEELi256ENS_12float_e4m3_tEfNS_4arch4Sm90ELb0ELb1ELb0ELb1ELb0ELb0ELb0ELb1ELb1ELb1ELb1ELb0EEENS1_21CollectiveEpilogueFwdINS6_IJSA_SC_SB_EEES9_NS_10bfloat16_tESG_Li256ELb1ELb1ELb1ELb1EEENS1_36VarlenDynamicPersistentTileSchedulerILi128ELi64ELi256ELi128ELb1ELb1ELb1ELb1ELb0ELb1EEEEEEEEEvNT_6ParamsE,@function
        .size           _ZN7cutlass13device_kernelIN5flash11enable_sm90INS1_16FlashAttnFwdSm90INS1_25CollectiveMainloopFwdSm90ILi2EN4cute5tupleIJNS5_1CILi1EEES8_S8_EEENS6_IJNS7_ILi128EEENS7_ILi64EEENS7_ILi256EEEEEELi256ENS_12float_e4m3_tEfNS_4arch4Sm90ELb0ELb1ELb0ELb1ELb0ELb0ELb0ELb1ELb1ELb1ELb1ELb0EEENS1_21CollectiveEpilogueFwdINS6_IJSA_SC_SB_EEES9_NS_10bfloat16_tESG_Li256ELb1ELb1ELb1ELb1EEENS1_36VarlenDynamicPersistentTileSchedulerILi128ELi64ELi256ELi128ELb1ELb1ELb1ELb1ELb0ELb1EEEEEEEEEvNT_6ParamsE,(.L_x_3138 - _ZN7cutlass13device_kernelIN5flash11enable_sm90INS1_16FlashAttnFwdSm90INS1_25CollectiveMainloopFwdSm90ILi2EN4cute5tupleIJNS5_1CILi1EEES8_S8_EEENS6_IJNS7_ILi128EEENS7_ILi64EEENS7_ILi256EEEEEELi256ENS_12float_e4m3_tEfNS_4arch4Sm90ELb0ELb1ELb0ELb1ELb0ELb0ELb0ELb1ELb1ELb1ELb1ELb0EEENS1_21CollectiveEpilogueFwdINS6_IJSA_SC_SB_EEES9_NS_10bfloat16_tESG_Li256ELb1ELb1ELb1ELb1EEENS1_36VarlenDynamicPersistentTileSchedulerILi128ELi64ELi256ELi128ELb1ELb1ELb1ELb1ELb0ELb1EEEEEEEEEvNT_6ParamsE)
        .other          _ZN7cutlass13device_kernelIN5flash11enable_sm90INS1_16FlashAttnFwdSm90INS1_25CollectiveMainloopFwdSm90ILi2EN4cute5tupleIJNS5_1CILi1EEES8_S8_EEENS6_IJNS7_ILi128EEENS7_ILi64EEENS7_ILi256EEEEEELi256ENS_12float_e4m3_tEfNS_4arch4Sm90ELb0ELb1ELb0ELb1ELb0ELb0ELb0ELb1ELb1ELb1ELb1ELb0EEENS1_21CollectiveEpilogueFwdINS6_IJSA_SC_SB_EEES9_NS_10bfloat16_tESG_Li256ELb1ELb1ELb1ELb1EEENS1_36VarlenDynamicPersistentTileSchedulerILi128ELi64ELi256ELi128ELb1ELb1ELb1ELb1ELb0ELb1EEEEEEEEEvNT_6ParamsE,@"STO_CUDA_ENTRY STV_DEFAULT"
_ZN7cutlass13device_kernelIN5flash11enable_sm90INS1_16FlashAttnFwdSm90INS1_25CollectiveMainloopFwdSm90ILi2EN4cute5tupleIJNS5_1CILi1EEES8_S8_EEENS6_IJNS7_ILi128EEENS7_ILi64EEENS7_ILi256EEEEEELi256ENS_12float_e4m3_tEfNS_4arch4Sm90ELb0ELb1ELb0ELb1ELb0ELb0ELb0ELb1ELb1ELb1ELb1ELb0EEENS1_21CollectiveEpilogueFwdINS6_IJSA_SC_SB_EEES9_NS_10bfloat16_tESG_Li256ELb1ELb1ELb1ELb1EEENS1_36VarlenDynamicPersistentTileSchedulerILi128ELi64ELi256ELi128ELb1ELb1ELb1ELb1ELb0ELb1EEEEEEEEEvNT_6ParamsE:
        /* <DEDUP_REMOVED lines=18> */
.L_x_1138:
[----:B------:R-:W-:Y:S05]  /*0120*/  BSYNC B0 ;  /* 0x0000000000007941 */ /* 0x000fea0003800000 */
.L_x_1137:
        /* <DEDUP_REMOVED lines=41> */
.L_x_1139:
        /* <DEDUP_REMOVED lines=22> */
.L_x_1140:
        /* <DEDUP_REMOVED lines=18> */
.L_x_1141:
        /* <DEDUP_REMOVED lines=22> */
.L_x_1142:
        /* <DEDUP_REMOVED lines=22> */
.L_x_1143:
[----:B0-----:R-:W-:Y:S01]  /*0900*/  UMOV UR4, 0x1 ;  /* 0x0000000100047882 */ /* 0x001fe20000000000 */
[----:B------:R-:W-:Y:S01]  /*0910*/  PLOP3.LUT P0, PT, PT, PT, UP0, 0x80, 0x0 ;  /* 0x000000000000781c */ /* 0x000fe20003f0f008 */
[----:B------:R-:W-:Y:S01]  /*0920*/  USEL UR4, UR4, 0x2, !UP0 ;  /* 0x0000000204047887 */ /* 0x000fe2000c000000 */
[----:B------:R-:W-:Y:S01]  /*0930*/  NOP ;  /* 0x0000000000007918 */ /* 0x000fe20000000000 */
[----:B------:R-:W-:-:S04]  /*0940*/  ULDC.64 UR48, c[0x0][0x208] ;  /* 0x0000820000307ab9 */ /* 0x000fc80000000a00 */
[----:B------:R-:W-:-:S05]  /*0950*/  IMAD.U32 R2, RZ, RZ, UR4 ;  /* 0x00000004ff027e24 */ /* 0x000fca000f8e00ff */
[----:B------:R0:W-:Y:S01]  /*0960*/  STL [R1+0x38], R2 ;  /* 0x0000380201007387 */ /* 0x0001e20000100800 */
[----:B-12-4-:R-:W-:Y:S06]  /*0970*/  BAR.SYNC.DEFER_BLOCKING 0x0 ;  /* 0x0000000000007b1d */ /* 0x016fec0000010000 */
[----:B------:R-:W-:Y:S05]  /*0980*/  @!P0 BRA `(.L_x_1144) ;  /* 0x0000011400a88947 */ /* 0x000fea0003800000 */
.L_x_1145:
[----:B------:R-:W-:-:S08]  /*0990*/  NOP ;  /* 0x0000000000007918 */ /* 0x000fd00000000000 */
[----:B------:R-:W1:Y:S02]  /*09a0*/  USETMAXREG.TRY_ALLOC.CTAPOOL UP0, 0xf0 ;  /* 0x000000f0000079c8 */ /* 0x000e640008000600 */
[----:B-1----:R-:W-:-:S13]  /*09b0*/  PLOP3.LUT P0, PT, PT, PT, UP0, 0x80, 0x0 ;  /* 0x000000000000781c */ /* 0x002fda0003f0f008 */
[----:B------:R-:W-:Y:S05]  /*09c0*/  @!P0 BRA `(.L_x_1145) ;  /* 0xfffffffc00f08947 */ /* 0x000fea000383ffff */
[----:B0-----:R-:W0:Y:S01]  /*09d0*/  S2R R2, SR_TID.X ;  /* 0x0000000000027919 */ /* 0x001e220000002100 */
        /* <DEDUP_REMOVED lines=13> */
[----:B------:R-:W2:Y:S01]  /*0ab0*/  LDL R3, [R1+0x38] ;  /* 0x0000380001037983 */ /* 0x000ea20000100800 */
[----:B------:R-:W-:Y:S01]  /*0ac0*/  VIADD R0, R2, 0xffffff80 ;  /* 0xffffff8002007836 */ /* 0x000fe20000000000 */
[----:B------:R-:W-:Y:S01]  /*0ad0*/  R2UR UR5, R5 ;  /* 0x00000000050572ca */ /* 0x000fe200000e0000 */
[----:B------:R-:W-:Y:S01]  /*0ae0*/  UMOV UR60, URZ ;  /* 0x0000003f003c7c82 */ /* 0x000fe20008000000 */
[----:B------:R-:W-:Y:S01]  /*0af0*/  R2UR UR6, R6 ;  /* 0x00000000060672ca */ /* 0x000fe200000e0000 */
[----:B------:R-:W-:Y:S01]  /*0b00*/  UMOV UR36, URZ ;  /* 0x0000003f00247c82 */ /* 0x000fe20008000000 */
[----:B------:R-:W-:Y:S01]  /*0b10*/  R2UR UR52, R7 ;  /* 0x00000000073472ca */ /* 0x000fe200000e0000 */
[----:B------:R-:W-:Y:S01]  /*0b20*/  UMOV UR37, URZ ;  /* 0x0000003f00257c82 */ /* 0x000fe20008000000 */
[----:B--2---:R-:W-:Y:S02]  /*0b30*/  R2UR UR4, R3 ;  /* 0x00000000030472ca */ /* 0x004fe400000e0000 */
[----:B------:R-:W-:-:S04]  /*0b40*/  SHF.R.S32.HI R3, RZ, 0x1f, R0 ;  /* 0x0000001fff037819 */ /* 0x000fc80000011400 */
[CC--:B------:R-:W-:Y:S02]  /*0b50*/  LEA.HI R2, R3.reuse, R0.reuse, RZ, 0x7 ;  /* 0x0000000003027211 */ /* 0x0c0fe400078f38ff */
[CC--:B------:R-:W-:Y:S02]  /*0b60*/  LEA.HI R4, R3.reuse, R0.reuse, RZ, 0x5 ;  /* 0x0000000003047211 */ /* 0x0c0fe400078f28ff */
[----:B------:R-:W-:Y:S02]  /*0b70*/  LOP3.LUT R217, R2, 0xffffff80, RZ, 0xc0, !PT ;  /* 0xffffff8002d97812 */ /* 0x000fe400078ec0ff */
[CC--:B------:R-:W-:Y:S01]  /*0b80*/  LEA.HI R5, R3.reuse, R0.reuse, RZ, 0x2 ;  /* 0x0000000003057211 */ /* 0x0c0fe200078f10ff */
[----:B------:R-:W-:Y:S01]  /*0b90*/  IMAD.SHL.U32 R6, R4, 0x20, RZ ;  /* 0x0000002004067824 */ /* 0x000fe200078e00ff */
[----:B------:R-:W-:Y:S01]  /*0ba0*/  LEA.HI R3, R3, R0, RZ, 0x4 ;  /* 0x0000000003037211 */ /* 0x000fe200078f20ff */
[----:B------:R-:W-:Y:S01]  /*0bb0*/  IMAD.IADD R217, R0, 0x1, -R217 ;  /* 0x0000000100d97824 */ /* 0x000fe200078e0ad9 */
[----:B------:R-:W-:Y:S01]  /*0bc0*/  LOP3.LUT R11, R5, 0xfffffffc, RZ, 0xc0, !PT ;  /* 0xfffffffc050b7812 */ /* 0x000fe200078ec0ff */
[----:B------:R-:W-:Y:S01]  /*0bd0*/  ULOP3.LUT UR61, UR4, 0x1, URZ, 0xfc, !UPT ;  /* 0x00000001043d7892 */ /* 0x000fe2000f8efc3f */
[----:B------:R-:W-:-:S02]  /*0be0*/  LOP3.LUT R5, R3, 0x3fffff0, RZ, 0xc0, !PT ;  /* 0x03fffff003057812 */ /* 0x000fc400078ec0ff */
[----:B------:R-:W-:Y:S01]  /*0bf0*/  SHF.R.S32.HI R8, RZ, 0x1f, R217 ;  /* 0x0000001fff087819 */ /* 0x000fe200000114d9 */
[C---:B------:R-:W-:Y:S01]  /*0c00*/  IMAD.IADD R12, R0.reuse, 0x1, -R11 ;  /* 0x00000001000c7824 */ /* 0x040fe200078e0a0b */
[----:B------:R-:W-:Y:S01]  /*0c10*/  SHF.R.S32.HI R4, RZ, 0x4, R3 ;  /* 0x00000004ff047819 */ /* 0x000fe20000011403 */
[----:B------:R-:W-:Y:S01]  /*0c20*/  IMAD.IADD R5, R0, 0x1, -R5 ;  /* 0x0000000100057824 */ /* 0x000fe200078e0a05 */
[----:B------:R-:W-:Y:S02]  /*0c30*/  LEA.HI R9, R8, R217, RZ, 0x2 ;  /* 0x000000d908097211 */ /* 0x000fe400078f10ff */
[----:B------:R-:W-:Y:S02]  /*0c40*/  LEA.HI R0, R3, R4, RZ, 0x1 ;  /* 0x0000000403007211 */ /* 0x000fe400078f08ff */
[--C-:B------:R-:W-:Y:S02]  /*0c50*/  SHF.R.S32.HI R10, RZ, 0x2, R9.reuse ;  /* 0x00000002ff0a7819 */ /* 0x100fe40000011409 */
[----:B------:R-:W-:-:S02]  /*0c60*/  SHF.R.S32.HI R7, RZ, 0x1f, R9 ;  /* 0x0000001fff077819 */ /* 0x000fc40000011409 */
[----:B------:R-:W-:Y:S02]  /*0c70*/  SHF.R.S32.HI R3, RZ, 0x7, R2 ;  /* 0x00000007ff037819 */ /* 0x000fe40000011402 */
[----:B------:R-:W-:Y:S02]  /*0c80*/  LEA.HI R11, R7, R10, RZ, 0x3 ;  /* 0x0000000a070b7211 */ /* 0x000fe400078f18ff */
[----:B------:R-:W-:Y:S02]  /*0c90*/  LOP3.LUT R6, R6, 0xfffffc00, RZ, 0xc0, !PT ;  /* 0xfffffc0006067812 */ /* 0x000fe400078ec0ff */
[----:B------:R-:W-:Y:S02]  /*0ca0*/  LOP3.LUT R7, R0, 0x1ffffffe, RZ, 0xc0, !PT ;  /* 0x1ffffffe00077812 */ /* 0x000fe400078ec0ff */
[----:B------:R-:W-:Y:S01]  /*0cb0*/  LOP3.LUT R11, R11, 0xfffffff8, RZ, 0xc0, !PT ;  /* 0xfffffff80b0b7812 */ /* 0x000fe200078ec0ff */
[----:B------:R-:W-:Y:S01]  /*0cc0*/  IMAD R6, R5, 0x40, R6 ;  /* 0x0000004005067824 */ /* 0x000fe200078e0206 */
[----:B------:R-:W-:Y:S01]  /*0cd0*/  LEA.HI R2, R2, R3, RZ, 0x1 ;  /* 0x0000000302027211 */ /* 0x000fe200078f08ff */
[----:B------:R-:W-:Y:S01]  /*0ce0*/  IMAD.IADD R7, R4, 0x1, -R7 ;  /* 0x0000000104077824 */ /* 0x000fe200078e0a07 */
[----:B------:R-:W-:Y:S01]  /*0cf0*/  LEA.HI R8, R8, R217, RZ, 0x5 ;  /* 0x000000d908087211 */ /* 0x000fe200078f28ff */
[----:B------:R-:W-:Y:S01]  /*0d00*/  IMAD.IADD R11, R10, 0x1, -R11 ;  /* 0x000000010a0b7824 */ /* 0x000fe200078e0a0b */
[----:B------:R-:W-:-:S02]  /*0d10*/  LEA.HI R0, R12, R12, RZ, 0x1 ;  /* 0x0000000c0c007211 */ /* 0x000fc400078f08ff */
[----:B------:R-:W-:Y:S02]  /*0d20*/  LOP3.LUT R2, R2, 0x3fffffe, RZ, 0xc0, !PT ;  /* 0x03fffffe02027812 */ /* 0x000fe400078ec0ff */
[----:B------:R-:W-:Y:S02]  /*0d30*/  SHF.R.S32.HI R8, RZ, 0x5, R8 ;  /* 0x00000005ff087819 */ /* 0x000fe40000011408 */
[----:B------:R-:W-:Y:S01]  /*0d40*/  LOP3.LUT R5, R0, 0x1ffffffe, RZ, 0xc0, !PT ;  /* 0x1ffffffe00057812 */ /* 0x000fe200078ec0ff */
[----:B------:R-:W-:Y:S01]  /*0d50*/  IMAD R0, R7, 0x8, R6 ;  /* 0x0000000807007824 */ /* 0x000fe200078e0206 */
[----:B------:R-:W-:Y:S01]  /*0d60*/  LOP3.LUT R4, R9, 0x7ffffffc, RZ, 0xc0, !PT ;  /* 0x7ffffffc09047812 */ /* 0x000fe200078ec0ff */
[----:B------:R-:W-:Y:S02]  /*0d70*/  IMAD.IADD R3, R3, 0x1, -R2 ;  /* 0x0000000103037824 */ /* 0x000fe400078e0a02 */
[----:B------:R-:W-:Y:S01]  /*0d80*/  IMAD R8, R8, 0x10, R11 ;  /* 0x0000001008087824 */ /* 0x000fe200078e020b */
[----:B------:R0:W-:Y:S01]  /*0d90*/  STL [R1+0x28], R0 ;  /* 0x0000280001007387 */ /* 0x0001e20000100800 */
[----:B------:R-:W-:-:S02]  /*0da0*/  IMAD.IADD R2, R217, 0x1, -R4 ;  /* 0x00000001d9027824 */ /* 0x000fc400078e0a04 */
[----:B------:R-:W-:Y:S02]  /*0db0*/  IMAD.IADD R5, R12, 0x1, -R5 ;  /* 0x000000010c057824 */ /* 0x000fe400078e0a05 */
[----:B------:R-:W-:-:S04]  /*0dc0*/  IMAD.SHL.U32 R2, R2, 0x2, RZ ;  /* 0x0000000202027824 */ /* 0x000fc800078e00ff */
[C---:B------:R-:W-:Y:S02]  /*0dd0*/  VIADD R215, R2.reuse, 0x8 ;  /* 0x0000000802d77836 */ /* 0x040fe40000000000 */
        /* <DEDUP_REMOVED lines=57> */
[----:B------:R-:W-:Y:S01]  /*1170*/  SHF.R.S32.HI R219, RZ, 0x1f, R19 ;  /* 0x0000001fffdb7819 */ /* 0x000fe20000011413 */
[----:B------:R-:W-:Y:S01]  /*1180*/  IMAD R16, R5, 0x8, R0 ;  /* 0x0000000805107824 */ /* 0x000fe200078e0200 */
[----:B0-----:R-:W-:-:S07]  /*1190*/  SHF.R.S32.HI R218, RZ, 0x1f, R18 ;  /* 0x0000001fffda7819 */ /* 0x001fce0000011412 */
.L_x_1253:
[----:B------:R-:W-:Y:S01]  /*11a0*/  ULDC.64 UR8, c[0x0][0xa28] ;  /* 0x00028a0000087ab9 */ /* 0x000fe20000000a00 */
[----:B------:R-:W-:Y:S02]  /*11b0*/  ULOP3.LUT UR4, UR6, 0xff000000, URZ, 0xc0, !UPT ;  /* 0xff00000006047892 */ /* 0x000fe4000f8ec03f */
[----:B------:R-:W-:Y:S01]  /*11c0*/  UISETP.NE.U32.AND UP0, UPT, UR8, URZ, UPT ;  /* 0x0000003f0800728c */ /* 0x000fe2000bf05070 */
[----:B------:R-:W-:-:S03]  /*11d0*/  ULDC UR7, c[0x0][0x424] ;  /* 0x0001090000077ab9 */ /* 0x000fc60000000800 */
[----:B------:R-:W-:-:S03]  /*11e0*/  UISETP.NE.AND.EX UP0, UPT, UR9, URZ, UPT, UP0 ;  /* 0x0000003f0900728c */ /* 0x000fc6000bf05300 */
[----:B------:R-:W-:Y:S02]  /*11f0*/  ULDC.64 UR8, c[0x0][0xa18] ;  /* 0x0002860000087ab9 */ /* 0x000fe40000000a00 */
[----:B------:R-:W-:Y:S01]  /*1200*/  UISETP.NE.U32.AND UP1, UPT, UR8, URZ, UPT ;  /* 0x0000003f0800728c */ /* 0x000fe2000bf25070 */
[----:B------:R-:W-:-:S03]  /*1210*/  PLOP3.LUT P0, PT, PT, PT, UP0, 0x80, 0x0 ;  /* 0x000000000000781c */ /* 0x000fc60003f0f008 */
[----:B------:R-:W-:-:S03]  /*1220*/  UISETP.NE.AND.EX UP1, UPT, UR9, URZ, UPT, UP1 ;  /* 0x0000003f0900728c */ /* 0x000fc6000bf25310 */
[----:B------:R-:W-:Y:S02]  /*1230*/  @UP0 ULDC.64 UR8, c[0x0][0xa28] ;  /* 0x00028a0000080ab9 */ /* 0x000fe40000000a00 */
[----:B------:R-:W-:Y:S01]  /*1240*/  @UP0 UIMAD.WIDE UR8, UR52, 0x4, UR8 ;  /* 0x00000004340808a5 */ /* 0x000fe2000f8e0208 */
[----:B------:R-:W-:-:S05]  /*1250*/  PLOP3.LUT P2, PT, PT, PT, UP1, 0x80, 0x0 ;  /* 0x000000000000781c */ /* 0x000fca0003f4f018 */
[----:B------:R-:W-:Y:S01]  /*1260*/  @UP1 ULDC.64 UR10, c[0x0][0xa18] ;  /* 0x00028600000a1ab9 */ /* 0x000fe20000000a00 */
[----:B01-34-:R-:W-:Y:S02]  /*1270*/  IMAD.U32 R4, RZ, RZ, UR8 ;  /* 0x00000008ff047e24 */ /* 0x01bfe4000f8e00ff */
[----:B------:R-:W-:Y:S01]  /*1280*/  IMAD.U32 R5, RZ, RZ, UR9 ;  /* 0x00000009ff057e24 */ /* 0x000fe2000f8e00ff */
[----:B------:R-:W-:Y:S02]  /*1290*/  @UP1 UIMAD.WIDE UR8, UR52, 0x4, UR10 ;  /* 0x00000004340818a5 */ /* 0x000fe4000f8e020a */
[----:B------:R-:W-:Y:S02]  /*12a0*/  ULOP3.LUT UR54, UR6, 0xff0000, URZ, 0xc0, !UPT ;  /* 0x00ff000006367892 */ /* 0x000fe4000f8ec03f */
[----:B--2---:R-:W2:Y:S01]  /*12b0*/  @P0 LDG.E R4, desc[UR48][R4.64] ;  /* 0x0000003004040981 */ /* 0x004ea2000c1e1900 */
[----:B------:R-:W-:Y:S01]  /*12c0*/  ULDC.64 UR10, c[0x0][0xa20] ;  /* 0x00028800000a7ab9 */ /* 0x000fe20000000a00 */
[----:B------:R-:W-:-:S02]  /*12d0*/  IMAD.U32 R6, RZ, RZ, UR8 ;  /* 0x00000008ff067e24 */ /* 0x000fc4000f8e00ff */
[----:B------:R-:W-:Y:S01]  /*12e0*/  IMAD.U32 R7, RZ, RZ, UR9 ;  /* 0x00000009ff077e24 */ /* 0x000fe2000f8e00ff */
[----:B------:R-:W-:-:S04]  /*12f0*/  ULDC.64 UR8, c[0x0][0x418] ;  /* 0x0001060000087ab9 */ /* 0x000fc80000000a00 */
[----:B------:R-:W3:Y:S01]  /*1300*/  @P2 LDG.E R6, desc[UR48][R6.64] ;  /* 0x0000003006062981 */ /* 0x000ee2000c1e1900 */
[----:B------:R-:W-:Y:S01]  /*1310*/  UISETP.NE.U32.AND UP0, UPT, UR8, URZ, UPT ;  /* 0x0000003f0800728c */ /* 0x000fe2000bf05070 */
[----:B------:R-:W-:Y:S01]  /*1320*/  ISETP.NE.U32.AND P1, PT, RZ, UR10, PT ;  /* 0x0000000aff007c0c */ /* 0x000fe2000bf25070 */
[----:B------:R-:W-:Y:S02]  /*1330*/  USHF.R.U32.HI UR4, URZ, 0x8, UR4 ;  /* 0x000000083f047899 */ /* 0x000fe40008011604 */
[----:B------:R-:W-:Y:S01]  /*1340*/  UISETP.NE.AND.EX UP0, UPT, UR9, URZ, UPT, UP0 ;  /* 0x0000003f0900728c */ /* 0x000fe2000bf05300 */
[----:B------:R-:W-:Y:S01]  /*1350*/  ISETP.NE.AND.EX P1, PT, RZ, UR11, PT, P1 ;  /* 0x0000000bff007c0c */ /* 0x000fe2000bf25310 */
[----:B------:R-:W-:Y:S01]  /*1360*/  ULDC UR8, c[0x0][0x2f0] ;  /* 0x0000bc0000087ab9 */ /* 0x000fe20000000800 */
[----:B------:R-:W-:Y:S01]  /*1370*/  UMOV UR39, URZ ;  /* 0x0000003f00277c82 */ /* 0x000fe20008000000 */
[----:B------:R-:W-:Y:S02]  /*1380*/  USEL UR7, UR7, 0x1, UP0 ;  /* 0x0000000107077887 */ /* 0x000fe40008000000 */
[----:B------:R-:W-:Y:S01]  /*1390*/  ULEA.HI UR54, UR54, UR4, URZ, 0x10 ;  /* 0x0000000436367291 */ /* 0x000fe2000f8f803f */
[----:B------:R-:W-:Y:S01]  /*13a0*/  ULDC UR38, c[0x0][0x288] ;  /* 0x0000a20000267ab9 */ /* 0x000fe20000000800 */
[----:B------:R-:W-:-:S02]  /*13b0*/  UIMAD UR4, UR7, UR8, URZ ;  /* 0x00000008070472a4 */ /* 0x000fc4000f8e023f */
[----:B------:R-:W-:Y:S01]  /*13c0*/  ULOP3.LUT UR53, UR6, 0xffff, URZ, 0xc0, !UPT ;  /* 0x0000ffff06357892 */ /* 0x000fe2000f8ec03f */
[----:B--2---:R-:W-:Y:S02]  /*13d0*/  @P0 R2UR UR39, R4 ;  /* 0x00000000042702ca */ /* 0x004fe400000e0000 */
[----:B---3--:R-:W-:Y:S01]  /*13e0*/  @P2 R2UR UR38, R6 ;  /* 0x00000000062622ca */ /* 0x008fe200000e0000 */
[----:B-----5:R-:W-:-:S14]  /*13f0*/  @P2 BRA `(.L_x_1146) ;  /* 0x0000000000342947 */ /* 0x020fdc0003800000 */
        /* <DEDUP_REMOVED lines=13> */
.L_x_1146:
[----:B------:R-:W-:Y:S01]  /*14d0*/  UMOV UR56, UR52 ;  /* 0x0000003400387c82 */ /* 0x000fe20008000000 */
[----:B------:R-:W-:Y:S05]  /*14e0*/  @!P1 BRA `(.L_x_1147) ;  /* 0x00000000001c9947 */ /* 0x000fea0003800000 */
[----:B------:R-:W-:Y:S02]  /*14f0*/  ULDC.64 UR6, c[0x0][0xa20] ;  /* 0x0002880000067ab9 */ /* 0x000fe40000000a00 */
[----:B------:R-:W-:-:S06]  /*1500*/  UIMAD.WIDE UR6, UR52, 0x4, UR6 ;  /* 0x00000004340678a5 */ /* 0x000fcc000f8e0206 */
[----:B------:R-:W-:Y:S02]  /*1510*/  IMAD.U32 R4, RZ, RZ, UR6 ;  /* 0x00000006ff047e24 */ /* 0x000fe4000f8e00ff */
[----:B------:R-:W-:-:S05]  /*1520*/  IMAD.U32 R5, RZ, RZ, UR7 ;  /* 0x00000007ff057e24 */ /* 0x000fca000f8e00ff */
[----:B------:R-:W2:Y:S02]  /*1530*/  LDG.E R4, desc[UR48][R4.64] ;  /* 0x0000003004047981 */ /* 0x000ea4000c1e1900 */
[----:B--2---:R-:W-:Y:S01]  /*1540*/  R2UR UR4, R4 ;  /* 0x00000000040472ca */ /* 0x004fe200000e0000 */
[----:B------:R-:W-:-:S14]  /*1550*/  BRA `(.L_x_1148) ;  /* 0x0000000000347947 */ /* 0x000fdc0003800000 */
.L_x_1147:
        /* <DEDUP_REMOVED lines=13> */
.L_x_1148:
[----:B------:R-:W-:Y:S01]  /*1630*/  ULDC.64 UR8, c[0x0][0x990] ;  /* 0x0002640000087ab9 */ /* 0x000fe20000000a00 */
[----:B------:R-:W-:Y:S01]  /*1640*/  ULDC.64 UR6, c[0x0][0x998] ;  /* 0x0002660000067ab9 */ /* 0x000fe20000000a00 */
[----:B------:R-:W-:Y:S01]  /*1650*/  UISETP.NE.U32.AND UP0, UPT, UR8, URZ, UPT ;  /* 0x0000003f0800728c */ /* 0x000fe2000bf05070 */
[----:B------:R-:W-:Y:S01]  /*1660*/  IMAD.MOV.U32 R3, RZ, RZ, 0x3f800000 ;  /* 0x3f800000ff037424 */ /* 0x000fe200078e00ff */
[----:B------:R-:W-:Y:S01]  /*1670*/  UISETP.NE.U32.AND UP1, UPT, UR6, URZ, UPT ;  /* 0x0000003f0600728c */ /* 0x000fe2000bf25070 */
[----:B------:R-:W-:Y:S01]  /*1680*/  IMAD.MOV.U32 R0, RZ, RZ, 0x3f800000 ;  /* 0x3f800000ff007424 */ /* 0x000fe200078e00ff */
[----:B------:R-:W-:Y:S02]  /*1690*/  UISETP.NE.AND.EX UP0, UPT, UR9, URZ, UPT, UP0 ;  /* 0x0000003f0900728c */ /* 0x000fe4000bf05300 */
[----:B------:R-:W-:-:S04]  /*16a0*/  UISETP.NE.AND.EX UP1, UPT, UR7, URZ, UPT, UP1 ;  /* 0x0000003f0700728c */ /* 0x000fc8000bf25310 */
[----:B------:R-:W-:Y:S02]  /*16b0*/  PLOP3.LUT P0, PT, PT, PT, UP0, 0x80, 0x0 ;  /* 0x000000000000781c */ /* 0x000fe40003f0f008 */
[----:B------:R-:W-:-:S03]  /*16c0*/  PLOP3.LUT P1, PT, PT, PT, UP1, 0x80, 0x0 ;  /* 0x000000000000781c */ /* 0x000fc60003f2f018 */
[----:B------:R-:W-:Y:S02]  /*16d0*/  @UP0 USHF.R.S32.HI UR12, URZ, 0x1f, UR52 ;  /* 0x0000001f3f0c0899 */ /* 0x000fe40008011434 */
[----:B------:R-:W-:Y:S01]  /*16e0*/  @UP1 USHF.R.S32.HI UR15, URZ, 0x1f, UR52 ;  /* 0x0000001f3f0f1899 */ /* 0x000fe20008011434 */
[----:B------:R-:W-:Y:S01]  /*16f0*/  @UP0 ULDC.64 UR16, c[0x0][0x9a8] ;  /* 0x00026a0000100ab9 */ /* 0x000fe20000000a00 */
[----:B------:R-:W-:Y:S01]  /*1700*/  @UP1 ULDC.64 UR18, c[0x0][0x9b8] ;  /* 0x00026e0000121ab9 */ /* 0x000fe20000000a00 */
[----:B------:R-:W-:Y:S02]  /*1710*/  @UP0 UIMAD UR12, UR12, UR16, URZ ;  /* 0x000000100c0c02a4 */ /* 0x000fe4000f8e023f */
[----:B------:R-:W-:Y:S02]  /*1720*/  @UP1 UIMAD UR15, UR15, UR18, URZ ;  /* 0x000000120f0f12a4 */ /* 0x000fe4000f8e023f */
[----:B------:R-:W-:Y:S02]  /*1730*/  @UP0 UIMAD UR14, UR52, UR17, UR12 ;  /* 0x00000011340e02a4 */ /* 0x000fe4000f8e020c */
[----:B------:R-:W-:-:S02]  /*1740*/  @UP1 UIMAD UR15, UR52, UR19, UR15 ;  /* 0x00000013340f12a4 */ /* 0x000fc4000f8e020f */
[----:B------:R-:W-:Y:S02]  /*1750*/  @UP0 UIMAD.WIDE.U32 UR10, UR52, UR16, URZ ;  /* 0x00000010340a02a5 */ /* 0x000fe4000f8e003f */
[----:B------:R-:W-:Y:S02]  /*1760*/  @UP1 UIMAD.WIDE.U32 UR12, UR52, UR18, URZ ;  /* 0x00000012340c12a5 */ /* 0x000fe4000f8e003f */
[----:B------:R-:W-:Y:S02]  /*1770*/  @UP0 UIADD3 UR11, UR11, UR14, URZ ;  /* 0x0000000e0b0b0290 */ /* 0x000fe4000fffe03f */
[----:B------:R-:W-:Y:S01]  /*1780*/  @UP1 UIADD3 UR13, UR13, UR15, URZ ;  /* 0x0000000f0d0d1290 */ /* 0x000fe2000fffe03f */
[----:B------:R-:W-:Y:S02]  /*1790*/  @UP1 ULDC.64 UR16, c[0x0][0x9c0] ;  /* 0x0002700000101ab9 */ /* 0x000fe40000000a00 */
[----:B------:R-:W-:Y:S01]  /*17a0*/  @UP0 ULDC.64 UR14, c[0x0][0x9b0] ;  /* 0x00026c00000e0ab9 */ /* 0x000fe20000000a00 */
[----:B------:R-:W-:-:S02]  /*17b0*/  @UP1 UIMAD.WIDE.U32 UR12, UR53, UR16, UR12 ;  /* 0x00000010350c12a5 */ /* 0x000fc4000f8e000c */
[----:B------:R-:W-:Y:S02]  /*17c0*/  @UP0 UIMAD.WIDE.U32 UR10, UR53, UR14, UR10 ;  /* 0x0000000e350a02a5 */ /* 0x000fe4000f8e000a */
[----:B------:R-:W-:Y:S02]  /*17d0*/  @UP1 ULEA UR6, UP3, UR12, UR6, 0x2 ;  /* 0x000000060c061291 */ /* 0x000fe4000f86103f */
[----:B------:R-:W-:Y:S02]  /*17e0*/  @UP0 UIMAD UR14, UR53, UR15, UR11 ;  /* 0x0000000f350e02a4 */ /* 0x000fe4000f8e020b */
[----:B------:R-:W-:Y:S02]  /*17f0*/  @UP1 UIMAD UR11, UR53, UR17, UR13 ;  /* 0x00000011350b12a4 */ /* 0x000fe4000f8e020d */
[----:B------:R-:W-:Y:S01]  /*1800*/  @UP0 ULEA UR8, UP2, UR10, UR8, 0x2 ;  /* 0x000000080a080291 */ /* 0x000fe2000f84103f */
[----:B------:R-:W-:Y:S01]  /*1810*/  IMAD.U32 R6, RZ, RZ, UR6 ;  /* 0x00000006ff067e24 */ /* 0x000fe2000f8e00ff */
[----:B------:R-:W-:-:S02]  /*1820*/  @UP1 ULEA.HI.X UR7, UR12, UR7, UR11, 0x2, UP3 ;  /* 0x000000070c071291 */ /* 0x000fc400098f140b */
[----:B------:R-:W-:Y:S02]  /*1830*/  @UP0 ULEA.HI.X UR9, UR10, UR9, UR14, 0x2, UP2 ;  /* 0x000000090a090291 */ /* 0x000fe400090f140e */
[----:B------:R-:W-:Y:S01]  /*1840*/  IMAD.U32 R4, RZ, RZ, UR8 ;  /* 0x00000008ff047e24 */ /* 0x000fe2000f8e00ff */
[----:B------:R-:W-:Y:S01]  /*1850*/  ULDC UR6, c[0x0][0x448] ;  /* 0x0001120000067ab9 */ /* 0x000fe20000000800 */
[----:B------:R-:W-:Y:S01]  /*1860*/  IMAD.U32 R7, RZ, RZ, UR7 ;  /* 0x00000007ff077e24 */ /* 0x000fe2000f8e00ff */
[----:B------:R-:W-:Y:S01]  /*1870*/  USHF.L.U32 UR42, UR5, 0x7, URZ ;  /* 0x00000007052a7899 */ /* 0x000fe2000800063f */
[----:B------:R-:W-:Y:S01]  /*1880*/  IMAD.U32 R5, RZ, RZ, UR9 ;  /* 0x00000009ff057e24 */ /* 0x000fe2000f8e00ff */
[----:B------:R-:W-:Y:S02]  /*1890*/  UIADD3 UR39, -UR39, UR4, URZ ;  /* 0x0000000427277290 */ /* 0x000fe4000fffe13f */
[----:B------:R-:W2:Y:S01]  /*18a0*/  @P1 LDG.E R0, desc[UR48][R6.64] ;  /* 0x0000003006001981 */ /* 0x000ea2000c1e1900 */
[----:B------:R-:W-:Y:S01]  /*18b0*/  UISETP.NE.AND UP0, UPT, UR6, 0x1, UPT ;  /* 0x000000010600788c */ /* 0x000fe2000bf05270 */
[----:B------:R-:W-:-:S02]  /*18c0*/  ULDC.64 UR4, c[0x0][0x9e0] ;  /* 0x0002780000047ab9 */ /* 0x000fc40000000a00 */
[----:B------:R-:W2:Y:S01]  /*18d0*/  @P0 LDG.E R3, desc[UR48][R4.64] ;  /* 0x0000003004030981 */ /* 0x000ea2000c1e1900 */
[----:B------:R-:W-:Y:S02]  /*18e0*/  UISETP.GE.AND UP1, UPT, UR5, 0x1, UPT ;  /* 0x000000010500788c */ /* 0x000fe4000bf26270 */
[----:B------:R-:W-:Y:S01]  /*18f0*/  UIADD3 UR8, UR42, 0x7f, URZ ;  /* 0x0000007f2a087890 */ /* 0x000fe2000fffe03f */
[----:B------:R-:W-:-:S04]  /*1900*/  ULDC UR10, c[0x0][0x988] ;  /* 0x00026200000a7ab9 */ /* 0x000fc80000000800 */
[----:B------:R-:W-:Y:S01]  /*1910*/  @UP0 ULDC UR6, c[0x0][0x44c] ;  /* 0x0001130000060ab9 */ /* 0x000fe20000000800 */
[----:B------:R-:W-:Y:S01]  /*1920*/  PLOP3.LUT P1, PT, PT, PT, UP1, 0x80, 0x0 ;  /* 0x000000000000781c */ /* 0x000fe20003f2f018 */
[----:B------:R-:W-:Y:S01]  /*1930*/  UIMAD.WIDE.U32 UR6, UR8, UR6, URZ ;  /* 0x00000006080672a5 */ /* 0x000fe2000f8e003f */
[----:B------:R-:W-:Y:S01]  /*1940*/  @UP0 ULDC UR11, c[0x0][0x450] ;  /* 0x00011400000b0ab9 */ /* 0x000fe20000000800 */
[----:B------:R-:W-:Y:S02]  /*1950*/  UIADD3 UR9, UR39, 0x1, -UR38 ;  /* 0x0000000127097890 */ /* 0x000fe4000fffe826 */
[----:B------:R-:W-:-:S04]  /*1960*/  @UP0 USHF.R.U32.HI UR8, URZ, UR11, UR7 ;  /* 0x0000000b3f080299 */ /* 0x000fc80008011607 */
[----:B------:R-:W-:-:S04]  /*1970*/  UIADD3 UR9, UR9, UR8, URZ ;  /* 0x0000000809097290 */ /* 0x000fc8000fffe03f */
[----:B------:R-:W-:Y:S01]  /*1980*/  UIADD3 UR4, UR9, UR4, URZ ;  /* 0x0000000409047290 */ /* 0x000fe2000fffe03f */
[----:B--2---:R-:W-:-:S04]  /*1990*/  FMUL.FTZ R0, R3, R0 ;  /* 0x0000000003007220 */ /* 0x004fc80000410000 */
[----:B------:R-:W-:-:S05]  /*19a0*/  FMUL.FTZ R0, R0, UR10 ;  /* 0x0000000a00007c20 */ /* 0x000fca0008410000 */
[----:B------:R-:W-:Y:S01]  /*19b0*/  R2UR UR40, R0 ;  /* 0x00000000002872ca */ /* 0x000fe200000e0000 */
[----:B------:R-:W-:-:S14]  /*19c0*/  @!P1 BRA `(.L_x_1149) ;  /* 0x0000000000449947 */ /* 0x000fdc0003800000 */
        /* <DEDUP_REMOVED lines=10> */
.L_x_1150:
[----:B------:R-:W-:-:S11]  /*1a70*/  UISETP.NE.AND UP1, UPT, UR5, 0x1, UPT ;  /* 0x000000010500788c */ /* 0x000fd6000bf25270 */
[----:B------:R-:W-:Y:S02]  /*1a80*/  @UP1 ULDC.64 UR10, c[0x0][0x9e8] ;  /* 0x00027a00000a1ab9 */ /* 0x000fe40000000a00 */
[----:B------:R-:W-:-:S04]  /*1a90*/  UIMAD.WIDE.U32 UR6, UR8, UR10, URZ ;  /* 0x0000000a080672a5 */ /* 0x000fc8000f8e003f */
[----:B------:R-:W-:-:S12]  /*1aa0*/  @UP1 USHF.R.U32.HI UR8, URZ, UR11, UR7 ;  /* 0x0000000b3f081299 */ /* 0x000fd80008011607 */
.L_x_1151:
[----:B------:R-:W-:-:S04]  /*1ab0*/  UIMAD UR8, UR8, UR5, UR5 ;  /* 0x00000005080872a4 */ /* 0x000fc8000f8e0205 */
[----:B------:R-:W-:-:S04]  /*1ac0*/  UISETP.LT.AND UP1, UPT, UR4, UR8, UPT ;  /* 0x000000080400728c */ /* 0x000fc8000bf21270 */
[----:B------:R-:W-:-:S12]  /*1ad0*/  USEL UR4, UR4, UR8, UP1 ;  /* 0x0000000804047287 */ /* 0x000fd80008800000 */
.L_x_1149:
[----:B------:R-:W-:Y:S02]  /*1ae0*/  UIADD3 UR8, UR39, 0x3f, URZ ;  /* 0x0000003f27087890 */ /* 0x000fe4000fffe03f */
        /* <DEDUP_REMOVED lines=11> */
[----:B------:R-:W-:Y:S02]  /*1ba0*/  UIADD3 UR44, UR39, -UR38, URZ ;  /* 0x80000026272c7290 */ /* 0x000fe4000fffe03f */
        /* <DEDUP_REMOVED lines=17> */
.L_x_1153:
[----:B------:R-:W-:-:S11]  /*1cc0*/  UISETP.NE.AND UP0, UPT, UR5, 0x1, UPT ;  /* 0x000000010500788c */ /* 0x000fd6000bf05270 */
[----:B------:R-:W-:Y:S02]  /*1cd0*/  @UP0 ULDC.64 UR10, c[0x0][0x9e8] ;  /* 0x00027a00000a0ab9 */ /* 0x000fe40000000a00 */
[----:B------:R-:W-:-:S04]  /*1ce0*/  UIMAD.WIDE.U32 UR8, UR7, UR10, URZ ;  /* 0x0000000a070872a5 */ /* 0x000fc8000f8e003f */
[----:B------:R-:W-:-:S12]  /*1cf0*/  @UP0 USHF.R.U32.HI UR7, URZ, UR11, UR9 ;  /* 0x0000000b3f070299 */ /* 0x000fd80008011609 */
.L_x_1154:
[----:B------:R-:W-:-:S04]  /*1d00*/  UIMAD UR5, UR7, UR5, URZ ;  /* 0x00000005070572a4 */ /* 0x000fc8000f8e023f */
[----:B------:R-:W-:-:S04]  /*1d10*/  UISETP.LT.AND UP0, UPT, UR4, UR5, UPT ;  /* 0x000000050400728c */ /* 0x000fc8000bf01270 */
[----:B------:R-:W-:-:S12]  /*1d20*/  USEL UR4, UR4, UR5, !UP0 ;  /* 0x0000000504047287 */ /* 0x000fd8000c000000 */
.L_x_1152:
[----:B------:R-:W-:Y:S02]  /*1d30*/  USHF.R.S32.HI UR5, URZ, 0x1f, UR4 ;  /* 0x0000001f3f057899 */ /* 0x000fe40008011404 */
[----:B------:R-:W-:Y:S02]  /*1d40*/  ULOP3.LUT UR55, UR54, 0xff, URZ, 0xc0, !UPT ;  /* 0x000000ff36377892 */ /* 0x000fe4000f8ec03f */
[----:B------:R-:W-:Y:S02]  /*1d50*/  ULEA.HI UR5, UR5, UR4, URZ, 0x6 ;  /* 0x0000000405057291 */ /* 0x000fe4000f8f303f */
[----:B------:R-:W-:Y:S02]  /*1d60*/  USHF.R.U32.HI UR54, URZ, 0x10, UR54 ;  /* 0x000000103f367899 */ /* 0x000fe40008011636 */
[----:B------:R-:W-:Y:S01]  /*1d70*/  USHF.R.S32.HI UR5, URZ, 0x6, UR5 ;  /* 0x000000063f057899 */ /* 0x000fe20008011405 */
[----:B------:R-:W-:-:S03]  /*1d80*/  UMOV UR4, URZ ;  /* 0x0000003f00047c82 */ /* 0x000fc60008000000 */
[----:B------:R-:W-:-:S04]  /*1d90*/  UISETP.LT.AND UP0, UPT, URZ, UR5, UPT ;  /* 0x000000053f00728c */ /* 0x000fc8000bf01270 */
[----:B------:R-:W-:-:S04]  /*1da0*/  USEL UR51, URZ, UR5, !UP0 ;  /* 0x000000053f337287 */ /* 0x000fc8000c000000 */
[----:B------:R-:W-:-:S06]  /*1db0*/  UISETP.GT.AND UP0, UPT, UR6, UR51, UPT ;  /* 0x000000330600728c */ /* 0x000fcc000bf04270 */
[----:B------:R-:W-:-:S13]  /*1dc0*/  PLOP3.LUT P0, PT, PT, PT, UP0, 0x80, 0x0 ;  /* 0x000000000000781c */ /* 0x000fda0003f0f008 */
[----:B------:R-:W-:Y:S05]  /*1dd0*/  @!P0 BRA `(.L_x_1155) ;  /* 0x0000000000948947 */ /* 0x000fea0003800000 */
[----:B------:R-:W-:Y:S01]  /*1de0*/  UISETP.NE.AND UP0, UPT, UR54, URZ, UPT ;  /* 0x0000003f3600728c */ /* 0x000fe2000bf05270 */
[----:B------:R-:W-:-:S03]  /*1df0*/  ULDC UR4, c[0x0][0x9f0] ;  /* 0x00027c0000047ab9 */ /* 0x000fc60000000800 */
[----:B------:R-:W-:-:S04]  /*1e00*/  USEL UR10, UR54, UR4, UP0 ;  /* 0x00000004360a7287 */ /* 0x000fc80008000000 */
[----:B------:R-:W-:Y:S02]  /*1e10*/  UIADD3 UR4, UR10, -0x1, UR6 ;  /* 0xffffffff0a047890 */ /* 0x000fe4000fffe006 */
[----:B------:R-:W-:Y:S02]  /*1e20*/  IMAD.U32 R4, RZ, RZ, UR10 ;  /* 0x0000000aff047e24 */ /* 0x000fe4000f8e00ff */
[----:B------:R-:W-:-:S03]  /*1e30*/  UIADD3 UR7, -UR51, UR4, URZ ;  /* 0x0000000433077290 */ /* 0x000fc6000fffe13f */
[-C--:B------:R-:W-:Y:S01]  /*1e40*/  IABS R0, R4.reuse ;  /* 0x0000000400007213 */ /* 0x080fe20000000000 */
[----:B------:R-:W-:Y:S01]  /*1e50*/  UMOV UR4, URZ ;  /* 0x0000003f00047c82 */ /* 0x000fe20008000000 */
[----:B------:R-:W-:Y:S01]  /*1e60*/  IABS R6, R4 ;  /* 0x0000000400067213 */ /* 0x000fe20000000000 */
[----:B------:R-:W-:Y:S01]  /*1e70*/  IMAD.U32 R5, RZ, RZ, UR7 ;  /* 0x00000007ff057e24 */ /* 0x000fe2000f8e00ff */
[----:B------:R-:W-:Y:S01]  /*1e80*/  R2UR UR11, R0 ;  /* 0x00000000000b72ca */ /* 0x000fe200000e0000 */
[----:B------:R-:W-:-:S03]  /*1e90*/  ULOP3.LUT UR7, UR7, UR10, URZ, 0x3c, !UPT ;  /* 0x0000000a07077292 */ /* 0x000fc6000f8e3c3f */
[----:B------:R-:W-:-:S05]  /*1ea0*/  IABS R5, R5 ;  /* 0x0000000500057213 */ /* 0x000fca0000000000 */
[----:B------:R-:W-:-:S04]  /*1eb0*/  IMAD.MOV.U32 R4, RZ, RZ, R5 ;  /* 0x000000ffff047224 */ /* 0x000fc800078e0005 */
[----:B------:R-:W0:Y:S01]  /*1ec0*/  I2F.RP R0, UR11 ;  /* 0x0000000b00007d06 */ /* 0x000e220008209400 */
[----:B------:R-:W-:-:S07]  /*1ed0*/  R2UR UR9, R4 ;  /* 0x00000000040972ca */ /* 0x000fce00000e0000 */
[----:B0-----:R-:W0:Y:S02]  /*1ee0*/  MUFU.RCP R0, R0 ;  /* 0x0000000000007308 */ /* 0x001e240000001000 */
[----:B0-----:R-:W-:Y:S02]  /*1ef0*/  VIADD R3, R0, 0xffffffe ;  /* 0x0ffffffe00037836 */ /* 0x001fe40000000000 */
        /* <DEDUP_REMOVED lines=19> */
.L_x_1155:
[----:B------:R-:W-:Y:S01]  /*2030*/  UIMAD UR51, UR55, UR4, UR51 ;  /* 0x00000004373372a4 */ /* 0x000fe2000f8e0233 */
[----:B------:R-:W-:Y:S01]  /*2040*/  IMAD.U32 R146, RZ, RZ, UR6 ;  /* 0x00000006ff927e24 */ /* 0x000fe2000f8e00ff */
[----:B------:R-:W-:Y:S01]  /*2050*/  PLOP3.LUT P0, PT, PT, PT, PT, 0x80, 0x0 ;  /* 0x000000000000781c */ /* 0x000fe20003f0f070 */
[----:B------:R-:W-:Y:S01]  /*2060*/  IMAD.U32 R3, RZ, RZ, UR4 ;  /* 0x00000004ff037e24 */ /* 0x000fe2000f8e00ff */
[----:B------:R-:W-:Y:S01]  /*2070*/  CS2R R28, SRZ ;  /* 0x00000000001c7805 */ /* 0x000fe2000001ff00 */
[----:B------:R-:W-:Y:S01]  /*2080*/  IMAD.MOV.U32 R0, RZ, RZ, RZ ;  /* 0x000000ffff007224 */ /* 0x000fe200078e00ff */
[----:B------:R-:W-:Y:S02]  /*2090*/  CS2R R24, SRZ ;  /* 0x0000000000187805 */ /* 0x000fe4000001ff00 */
[----:B------:R-:W-:Y:S02]  /*20a0*/  CS2R R30, SRZ ;  /* 0x00000000001e7805 */ /* 0x000fe4000001ff00 */
[----:B------:R-:W-:Y:S01]  /*20b0*/  VIADDMNMX R146, R3, UR51, R146, PT ;  /* 0x0000003303927c46 */ /* 0x000fe2000b800192 */
[----:B------:R-:W-:Y:S01]  /*20c0*/  IMAD.MOV.U32 R3, RZ, RZ, RZ ;  /* 0x000000ffff037224 */ /* 0x000fe200078e00ff */
[----:B------:R-:W-:-:S02]  /*20d0*/  CS2R R26, SRZ ;  /* 0x00000000001a7805 */ /* 0x000fc4000001ff00 */
[----:B------:R-:W-:Y:S02]  /*20e0*/  CS2R R36, SRZ ;  /* 0x0000000000247805 */ /* 0x000fe4000001ff00 */
[----:B------:R-:W-:Y:S02]  /*20f0*/  ISETP.GT.AND P1, PT, R146, UR51, PT ;  /* 0x0000003392007c0c */ /* 0x000fe4000bf24270 */
        /* <DEDUP_REMOVED lines=58> */
[----:B------:R-:W-:-:S02]  /*24a0*/  IMAD.MOV.U32 R8, RZ, RZ, RZ ;  /* 0x000000ffff087224 */ /* 0x000fc400078e00ff */
        /* <DEDUP_REMOVED lines=38> */
.L_x_1157:
[----:B------:R-:W-:Y:S01]  /*2710*/  ULEA.HI UR4, UR60, UR60, URZ, 0x1 ;  /* 0x0000003c3c047291 */ /* 0x000fe2000f8f083f */
[----:B------:R-:W-:-:S03]  /*2720*/  IMAD.U32 R3, RZ, RZ, UR61 ;  /* 0x0000003dff037e24 */ /* 0x000fc6000f8e00ff */
[----:B------:R-:W-:Y:S02]  /*2730*/  ULOP3.LUT UR4, UR4, 0xfffffffe, URZ, 0xc0, !UPT ;  /* 0xfffffffe04047892 */ /* 0x000fe4000f8ec03f */
[----:B------:R-:W-:Y:S02]  /*2740*/  ISETP.NE.AND P0, PT, R3, 0x3, PT ;  /* 0x000000030300780c */ /* 0x000fe40003f05270 */
[----:B------:R-:W-:-:S06]  /*2750*/  UIADD3 UR4, UR60, -UR4, URZ ;  /* 0x800000043c047290 */ /* 0x000fcc000fffe03f */
[----:B------:R-:W-:-:S05]  /*2760*/  IMAD.U32 R0, RZ, RZ, UR4 ;  /* 0x00000004ff007e24 */ /* 0x000fca000f8e00ff */
[----:B------:R-:W-:-:S04]  /*2770*/  SHF.L.U32 R0, R0, 0x1f, RZ ;  /* 0x0000001f00007819 */ /* 0x000fc800000006ff */
[----:B------:R-:W0:Y:S02]  /*2780*/  SYNCS.PHASECHK.TRANS64.TRYWAIT P1, [UR41+0x28400], R0 ;  /* 0x02840000ff0075a7 */ /* 0x000e240008020169 */
[----:B0-----:R-:W-:Y:S05]  /*2790*/  @!P1 BRA `(.L_x_1158) ;  /* 0x0000016000589947 */ /* 0x001fea0003800000 */
.L_x_1358:
[----:B------:R-:W-:Y:S05]  /*27a0*/  @!P0 BRA `(.L_x_1159) ;  /* 0x0000000000048947 */ /* 0x000fea0003800000 */
[----:B------:R-:W-:Y:S01]  /*27b0*/  BPT.TRAP 0x1 ;  /* 0x000000040000795c */ /* 0x000fe20000300000 */
.L_x_1159:
[----:B------:R-:W-:Y:S02]  /*27c0*/  IMAD.U32 R5, RZ, RZ, UR37 ;  /* 0x00000025ff057e24 */ /* 0x000fe4000f8e00ff */
[----:B0-----:R-:W-:-:S03]  /*27d0*/  IMAD.U32 R0, RZ, RZ, UR36 ;  /* 0x00000024ff007e24 */ /* 0x001fc6000f8e00ff */
[----:B------:R-:W-:Y:S02]  /*27e0*/  LEA R5, R5, UR41, 0x3 ;  /* 0x0000002905057c11 */ /* 0x000fe4000f8e18ff */
[----:B------:R-:W-:-:S04]  /*27f0*/  SHF.L.U32 R0, R0, 0x1f, RZ ;  /* 0x0000001f00007819 */ /* 0x000fc800000006ff */
[----:B------:R0:W1:Y:S01]  /*2800*/  SYNCS.PHASECHK.TRANS64.TRYWAIT P2, [R5+URZ+0x28430], R0 ;  /* 0x02843000050075a7 */ /* 0x000062000804017f */
[----:B------:R-:W-:Y:S05]  /*2810*/  @!P0 BRA `(.L_x_1160) ;  /* 0x0000000000048947 */ /* 0x000fea0003800000 */
[----:B------:R-:W-:Y:S01]  /*2820*/  BPT.TRAP 0x1 ;  /* 0x000000040000795c */ /* 0x000fe20000300000 */
.L_x_1160:
[----:B------:R-:W2:Y:S02]  /*2830*/  S2R R3, SR_TID.X ;  /* 0x0000000000037919 */ /* 0x000ea40000002100 */
[----:B--2---:R-:W-:Y:S01]  /*2840*/  LOP3.LUT P1, RZ, R3, 0x7f, RZ, 0xc0, !PT ;  /* 0x0000007f03ff7812 */ /* 0x004fe2000782c0ff */
[----:B-1----:R-:W-:-:S12]  /*2850*/  @P2 BRA `(.L_x_1161) ;  /* 0x0000000000082947 */ /* 0x002fd80003800000 */
[----:B------:R-:W1:Y:S02]  /*2860*/  SYNCS.PHASECHK.TRANS64.TRYWAIT P2, [R5+URZ+0x28430], R0 ;  /* 0x02843000050075a7 */ /* 0x000e64000804017f */
[----:B-1----:R-:W-:Y:S05]  /*2870*/  @!P2 BRA `(.L_x_1162) ;  /* 0x000001600038a947 */ /* 0x002fea0003800000 */
.L_x_1161:
[----:B------:R-:W-:Y:S05]  /*2880*/  WARPSYNC.ALL ;  /* 0x0000000000007948 */ /* 0x000fea0003800000 */
[----:B------:R-:W-:Y:S01]  /*2890*/  UIADD3 UR4, UR41, 0x20000, URZ ;  /* 0x0002000029047890 */ /* 0x000fe2000fffe03f */
[----:B------:R-:W-:Y:S01]  /*28a0*/  WARPGROUP.ARRIVE ;  /* 0x00000000000079c5 */ /* 0x000fe20000000000 */
[----:B------:R-:W-:Y:S01]  /*28b0*/  ULOP3.LUT UR32, UR45, 0x10000, URZ, 0xfc, !UPT ;  /* 0x000100002d207892 */ /* 0x000fe2000f8efc3f */
[----:B01----:R-:W-:Y:S01]  /*28c0*/  VIADD R0, R16, UR42 ;  /* 0x0000002a10007c36 */ /* 0x003fe20008000000 */
[----:B------:R-:W-:Y:S01]  /*28d0*/  USHF.R.U32.HI UR4, URZ, 0x4, UR4 ;  /* 0x000000043f047899 */ /* 0x000fe20008011604 */
[----:B------:R-:W-:Y:S01]  /*28e0*/  LEA R6, R146, 0xffffffc0, 0x6 ;  /* 0xffffffc092067811 */ /* 0x000fe200078e30ff */
[----:B------:R-:W-:Y:S01]  /*28f0*/  UMOV UR33, 0x40000040 ;  /* 0x4000004000217882 */ /* 0x000fe20000000000 */
[----:B------:R-:W-:Y:S01]  /*2900*/  UMOV UR35, 0x40000040 ;  /* 0x4000004000237882 */ /* 0x000fe20000000000 */
[----:B------:R-:W-:Y:S01]  /*2910*/  ULOP3.LUT UR4, UR4, 0x3fff, URZ, 0xc0, !UPT ;  /* 0x00003fff04047892 */ /* 0x000fe2000f8ec03f */
[----:B------:R-:W-:Y:S01]  /*2920*/  IMAD.MOV.U32 R3, RZ, RZ, R0 ;  /* 0x000000ffff037224 */ /* 0x000fe200078e0000 */
[----:B------:R-:W-:Y:S01]  /*2930*/  UMOV UR5, 0x40000040 ;  /* 0x4000004000057882 */ /* 0x000fe20000000000 */
[----:B------:R-:W-:Y:S01]  /*2940*/  UMOV UR7, 0x40000040 ;  /* 0x4000004000077882 */ /* 0x000fe20000000000 */
[----:B------:R-:W-:-:S02]  /*2950*/  ULOP3.LUT UR43, UR4, 0x10000, URZ, 0xfc, !UPT ;  /* 0x00010000042b7892 */ /* 0x000fc4000f8efc3f */
[----:B------:R-:W-:Y:S02]  /*2960*/  UIADD3 UR4, UR32, 0x2, URZ ;  /* 0x0000000220047890 */ /* 0x000fe4000fffe03f */
[----:B------:R-:W-:Y:S02]  /*2970*/  ULEA UR34, UR37, UR43, 0xa ;  /* 0x0000002b25227291 */ /* 0x000fe4000f8e503f */
[----:B------:R-:W-:Y:S02]  /*2980*/  UIADD3 UR8, UR32, 0x4, URZ ;  /* 0x0000000420087890 */ /* 0x000fe4000fffe03f */
[----:B------:R-:W-:Y:S02]  /*2990*/  UIADD3 UR6, UR34, 0x2, URZ ;  /* 0x0000000222067890 */ /* 0x000fe4000fffe03f */
[----:B------:R-:W-:Y:S01]  /*29a0*/  UIADD3 UR10, UR34, 0x4, URZ ;  /* 0x00000004220a7890 */ /* 0x000fe2000fffe03f */
[----:B------:R-:W-:Y:S02]  /*29b0*/  UMOV UR9, 0x40000040 ;  /* 0x4000004000097882 */ /* 0x000fe40000000000 */
[----:B------:R-:W-:Y:S01]  /*29c0*/  QGMMA.64x64x32.F32.E4M3.E4M3 R24, gdesc[UR32], RZ, !UPT, gsb0 ;  /* 0x00e00000201879f3 */ /* 0x000fe2000c0008ff */
[----:B------:R-:W-:Y:S01]  /*29d0*/  UMOV UR11, 0x40000040 ;  /* 0x40000040000b7882 */ /* 0x000fe20000000000 */
[----:B------:R-:W-:-:S02]  /*29e0*/  UIADD3 UR12, UR32, 0x6, URZ ;  /* 0x00000006200c7890 */ /* 0x000fc4000fffe03f */
[----:B------:R-:W-:Y:S01]  /*29f0*/  UIADD3 UR14, UR34, 0x6, URZ ;  /* 0x00000006220e7890 */ /* 0x000fe2000fffe03f */
[----:B------:R-:W-:Y:S01]  /*2a00*/  UMOV UR13, 0x40000040 ;  /* 0x40000040000d7882 */ /* 0x000fe20000000000 */
[----:B------:R-:W-:Y:S01]  /*2a10*/  UMOV UR15, 0x40000040 ;  /* 0x40000040000f7882 */ /* 0x000fe20000000000 */
[----:B------:R-:W-:Y:S02]  /*2a20*/  UIADD3 UR16, UR32, 0x400, URZ ;  /* 0x0000040020107890 */ /* 0x000fe4000fffe03f */
[----:B------:R-:W-:Y:S01]  /*2a30*/  UIADD3 UR18, UR34, 0x200, URZ ;  /* 0x0000020022127890 */ /* 0x000fe2000fffe03f */
[----:B------:R-:W-:Y:S01]  /*2a40*/  UMOV UR17, 0x40000040 ;  /* 0x4000004000117882 */ /* 0x000fe20000000000 */
[----:B------:R-:W-:Y:S01]  /*2a50*/  UMOV UR19, 0x40000040 ;  /* 0x4000004000137882 */ /* 0x000fe20000000000 */
[----:B------:R-:W-:Y:S02]  /*2a60*/  UIADD3 UR20, UR32, 0x402, URZ ;  /* 0x0000040220147890 */ /* 0x000fe4000fffe03f */
[----:B------:R-:W-:Y:S01]  /*2a70*/  UIADD3 UR22, UR34, 0x202, URZ ;  /* 0x0000020222167890 */ /* 0x000fe2000fffe03f */
[----:B------:R-:W-:Y:S01]  /*2a80*/  UMOV UR21, 0x40000040 ;  /* 0x4000004000157882 */ /* 0x000fe20000000000 */
        /* <DEDUP_REMOVED lines=9> */
[----:B------:R-:W-:Y:S02]  /*2b20*/  WARPGROUP.DEPBAR.LE gsb0, 0x0 ;  /* 0x00008000000079c5 */ /* 0x000fe40000010000 */
[----:B------:R-:W-:-:S06]  /*2b30*/  WARPGROUP.ARRIVE ;  /* 0x00000000000079c5 */ /* 0x000fcc0000000000 */
[----:B------:R-:W-:Y:S01]  /*2b40*/  QGMMA.64x64x32.F32.E4M3.E4M3 R24, gdesc[UR4], R24, gsb0 ;  /* 0x00e00000041879f3 */ /* 0x000fe20008000818 */
[----:B------:R-:W-:Y:S02]  /*2b50*/  ULDC UR6, c[0x0][0x448] ;  /* 0x0001120000067ab9 */ /* 0x000fe40000000800 */
[----:B------:R-:W-:-:S06]  /*2b60*/  UISETP.NE.AND UP0, UPT, UR6, 0x1, UPT ;  /* 0x000000010600788c */ /* 0x000fcc000bf05270 */
[----:B------:R-:W-:Y:S02]  /*2b70*/  PLOP3.LUT P2, PT, PT, PT, UP0, 0x80, 0x0 ;  /* 0x000000000000781c */ /* 0x000fe40003f4f008 */
[----:B------:R-:W-:-:S03]  /*2b80*/  PLOP3.LUT P3, PT, PT, PT, UP0, 0x80, 0x0 ;  /* 0x000000000000781c */ /* 0x000fc60003f6f008 */
[----:B------:R-:W-:-:S08]  /*2b90*/  @UP0 ULDC UR6, c[0x0][0x44c] ;  /* 0x0001130000060ab9 */ /* 0x000fd00000000800 */
[----:B------:R-:W-:Y:S01]  /*2ba0*/  @P2 IMAD.HI.U32 R4, R0, UR6, RZ ;  /* 0x0000000600042c27 */ /* 0x000fe2000f8e00ff */
[----:B------:R-:W-:-:S03]  /*2bb0*/  @UP0 ULDC UR6, c[0x0][0x450] ;  /* 0x0001140000060ab9 */ /* 0x000fc60000000800 */
[----:B------:R-:W-:Y:S01]  /*2bc0*/  @!P1 VIADD R0, R5, 0x28440 ;  /* 0x0002844005009836 */ /* 0x000fe20000000000 */
[----:B------:R-:W-:Y:S01]  /*2bd0*/  @P3 SHF.R.U32.HI R3, RZ, UR6, R4 ;  /* 0x00000006ff033c19 */ /* 0x000fe20008011604 */
[----:B------:R-:W-:Y:S01]  /*2be0*/  IMAD.MOV.U32 R5, RZ, RZ, -0x40 ;  /* 0xffffffc0ff057424 */ /* 0x000fe200078e00ff */
[----:B------:R-:W-:Y:S02]  /*2bf0*/  ULDC UR6, c[0x0][0x9dc] ;  /* 0x0002770000067ab9 */ /* 0x000fe40000000800 */
[----:B------:R-:W-:Y:S01]  /*2c00*/  @!P1 PRMT R0, RZ, 0x654, R0 ;  /* 0x00000654ff009816 */ /* 0x000fe20000000000 */
[----:B------:R-:W0:Y:S01]  /*2c10*/  SHFL.IDX PT, R11, R3, RZ, 0x1c1f ;  /* 0x001c1fff030b7589 */ /* 0x000e2200000e0000 */
[----:B------:R-:W-:Y:S01]  /*2c20*/  IMAD R7, R146, R5, 0x40 ;  /* 0x0000004092077424 */ /* 0x000fe200078e0205 */
[----:B------:R-:W-:Y:S01]  /*2c30*/  ULOP3.LUT UR7, URZ, UR6, URZ, 0x33, !UPT ;  /* 0x000000063f077292 */ /* 0x000fe2000f8e333f */
[----:B------:R-:W-:-:S03]  /*2c40*/  IMAD.U32 R5, RZ, RZ, UR38 ;  /* 0x00000026ff057e24 */ /* 0x000fc6000f8e00ff */
[----:B------:R-:W-:Y:S01]  /*2c50*/  IADD3 R8, -R2, UR39, R7 ;  /* 0x0000002702087c10 */ /* 0x000fe2000fffe107 */
[----:B------:R-:W-:Y:S02]  /*2c60*/  WARPGROUP.DEPBAR.LE gsb0, 0x0 ;  /* 0x00008000000079c5 */ /* 0x000fe40000010000 */
[----:B------:R-:W-:-:S06]  /*2c70*/  WARPGROUP.ARRIVE ;  /* 0x00000000000079c5 */ /* 0x000fcc0000000000 */
[----:B------:R-:W-:Y:S01]  /*2c80*/  QGMMA.64x64x32.F32.E4M3.E4M3 R24, gdesc[UR8], R24, gsb0 ;  /* 0x00e00000081879f3 */ /* 0x000fe20008000818 */
[----:B------:R-:W-:Y:S02]  /*2c90*/  ULDC.64 UR10, c[0x0][0x9e0] ;  /* 0x00027800000a7ab9 */ /* 0x000fe40000000a00 */
[----:B------:R-:W-:-:S06]  /*2ca0*/  UISETP.GE.AND UP1, UPT, UR11, 0x1, UPT ;  /* 0x000000010b00788c */ /* 0x000fcc000bf26270 */
[----:B------:R-:W-:Y:S01]  /*2cb0*/  PLOP3.LUT P2, PT, PT, PT, UP1, 0x40, 0x0 ;  /* 0x000000000000781c */ /* 0x000fe20003f4e818 */
        /* <DEDUP_REMOVED lines=17> */
[----:B-1----:R-:W-:-:S04]  /*2dd0*/  IADD3 R0, -R2, 0x1, R7 ;  /* 0x0000000102007810 */ /* 0x002fc80007ffe107 */
[----:B------:R-:W-:-:S05]  /*2de0*/  IADD3 R0, -R5, UR39, R0 ;  /* 0x0000002705007c10 */ /* 0x000fca000fffe100 */
[C---:B------:R-:W-:Y:S02]  /*2df0*/  VIADD R9, R0.reuse, UR10 ;  /* 0x0000000a00097c36 */ /* 0x040fe40008000000 */
[----:B------:R-:W-:-:S03]  /*2e00*/  VIADD R10, R0, UR7 ;  /* 0x00000007000a7c36 */ /* 0x000fc60008000000 */
[----:B0-----:R-:W-:Y:S01]  /*2e10*/  VIADDMNMX R0, R11, R9, R8, PT ;  /* 0x000000090b007246 */ /* 0x001fe20003800108 */
[----:B------:R-:W-:Y:S01]  /*2e20*/  IMAD.IADD R4, R10, 0x1, R11 ;  /* 0x000000010a047824 */ /* 0x000fe200078e020b */
[----:B------:R-:W-:Y:S06]  /*2e30*/  @P2 BRA `(.L_x_1163) ;  /* 0x00000000005c2947 */ /* 0x000fec0003800000 */
[----:B------:R-:W-:Y:S01]  /*2e40*/  IMAD.U32 R12, RZ, RZ, UR38 ;  /* 0x00000026ff0c7e24 */ /* 0x000fe2000f8e00ff */
[----:B------:R-:W-:Y:S04]  /*2e50*/  BSSY B0, `(.L_x_1164) ;  /* 0x0000011000007945 */ /* 0x000fe80003800000 */
[----:B------:R-:W-:-:S04]  /*2e60*/  IADD3 R5, -R12, UR39, R11 ;  /* 0x000000270c057c10 */ /* 0x000fc8000fffe10b */
[----:B------:R-:W-:-:S13]  /*2e70*/  ISETP.GT.AND P2, PT, R5, -0x1, PT ;  /* 0xffffffff0500780c */ /* 0x000fda0003f44270 */
[----:B------:R-:W-:Y:S05]  /*2e80*/  @P2 BRA `(.L_x_1165) ;  /* 0x0000000000202947 */ /* 0x000fea0003800000 */
[----:B------:R-:W-:Y:S01]  /*2e90*/  UISETP.NE.AND UP2, UPT, UR11, 0x1, UPT ;  /* 0x000000010b00788c */ /* 0x000fe2000bf45270 */
[----:B------:R-:W-:-:S05]  /*2ea0*/  LOP3.LUT R5, RZ, R5, RZ, 0x33, !PT ;  /* 0x00000005ff057212 */ /* 0x000fca00078e33ff */
[----:B------:R-:W-:-:S05]  /*2eb0*/  PLOP3.LUT P2, PT, PT, PT, UP2, 0x80, 0x0 ;  /* 0x000000000000781c */ /* 0x000fca0003f4f028 */
[----:B------:R-:W-:-:S08]  /*2ec0*/  @UP2 ULDC.64 UR14, c[0x0][0x9e8] ;  /* 0x00027a00000e2ab9 */ /* 0x000fd00000000a00 */
[----:B------:R-:W-:-:S05]  /*2ed0*/  @P2 IMAD.HI.U32 R11, R5, UR14, RZ ;  /* 0x0000000e050b2c27 */ /* 0x000fca000f8e00ff */
[----:B------:R-:W-:-:S04]  /*2ee0*/  @P2 SHF.R.U32.HI R5, RZ, UR15, R11 ;  /* 0x0000000fff052c19 */ /* 0x000fc8000801160b */
[----:B------:R-:W-:Y:S01]  /*2ef0*/  LOP3.LUT R5, RZ, R5, RZ, 0x33, !PT ;  /* 0x00000005ff057212 */ /* 0x000fe200078e33ff */
[----:B------:R-:W-:Y:S06]  /*2f00*/  BRA `(.L_x_1166) ;  /* 0x0000000000147947 */ /* 0x000fec0003800000 */
.L_x_1165:
[----:B------:R-:W-:-:S06]  /*2f10*/  UISETP.NE.AND UP2, UPT, UR11, 0x1, UPT ;  /* 0x000000010b00788c */ /* 0x000fcc000bf45270 */
[----:B------:R-:W-:-:S05]  /*2f20*/  PLOP3.LUT P2, PT, PT, PT, UP2, 0x80, 0x0 ;  /* 0x000000000000781c */ /* 0x000fca0003f4f028 */
[----:B------:R-:W-:-:S08]  /*2f30*/  @UP2 ULDC.64 UR14, c[0x0][0x9e8] ;  /* 0x00027a00000e2ab9 */ /* 0x000fd00000000a00 */
[----:B------:R-:W-:-:S05]  /*2f40*/  @P2 IMAD.HI.U32 R11, R5, UR14, RZ ;  /* 0x0000000e050b2c27 */ /* 0x000fca000f8e00ff */
[----:B------:R-:W-:-:S07]  /*2f50*/  @P2 SHF.R.U32.HI R5, RZ, UR15, R11 ;  /* 0x0000000fff052c19 */ /* 0x000fce000801160b */
.L_x_1166:
[----:B------:R-:W-:Y:S05]  /*2f60*/  BSYNC B0 ;  /* 0x0000000000007941 */ /* 0x000fea0003800000 */
.L_x_1164:
[----:B------:R-:W-:-:S04]  /*2f70*/  IMAD R5, R5, UR11, -R6 ;  /* 0x0000000b05057c24 */ /* 0x000fc8000f8e0a06 */
[----:B------:R-:W-:-:S05]  /*2f80*/  IMAD.IADD R5, R5, 0x1, -R2 ;  /* 0x0000000105057824 */ /* 0x000fca00078e0a02 */
[----:B------:R-:W-:Y:S02]  /*2f90*/  VIMNMX R4, R4, R5, !PT ;  /* 0x0000000504047248 */ /* 0x000fe40007fe0100 */
[----:B------:R-:W-:-:S07]  /*2fa0*/  VIADDMNMX R0, R5, UR11, R0, PT ;  /* 0x0000000b05007c46 */ /* 0x000fce000b800100 */
.L_x_1163:
[C---:B------:R-:W-:Y:S01]  /*2fb0*/  ISETP.GE.AND P2, PT, R7.reuse, 0x2, PT ;  /* 0x000000020700780c */ /* 0x040fe20003f46270 */
[----:B------:R-:W0:Y:S01]  /*2fc0*/  SHFL.IDX PT, R3, R3, 0x1, 0x1c1f ;  /* 0x003c1f0003037f89 */ /* 0x000e2200000e0000 */
[C---:B------:R-:W-:Y:S02]  /*2fd0*/  ISETP.GE.AND P6, PT, R7.reuse, 0xa, PT ;  /* 0x0000000a0700780c */ /* 0x040fe40003fc6270 */
[----:B------:R-:W-:Y:S02]  /*2fe0*/  ISETP.GT.AND P4, PT, R4, 0x1, !P2 ;  /* 0x000000010400780c */ /* 0x000fe40005784270 */
[----:B------:R-:W-:Y:S02]  /*2ff0*/  ISETP.GE.AND P3, PT, R7, 0x9, PT ;  /* 0x000000090700780c */ /* 0x000fe40003f66270 */
[----:B------:R-:W-:Y:S02]  /*3000*/  ISETP.LT.OR P4, PT, R0, 0x2, P4 ;  /* 0x000000020000780c */ /* 0x000fe40002781670 */
[----:B------:R-:W-:-:S02]  /*3010*/  P2R R13, PR, RZ, 0x40 ;  /* 0x00000040ff0d7803 */ /* 0x000fc40000000000 */
[----:B------:R-:W-:Y:S02]  /*3020*/  FSEL R12, R25, -INF , !P4 ;  /* 0xff800000190c7808 */ /* 0x000fe40006000000 */
[C---:B------:R-:W-:Y:S02]  /*3030*/  ISETP.GT.AND P4, PT, R4.reuse, 0x9, !P6 ;  /* 0x000000090400780c */ /* 0x040fe40007784270 */
[----:B------:R-:W-:Y:S02]  /*3040*/  ISETP.GT.AND P5, PT, R4, 0x8, !P3 ;  /* 0x000000080400780c */ /* 0x000fe40005fa4270 */
[----:B------:R-:W-:Y:S02]  /*3050*/  ISETP.LT.OR P4, PT, R0, 0xa, P4 ;  /* 0x0000000a0000780c */ /* 0x000fe40002781670 */
[----:B------:R-:W-:Y:S02]  /*3060*/  ISETP.GE.AND P6, PT, R7, 0x11, PT ;  /* 0x000000110700780c */ /* 0x000fe40003fc6270 */
[----:B------:R-:W-:-:S02]  /*3070*/  FSEL R14, R29, -INF , !P4 ;  /* 0xff8000001d0e7808 */ /* 0x000fc40006000000 */
[----:B------:R-:W-:Y:S01]  /*3080*/  ISETP.LT.OR P5, PT, R0, 0x9, P5 ;  /* 0x000000090000780c */ /* 0x000fe20002fa1670 */
[----:B0-----:R-:W-:Y:S01]  /*3090*/  IMAD.IADD R5, R10, 0x1, R3 ;  /* 0x000000010a057824 */ /* 0x001fe200078e0203 */
[----:B------:R-:W-:Y:S02]  /*30a0*/  ISETP.GT.AND P4, PT, R4, 0x10, !P6 ;  /* 0x000000100400780c */ /* 0x000fe40007784270 */
[----:B------:R-:W-:Y:S02]  /*30b0*/  FSEL R28, R28, -INF , !P5 ;  /* 0xff8000001c1c7808 */ /* 0x000fe40006800000 */
[----:B------:R-:W-:Y:S02]  /*30c0*/  ISETP.LT.OR P4, PT, R0, 0x11, P4 ;  /* 0x000000110000780c */ /* 0x000fe40002781670 */
[----:B------:R-:W-:Y:S02]  /*30d0*/  ISETP.GE.AND P5, PT, R7, 0x12, PT ;  /* 0x000000120700780c */ /* 0x000fe40003fa6270 */
[----:B------:R-:W-:-:S02]  /*30e0*/  FSEL R32, R32, -INF , !P4 ;  /* 0xff80000020207808 */ /* 0x000fc40006000000 */
[----:B------:R-:W-:Y:S02]  /*30f0*/  ISETP.GT.AND P4, PT, R4, 0x11, !P5 ;  /* 0x000000110400780c */ /* 0x000fe40006f84270 */
[----:B------:R-:W-:Y:S02]  /*3100*/  P2R R21, PR, RZ, 0x20 ;  /* 0x00000020ff157803 */ /* 0x000fe40000000000 */
[----:B------:R-:W-:Y:S02]  /*3110*/  ISETP.LT.OR P4, PT, R0, 0x12, P4 ;  /* 0x000000120000780c */ /* 0x000fe40002781670 */
[----:B------:R-:W-:Y:S02]  /*3120*/  ISETP.GE.AND P5, PT, R7, 0x19, PT ;  /* 0x000000190700780c */ /* 0x000fe40003fa6270 */
[----:B------:R-:W-:Y:S02]  /*3130*/  FSEL R20, R33, -INF , !P4 ;  /* 0xff80000021147808 */ /* 0x000fe40006000000 */
[----:B------:R-:W-:-:S02]  /*3140*/  ISETP.GT.AND P4, PT, R4, 0x18, !P5 ;  /* 0x000000180400780c */ /* 0x000fc40006f84270 */
[----:B------:R-:W-:Y:S02]  /*3150*/  P2R R25, PR, RZ, 0x20 ;  /* 0x00000020ff197803 */ /* 0x000fe40000000000 */
[----:B------:R-:W-:Y:S02]  /*3160*/  ISETP.LT.OR P4, PT, R0, 0x19, P4 ;  /* 0x000000190000780c */ /* 0x000fe40002781670 */
[----:B------:R-:W-:Y:S02]  /*3170*/  ISETP.GE.AND P5, PT, R7, 0x1a, PT ;  /* 0x0000001a0700780c */ /* 0x000fe40003fa6270 */
[----:B------:R-:W-:Y:S02]  /*3180*/  FSEL R36, R36, -INF , !P4 ;  /* 0xff80000024247808 */ /* 0x000fe40006000000 */
[----:B------:R-:W-:Y:S02]  /*3190*/  ISETP.GT.AND P4, PT, R4, 0x19, !P5 ;  /* 0x000000190400780c */ /* 0x000fe40006f84270 */
[----:B------:R-:W-:-:S02]  /*31a0*/  P2R R29, PR, RZ, 0x20 ;  /* 0x00000020ff1d7803 */ /* 0x000fc40000000000 */
[----:B------:R-:W-:Y:S02]  /*31b0*/  ISETP.LT.OR P4, PT, R0, 0x1a, P4 ;  /* 0x0000001a0000780c */ /* 0x000fe40002781670 */
[----:B------:R-:W-:Y:S02]  /*31c0*/  ISETP.GE.AND P5, PT, R7, 0x21, PT ;  /* 0x000000210700780c */ /* 0x000fe40003fa6270 */
[----:B------:R-:W-:Y:S02]  /*31d0*/  FSEL R56, R37, -INF , !P4 ;  /* 0xff80000025387808 */ /* 0x000fe40006000000 */
[----:B------:R-:W-:Y:S02]  /*31e0*/  ISETP.GT.AND P4, PT, R4, 0x20, !P5 ;  /* 0x000000200400780c */ /* 0x000fe40006f84270 */
[----:B------:R-:W-:Y:S02]  /*31f0*/  P2R R33, PR, RZ, 0x20 ;  /* 0x00000020ff217803 */ /* 0x000fe40000000000 */
[----:B------:R-:W-:-:S02]  /*3200*/  ISETP.LT.OR P4, PT, R0, 0x21, P4 ;  /* 0x000000210000780c */ /* 0x000fc40002781670 */
[C---:B------:R-:W-:Y:S02]  /*3210*/  ISETP.GE.AND P5, PT, R7.reuse, 0x22, PT ;  /* 0x000000220700780c */ /* 0x040fe40003fa6270 */
[----:B------:R-:W-:Y:S02]  /*3220*/  FSEL R40, R40, -INF , !P4 ;  /* 0xff80000028287808 */ /* 0x000fe40006000000 */
[----:B------:R-:W-:Y:S02]  /*3230*/  ISETP.GT.AND P4, PT, R4, 0x21, !P5 ;  /* 0x000000210400780c */ /* 0x000fe40006f84270 */
[----:B------:R-:W-:Y:S02]  /*3240*/  P2R R37, PR, RZ, 0x20 ;  /* 0x00000020ff257803 */ /* 0x000fe40000000000 */
[----:B------:R-:W-:Y:S02]  /*3250*/  ISETP.LT.OR P4, PT, R0, 0x22, P4 ;  /* 0x000000220000780c */ /* 0x000fe40002781670 */
[----:B------:R-:W-:-:S02]  /*3260*/  ISETP.GE.AND P5, PT, R7, 0x29, PT ;  /* 0x000000290700780c */ /* 0x000fc40003fa6270 */
[----:B------:R-:W-:Y:S02]  /*3270*/  FSEL R58, R41, -INF , !P4 ;  /* 0xff800000293a7808 */ /* 0x000fe40006000000 */
[----:B------:R-:W-:Y:S02]  /*3280*/  ISETP.GT.AND P4, PT, R4, 0x28, !P5 ;  /* 0x000000280400780c */ /* 0x000fe40006f84270 */
[----:B------:R-:W-:Y:S02]  /*3290*/  P2R R41, PR, RZ, 0x20 ;  /* 0x00000020ff297803 */ /* 0x000fe40000000000 */
        /* <DEDUP_REMOVED lines=11> */
[----:B------:R-:W-:Y:S02]  /*3350*/  P2R R15, PR, RZ, 0x40 ;  /* 0x00000040ff0f7803 */ /* 0x000fe40000000000 */
[----:B------:R-:W-:Y:S02]  /*3360*/  FSEL R48, R48, -INF , !P4 ;  /* 0xff80000030307808 */ /* 0x000fe40006000000 */
[----:B------:R-:W-:-:S04]  /*3370*/  ISETP.GE.AND P4, PT, R7, 0x32, PT ;  /* 0x000000320700780c */ /* 0x000fc80003f86270 */
[----:B------:R-:W-:-:S04]  /*3380*/  ISETP.GT.AND P5, PT, R4, 0x31, !P4 ;  /* 0x000000310400780c */ /* 0x000fc800067a4270 */
[----:B------:R-:W-:-:S04]  /*3390*/  ISETP.LT.OR P5, PT, R0, 0x32, P5 ;  /* 0x000000320000780c */ /* 0x000fc80002fa1670 */
[----:B------:R-:W-:Y:S02]  /*33a0*/  FSEL R62, R49, -INF , !P5 ;  /* 0xff800000313e7808 */ /* 0x000fe40006800000 */
[----:B------:R-:W-:-:S04]  /*33b0*/  ISETP.GE.AND P5, PT, R7, 0x39, PT ;  /* 0x000000390700780c */ /* 0x000fc80003fa6270 */
[----:B------:R-:W-:-:S04]  /*33c0*/  ISETP.GT.AND P6, PT, R4, 0x38, !P5 ;  /* 0x000000380400780c */ /* 0x000fc80006fc4270 */
[----:B------:R-:W-:-:S04]  /*33d0*/  ISETP.LT.OR P6, PT, R0, 0x39, P6 ;  /* 0x000000390000780c */ /* 0x000fc800037c1670 */
[----:B------:R-:W-:Y:S02]  /*33e0*/  FSEL R52, R52, -INF , !P6 ;  /* 0xff80000034347808 */ /* 0x000fe40007000000 */
[----:B------:R-:W-:-:S04]  /*33f0*/  ISETP.GE.AND P6, PT, R7, 0x1, PT ;  /* 0x000000010700780c */ /* 0x000fc80003fc6270 */
[----:B------:R-:W-:Y:S02]  /*3400*/  P2R R11, PR, RZ, 0x40 ;  /* 0x00000040ff0b7803 */ /* 0x000fe40000000000 */
[----:B------:R-:W-:-:S04]  /*3410*/  ISETP.GT.AND P6, PT, R4, RZ, !P6 ;  /* 0x000000ff0400720c */ /* 0x000fc800077c4270 */
[----:B------:R-:W-:-:S04]  /*3420*/  ISETP.LT.OR P6, PT, R0, 0x1, P6 ;  /* 0x000000010000780c */ /* 0x000fc800037c1670 */
[----:B------:R-:W-:Y:S02]  /*3430*/  FSEL R24, R24, -INF , !P6 ;  /* 0xff80000018187808 */ /* 0x000fe40007000000 */
[----:B------:R-:W-:-:S04]  /*3440*/  ISETP.GE.AND P6, PT, R7, 0x3a, PT ;  /* 0x0000003a0700780c */ /* 0x000fc80003fc6270 */
[----:B------:R-:W-:Y:S02]  /*3450*/  P2R R7, PR, RZ, 0x40 ;  /* 0x00000040ff077803 */ /* 0x000fe40000000000 */
[----:B------:R-:W-:-:S04]  /*3460*/  ISETP.GT.AND P6, PT, R4, 0x39, !P6 ;  /* 0x000000390400780c */ /* 0x000fc800077c4270 */
[----:B------:R-:W-:Y:S02]  /*3470*/  ISETP.LT.OR P6, PT, R0, 0x3a, P6 ;  /* 0x0000003a0000780c */ /* 0x000fe400037c1670 */
[----:B------:R-:W-:Y:S02]  /*3480*/  VIADDMNMX R0, R3, R9, R8, PT ;  /* 0x0000000903007246 */ /* 0x000fe40003800108 */
[----:B------:R-:W-:Y:S02]  /*3490*/  FSEL R64, R53, -INF , !P6 ;  /* 0xff80000035407808 */ /* 0x000fe40007000000 */
[----:B------:R-:W-:-:S13]  /*34a0*/  PLOP3.LUT P6, PT, PT, PT, UP1, 0x40, 0x0 ;  /* 0x000000000000781c */ /* 0x000fda0003fce818 */
[----:B------:R-:W-:Y:S05]  /*34b0*/  @P6 BRA `(.L_x_1167) ;  /* 0x0000000000646947 */ /* 0x000fea0003800000 */
        /* <DEDUP_REMOVED lines=9> */
[----:B------:R-:W-:Y:S01]  /*3550*/  @P6 IMAD.HI.U32 R4, R3, UR14, RZ ;  /* 0x0000000e03046c27 */ /* 0x000fe2000f8e00ff */
[----:B------:R-:W-:-:S13]  /*3560*/  PLOP3.LUT P6, PT, PT, PT, UP2, 0x80, 0x0 ;  /* 0x000000000000781c */ /* 0x000fda0003fcf028 */
[----:B------:R-:W-:-:S04]  /*3570*/  @P6 SHF.R.U32.HI R3, RZ, UR15, R4 ;  /* 0x0000000fff036c19 */ /* 0x000fc80008011604 */
[----:B------:R-:W-:Y:S01]  /*3580*/  LOP3.LUT R3, RZ, R3, RZ, 0x33, !PT ;  /* 0x00000003ff037212 */ /* 0x000fe200078e33ff */
[----:B------:R-:W-:Y:S06]  /*3590*/  BRA `(.L_x_1170) ;  /* 0x0000000000187947 */ /* 0x000fec0003800000 */
.L_x_1169:
[----:B------:R-:W-:-:S06]  /*35a0*/  UISETP.NE.AND UP2, UPT, UR11, 0x1, UPT ;  /* 0x000000010b00788c */ /* 0x000fcc000bf45270 */
[----:B------:R-:W-:-:S05]  /*35b0*/  PLOP3.LUT P6, PT, PT, PT, UP2, 0x80, 0x0 ;  /* 0x000000000000781c */ /* 0x000fca0003fcf028 */
[----:B------:R-:W-:-:S08]  /*35c0*/  @UP2 ULDC.64 UR14, c[0x0][0x9e8] ;  /* 0x00027a00000e2ab9 */ /* 0x000fd00000000a00 */
[----:B------:R-:W-:Y:S01]  /*35d0*/  @P6 IMAD.HI.U32 R4, R3, UR14, RZ ;  /* 0x0000000e03046c27 */ /* 0x000fe2000f8e00ff */
[----:B------:R-:W-:-:S13]  /*35e0*/  PLOP3.LUT P6, PT, PT, PT, UP2, 0x80, 0x0 ;  /* 0x000000000000781c */ /* 0x000fda0003fcf028 */
[----:B------:R-:W-:-:S07]  /*35f0*/  @P6 SHF.R.U32.HI R3, RZ, UR15, R4 ;  /* 0x0000000fff036c19 */ /* 0x000fce0008011604 */
.L_x_1170:
[----:B------:R-:W-:Y:S05]  /*3600*/  BSYNC B0 ;  /* 0x0000000000007941 */ /* 0x000fea0003800000 */
.L_x_1168:
[----:B------:R-:W-:-:S04]  /*3610*/  IMAD R3, R3, UR11, -R6 ;  /* 0x0000000b03037c24 */ /* 0x000fc8000f8e0a06 */
[----:B------:R-:W-:-:S05]  /*3620*/  IMAD.IADD R3, R3, 0x1, -R2 ;  /* 0x0000000103037824 */ /* 0x000fca00078e0a02 */
[----:B------:R-:W-:Y:S02]  /*3630*/  VIMNMX R5, R5, R3, !PT ;  /* 0x0000000305057248 */ /* 0x000fe40007fe0100 */
[----:B------:R-:W-:-:S07]  /*3640*/  VIADDMNMX R0, R3, UR11, R0, PT ;  /* 0x0000000b03007c46 */ /* 0x000fce000b800100 */
.L_x_1167:
[----:B------:R-:W-:Y:S01]  /*3650*/  ISETP.GT.AND P2, PT, R5, 0x1, !P2 ;  /* 0x000000010500780c */ /* 0x000fe20005744270 */
[----:B------:R-:W-:Y:S01]  /*3660*/  IMAD.U32 R9, RZ, RZ, UR40 ;  /* 0x00000028ff097e24 */ /* 0x000fe2000f8e00ff */
[----:B------:R-:W-:Y:S01]  /*3670*/  FMNMX.FTZ R3, R24, R12, !PT ;  /* 0x0000000c18037209 */ /* 0x000fe20007810000 */
[----:B------:R-:W-:Y:S01]  /*3680*/  @UP0 ULDC UR14, c[0x0][0x44c] ;  /* 0x00011300000e0ab9 */ /* 0x000fe20000000800 */
[----:B------:R-:W-:Y:S01]  /*3690*/  ISETP.LT.OR P2, PT, R0, 0x2, P2 ;  /* 0x000000020000780c */ /* 0x000fe20001741670 */
[----:B------:R-:W-:Y:S01]  /*36a0*/  UIMAD.WIDE.U32 UR14, UR42, UR14, URZ ;  /* 0x0000000e2a0e72a5 */ /* 0x000fe2000f8e003f */
[----:B------:R-:W-:Y:S01]  /*36b0*/  FMNMX.FTZ R3, R28, R3, !PT ;  /* 0x000000031c037209 */ /* 0x000fe20007810000 */
[----:B------:R-:W-:Y:S01]  /*36c0*/  @UP0 ULDC UR18, c[0x0][0x450] ;  /* 0x0001140000120ab9 */ /* 0x000fe20000000800 */
[----:B------:R-:W-:Y:S01]  /*36d0*/  FSEL R27, R27, -INF , !P2 ;  /* 0xff8000001b1b7808 */ /* 0x000fe20005000000 */
[----:B------:R-:W-:Y:S01]  /*36e0*/  UMOV UR7, UR42 ;  /* 0x0000002a00077c82 */ /* 0x000fe20008000000 */
[----:B------:R-:W-:Y:S01]  /*36f0*/  ISETP.NE.AND P2, PT, R13, RZ, PT ;  /* 0x000000ff0d00720c */ /* 0x000fe20003f45270 */
[----:B------:R-:W-:Y:S01]  /*3700*/  @UP0 USHF.R.U32.HI UR7, URZ, UR18, UR15 ;  /* 0x000000123f070299 */ /* 0x000fe2000801160f */
[----:B------:R-:W-:-:S02]  /*3710*/  FMNMX.FTZ R3, R14, R3, !PT ;  /* 0x000000030e037209 */ /* 0x000fc40007810000 */
[----:B------:R-:W-:Y:S01]  /*3720*/  ISETP.GT.AND P2, PT, R5, 0x9, !P2 ;  /* 0x000000090500780c */ /* 0x000fe20005744270 */
[----:B------:R-:W-:Y:S01]  /*3730*/  UIADD3 UR44, UR44, UR7, URZ ;  /* 0x000000072c2c7290 */ /* 0x000fe2000fffe03f */
[----:B------:R-:W-:Y:S02]  /*3740*/  FMNMX.FTZ R3, R32, R3, !PT ;  /* 0x0000000320037209 */ /* 0x000fe40007810000 */
[----:B------:R-:W-:Y:S01]  /*3750*/  ISETP.LT.OR P2, PT, R0, 0xa, P2 ;  /* 0x0000000a0000780c */ /* 0x000fe20001741670 */
[----:B------:R-:W-:Y:S01]  /*3760*/  UIADD3 UR10, UR44, UR10, URZ ;  /* 0x0000000a2c0a7290 */ /* 0x000fe2000fffe03f */
[----:B------:R-:W-:Y:S02]  /*3770*/  FMNMX.FTZ R3, R20, R3, !PT ;  /* 0x0000000314037209 */ /* 0x000fe40007810000 */
[----:B------:R-:W-:Y:S02]  /*3780*/  FSEL R31, R31, -INF , !P2 ;  /* 0xff8000001f1f7808 */ /* 0x000fe40005000000 */
[----:B------:R-:W-:-:S02]  /*3790*/  ISETP.NE.AND P2, PT, R15, RZ, PT ;  /* 0x000000ff0f00720c */ /* 0x000fc40003f45270 */
[----:B------:R-:W-:Y:S02]  /*37a0*/  FMNMX.FTZ R3, R36, R3, !PT ;  /* 0x0000000324037209 */ /* 0x000fe40007810000 */
[----:B------:R-:W-:Y:S02]  /*37b0*/  ISETP.GT.AND P2, PT, R5, 0x10, !P2 ;  /* 0x000000100500780c */ /* 0x000fe40005744270 */
[----:B------:R-:W-:Y:S02]  /*37c0*/  FMNMX.FTZ R3, R56, R3, !PT ;  /* 0x0000000338037209 */ /* 0x000fe40007810000 */
[----:B------:R-:W-:Y:S02]  /*37d0*/  ISETP.LT.OR P2, PT, R0, 0x11, P2 ;  /* 0x000000110000780c */ /* 0x000fe40001741670 */
[----:B------:R-:W-:Y:S02]  /*37e0*/  FMNMX.FTZ R3, R40, R3, !PT ;  /* 0x0000000328037209 */ /* 0x000fe40007810000 */
[----:B------:R-:W-:-:S02]  /*37f0*/  FSEL R34, R34, -INF , !P2 ;  /* 0xff80000022227808 */ /* 0x000fc40005000000 */
[----:B------:R-:W-:Y:S02]  /*3800*/  ISETP.NE.AND P2, PT, R21, RZ, PT ;  /* 0x000000ff1500720c */ /* 0x000fe40003f45270 */
[----:B------:R-:W-:Y:S02]  /*3810*/  FMNMX.FTZ R3, R58, R3, !PT ;  /* 0x000000033a037209 */ /* 0x000fe40007810000 */
[----:B------:R-:W-:Y:S02]  /*3820*/  ISETP.GT.AND P2, PT, R5, 0x11, !P2 ;  /* 0x000000110500780c */ /* 0x000fe40005744270 */
[----:B------:R-:W-:Y:S02]  /*3830*/  FMNMX.FTZ R3, R44, R3, !PT ;  /* 0x000000032c037209 */ /* 0x000fe40007810000 */
[----:B------:R-:W-:Y:S02]  /*3840*/  ISETP.LT.OR P2, PT, R0, 0x12, P2 ;  /* 0x000000120000780c */ /* 0x000fe40001741670 */
[----:B------:R-:W-:-:S02]  /*3850*/  FMNMX.FTZ R3, R60, R3, !PT ;  /* 0x000000033c037209 */ /* 0x000fc40007810000 */
[----:B------:R-:W-:Y:S02]  /*3860*/  FSEL R35, R35, -INF , !P2 ;  /* 0xff80000023237808 */ /* 0x000fe40005000000 */
[----:B------:R-:W-:Y:S02]  /*3870*/  ISETP.NE.AND P2, PT, R25, RZ, PT ;  /* 0x000000ff1900720c */ /* 0x000fe40003f45270 */
[----:B------:R-:W-:Y:S02]  /*3880*/  FMNMX.FTZ R3, R48, R3, !PT ;  /* 0x0000000330037209 */ /* 0x000fe40007810000 */
[----:B------:R-:W-:Y:S02]  /*3890*/  ISETP.GT.AND P2, PT, R5, 0x18, !P2 ;  /* 0x000000180500780c */ /* 0x000fe40005744270 */
[----:B------:R-:W-:Y:S02]  /*38a0*/  FMNMX.FTZ R3, R62, R3, !PT ;  /* 0x000000033e037209 */ /* 0x000fe40007810000 */
[----:B------:R-:W-:-:S02]  /*38b0*/  ISETP.LT.OR P2, PT, R0, 0x19, P2 ;  /* 0x000000190000780c */ /* 0x000fc40001741670 */
[----:B------:R-:W-:Y:S02]  /*38c0*/  ISETP.GT.AND P3, PT, R5, 0x8, !P3 ;  /* 0x000000080500780c */ /* 0x000fe40005f64270 */
[----:B------:R-:W-:Y:S02]  /*38d0*/  FSEL R38, R38, -INF , !P2 ;  /* 0xff80000026267808 */ /* 0x000fe40005000000 */
[----:B------:R-:W-:Y:S02]  /*38e0*/  ISETP.NE.AND P2, PT, R29, RZ, PT ;  /* 0x000000ff1d00720c */ /* 0x000fe40003f45270 */
[----:B------:R-:W-:Y:S02]  /*38f0*/  FMNMX.FTZ R3, R52, R3, !PT ;  /* 0x0000000334037209 */ /* 0x000fe40007810000 */
[----:B------:R-:W-:Y:S02]  /*3900*/  ISETP.GT.AND P2, PT, R5, 0x19, !P2 ;  /* 0x000000190500780c */ /* 0x000fe40005744270 */
[----:B------:R-:W-:-:S02]  /*3910*/  ISETP.LT.OR P3, PT, R0, 0x9, P3 ;  /* 0x000000090000780c */ /* 0x000fc40001f61670 */
[----:B------:R-:W-:Y:S02]  /*3920*/  ISETP.LT.OR P2, PT, R0, 0x1a, P2 ;  /* 0x0000001a0000780c */ /* 0x000fe40001741670 */
[----:B------:R-:W-:Y:S02]  /*3930*/  FMNMX.FTZ R6, R64, R3, !PT ;  /* 0x0000000340067209 */ /* 0x000fe40007810000 */
[----:B------:R-:W-:Y:S02]  /*3940*/  FSEL R39, R39, -INF , !P2 ;  /* 0xff80000027277808 */ /* 0x000fe40005000000 */
[----:B------:R-:W-:Y:S01]  /*3950*/  ISETP.NE.AND P2, PT, R33, RZ, PT ;  /* 0x000000ff2100720c */ /* 0x000fe20003f45270 */
[----:B------:R-:W0:Y:S01]  /*3960*/  SHFL.BFLY PT, R3, R6, 0x2, 0x1f ;  /* 0x0c401f0006037f89 */ /* 0x000e2200000e0000 */
[----:B------:R-:W-:Y:S02]  /*3970*/  FSEL R30, R30, -INF , !P3 ;  /* 0xff8000001e1e7808 */ /* 0x000fe40005800000 */
[----:B------:R-:W-:-:S02]  /*3980*/  ISETP.GT.AND P2, PT, R5, 0x20, !P2 ;  /* 0x000000200500780c */ /* 0x000fc40005744270 */
[----:B------:R-:W-:Y:S02]  /*3990*/  ISETP.NE.AND P3, PT, R41, RZ, PT ;  /* 0x000000ff2900720c */ /* 0x000fe40003f65270 */
[----:B------:R-:W-:Y:S02]  /*39a0*/  ISETP.LT.OR P2, PT, R0, 0x21, P2 ;  /* 0x000000210000780c */ /* 0x000fe40001741670 */
[----:B------:R-:W-:Y:S02]  /*39b0*/  ISETP.NE.AND P6, PT, R11, RZ, PT ;  /* 0x000000ff0b00720c */ /* 0x000fe40003fc5270 */
[----:B------:R-:W-:Y:S02]  /*39c0*/  FSEL R42, R42, -INF , !P2 ;  /* 0xff8000002a2a7808 */ /* 0x000fe40005000000 */
[----:B------:R-:W-:Y:S02]  /*39d0*/  ISETP.NE.AND P2, PT, R37, RZ, PT ;  /* 0x000000ff2500720c */ /* 0x000fe40003f45270 */
[----:B------:R-:W-:-:S02]  /*39e0*/  ISETP.GT.AND P4, PT, R5, 0x31, !P4 ;  /* 0x000000310500780c */ /* 0x000fc40006784270 */
[C---:B------:R-:W-:Y:S02]  /*39f0*/  ISETP.GT.AND P2, PT, R5.reuse, 0x21, !P2 ;  /* 0x000000210500780c */ /* 0x040fe40005744270 */
[----:B------:R-:W-:Y:S02]  /*3a00*/  ISETP.GT.AND P5, PT, R5, 0x38, !P5 ;  /* 0x000000380500780c */ /* 0x000fe40006fa4270 */
[C---:B------:R-:W-:Y:S02]  /*3a10*/  ISETP.LT.OR P2, PT, R0.reuse, 0x22, P2 ;  /* 0x000000220000780c */ /* 0x040fe40001741670 */
[----:B------:R-:W-:Y:S02]  /*3a20*/  ISETP.LT.OR P4, PT, R0, 0x32, P4 ;  /* 0x000000320000780c */ /* 0x000fe40002781670 */
[----:B------:R-:W-:Y:S02]  /*3a30*/  FSEL R43, R43, -INF , !P2 ;  /* 0xff8000002b2b7808 */ /* 0x000fe40005000000 */
[----:B------:R-:W-:-:S02]  /*3a40*/  ISETP.GT.AND P2, PT, R5, 0x28, !P3 ;  /* 0x000000280500780c */ /* 0x000fc40005f44270 */
[----:B------:R-:W-:Y:S02]  /*3a50*/  ISETP.NE.AND P3, PT, R45, RZ, PT ;  /* 0x000000ff2d00720c */ /* 0x000fe40003f65270 */
[----:B------:R-:W-:Y:S02]  /*3a60*/  ISETP.LT.OR P2, PT, R0, 0x29, P2 ;  /* 0x000000290000780c */ /* 0x000fe40001741670 */
[C---:B------:R-:W-:Y:S02]  /*3a70*/  ISETP.GT.AND P3, PT, R5.reuse, 0x30, !P3 ;  /* 0x000000300500780c */ /* 0x040fe40005f64270 */
[----:B------:R-:W-:Y:S02]  /*3a80*/  FSEL R46, R46, -INF , !P2 ;  /* 0xff8000002e2e7808 */ /* 0x000fe40005000000 */
[----:B------:R-:W-:Y:S02]  /*3a90*/  ISETP.GT.AND P2, PT, R5, RZ, !P6 ;  /* 0x000000ff0500720c */ /* 0x000fe40007744270 */
[----:B------:R-:W-:-:S02]  /*3aa0*/  ISETP.NE.AND P6, PT, R7, RZ, PT ;  /* 0x000000ff0700720c */ /* 0x000fc40003fc5270 */
[----:B------:R-:W-:Y:S02]  /*3ab0*/  ISETP.LT.OR P2, PT, R0, 0x1, P2 ;  /* 0x000000010000780c */ /* 0x000fe40001741670 */
[----:B0-----:R-:W-:Y:S02]  /*3ac0*/  FMNMX.FTZ R7, R6, R3, !PT ;  /* 0x0000000306077209 */ /* 0x001fe40007810000 */
[----:B------:R-:W-:Y:S02]  /*3ad0*/  FSEL R26, R26, -INF , !P2 ;  /* 0xff8000001a1a7808 */ /* 0x000fe40005000000 */
[----:B------:R-:W-:Y:S01]  /*3ae0*/  ISETP.NE.AND P2, PT, R57, RZ, PT ;  /* 0x000000ff3900720c */ /* 0x000fe20003f45270 */
[----:B------:R-:W0:Y:S01]  /*3af0*/  SHFL.BFLY PT, R8, R7, 0x1, 0x1f ;  /* 0x0c201f0007087f89 */ /* 0x000e2200000e0000 */
[----:B------:R-:W-:Y:S02]  /*3b00*/  FMNMX.FTZ R3, R26, R27, !PT ;  /* 0x0000001b1a037209 */ /* 0x000fe40007810000 */
[----:B------:R-:W-:-:S02]  /*3b10*/  ISETP.GT.AND P2, PT, R5, 0x29, !P2 ;  /* 0x000000290500780c */ /* 0x000fc40005744270 */
[----:B------:R-:W-:Y:S02]  /*3b20*/  FMNMX.FTZ R4, R30, R3, !PT ;  /* 0x000000031e047209 */ /* 0x000fe40007810000 */
[----:B------:R-:W-:Y:S02]  /*3b30*/  ISETP.LT.OR P2, PT, R0, 0x2a, P2 ;  /* 0x0000002a0000780c */ /* 0x000fe40001741670 */
[----:B------:R-:W-:Y:S02]  /*3b40*/  FMNMX.FTZ R3, R31, R4, !PT ;  /* 0x000000041f037209 */ /* 0x000fe40007810000 */
[----:B------:R-:W-:Y:S02]  /*3b50*/  FSEL R47, R47, -INF , !P2 ;  /* 0xff8000002f2f7808 */ /* 0x000fe40005000000 */
[----:B------:R-:W-:Y:S02]  /*3b60*/  FMNMX.FTZ R4, R34, R3, !PT ;  /* 0x0000000322047209 */ /* 0x000fe40007810000 */
[----:B------:R-:W-:-:S02]  /*3b70*/  ISETP.LT.OR P3, PT, R0, 0x31, P3 ;  /* 0x000000310000780c */ /* 0x000fc40001f61670 */
[----:B------:R-:W-:Y:S02]  /*3b80*/  FMNMX.FTZ R3, R35, R4, !PT ;  /* 0x0000000423037209 */ /* 0x000fe40007810000 */
[----:B------:R-:W-:Y:S02]  /*3b90*/  FSEL R50, R50, -INF , !P3 ;  /* 0xff80000032327808 */ /* 0x000fe40005800000 */
[----:B------:R-:W-:Y:S02]  /*3ba0*/  FMNMX.FTZ R6, R38, R3, !PT ;  /* 0x0000000326067209 */ /* 0x000fe40007810000 */
[----:B------:R-:W-:Y:S02]  /*3bb0*/  ISETP.LT.OR P5, PT, R0, 0x39, P5 ;  /* 0x000000390000780c */ /* 0x000fe40002fa1670 */
[----:B------:R-:W-:Y:S02]  /*3bc0*/  FMNMX.FTZ R3, R39, R6, !PT ;  /* 0x0000000627037209 */ /* 0x000fe40007810000 */
[----:B0-----:R-:W-:-:S02]  /*3bd0*/  FMNMX.FTZ R4, R7, R8, !PT ;  /* 0x0000000807047209 */ /* 0x001fc40007810000 */
[----:B------:R-:W-:Y:S02]  /*3be0*/  FMNMX.FTZ R6, R42, R3, !PT ;  /* 0x000000032a067209 */ /* 0x000fe40007810000 */
[C---:B------:R-:W-:Y:S01]  /*3bf0*/  FSETP.NEU.FTZ.AND P2, PT, R4.reuse, -INF , PT ;  /* 0xff8000000400780b */ /* 0x040fe20003f5d000 */
[----:B------:R-:W-:-:S01]  /*3c00*/  FFMA.FTZ R7, R4, R9, -8 ;  /* 0xc100000004077423 */ /* 0x000fc20000010009 */
[----:B------:R-:W-:Y:S02]  /*3c10*/  FMNMX.FTZ R3, R43, R6, !PT ;  /* 0x000000062b037209 */ /* 0x000fe40007810000 */
[----:B------:R-:W-:Y:S02]  /*3c20*/  FSEL R51, R51, -INF , !P4 ;  /* 0xff80000033337808 */ /* 0x000fe40006000000 */
[----:B------:R-:W-:Y:S02]  /*3c30*/  FMNMX.FTZ R6, R46, R3, !PT ;  /* 0x000000032e067209 */ /* 0x000fe40007810000 */
[----:B------:R-:W-:-:S02]  /*3c40*/  FSEL R7, R7, RZ, P2 ;  /* 0x000000ff07077208 */ /* 0x000fc40001000000 */
[----:B------:R-:W-:Y:S02]  /*3c50*/  FMNMX.FTZ R3, R47, R6, !PT ;  /* 0x000000062f037209 */ /* 0x000fe40007810000 */
[----:B------:R-:W-:Y:S01]  /*3c60*/  ISETP.GT.AND P2, PT, R5, 0x39, !P6 ;  /* 0x000000390500780c */ /* 0x000fe20007744270 */
[--C-:B------:R-:W-:Y:S01]  /*3c70*/  FFMA.FTZ R5, R24, UR40, -R7.reuse ;  /* 0x0000002818057c23 */ /* 0x100fe20008010807 */
[----:B------:R-:W-:Y:S01]  /*3c80*/  FMNMX.FTZ R6, R50, R3, !PT ;  /* 0x0000000332067209 */ /* 0x000fe20007810000 */
[--C-:B------:R-:W-:Y:S01]  /*3c90*/  FFMA.FTZ R9, R12, UR40, -R7.reuse ;  /* 0x000000280c097c23 */ /* 0x100fe20008010807 */
[----:B------:R-:W-:Y:S01]  /*3ca0*/  ISETP.LT.OR P2, PT, R0, 0x3a, P2 ;  /* 0x0000003a0000780c */ /* 0x000fe20001741670 */
[----:B------:R0:W-:Y:S01]  /*3cb0*/  MUFU.EX2 R8, R5 ;  /* 0x0000000500087308 */ /* 0x0001e20000000800 */
[----:B------:R-:W-:Y:S01]  /*3cc0*/  FSEL R54, R54, -INF , !P5 ;  /* 0xff80000036367808 */ /* 0x000fe20006800000 */
[--C-:B------:R-:W-:Y:S01]  /*3cd0*/  FFMA.FTZ R12, R32, UR40, -R7.reuse ;  /* 0x00000028200c7c23 */ /* 0x100fe20008010807 */
[----:B------:R-:W-:Y:S01]  /*3ce0*/  FMNMX.FTZ R3, R51, R6, !PT ;  /* 0x0000000633037209 */ /* 0x000fe20007810000 */
[----:B------:R-:W-:Y:S01]  /*3cf0*/  IMAD.U32 R32, RZ, RZ, UR40 ;  /* 0x00000028ff207e24 */ /* 0x000fe2000f8e00ff */
[----:B------:R-:W-:Y:S01]  /*3d00*/  FSEL R55, R55, -INF , !P2 ;  /* 0xff80000037377808 */ /* 0x000fe20005000000 */
[--C-:B------:R-:W-:Y:S01]  /*3d10*/  FFMA.FTZ R10, R14, UR40, -R7.reuse ;  /* 0x000000280e0a7c23 */ /* 0x100fe20008010807 */
[----:B------:R-:W-:Y:S01]  /*3d20*/  FMNMX.FTZ R0, R54, R3, !PT ;  /* 0x0000000336007209 */ /* 0x000fe20007810000 */
[----:B------:R-:W1:Y:S01]  /*3d30*/  MUFU.EX2 R9, R9 ;  /* 0x0000000900097308 */ /* 0x000e620000000800 */
[----:B0-----:R-:W-:-:S01]  /*3d40*/  FFMA.FTZ R5, R28, UR40, -R7 ;  /* 0x000000281c057c23 */ /* 0x001fc20008010807 */
[--C-:B------:R-:W-:Y:S01]  /*3d50*/  FFMA.FTZ R13, R20, UR40, -R7.reuse ;  /* 0x00000028140d7c23 */ /* 0x100fe20008010807 */
[----:B------:R-:W-:Y:S01]  /*3d60*/  FMNMX.FTZ R0, R55, R0, !PT ;  /* 0x0000000037007209 */ /* 0x000fe20007810000 */
[--C-:B------:R-:W-:Y:S01]  /*3d70*/  FFMA.FTZ R14, R36, UR40, -R7.reuse ;  /* 0x00000028240e7c23 */ /* 0x100fe20008010807 */
[----:B------:R-:W-:-:S01]  /*3d80*/  FFMA.FTZ R24, R44, UR40, -R7 ;  /* 0x000000282c187c23 */ /* 0x000fc20008010807 */
[--C-:B------:R-:W-:Y:S01]  /*3d90*/  FFMA.FTZ R25, R60, UR40, -R7.reuse ;  /* 0x000000283c197c23 */ /* 0x100fe20008010807 */
[----:B------:R-:W-:-:S01]  /*3da0*/  FFMA.FTZ R20, R40, UR40, -R7 ;  /* 0x0000002828147c23 */ /* 0x000fc20008010807 */
[----:B------:R-:W0:Y:S01]  /*3db0*/  SHFL.BFLY PT, R3, R0, 0x2, 0x1f ;  /* 0x0c401f0000037f89 */ /* 0x000e2200000e0000 */
[----:B------:R2:W3:Y:S01]  /*3dc0*/  MUFU.EX2 R6, R5 ;  /* 0x0000000500067308 */ /* 0x0004e20000000800 */
[----:B------:R-:W-:-:S01]  /*3dd0*/  FFMA.FTZ R28, R48, UR40, -R7 ;  /* 0x00000028301c7c23 */ /* 0x000fc20008010807 */
[----:B------:R-:W-:-:S06]  /*3de0*/  FFMA.FTZ R29, R62, UR40, -R7 ;  /* 0x000000283e1d7c23 */ /* 0x000fcc0008010807 */
[----:B------:R4:W5:Y:S01]  /*3df0*/  MUFU.EX2 R11, R10 ;  /* 0x0000000a000b7308 */ /* 0x0009620000000800 */
[----:B--2---:R-:W-:-:S01]  /*3e00*/  FFMA.FTZ R5, R56, UR40, -R7 ;  /* 0x0000002838057c23 */ /* 0x004fc20008010807 */
[----:B-1----:R-:W-:-:S06]  /*3e10*/  FADD.FTZ R33, R8, R9 ;  /* 0x0000000908217221 */ /* 0x002fcc0000010000 */
[----:B------:R-:W-:Y:S01]  /*3e20*/  MUFU.EX2 R15, R5 ;  /* 0x00000005000f7308 */ /* 0x000fe20000000800 */
[----:B----4-:R-:W-:-:S01]  /*3e30*/  FFMA.FTZ R10, R58, UR40, -R7 ;  /* 0x000000283a0a7c23 */ /* 0x010fc20008010807 */
[----:B0-----:R-:W-:-:S06]  /*3e40*/  FMNMX.FTZ R3, R0, R3, !PT ;  /* 0x0000000300037209 */ /* 0x001fcc0007810000 */
[----:B------:R3:W-:Y:S01]  /*3e50*/  MUFU.EX2 R21, R10 ;  /* 0x0000000a00157308 */ /* 0x0007e20000000800 */
[----:B------:R-:W0:Y:S07]  /*3e60*/  SHFL.BFLY PT, R0, R3, 0x1, 0x1f ;  /* 0x0c201f0003007f89 */ /* 0x000e2e00000e0000 */
[----:B------:R-:W1:Y:S01]  /*3e70*/  MUFU.EX2 R12, R12 ;  /* 0x0000000c000c7308 */ /* 0x000e620000000800 */
[----:B---3--:R-:W-:-:S01]  /*3e80*/  FADD.FTZ R10, R6, R33 ;  /* 0x00000021060a7221 */ /* 0x008fc20000010000 */
[----:B-----5:R-:W-:-:S03]  /*3e90*/  F2FP.SATFINITE.E4M3.F32.PACK_AB_MERGE_C R6, R11, R6, RZ ;  /* 0x000000060b06723e */ /* 0x020fc600048070ff */
[----:B------:R-:W-:Y:S01]  /*3ea0*/  FADD.FTZ R33, R11, R10 ;  /* 0x0000000a0b217221 */ /* 0x000fe20000010000 */
[----:B------:R-:W-:Y:S02]  /*3eb0*/  F2FP.SATFINITE.E4M3.F32.PACK_AB_MERGE_C R188, R9, R8, R6 ;  /* 0x0000000809bc723e */ /* 0x000fe40004807006 */
[----:B------:R-:W-:Y:S08]  /*3ec0*/  MUFU.EX2 R13, R13 ;  /* 0x0000000d000d7308 */ /* 0x000ff00000000800 */
[----:B------:R-:W2:Y:S01]  /*3ed0*/  MUFU.EX2 R14, R14 ;  /* 0x0000000e000e7308 */ /* 0x000ea20000000800 */
[----:B-1----:R-:W-:-:S01]  /*3ee0*/  FADD.FTZ R10, R12, R33 ;  /* 0x000000210c0a7221 */ /* 0x002fc20000010000 */
[----:B0-----:R-:W-:Y:S01]  /*3ef0*/  FMNMX.FTZ R5, R3, R0, !PT ;  /* 0x0000000003057209 */ /* 0x001fe20007810000 */
[----:B------:R-:W-:-:S01]  /*3f00*/  FFMA.FTZ R0, R52, UR40, -R7 ;  /* 0x0000002834007c23 */ /* 0x000fc20008010807 */
[----:B------:R-:W-:-:S02]  /*3f10*/  FFMA.FTZ R7, R64, UR40, -R7 ;  /* 0x0000002840077c23 */ /* 0x000fc40008010807 */
[C---:B------:R-:W-:Y:S01]  /*3f20*/  FSETP.NEU.FTZ.AND P2, PT, R5.reuse, -INF , PT ;  /* 0xff8000000500780b */ /* 0x040fe20003f5d000 */
[----:B------:R-:W-:Y:S01]  /*3f30*/  FFMA.FTZ R3, R5, R32, -8 ;  /* 0xc100000005037423 */ /* 0x000fe20000010020 */
[----:B------:R-:W-:Y:S04]  /*3f40*/  MUFU.EX2 R24, R24 ;  /* 0x0000001800187308 */ /* 0x000fe80000000800 */
[----:B------:R-:W-:Y:S02]  /*3f50*/  FSEL R3, R3, RZ, P2 ;  /* 0x000000ff03037208 */ /* 0x000fe40001000000 */
[----:B------:R-:W-:Y:S02]  /*3f60*/  PLOP3.LUT P2, PT, PT, PT, UP1, 0x40, 0x0 ;  /* 0x000000000000781c */ /* 0x000fe40003f4e818 */
        /* <DEDUP_REMOVED lines=14> */
[----:B--2---:R-:W-:Y:S01]  /*4050*/  F2FP.SATFINITE.E4M3.F32.PACK_AB_MERGE_C R8, R15, R14, RZ ;  /* 0x0000000e0f08723e */ /* 0x004fe200048070ff */
[----:B------:R-:W-:-:S01]  /*4060*/  FFMA.FTZ R50, R50, UR40, -R3 ;  /* 0x0000002832327c23 */ /* 0x000fc20008010803 */
[----:B------:R-:W0:Y:S01]  /*4070*/  MUFU.EX2 R27, R27 ;  /* 0x0000001b001b7308 */ /* 0x000e220000000800 */
[----:B------:R-:W-:-:S01]  /*4080*/  FFMA.FTZ R51, R51, UR40, -R3 ;  /* 0x0000002833337c23 */ /* 0x000fc20008010803 */
[----:B------:R-:W-:Y:S01]  /*4090*/  F2FP.SATFINITE.E4M3.F32.PACK_AB_MERGE_C R190, R13, R12, R8 ;  /* 0x0000000c0dbe723e */ /* 0x000fe20004807008 */
[----:B------:R-:W-:-:S01]  /*40a0*/  FFMA.FTZ R54, R54, UR40, -R3 ;  /* 0x0000002836367c23 */ /* 0x000fc20008010803 */
[----:B------:R-:W-:-:S04]  /*40b0*/  FFMA.FTZ R3, R55, UR40, -R3 ;  /* 0x0000002837037c23 */ /* 0x000fc80008010803 */
[----:B------:R-:W1:Y:S08]  /*40c0*/  MUFU.EX2 R30, R30 ;  /* 0x0000001e001e7308 */ /* 0x000e700000000800 */
[----:B------:R-:W2:Y:S01]  /*40d0*/  MUFU.EX2 R31, R31 ;  /* 0x0000001f001f7308 */ /* 0x000ea20000000800 */
[----:B0-----:R-:W-:-:S07]  /*40e0*/  FADD.FTZ R11, R26, R27 ;  /* 0x0000001b1a0b7221 */ /* 0x001fce0000010000 */
[----:B------:R-:W0:Y:S01]  /*40f0*/  MUFU.EX2 R34, R34 ;  /* 0x0000002200227308 */ /* 0x000e220000000800 */
[----:B-1----:R-:W-:-:S01]  /*4100*/  FADD.FTZ R6, R30, R11 ;  /* 0x0000000b1e067221 */ /* 0x002fc20000010000 */
[----:B------:R-:W-:Y:S01]  /*4110*/  FADD.FTZ R11, R13, R10 ;  /* 0x0000000a0d0b7221 */ /* 0x000fe20000010000 */
[----:B------:R-:W-:-:S03]  /*4120*/  F2FP.SATFINITE.E4M3.F32.PACK_AB_MERGE_C R10, R25, R24, RZ ;  /* 0x00000018190a723e */ /* 0x000fc600048070ff */
[----:B------:R-:W-:Y:S02]  /*4130*/  FADD.FTZ R14, R14, R11 ;  /* 0x0000000b0e0e7221 */ /* 0x000fe40000010000 */
[----:B------:R-:W1:Y:S01]  /*4140*/  MUFU.EX2 R35, R35 ;  /* 0x0000002300237308 */ /* 0x000e620000000800 */
[----:B--2---:R-:W-:-:S01]  /*4150*/  FADD.FTZ R9, R31, R6 ;  /* 0x000000061f097221 */ /* 0x004fc20000010000 */
[----:B------:R-:W-:Y:S01]  /*4160*/  FADD.FTZ R15, R15, R14 ;  /* 0x0000000e0f0f7221 */ /* 0x000fe20000010000 */
[----:B------:R-:W-:-:S04]  /*4170*/  F2FP.SATFINITE.E4M3.F32.PACK_AB_MERGE_C R30, R31, R30, RZ ;  /* 0x0000001e1f1e723e */ /* 0x000fc800048070ff */
[----:B------:R-:W-:Y:S01]  /*4180*/  F2FP.SATFINITE.E4M3.F32.PACK_AB_MERGE_C R189, R27, R26, R30 ;  /* 0x0000001a1bbd723e */ /* 0x000fe2000480701e */
        /* <DEDUP_REMOVED lines=8> */
[----:B------:R-:W-:-:S04]  /*4210*/  F2FP.SATFINITE.E4M3.F32.PACK_AB_MERGE_C R38, R39, R38, RZ ;  /* 0x000000262726723e */ /* 0x000fc800048070ff */
[----:B------:R-:W-:Y:S02]  /*4220*/  F2FP.SATFINITE.E4M3.F32.PACK_AB_MERGE_C R191, R35, R34, R38 ;  /* 0x0000002223bf723e */ /* 0x000fe40004807026 */
[----:B------:R-:W0:Y:S01]  /*4230*/  MUFU.EX2 R43, R43 ;  /* 0x0000002b002b7308 */ /* 0x000e220000000800 */
[----:B-1----:R-:W-:-:S01]  /*4240*/  FADD.FTZ R8, R20, R15 ;  /* 0x0000000f14087221 */ /* 0x002fc20000010000 */
[----:B------:R-:W-:-:S03]  /*4250*/  F2FP.SATFINITE.E4M3.F32.PACK_AB_MERGE_C R184, R21, R20, R10 ;  /* 0x0000001415b8723e */ /* 0x000fc6000480700a */
[----:B------:R-:W-:-:S03]  /*4260*/  FADD.FTZ R21, R21, R8 ;  /* 0x0000000815157221 */ /* 0x000fc60000010000 */
[----:B------:R-:W1:Y:S01]  /*4270*/  MUFU.EX2 R46, R46 ;  /* 0x0000002e002e7308 */ /* 0x000e620000000800 */
[----:B--2---:R-:W-:-:S01]  /*4280*/  FADD.FTZ R6, R42, R9 ;  /* 0x000000092a067221 */ /* 0x004fc20000010000 */
[----:B------:R-:W-:-:S04]  /*4290*/  FADD.FTZ R24, R24, R21 ;  /* 0x0000001518187221 */ /* 0x000fc80000010000 */
[----:B------:R-:W-:Y:S02]  /*42a0*/  FADD.FTZ R25, R25, R24 ;  /* 0x0000001819197221 */ /* 0x000fe40000010000 */
[----:B------:R-:W-:Y:S01]  /*42b0*/  MUFU.EX2 R0, R0 ;  /* 0x0000000000007308 */ /* 0x000fe20000000800 */
[----:B0-----:R-:W-:-:S07]  /*42c0*/  FADD.FTZ R9, R43, R6 ;  /* 0x000000062b097221 */ /* 0x001fce0000010000 */
[----:B------:R-:W0:Y:S01]  /*42d0*/  MUFU.EX2 R7, R7 ;  /* 0x0000000700077308 */ /* 0x000e220000000800 */
[----:B-1----:R-:W-:-:S07]  /*42e0*/  FADD.FTZ R6, R46, R9 ;  /* 0x000000092e067221 */ /* 0x002fce0000010000 */
[----:B------:R-:W1:Y:S08]  /*42f0*/  MUFU.EX2 R47, R47 ;  /* 0x0000002f002f7308 */ /* 0x000e700000000800 */
[----:B------:R-:W-:Y:S01]  /*4300*/  MUFU.EX2 R28, R28 ;  /* 0x0000001c001c7308 */ /* 0x000fe20000000800 */
[----:B0-----:R-:W-:-:S07]  /*4310*/  F2FP.SATFINITE.E4M3.F32.PACK_AB_MERGE_C R8, R7, R0, RZ ;  /* 0x000000000708723e */ /* 0x001fce00048070ff */
[----:B------:R-:W0:Y:S01]  /*4320*/  MUFU.EX2 R29, R29 ;  /* 0x0000001d001d7308 */ /* 0x000e220000000800 */
[C---:B-1----:R-:W-:Y:S01]  /*4330*/  F2FP.SATFINITE.E4M3.F32.PACK_AB_MERGE_C R46, R47.reuse, R46, RZ ;  /* 0x0000002e2f2e723e */ /* 0x042fe200048070ff */
[----:B------:R-:W-:-:S03]  /*4340*/  FADD.FTZ R47, R47, R6 ;  /* 0x000000062f2f7221 */ /* 0x000fc60000010000 */
[----:B------:R-:W-:-:S03]  /*4350*/  F2FP.SATFINITE.E4M3.F32.PACK_AB_MERGE_C R185, R43, R42, R46 ;  /* 0x0000002a2bb9723e */ /* 0x000fc6000480702e */
[----:B------:R-:W1:Y:S08]  /*4360*/  MUFU.EX2 R50, R50 ;  /* 0x0000003200327308 */ /* 0x000e700000000800 */
[----:B------:R-:W2:Y:S01]  /*4370*/  MUFU.EX2 R51, R51 ;  /* 0x0000003300337308 */ /* 0x000ea20000000800 */
[----:B0-----:R-:W-:Y:S01]  /*4380*/  F2FP.SATFINITE.E4M3.F32.PACK_AB_MERGE_C R186, R29, R28, R8 ;  /* 0x0000001c1dba723e */ /* 0x001fe20004807008 */
[----:B------:R-:W-:-:S04]  /*4390*/  FADD.FTZ R28, R28, R25 ;  /* 0x000000191c1c7221 */ /* 0x000fc80000010000 */
[----:B------:R-:W-:Y:S02]  /*43a0*/  FADD.FTZ R29, R29, R28 ;  /* 0x0000001c1d1d7221 */ /* 0x000fe40000010000 */
[----:B------:R-:W-:Y:S01]  /*43b0*/  MUFU.EX2 R54, R54 ;  /* 0x0000003600367308 */ /* 0x000fe20000000800 */
[----:B-1----:R-:W-:-:S01]  /*43c0*/  FADD.FTZ R6, R50, R47 ;  /* 0x0000002f32067221 */ /* 0x002fc20000010000 */
[----:B------:R-:W-:-:S04]  /*43d0*/  FADD.FTZ R0, R0, R29 ;  /* 0x0000001d00007221 */ /* 0x000fc80000010000 */
[----:B------:R-:W-:Y:S02]  /*43e0*/  FADD.FTZ R0, R7, R0 ;  /* 0x0000000007007221 */ /* 0x000fe40000010000 */
[----:B------:R-:W0:Y:S01]  /*43f0*/  MUFU.EX2 R3, R3 ;  /* 0x0000000300037308 */ /* 0x000e220000000800 */
[----:B--2---:R-:W-:-:S01]  /*4400*/  FADD.FTZ R9, R51, R6 ;  /* 0x0000000633097221 */ /* 0x004fc20000010000 */
[----:B0-----:R-:W-:-:S03]  /*4410*/  F2FP.SATFINITE.E4M3.F32.PACK_AB_MERGE_C R6, R3, R54, RZ ;  /* 0x000000360306723e */ /* 0x001fc600048070ff */
[----:B------:R-:W-:Y:S01]  /*4420*/  FADD.FTZ R54, R54, R9 ;  /* 0x0000000936367221 */ /* 0x000fe20000010000 */
[----:B------:R-:W-:-:S03]  /*4430*/  F2FP.SATFINITE.E4M3.F32.PACK_AB_MERGE_C R187, R51, R50, R6 ;  /* 0x0000003233bb723e */ /* 0x000fc60004807006 */
[----:B------:R-:W-:Y:S01]  /*4440*/  FADD.FTZ R3, R3, R54 ;  /* 0x0000003603037221 */ /* 0x000fe20000010000 */
[----:B------:R-:W-:Y:S01]  /*4450*/  VIADD R6, R146, 0xfffffffe ;  /* 0xfffffffe92067836 */ /* 0x000fe20000000000 */
[----:B------:R-:W-:Y:S06]  /*4460*/  @P2 BRA `(.L_x_1171) ;  /* 0x0000000000442947 */ /* 0x000fec0003800000 */
        /* <DEDUP_REMOVED lines=10> */
.L_x_1172:
[----:B------:R-:W-:-:S11]  /*4510*/  UISETP.NE.AND UP2, UPT, UR11, 0x1, UPT ;  /* 0x000000010b00788c */ /* 0x000fd6000bf45270 */
[----:B------:R-:W-:Y:S02]  /*4520*/  @UP2 ULDC.64 UR14, c[0x0][0x9e8] ;  /* 0x00027a00000e2ab9 */ /* 0x000fe40000000a00 */
[----:B------:R-:W-:-:S04]  /*4530*/  UIMAD.WIDE.U32 UR18, UR7, UR14, URZ ;  /* 0x0000000e071272a5 */ /* 0x000fc8000f8e003f */
[----:B------:R-:W-:-:S12]  /*4540*/  @UP2 USHF.R.U32.HI UR7, URZ, UR15, UR19 ;  /* 0x0000000f3f072299 */ /* 0x000fd80008011613 */
.L_x_1173:
[----:B------:R-:W-:-:S04]  /*4550*/  UIMAD UR7, UR7, UR11, UR11 ;  /* 0x0000000b070772a4 */ /* 0x000fc8000f8e020b */
[----:B------:R-:W-:-:S04]  /*4560*/  UISETP.LT.AND UP2, UPT, UR10, UR7, UPT ;  /* 0x000000070a00728c */ /* 0x000fc8000bf41270 */
[----:B------:R-:W-:-:S12]  /*4570*/  USEL UR10, UR10, UR7, UP2 ;  /* 0x000000070a0a7287 */ /* 0x000fd80009000000 */
.L_x_1171:
[----:B------:R-:W-:Y:S01]  /*4580*/  USHF.R.S32.HI UR7, URZ, 0x1f, UR10 ;  /* 0x0000001f3f077899 */ /* 0x000fe2000801140a */
[----:B------:R-:W-:Y:S02]  /*4590*/  CS2R R24, SRZ ;  /* 0x0000000000187805 */ /* 0x000fe4000001ff00 */
[----:B------:R-:W-:Y:S02]  /*45a0*/  CS2R R26, SRZ ;  /* 0x00000000001a7805 */ /* 0x000fe4000001ff00 */
[----:B------:R-:W-:Y:S01]  /*45b0*/  CS2R R28, SRZ ;  /* 0x00000000001c7805 */ /* 0x000fe2000001ff00 */
[----:B------:R-:W-:Y:S01]  /*45c0*/  ULEA.HI UR7, UR7, UR10, URZ, 0x6 ;  /* 0x0000000a07077291 */ /* 0x000fe2000f8f303f */
[----:B------:R-:W-:Y:S02]  /*45d0*/  CS2R R30, SRZ ;  /* 0x00000000001e7805 */ /* 0x000fe4000001ff00 */
[----:B------:R-:W-:Y:S02]  /*45e0*/  CS2R R32, SRZ ;  /* 0x0000000000207805 */ /* 0x000fe4000001ff00 */
[----:B------:R-:W-:Y:S01]  /*45f0*/  CS2R R34, SRZ ;  /* 0x0000000000227805 */ /* 0x000fe2000001ff00 */
[----:B------:R-:W-:Y:S01]  /*4600*/  USHF.R.S32.HI UR7, URZ, 0x6, UR7 ;  /* 0x000000063f077899 */ /* 0x000fe20008011407 */
[----:B------:R-:W-:-:S02]  /*4610*/  CS2R R36, SRZ ;  /* 0x0000000000247805 */ /* 0x000fc4000001ff00 */
[----:B------:R-:W-:Y:S02]  /*4620*/  CS2R R38, SRZ ;  /* 0x0000000000267805 */ /* 0x000fe4000001ff00 */
[----:B------:R-:W-:Y:S01]  /*4630*/  CS2R R40, SRZ ;  /* 0x0000000000287805 */ /* 0x000fe2000001ff00 */
[----:B------:R-:W-:Y:S01]  /*4640*/  UISETP.LT.AND UP2, UPT, UR51, UR7, UPT ;  /* 0x000000073300728c */ /* 0x000fe2000bf41270 */
[----:B------:R-:W-:Y:S02]  /*4650*/  CS2R R42, SRZ ;  /* 0x00000000002a7805 */ /* 0x000fe4000001ff00 */
[----:B------:R-:W-:Y:S02]  /*4660*/  CS2R R44, SRZ ;  /* 0x00000000002c7805 */ /* 0x000fe4000001ff00 */
[----:B------:R-:W-:Y:S01]  /*4670*/  CS2R R46, SRZ ;  /* 0x00000000002e7805 */ /* 0x000fe2000001ff00 */
[----:B------:R-:W-:Y:S01]  /*4680*/  USEL UR46, UR51, UR7, !UP2 ;  /* 0x00000007332e7287 */ /* 0x000fe2000d000000 */
[----:B------:R-:W-:-:S02]  /*4690*/  CS2R R48, SRZ ;  /* 0x0000000000307805 */ /* 0x000fc4000001ff00 */
[----:B------:R-:W-:Y:S02]  /*46a0*/  CS2R R50, SRZ ;  /* 0x0000000000327805 */ /* 0x000fe4000001ff00 */
[----:B------:R-:W-:Y:S02]  /*46b0*/  CS2R R52, SRZ ;  /* 0x0000000000347805 */ /* 0x000fe4000001ff00 */
[----:B------:R-:W-:Y:S02]  /*46c0*/  CS2R R54, SRZ ;  /* 0x0000000000367805 */ /* 0x000fe4000001ff00 */
[----:B------:R-:W-:Y:S02]  /*46d0*/  CS2R R56, SRZ ;  /* 0x0000000000387805 */ /* 0x000fe4000001ff00 */
[----:B------:R-:W-:Y:S02]  /*46e0*/  ISETP.GE.AND P2, PT, R6, UR46, PT ;  /* 0x0000002e06007c0c */ /* 0x000fe4000bf46270 */
        /* <DEDUP_REMOVED lines=47> */
[----:B------:R-:W-:Y:S06]  /*49e0*/  @!P2 BRA `(.L_x_1174) ;  /* 0x00000028001ca947 */ /* 0x000fec0003800000 */
        /* <DEDUP_REMOVED lines=64> */
[----:B------:R-:W-:Y:S01]  /*4df0*/  ULDC UR50, c[0x0][0x9e4] ;  /* 0x0002790000327ab9 */ /* 0x000fe20000000800 */
[----:B------:R-:W-:Y:S01]  /*4e00*/  ULDC UR58, c[0x0][0x9dc] ;  /* 0x00027700003a7ab9 */ /* 0x000fe20000000800 */
[----:B------:R-:W-:-:S05]  /*4e10*/  ULDC UR59, c[0x0][0x9e0] ;  /* 0x00027800003b7ab9 */ /* 0x000fca0000000800 */
.L_x_1192:
        /* <DEDUP_REMOVED lines=9> */
.L_x_1176:
[----:B------:R-:W-:Y:S01]  /*4eb0*/  ULEA UR6, UR44, UR41, 0x3 ;  /* 0x000000292c067291 */ /* 0x000fe2000f8e183f */
[----:B------:R-:W-:-:S05]  /*4ec0*/  IMAD.U32 R7, RZ, RZ, UR45 ;  /* 0x0000002dff077e24 */ /* 0x000fca000f8e00ff */
[----:B------:R-:W-:-:S04]  /*4ed0*/  SHF.L.U32 R7, R7, 0x1f, RZ ;  /* 0x0000001f07077819 */ /* 0x000fc800000006ff */
[----:B------:R0:W1:Y:S01]  /*4ee0*/  SYNCS.PHASECHK.TRANS64.TRYWAIT P2, [UR6+0x28430], R7 ;  /* 0x02843007ff0075a7 */ /* 0x0000620008040146 */
[----:B------:R-:W-:Y:S05]  /*4ef0*/  @!P0 BRA `(.L_x_1177) ;  /* 0x0000000000048947 */ /* 0x000fea0003800000 */
[----:B------:R-:W-:Y:S01]  /*4f00*/  BPT.TRAP 0x1 ;  /* 0x000000040000795c */ /* 0x000fe20000300000 */
.L_x_1177:
[----:B-1----:R-:W-:Y:S05]  /*4f10*/  @P2 BRA `(.L_x_1175) ;  /* 0x0000000000082947 */ /* 0x002fea0003800000 */
[----:B------:R-:W1:Y:S02]  /*4f20*/  SYNCS.PHASECHK.TRANS64.TRYWAIT P2, [UR6+0x28430], R7 ;  /* 0x02843007ff0075a7 */ /* 0x000e640008040146 */
[----:B-1----:R-:W-:Y:S05]  /*4f30*/  @!P2 BRA `(.L_x_1178) ;  /* 0x00000138009ca947 */ /* 0x002fea0003800000 */
.L_x_1175:
[----:B-1----:R-:W1:Y:S01]  /*4f40*/  S2R R8, SR_TID.X ;  /* 0x0000000000087919 */ /* 0x002e620000002100 */
[----:B------:R-:W-:Y:S01]  /*4f50*/  ULEA UR30, UR44, UR43, 0xa ;  /* 0x0000002b2c1e7291 */ /* 0x000fe2000f8e503f */
[----:B------:R-:W-:Y:S01]  /*4f60*/  UMOV UR35, 0x40000040 ;  /* 0x4000004000237882 */ /* 0x000fe20000000000 */
[----:B------:R-:W-:Y:S02]  /*4f70*/  UMOV UR7, 0x40000040 ;  /* 0x4000004000077882 */ /* 0x000fe40000000000 */
[----:B------:R-:W-:Y:S02]  /*4f80*/  UIADD3 UR6, UR30, 0x2, URZ ;  /* 0x000000021e067890 */ /* 0x000fe4000fffe03f */
[----:B------:R-:W-:Y:S02]  /*4f90*/  UIADD3 UR10, UR30, 0x4, URZ ;  /* 0x000000041e0a7890 */ /* 0x000fe4000fffe03f */
[----:B------:R-:W-:Y:S01]  /*4fa0*/  UMOV UR34, UR30 ;  /* 0x0000001e00227c82 */ /* 0x000fe20008000000 */
        /* <DEDUP_REMOVED lines=11> */
[----:B-1----:R-:W-:-:S05]  /*5060*/  SHF.R.U32.HI R8, RZ, 0x7, R8 ;  /* 0x00000007ff087819 */ /* 0x002fca0000011608 */
[----:B0-----:R-:W-:-:S05]  /*5070*/  VIADD R7, R8, 0x8 ;  /* 0x0000000808077836 */ /* 0x001fca0000000000 */
[----:B------:R0:W-:Y:S06]  /*5080*/  BAR.SYNC.DEFER_BLOCKING R7, 0x100 ;  /* 0x000400070000751d */ /* 0x0001ec0000010000 */
        /* <DEDUP_REMOVED lines=27> */
.L_x_1180:
[----:B------:R-:W-:Y:S01]  /*5240*/  ULEA UR6, UR37, UR41, 0x3 ;  /* 0x0000002925067291 */ /* 0x000fe2000f8e183f */
[----:B------:R-:W-:-:S05]  /*5250*/  IMAD.U32 R7, RZ, RZ, UR36 ;  /* 0x00000024ff077e24 */ /* 0x000fca000f8e00ff */
[----:B------:R-:W-:-:S04]  /*5260*/  SHF.L.U32 R7, R7, 0x1f, RZ ;  /* 0x0000001f07077819 */ /* 0x000fc800000006ff */
[----:B------:R0:W1:Y:S01]  /*5270*/  SYNCS.PHASECHK.TRANS64.TRYWAIT P2, [UR6+0x28450], R7 ;  /* 0x02845007ff0075a7 */ /* 0x0000620008040146 */
[----:B------:R-:W-:Y:S05]  /*5280*/  @!P0 BRA `(.L_x_1181) ;  /* 0x0000000000048947 */ /* 0x000fea0003800000 */
[----:B------:R-:W-:Y:S01]  /*5290*/  BPT.TRAP 0x1 ;  /* 0x000000040000795c */ /* 0x000fe20000300000 */
.L_x_1181:
[----:B-1----:R-:W-:Y:S05]  /*52a0*/  @P2 BRA `(.L_x_1179) ;  /* 0x0000000000082947 */ /* 0x002fea0003800000 */
[----:B------:R-:W1:Y:S02]  /*52b0*/  SYNCS.PHASECHK.TRANS64.TRYWAIT P2, [UR6+0x28450], R7 ;  /* 0x02845007ff0075a7 */ /* 0x000e640008040146 */
[----:B-1----:R-:W-:Y:S05]  /*52c0*/  @!P2 BRA `(.L_x_1182) ;  /* 0x0000013400d0a947 */ /* 0x002fea0003800000 */
.L_x_1179:
[----:B------:R-:W-:Y:S01]  /*52d0*/  UIADD3 UR6, UR41, 0x8000, URZ ;  /* 0x0000800029067890 */ /* 0x000fe2000fffe03f */
[----:B------:R-:W-:Y:S01]  /*52e0*/  WARPGROUP.ARRIVE ;  /* 0x00000000000079c5 */ /* 0x000fe20000000000 */
[----:B------:R-:W-:-:S05]  /*52f0*/  UMOV UR7, 0x80000020 ;  /* 0x8000002000077882 */ /* 0x000fca0000000000 */
[----:B------:R-:W2:Y:S01]  /*5300*/  S2R R9, SR_TID.X ;  /* 0x0000000000097919 */ /* 0x000ea20000002100 */
[----:B------:R-:W-:Y:S01]  /*5310*/  USHF.R.U32.HI UR6, URZ, 0x4, UR6 ;  /* 0x000000043f067899 */ /* 0x000fe20008011606 */
[----:B------:R-:W-:Y:S01]  /*5320*/  PLOP3.LUT P2, PT, PT, PT, UP0, 0x80, 0x0 ;  /* 0x000000000000781c */ /* 0x000fe20003f4f008 */
[----:B01----:R-:W-:Y:S01]  /*5330*/  IMAD.U32 R7, RZ, RZ, UR44 ;  /* 0x0000002cff077e24 */ /* 0x003fe2000f8e00ff */
[----:B------:R-:W-:Y:S01]  /*5340*/  PLOP3.LUT P3, PT, PT, PT, UP0, 0x80, 0x0 ;  /* 0x000000000000781c */ /* 0x000fe20003f6f008 */
[----:B------:R-:W-:Y:S01]  /*5350*/  ULOP3.LUT UR6, UR6, 0x3fff, URZ, 0xc0, !UPT ;  /* 0x00003fff06067892 */ /* 0x000fe2000f8ec03f */
[----:B------:R-:W-:Y:S02]  /*5360*/  VIADD R10, R16, UR42 ;  /* 0x0000002a100a7c36 */ /* 0x000fe40008000000 */
[----:B------:R-:W-:Y:S01]  /*5370*/  @!P1 LEA R7, R7, UR41, 0x3 ;  /* 0x0000002907079c11 */ /* 0x000fe2000f8e18ff */
[----:B------:R-:W-:Y:S01]  /*5380*/  ULOP3.LUT UR6, UR6, 0x10000, URZ, 0xfc, !UPT ;  /* 0x0001000006067892 */ /* 0x000fe2000f8efc3f */
[----:B------:R-:W-:-:S03]  /*5390*/  IMAD.U32 R12, RZ, RZ, UR38 ;  /* 0x00000026ff0c7e24 */ /* 0x000fc6000f8e00ff */
[----:B------:R-:W-:Y:S01]  /*53a0*/  ULEA UR6, UR37, UR6, 0xa ;  /* 0x0000000625067291 */ /* 0x000fe2000f8e503f */
[----:B------:R-:W-:-:S05]  /*53b0*/  @!P1 VIADD R7, R7, 0x28440 ;  /* 0x0002844007079836 */ /* 0x000fca0000000000 */
[----:B------:R-:W-:-:S03]  /*53c0*/  @!P1 PRMT R7, RZ, 0x654, R7 ;  /* 0x00000654ff079816 */ /* 0x000fc60000000007 */
[----:B------:R-:W-:Y:S01]  /*53d0*/  QGMMA.64x256x32.F32.E4M3.E4M3 R24, R188, gdesc[UR4], R24, gsb0 ;  /* 0x03e00004bc187df3 */ /* 0x000fe20008000818 */
[----:B------:R-:W-:Y:S01]  /*53e0*/  UIADD3 UR6, UR6, 0x2, URZ ;  /* 0x0000000206067890 */ /* 0x000fe2000fffe03f */
[----:B------:R-:W-:Y:S01]  /*53f0*/  UMOV UR7, 0x80000020 ;  /* 0x8000002000077882 */ /* 0x000fe20000000000 */
[----:B--2---:R-:W-:Y:S01]  /*5400*/  SHF.R.U32.HI R9, RZ, 0x7, R9 ;  /* 0x00000007ff097819 */ /* 0x004fe20000011609 */
[----:B------:R-:W-:Y:S02]  /*5410*/  WARPGROUP.DEPBAR.LE gsb0, 0x0 ;  /* 0x00008000000079c5 */ /* 0x000fe40000010000 */
[----:B------:R-:W-:-:S15]  /*5420*/  WARPGROUP.ARRIVE ;  /* 0x00000000000079c5 */ /* 0x000fde0000000000 */
[----:B------:R-:W-:-:S07]  /*5430*/  NOP ;  /* 0x0000000000007918 */ /* 0x000fce0000000000 */
[----:B------:R-:W-:Y:S01]  /*5440*/  QGMMA.64x256x32.F32.E4M3.E4M3 R24, R184, gdesc[UR4], R24, gsb0 ;  /* 0x03e00004b8187df3 */ /* 0x000fe20008000818 */
[----:B------:R-:W-:Y:S02]  /*5450*/  @UP0 ULDC UR6, c[0x0][0x44c] ;  /* 0x0001130000060ab9 */ /* 0x000fe40000000800 */
[----:B------:R-:W-:Y:S01]  /*5460*/  @P2 IMAD.HI.U32 R8, R10, UR6, RZ ;  /* 0x000000060a082c27 */ /* 0x000fe2000f8e00ff */
[----:B------:R-:W-:Y:S01]  /*5470*/  @UP0 ULDC UR6, c[0x0][0x450] ;  /* 0x0001140000060ab9 */ /* 0x000fe20000000800 */
[----:B------:R-:W-:-:S03]  /*5480*/  PLOP3.LUT P2, PT, PT, PT, UP1, 0x40, 0x0 ;  /* 0x000000000000781c */ /* 0x000fc60003f4e818 */
[----:B------:R-:W-:Y:S01]  /*5490*/  @P3 SHF.R.U32.HI R10, RZ, UR6, R8 ;  /* 0x00000006ff0a3c19 */ /* 0x000fe20008011608 */
[----:B------:R-:W-:Y:S01]  /*54a0*/  UMOV UR6, UR58 ;  /* 0x0000003a00067c82 */ /* 0x000fe20008000000 */
[----:B------:R-:W-:Y:S01]  /*54b0*/  IADD3 R8, -R9, 0xb, RZ ;  /* 0x0000000b09087810 */ /* 0x000fe20007ffe1ff */
[----:B------:R-:W-:Y:S02]  /*54c0*/  ULOP3.LUT UR7, URZ, UR6, URZ, 0x33, !UPT ;  /* 0x000000063f077292 */ /* 0x000fe4000f8e333f */
[----:B------:R-:W0:Y:S01]  /*54d0*/  SHFL.IDX PT, R15, R10, RZ, 0x1c1f ;  /* 0x001c1fff0a0f7589 */ /* 0x000e2200000e0000 */
[----:B------:R-:W-:Y:S02]  /*54e0*/  WARPGROUP.DEPBAR.LE gsb0, 0x0 ;  /* 0x00008000000079c5 */ /* 0x000fe40000010000 */
[----:B------:R1:W-:Y:S06]  /*54f0*/  BAR.ARV R8, 0x100 ;  /* 0x000400080000751d */ /* 0x0003ec0000002000 */
[----:B------:R2:W-:Y:S02]  /*5500*/  @!P1 SYNCS.ARRIVE.TRANS64.RED.A1T0 RZ, [R7+URZ], RZ ;  /* 0x000000ff07ff99a7 */ /* 0x0005e4000810043f */
[----:B--2---:R-:W-:-:S05]  /*5510*/  IMAD.SHL.U32 R7, R6, 0x40, RZ ;  /* 0x0000004006077824 */ /* 0x004fca00078e00ff */
[----:B------:R-:W-:-:S04]  /*5520*/  IADD3 R9, -R2, 0x1, -R7 ;  /* 0x0000000102097810 */ /* 0x000fc80007ffe907 */
[----:B------:R-:W-:-:S05]  /*5530*/  IADD3 R9, -R12, UR39, R9 ;  /* 0x000000270c097c10 */ /* 0x000fca000fffe109 */
[C---:B------:R-:W-:Y:S02]  /*5540*/  VIADD R11, R9.reuse, UR59 ;  /* 0x0000003b090b7c36 */ /* 0x040fe40008000000 */
[----:B------:R-:W-:Y:S02]  /*5550*/  VIADD R12, R9, UR7 ;  /* 0x00000007090c7c36 */ /* 0x000fe40008000000 */
[--C-:B0-----:R-:W-:Y:S02]  /*5560*/  IMAD.IADD R13, R11, 0x1, R15.reuse ;  /* 0x000000010b0d7824 */ /* 0x101fe400078e020f */
[----:B------:R-:W-:Y:S01]  /*5570*/  IMAD.IADD R14, R12, 0x1, R15 ;  /* 0x000000010c0e7824 */ /* 0x000fe200078e020f */
[----:B-1----:R-:W-:Y:S06]  /*5580*/  @P2 BRA `(.L_x_1183) ;  /* 0x00000000005c2947 */ /* 0x002fec0003800000 */
[----:B------:R-:W-:Y:S01]  /*5590*/  IMAD.U32 R8, RZ, RZ, UR38 ;  /* 0x00000026ff087e24 */ /* 0x000fe2000f8e00ff */
[----:B------:R-:W-:Y:S04]  /*55a0*/  BSSY B0, `(.L_x_1184) ;  /* 0x0000011000007945 */ /* 0x000fe80003800000 */
[----:B------:R-:W-:-:S04]  /*55b0*/  IADD3 R15, -R8, UR39, R15 ;  /* 0x00000027080f7c10 */ /* 0x000fc8000fffe10f */
        /* <DEDUP_REMOVED lines=10> */
.L_x_1185:
[----:B------:R-:W-:-:S05]  /*5660*/  IMAD.U32 R20, RZ, RZ, UR50 ;  /* 0x00000032ff147e24 */ /* 0x000fca000f8e00ff */
[----:B------:R-:W-:-:S13]  /*5670*/  ISETP.NE.AND P2, PT, R20, 0x1, PT ;  /* 0x000000011400780c */ /* 0x000fda0003f45270 */
[----:B------:R-:W0:Y:S02]  /*5680*/  @P2 LDC.64 R8, c[0x0][0x9e8] ;  /* 0x00027a00ff082b82 */ /* 0x000e240000000a00 */
[----:B0-----:R-:W-:-:S05]  /*5690*/  @P2 IMAD.HI.U32 R8, R15, R8, RZ ;  /* 0x000000080f082227 */ /* 0x001fca00078e00ff */
[----:B------:R-:W-:-:S07]  /*56a0*/  @P2 SHF.R.U32.HI R15, RZ, R9, R8 ;  /* 0x00000009ff0f2219 */ /* 0x000fce0000011608 */
.L_x_1186:
[----:B------:R-:W-:Y:S05]  /*56b0*/  BSYNC B0 ;  /* 0x0000000000007941 */ /* 0x000fea0003800000 */
.L_x_1184:
[----:B------:R-:W-:-:S04]  /*56c0*/  IMAD R15, R15, R20, -R7 ;  /* 0x000000140f0f7224 */ /* 0x000fc800078e0a07 */
[----:B------:R-:W-:-:S05]  /*56d0*/  IMAD.IADD R15, R15, 0x1, -R2 ;  /* 0x000000010f0f7824 */ /* 0x000fca00078e0a02 */
[----:B------:R-:W-:Y:S02]  /*56e0*/  VIMNMX R14, R14, R15, !PT ;  /* 0x0000000f0e0e7248 */ /* 0x000fe40007fe0100 */
[----:B------:R-:W-:-:S07]  /*56f0*/  VIADDMNMX R13, R15, R20, R13, PT ;  /* 0x000000140f0d7246 */ /* 0x000fce000380010d */
.L_x_1183:
[----:B------:R-:W-:Y:S01]  /*5700*/  ISETP.GT.AND P2, PT, R6, -0x1, PT ;  /* 0xffffffff0600780c */ /* 0x000fe20003f44270 */
[----:B------:R-:W0:Y:S03]  /*5710*/  SHFL.IDX PT, R10, R10, 0x1, 0x1c1f ;  /* 0x003c1f000a0a7f89 */ /* 0x000e2600000e0000 */
[C---:B------:R-:W-:Y:S02]  /*5720*/  ISETP.GT.AND P5, PT, R14.reuse, RZ, P2 ;  /* 0x000000ff0e00720c */ /* 0x040fe400017a4270 */
[C---:B------:R-:W-:Y:S02]  /*5730*/  ISETP.GT.AND P4, PT, R14.reuse, 0x1, P2 ;  /* 0x000000010e00780c */ /* 0x040fe40001784270 */
[----:B------:R-:W-:Y:S02]  /*5740*/  ISETP.LT.OR P5, PT, R13, 0x1, P5 ;  /* 0x000000010d00780c */ /* 0x000fe40002fa1670 */
[----:B------:R-:W-:-:S02]  /*5750*/  ISETP.GT.AND P6, PT, R14, 0x8, P2 ;  /* 0x000000080e00780c */ /* 0x000fc400017c4270 */
[----:B------:R-:W-:Y:S02]  /*5760*/  FSEL R152, R152, -INF , !P5 ;  /* 0xff80000098987808 */ /* 0x000fe40006800000 */
[C---:B------:R-:W-:Y:S02]  /*5770*/  ISETP.GT.AND P5, PT, R14.reuse, 0x10, P2 ;  /* 0x000000100e00780c */ /* 0x040fe400017a4270 */
[----:B------:R-:W-:Y:S02]  /*5780*/  ISETP.GT.AND P3, PT, R14, 0x9, P2 ;  /* 0x000000090e00780c */ /* 0x000fe40001764270 */
[C---:B------:R-:W-:Y:S02]  /*5790*/  ISETP.LT.OR P5, PT, R13.reuse, 0x11, P5 ;  /* 0x000000110d00780c */ /* 0x040fe40002fa1670 */
[----:B------:R-:W-:Y:S02]  /*57a0*/  ISETP.LT.OR P4, PT, R13, 0x2, P4 ;  /* 0x000000020d00780c */ /* 0x000fe40002781670 */
[----:B------:R-:W-:-:S02]  /*57b0*/  FSEL R160, R160, -INF , !P5 ;  /* 0xff800000a0a07808 */ /* 0x000fc40006800000 */
[----:B------:R-:W-:Y:S01]  /*57c0*/  ISETP.GT.AND P5, PT, R14, 0x20, P2 ;  /* 0x000000200e00780c */ /* 0x000fe200017a4270 */
[--C-:B0-----:R-:W-:Y:S01]  /*57d0*/  IMAD.IADD R11, R11, 0x1, R10.reuse ;  /* 0x000000010b0b7824 */ /* 0x101fe200078e020a */
[C---:B------:R-:W-:Y:S01]  /*57e0*/  ISETP.LT.OR P6, PT, R13.reuse, 0x9, P6 ;  /* 0x000000090d00780c */ /* 0x040fe200037c1670 */
[----:B------:R-:W-:Y:S01]  /*57f0*/  IMAD.IADD R12, R12, 0x1, R10 ;  /* 0x000000010c0c7824 */ /* 0x000fe200078e020a */
[C---:B------:R-:W-:Y:S02]  /*5800*/  ISETP.LT.OR P3, PT, R13.reuse, 0xa, P3 ;  /* 0x0000000a0d00780c */ /* 0x040fe40001f61670 */
[----:B------:R-:W-:Y:S02]  /*5810*/  ISETP.LT.OR P5, PT, R13, 0x21, P5 ;  /* 0x000000210d00780c */ /* 0x000fe40002fa1670 */
[----:B------:R-:W-:Y:S02]  /*5820*/  FSEL R153, R153, -INF , !P4 ;  /* 0xff80000099997808 */ /* 0x000fe40006000000 */
[----:B------:R-:W-:-:S02]  /*5830*/  FSEL R156, R156, -INF , !P6 ;  /* 0xff8000009c9c7808 */ /* 0x000fc40007000000 */
[----:B------:R-:W-:Y:S02]  /*5840*/  FSEL R157, R157, -INF , !P3 ;  /* 0xff8000009d9d7808 */ /* 0x000fe40005800000 */
[C---:B------:R-:W-:Y:S02]  /*5850*/  ISETP.GT.AND P4, PT, R14.reuse, 0x11, P2 ;  /* 0x000000110e00780c */ /* 0x040fe40001784270 */
[C---:B------:R-:W-:Y:S02]  /*5860*/  ISETP.GT.AND P6, PT, R14.reuse, 0x18, P2 ;  /* 0x000000180e00780c */ /* 0x040fe400017c4270 */
[----:B------:R-:W-:Y:S02]  /*5870*/  ISETP.GT.AND P3, PT, R14, 0x19, P2 ;  /* 0x000000190e00780c */ /* 0x000fe40001764270 */
[----:B------:R-:W-:Y:S02]  /*5880*/  FSEL R168, R168, -INF , !P5 ;  /* 0xff800000a8a87808 */ /* 0x000fe40006800000 */
[----:B------:R-:W-:-:S02]  /*5890*/  ISETP.GT.AND P5, PT, R14, 0x30, P2 ;  /* 0x000000300e00780c */ /* 0x000fc400017a4270 */
[C---:B------:R-:W-:Y:S02]  /*58a0*/  ISETP.LT.OR P4, PT, R13.reuse, 0x12, P4 ;  /* 0x000000120d00780c */ /* 0x040fe40002781670 */
[C---:B------:R-:W-:Y:S02]  /*58b0*/  ISETP.LT.OR P6, PT, R13.reuse, 0x19, P6 ;  /* 0x000000190d00780c */ /* 0x040fe400037c1670 */
        /* <DEDUP_REMOVED lines=9> */
[----:B------:R-:W-:-:S02]  /*5950*/  PLOP3.LUT P5, PT, PT, PT, UP1, 0x40, 0x0 ;  /* 0x000000000000781c */ /* 0x000fc40003fae818 */
        /* <DEDUP_REMOVED lines=14> */
[----:B------:R-:W-:Y:S01]  /*5a40*/  FSEL R181, R181, -INF , !P3 ;  /* 0xff800000b5b57808 */ /* 0x000fe20005800000 */
[----:B------:R-:W-:Y:S06]  /*5a50*/  @P5 BRA `(.L_x_1187) ;  /* 0x00000000005c5947 */ /* 0x000fec0003800000 */
        /* <DEDUP_REMOVED lines=13> */
.L_x_1189:
[----:B------:R-:W-:-:S05]  /*5b30*/  IMAD.U32 R13, RZ, RZ, UR50 ;  /* 0x00000032ff0d7e24 */ /* 0x000fca000f8e00ff */
[----:B------:R-:W-:-:S13]  /*5b40*/  ISETP.NE.AND P3, PT, R13, 0x1, PT ;  /* 0x000000010d00780c */ /* 0x000fda0003f65270 */
[----:B------:R-:W0:Y:S02]  /*5b50*/  @P3 LDC.64 R8, c[0x0][0x9e8] ;  /* 0x00027a00ff083b82 */ /* 0x000e240000000a00 */
[----:B0-----:R-:W-:-:S05]  /*5b60*/  @P3 IMAD.HI.U32 R8, R10, R8, RZ ;  /* 0x000000080a083227 */ /* 0x001fca00078e00ff */
[----:B------:R-:W-:-:S07]  /*5b70*/  @P3 SHF.R.U32.HI R10, RZ, R9, R8 ;  /* 0x00000009ff0a3219 */ /* 0x000fce0000011608 */
.L_x_1190:
[----:B------:R-:W-:Y:S05]  /*5b80*/  BSYNC B0 ;  /* 0x0000000000007941 */ /* 0x000fea0003800000 */
.L_x_1188:
[----:B------:R-:W-:-:S04]  /*5b90*/  IMAD R7, R10, R13, -R7 ;  /* 0x0000000d0a077224 */ /* 0x000fc800078e0a07 */
[----:B------:R-:W-:-:S05]  /*5ba0*/  IMAD.IADD R8, R7, 0x1, -R2 ;  /* 0x0000000107087824 */ /* 0x000fca00078e0a02 */
[----:B------:R-:W-:Y:S02]  /*5bb0*/  VIADDMNMX R11, R8, R13, R11, PT ;  /* 0x0000000d080b7246 */ /* 0x000fe4000380010b */
[----:B------:R-:W-:-:S07]  /*5bc0*/  VIMNMX R12, R12, R8, !PT ;  /* 0x000000080c0c7248 */ /* 0x000fce0007fe0100 */
.L_x_1187:
[----:B------:R-:W-:Y:S02]  /*5bd0*/  FMNMX.FTZ R8, R152, R4, !PT ;  /* 0x0000000498087209 */ /* 0x000fe40007810000 */
        /* <DEDUP_REMOVED lines=16> */
[----:B------:R-:W-:-:S02]  /*5ce0*/  ISETP.GT.AND P5, PT, R12, 0x1, P2 ;  /* 0x000000010c00780c */ /* 0x000fc400017a4270 */
[----:B------:R-:W-:Y:S02]  /*5cf0*/  FMNMX.FTZ R7, R169, R8, !PT ;  /* 0x00000008a9077209 */ /* 0x000fe40007810000 */
[----:B------:R-:W-:Y:S02]  /*5d00*/  FSEL R170, R170, -INF , !P4 ;  /* 0xff800000aaaa7808 */ /* 0x000fe40006000000 */
[----:B------:R-:W-:Y:S02]  /*5d10*/  FMNMX.FTZ R8, R172, R7, !PT ;  /* 0x00000007ac087209 */ /* 0x000fe40007810000 */
[----:B------:R-:W-:Y:S02]  /*5d20*/  ISETP.GT.AND P4, PT, R12, RZ, P2 ;  /* 0x000000ff0c00720c */ /* 0x000fe40001784270 */
        /* <DEDUP_REMOVED lines=9> */
[----:B------:R-:W-:Y:S02]  /*5dc0*/  ISETP.GT.AND P5, PT, R12, 0x10, P2 ;  /* 0x000000100c00780c */ /* 0x000fe400017a4270 */
[----:B------:R-:W-:Y:S01]  /*5dd0*/  FSEL R154, R154, -INF , !P4 ;  /* 0xff8000009a9a7808 */ /* 0x000fe20006000000 */
        /* <DEDUP_REMOVED lines=10> */
[----:B------:R-:W-:Y:S02]  /*5e80*/  FSEL R167, R167, -INF , !P5 ;  /* 0xff800000a7a77808 */ /* 0x000fe40006800000 */
[C---:B------:R-:W-:Y:S02]  /*5e90*/  ISETP.GT.AND P3, PT, R12.reuse, 0x21, P2 ;  /* 0x000000210c00780c */ /* 0x040fe40001764270 */
[----:B------:R-:W-:Y:S02]  /*5ea0*/  ISETP.GT.AND P5, PT, R12, 0x28, P2 ;  /* 0x000000280c00780c */ /* 0x000fe400017a4270 */
[----:B0-----:R-:W-:Y:S01]  /*5eb0*/  FMNMX.FTZ R9, R8, R7, !PT ;  /* 0x0000000708097209 */ /* 0x001fe20007810000 */
[----:B------:R-:W-:Y:S01]  /*5ec0*/  IMAD.U32 R8, RZ, RZ, UR40 ;  /* 0x00000028ff087e24 */ /* 0x000fe2000f8e00ff */
[C---:B------:R-:W-:Y:S02]  /*5ed0*/  ISETP.LT.OR P3, PT, R11.reuse, 0x22, P3 ;  /* 0x000000220b00780c */ /* 0x040fe40001f61670 */
[----:B------:R-:W-:Y:S01]  /*5ee0*/  ISETP.LT.OR P5, PT, R11, 0x29, P5 ;  /* 0x000000290b00780c */ /* 0x000fe20002fa1670 */
[----:B------:R-:W0:Y:S01]  /*5ef0*/  SHFL.BFLY PT, R10, R9, 0x1, 0x1f ;  /* 0x0c201f00090a7f89 */ /* 0x000e2200000e0000 */
[----:B------:R-:W-:-:S02]  /*5f00*/  FSEL R171, R171, -INF , !P3 ;  /* 0xff800000abab7808 */ /* 0x000fc40005800000 */
[----:B------:R-:W-:Y:S02]  /*5f10*/  FSEL R174, R174, -INF , !P5 ;  /* 0xff800000aeae7808 */ /* 0x000fe40006800000 */
[C---:B------:R-:W-:Y:S02]  /*5f20*/  ISETP.GT.AND P3, PT, R12.reuse, 0x29, P2 ;  /* 0x000000290c00780c */ /* 0x040fe40001764270 */
[C---:B------:R-:W-:Y:S02]  /*5f30*/  ISETP.GT.AND P5, PT, R12.reuse, 0x30, P2 ;  /* 0x000000300c00780c */ /* 0x040fe400017a4270 */
[----:B------:R-:W-:Y:S02]  /*5f40*/  ISETP.GT.AND P4, PT, R12, 0x38, P2 ;  /* 0x000000380c00780c */ /* 0x000fe40001784270 */
[C---:B------:R-:W-:Y:S02]  /*5f50*/  ISETP.LT.OR P3, PT, R11.reuse, 0x2a, P3 ;  /* 0x0000002a0b00780c */ /* 0x040fe40001f61670 */
[----:B------:R-:W-:-:S02]  /*5f60*/  ISETP.LT.OR P5, PT, R11, 0x31, P5 ;  /* 0x000000310b00780c */ /* 0x000fc40002fa1670 */
[----:B------:R-:W-:Y:S02]  /*5f70*/  ISETP.LT.OR P4, PT, R11, 0x39, P4 ;  /* 0x000000390b00780c */ /* 0x000fe40002781670 */
[----:B------:R-:W-:Y:S02]  /*5f80*/  FSEL R175, R175, -INF , !P3 ;  /* 0xff800000afaf7808 */ /* 0x000fe40005800000 */
[----:B------:R-:W-:Y:S02]  /*5f90*/  FSEL R178, R178, -INF , !P5 ;  /* 0xff800000b2b27808 */ /* 0x000fe40006800000 */
[----:B------:R-:W-:Y:S02]  /*5fa0*/  FSEL R182, R182, -INF , !P4 ;  /* 0xff800000b6b67808 */ /* 0x000fe40006000000 */
[----:B0-----:R-:W-:Y:S02]  /*5fb0*/  FMNMX.FTZ R7, R9, R10, !PT ;  /* 0x0000000a09077209 */ /* 0x001fe40007810000 */
[----:B------:R-:W-:-:S02]  /*5fc0*/  FMNMX.FTZ R10, R154, R5, !PT ;  /* 0x000000059a0a7209 */ /* 0x000fc40007810000 */
[C---:B------:R-:W-:Y:S01]  /*5fd0*/  FSETP.NEU.FTZ.AND P6, PT, R7.reuse, -INF , PT ;  /* 0xff8000000700780b */ /* 0x040fe20003fdd000 */
[----:B------:R-:W-:-:S01]  /*5fe0*/  FFMA.FTZ R8, R7, R8, -8 ;  /* 0xc100000007087423 */ /* 0x000fc20000010008 */
[----:B------:R-:W-:Y:S02]  /*5ff0*/  FMNMX.FTZ R9, R155, R10, !PT ;  /* 0x0000000a9b097209 */ /* 0x000fe40007810000 */
[----:B------:R-:W-:Y:S02]  /*6000*/  FSEL R13, R7, RZ, P6 ;  /* 0x000000ff070d7208 */ /* 0x000fe40003000000 */
[----:B------:R-:W-:Y:S02]  /*6010*/  FMNMX.FTZ R10, R158, R9, !PT ;  /* 0x000000099e0a7209 */ /* 0x000fe40007810000 */
[----:B------:R-:W-:Y:S01]  /*6020*/  FSEL R8, R8, RZ, P6 ;  /* 0x000000ff08087208 */ /* 0x000fe20003000000 */
[----:B------:R-:W-:Y:S01]  /*6030*/  FADD.FTZ R4, -R13, R4 ;  /* 0x000000040d047221 */ /* 0x000fe20000010100 */
[----:B------:R-:W-:-:S02]  /*6040*/  FMNMX.FTZ R9, R159, R10, !PT ;  /* 0x0000000a9f097209 */ /* 0x000fc40007810000 */
[----:B------:R-:W-:Y:S01]  /*6050*/  ISETP.GT.AND P6, PT, R12, 0x31, P2 ;  /* 0x000000310c00780c */ /* 0x000fe200017c4270 */
[----:B------:R-:W-:-:S01]  /*6060*/  FFMA.FTZ R160, R160, UR40, -R8 ;  /* 0x00000028a0a07c23 */ /* 0x000fc20008010808 */
[----:B------:R-:W-:Y:S01]  /*6070*/  FMNMX.FTZ R10, R162, R9, !PT ;  /* 0x00000009a20a7209 */ /* 0x000fe20007810000 */
[----:B------:R-:W-:-:S01]  /*6080*/  FFMA.FTZ R152, R152, UR40, -R8 ;  /* 0x0000002898987c23 */ /* 0x000fc20008010808 */
[----:B------:R-:W-:Y:S01]  /*6090*/  ISETP.GT.AND P2, PT, R12, 0x39, P2 ;  /* 0x000000390c00780c */ /* 0x000fe20001744270 */
[----:B------:R-:W-:-:S01]  /*60a0*/  FFMA.FTZ R156, R156, UR40, -R8 ;  /* 0x000000289c9c7c23 */ /* 0x000fc20008010808 */
[----:B------:R-:W-:Y:S01]  /*60b0*/  FMNMX.FTZ R9, R163, R10, !PT ;  /* 0x0000000aa3097209 */ /* 0x000fe20007810000 */
[----:B------:R-:W-:-:S01]  /*60c0*/  FFMA.FTZ R20, R161, UR40, -R8 ;  /* 0x00000028a1147c23 */ /* 0x000fc20008010808 */
[----:B------:R-:W-:Y:S01]  /*60d0*/  ISETP.LT.OR P6, PT, R11, 0x32, P6 ;  /* 0x000000320b00780c */ /* 0x000fe200037c1670 */
[----:B------:R-:W-:-:S01]  /*60e0*/  FFMA.FTZ R21, R164, UR40, -R8 ;  /* 0x00000028a4157c23 */ /* 0x000fc20008010808 */
[----:B------:R-:W-:Y:S01]  /*60f0*/  FMNMX.FTZ R10, R166, R9, !PT ;  /* 0x00000009a60a7209 */ /* 0x000fe20007810000 */
[----:B------:R-:W-:-:S01]  /*6100*/  FFMA.FTZ R172, R172, UR40, -R8 ;  /* 0x00000028acac7c23 */ /* 0x000fc20008010808 */
[----:B------:R-:W-:Y:S01]  /*6110*/  ISETP.LT.OR P2, PT, R11, 0x3a, P2 ;  /* 0x0000003a0b00780c */ /* 0x000fe20001741670 */
[----:B------:R0:W-:Y:S01]  /*6120*/  MUFU.EX2 R9, R152 ;  /* 0x0000009800097308 */ /* 0x0001e20000000800 */
[----:B------:R-:W-:Y:S01]  /*6130*/  FMNMX.FTZ R11, R167, R10, !PT ;  /* 0x0000000aa70b7209 */ /* 0x000fe20007810000 */
[--C-:B------:R-:W-:Y:S01]  /*6140*/  FFMA.FTZ R10, R153, UR40, -R8.reuse ;  /* 0x00000028990a7c23 */ /* 0x100fe20008010808 */
[----:B------:R-:W-:Y:S01]  /*6150*/  FSEL R179, R179, -INF , !P6 ;  /* 0xff800000b3b37808 */ /* 0x000fe20007000000 */
[--C-:B------:R-:W-:Y:S01]  /*6160*/  FFMA.FTZ R153, R168, UR40, -R8.reuse ;  /* 0x00000028a8997c23 */ /* 0x100fe20008010808 */
[----:B------:R-:W-:Y:S01]  /*6170*/  FMNMX.FTZ R12, R170, R11, !PT ;  /* 0x0000000baa0c7209 */ /* 0x000fe20007810000 */
[--C-:B------:R-:W-:Y:S01]  /*6180*/  FFMA.FTZ R161, R176, UR40, -R8.reuse ;  /* 0x00000028b0a17c23 */ /* 0x100fe20008010808 */
[----:B------:R-:W-:Y:S01]  /*6190*/  FSEL R183, R183, -INF , !P2 ;  /* 0xff800000b7b77808 */ /* 0x000fe20005000000 */
[--C-:B------:R-:W-:Y:S01]  /*61a0*/  FFMA.FTZ R164, R177, UR40, -R8.reuse ;  /* 0x00000028b1a47c23 */ /* 0x100fe20008010808 */
[----:B------:R-:W-:Y:S01]  /*61b0*/  FMNMX.FTZ R11, R171, R12, !PT ;  /* 0x0000000cab0b7209 */ /* 0x000fe20007810000 */
[--C-:B0-----:R-:W-:Y:S01]  /*61c0*/  FFMA.FTZ R152, R165, UR40, -R8.reuse ;  /* 0x00000028a5987c23 */ /* 0x101fe20008010808 */
[----:B------:R-:W-:-:S01]  /*61d0*/  FFMA.FTZ R165, R180, UR40, -R8 ;  /* 0x00000028b4a57c23 */ /* 0x000fc20008010808 */
[--C-:B------:R-:W-:Y:S01]  /*61e0*/  FFMA.FTZ R181, R181, UR40, -R8.reuse ;  /* 0x00000028b5b57c23 */ /* 0x100fe20008010808 */
[----:B------:R-:W-:Y:S01]  /*61f0*/  FMNMX.FTZ R12, R174, R11, !PT ;  /* 0x0000000bae0c7209 */ /* 0x000fe20007810000 */
[----:B------:R-:W-:Y:S01]  /*6200*/  FMUL.FTZ R4, R4, UR40 ;  /* 0x0000002804047c20 */ /* 0x000fe20008410000 */
[----:B------:R0:W-:Y:S02]  /*6210*/  MUFU.EX2 R11, R156 ;  /* 0x0000009c000b7308 */ /* 0x0001e40000000800 */
[----:B------:R-:W-:Y:S01]  /*6220*/  FMNMX.FTZ R13, R175, R12, !PT ;  /* 0x0000000caf0d7209 */ /* 0x000fe20007810000 */
[--C-:B------:R-:W-:Y:S01]  /*6230*/  FFMA.FTZ R12, R157, UR40, -R8.reuse ;  /* 0x000000289d0c7c23 */ /* 0x100fe20008010808 */
[----:B------:R-:W-:-:S02]  /*6240*/  FFMA.FTZ R157, R173, UR40, -R8 ;  /* 0x00000028ad9d7c23 */ /* 0x000fc40008010808 */
[----:B------:R-:W-:Y:S02]  /*6250*/  FMNMX.FTZ R14, R178, R13, !PT ;  /* 0x0000000db20e7209 */ /* 0x000fe40007810000 */
[----:B------:R-:W1:Y:S01]  /*6260*/  MUFU.EX2 R4, R4 ;  /* 0x0000000400047308 */ /* 0x000e620000000800 */
[----:B0-----:R-:W-:-:S01]  /*6270*/  FFMA.FTZ R156, R169, UR40, -R8 ;  /* 0x00000028a99c7c23 */ /* 0x001fc20008010808 */
[----:B------:R-:W-:-:S04]  /*6280*/  FMNMX.FTZ R13, R179, R14, !PT ;  /* 0x0000000eb30d7209 */ /* 0x000fc80007810000 */
[----:B------:R-:W-:Y:S02]  /*6290*/  FMNMX.FTZ R14, R182, R13, !PT ;  /* 0x0000000db60e7209 */ /* 0x000fe40007810000 */
[----:B------:R0:W-:Y:S02]  /*62a0*/  MUFU.EX2 R13, R160 ;  /* 0x000000a0000d7308 */ /* 0x0001e40000000800 */
[----:B------:R-:W-:-:S05]  /*62b0*/  FMNMX.FTZ R14, R183, R14, !PT ;  /* 0x0000000eb70e7209 */ /* 0x000fca0007810000 */
[----:B------:R-:W2:Y:S01]  /*62c0*/  SHFL.BFLY PT, R15, R14, 0x2, 0x1f ;  /* 0x0c401f000e0f7f89 */ /* 0x000ea200000e0000 */
[----:B------:R-:W3:Y:S08]  /*62d0*/  MUFU.EX2 R10, R10 ;  /* 0x0000000a000a7308 */ /* 0x000ef00000000800 */
[----:B------:R-:W4:Y:S08]  /*62e0*/  MUFU.EX2 R12, R12 ;  /* 0x0000000c000c7308 */ /* 0x000f300000000800 */
[----:B------:R-:W5:Y:S01]  /*62f0*/  MUFU.EX2 R20, R20 ;  /* 0x0000001400147308 */ /* 0x000f620000000800 */
[----:B--2---:R-:W-:-:S07]  /*6300*/  FMNMX.FTZ R15, R14, R15, !PT ;  /* 0x0000000f0e0f7209 */ /* 0x004fce0007810000 */
[----:B------:R-:W-:Y:S01]  /*6310*/  MUFU.EX2 R21, R21 ;  /* 0x0000001500157308 */ /* 0x000fe20000000800 */
[----:B0-----:R-:W0:Y:S07]  /*6320*/  SHFL.BFLY PT, R160, R15, 0x1, 0x1f ;  /* 0x0c201f000fa07f89 */ /* 0x001e2e00000e0000 */
[----:B------:R-:W-:Y:S08]  /*6330*/  MUFU.EX2 R152, R152 ;  /* 0x0000009800987308 */ /* 0x000ff00000000800 */
[----:B------:R-:W-:Y:S08]  /*6340*/  MUFU.EX2 R153, R153 ;  /* 0x0000009900997308 */ /* 0x000ff00000000800 */
[----:B------:R-:W-:Y:S01]  /*6350*/  MUFU.EX2 R156, R156 ;  /* 0x0000009c009c7308 */ /* 0x000fe20000000800 */
[----:B0-----:R-:W-:Y:S01]  /*6360*/  FMNMX.FTZ R8, R15, R160, !PT ;  /* 0x000000a00f087209 */ /* 0x001fe20007810000 */
[----:B------:R-:W-:-:S03]  /*6370*/  IMAD.U32 R15, RZ, RZ, UR40 ;  /* 0x00000028ff0f7e24 */ /* 0x000fc6000f8e00ff */
[C---:B------:R-:W-:Y:S01]  /*6380*/  FSETP.NEU.FTZ.AND P2, PT, R8.reuse, -INF , PT ;  /* 0xff8000000800780b */ /* 0x040fe20003f5d000 */
[----:B------:R-:W-:-:S02]  /*6390*/  FFMA.FTZ R15, R8, R15, -8 ;  /* 0xc1000000080f7423 */ /* 0x000fc4000001000f */
[----:B------:R-:W-:Y:S01]  /*63a0*/  MUFU.EX2 R14, R172 ;  /* 0x000000ac000e7308 */ /* 0x000fe20000000800 */
[----:B------:R-:W-:Y:S02]  /*63b0*/  FSEL R168, R8, RZ, P2 ;  /* 0x000000ff08a87208 */ /* 0x000fe40001000000 */
[----:B------:R-:W-:-:S03]  /*63c0*/  FSEL R15, R15, RZ, P2 ;  /* 0x000000ff0f0f7208 */ /* 0x000fc60001000000 */
[----:B------:R-:W-:Y:S02]  /*63d0*/  FADD.FTZ R168, -R168, R5 ;  /* 0x00000005a8a87221 */ /* 0x000fe40000010100 */
[----:B------:R-:W-:Y:S01]  /*63e0*/  MUFU.EX2 R157, R157 ;  /* 0x0000009d009d7308 */ /* 0x000fe20000000800 */
[----:B------:R-:W-:-:S01]  /*63f0*/  FFMA.FTZ R5, R167, UR40, -R15 ;  /* 0x00000028a7057c23 */ /* 0x000fc2000801080f */
[--C-:B------:R-:W-:Y:S01]  /*6400*/  FFMA.FTZ R154, R154, UR40, -R15.reuse ;  /* 0x000000289a9a7c23 */ /* 0x100fe2000801080f */
[----:B------:R-:W-:Y:S01]  /*6410*/  FMUL.FTZ R167, R168, UR40 ;  /* 0x00000028a8a77c20 */ /* 0x000fe20008410000 */
[--C-:B------:R-:W-:Y:S01]  /*6420*/  FFMA.FTZ R155, R155, UR40, -R15.reuse ;  /* 0x000000289b9b7c23 */ /* 0x100fe2000801080f */
[----:B------:R-:W-:-:S01]  /*6430*/  FFMA.FTZ R158, R158, UR40, -R15 ;  /* 0x000000289e9e7c23 */ /* 0x000fc2000801080f */
[--C-:B------:R-:W-:Y:S01]  /*6440*/  FFMA.FTZ R159, R159, UR40, -R15.reuse ;  /* 0x000000289f9f7c23 */ /* 0x100fe2000801080f */
[----:B------:R-:W-:-:S01]  /*6450*/  FFMA.FTZ R162, R162, UR40, -R15 ;  /* 0x00000028a2a27c23 */ /* 0x000fc2000801080f */
[----:B------:R-:W-:Y:S01]  /*6460*/  MUFU.EX2 R154, R154 ;  /* 0x0000009a009a7308 */ /* 0x000fe20000000800 */
[----:B------:R-:W-:-:S01]  /*6470*/  FFMA.FTZ R163, R163, UR40, -R15 ;  /* 0x00000028a3a37c23 */ /* 0x000fc2000801080f */
[----:B------:R-:W-:Y:S01]  /*6480*/  FFMA.FTZ R169, R171, UR40, -R15 ;  /* 0x00000028aba97c23 */ /* 0x000fe2000801080f */
[----:B-1----:R-:W-:-:S01]  /*6490*/  FFMA.FTZ R171, R4, R0, R9 ;  /* 0x0000000004ab7223 */ /* 0x002fc20000010009 */
[--C-:B------:R-:W-:Y:S01]  /*64a0*/  FFMA.FTZ R166, R166, UR40, -R15.reuse ;  /* 0x00000028a6a67c23 */ /* 0x100fe2000801080f */
[----:B------:R-:W-:-:S01]  /*64b0*/  FFMA.FTZ R168, R170, UR40, -R15 ;  /* 0x00000028aaa87c23 */ /* 0x000fc2000801080f */
[----:B------:R-:W-:Y:S01]  /*64c0*/  FFMA.FTZ R174, R174, UR40, -R15 ;  /* 0x00000028aeae7c23 */ /* 0x000fe2000801080f */
[----:B---3--:R-:W-:-:S01]  /*64d0*/  FADD.FTZ R170, R10, R171 ;  /* 0x000000ab0aaa7221 */ /* 0x008fc20000010000 */
[----:B------:R-:W0:Y:S01]  /*64e0*/  MUFU.EX2 R167, R167 ;  /* 0x000000a700a77308 */ /* 0x000e220000000800 */
[----:B------:R-:W-:-:S01]  /*64f0*/  FFMA.FTZ R175, R175, UR40, -R15 ;  /* 0x00000028afaf7c23 */ /* 0x000fc2000801080f */
[----:B------:R-:W-:Y:S01]  /*6500*/  FFMA.FTZ R178, R178, UR40, -R15 ;  /* 0x00000028b2b27c23 */ /* 0x000fe2000801080f */
[----:B------:R-:W-:-:S01]  /*6510*/  FADD.FTZ R171, R11, R170 ;  /* 0x000000aa0bab7221 */ /* 0x000fc20000010000 */
[--C-:B------:R-:W-:Y:S01]  /*6520*/  FFMA.FTZ R179, R179, UR40, -R15.reuse ;  /* 0x00000028b3b37c23 */ /* 0x100fe2000801080f */
[----:B------:R-:W-:-:S01]  /*6530*/  FFMA.FTZ R182, R182, UR40, -R15 ;  /* 0x00000028b6b67c23 */ /* 0x000fc2000801080f */
[----:B------:R-:W-:Y:S01]  /*6540*/  FFMA.FTZ R15, R183, UR40, -R15 ;  /* 0x00000028b70f7c23 */ /* 0x000fe2000801080f */
[----:B----4-:R-:W-:-:S01]  /*6550*/  FADD.FTZ R170, R12, R171 ;  /* 0x000000ab0caa7221 */ /* 0x010fc20000010000 */
[----:B------:R-:W1:Y:S03]  /*6560*/  MUFU.EX2 R155, R155 ;  /* 0x0000009b009b7308 */ /* 0x000e660000000800 */
[----:B------:R-:W-:-:S04]  /*6570*/  FADD.FTZ R171, R13, R170 ;  /* 0x000000aa0dab7221 */ /* 0x000fc80000010000 */
[----:B-----5:R-:W-:Y:S01]  /*6580*/  FADD.FTZ R170, R20, R171 ;  /* 0x000000ab14aa7221 */ /* 0x020fe20000010000 */
[----:B------:R-:W2:Y:S01]  /*6590*/  MUFU.EX2 R158, R158 ;  /* 0x0000009e009e7308 */ /* 0x000ea20000000800 */
[----:B0-----:R-:W-:-:S02]  /*65a0*/  FFMA.FTZ R0, R167, R3, R154 ;  /* 0x00000003a7007223 */ /* 0x001fc4000001009a */
[----:B------:R-:W-:-:S04]  /*65b0*/  FADD.FTZ R171, R21, R170 ;  /* 0x000000aa15ab7221 */ /* 0x000fc80000010000 */
[----:B------:R-:W-:Y:S01]  /*65c0*/  FADD.FTZ R170, R152, R171 ;  /* 0x000000ab98aa7221 */ /* 0x000fe20000010000 */
[----:B------:R-:W0:Y:S01]  /*65d0*/  MUFU.EX2 R159, R159 ;  /* 0x0000009f009f7308 */ /* 0x000e220000000800 */
[----:B-1----:R-:W-:-:S02]  /*65e0*/  FADD.FTZ R3, R155, R0 ;  /* 0x000000009b037221 */ /* 0x002fc40000010000 */
[----:B------:R-:W-:-:S04]  /*65f0*/  FADD.FTZ R171, R153, R170 ;  /* 0x000000aa99ab7221 */ /* 0x000fc80000010000 */
[----:B------:R-:W-:Y:S01]  /*6600*/  FADD.FTZ R171, R156, R171 ;  /* 0x000000ab9cab7221 */ /* 0x000fe20000010000 */
        /* <DEDUP_REMOVED lines=16> */
[----:B------:R-:W-:-:S04]  /*6710*/  FADD.FTZ R0, R14, R171 ;  /* 0x000000ab0e007221 */ /* 0x000fc80000010000 */
[----:B------:R-:W-:Y:S02]  /*6720*/  FADD.FTZ R0, R157, R0 ;  /* 0x000000009d007221 */ /* 0x000fe40000010000 */
        /* <DEDUP_REMOVED lines=16> */
[----:B0-----:R-:W-:-:S03]  /*6830*/  FADD.FTZ R0, R160, R171 ;  /* 0x000000aba0007221 */ /* 0x001fc60000010000 */
[----:B-1----:R-:W-:Y:S01]  /*6840*/  FADD.FTZ R3, R15, R170 ;  /* 0x000000aa0f037221 */ /* 0x002fe20000010000 */
[----:B------:R-:W-:Y:S06]  /*6850*/  @!P0 BRA `(.L_x_1191) ;  /* 0x0000000000048947 */ /* 0x000fec0003800000 */
[----:B------:R-:W-:Y:S01]  /*6860*/  BPT.TRAP 0x1 ;  /* 0x000000040000795c */ /* 0x000fe20000300000 */
.L_x_1191:
[----:B------:R-:W-:Y:S01]  /*6870*/  ULEA UR7, UR37, UR41, 0x3 ;  /* 0x0000002925077291 */ /* 0x000fe2000f8e183f */
[----:B------:R-:W-:Y:S01]  /*6880*/  ISETP.GT.AND P2, PT, R6, UR46, PT ;  /* 0x0000002e06007c0c */ /* 0x000fe2000bf44270 */
        /* <DEDUP_REMOVED lines=15> */
[----:B------:R-:W-:Y:S01]  /*6980*/  F2FP.SATFINITE.E4M3.F32.PACK_AB_MERGE_C R15, R15, R182, RZ ;  /* 0x000000b60f0f723e */ /* 0x000fe200048070ff */
[----:B------:R-:W-:Y:S01]  /*6990*/  SYNCS.ARRIVE.TRANS64.RED.A1T0 RZ, [UR7], RZ ;  /* 0x000000ffffff79a7 */ /* 0x000fe20008100407 */
        /* <DEDUP_REMOVED lines=62> */
[----:B------:R-:W-:Y:S01]  /*6d80*/  VIADD R6, R6, 0xffffffff ;  /* 0xffffffff06067836 */ /* 0x000fe20000000000 */
[----:B------:R-:W-:Y:S01]  /*6d90*/  F2FP.SATFINITE.E4M3.F32.PACK_AB_MERGE_C R189, R155, R154, R189 ;  /* 0x0000009a9bbd723e */ /* 0x000fe200048070bd */
[----:B------:R-:W-:Y:S01]  /*6da0*/  FMUL.FTZ R26, R26, R167 ;  /* 0x000000a71a1a7220 */ /* 0x000fe20000410000 */
[----:B------:R-:W-:Y:S01]  /*6db0*/  F2FP.SATFINITE.E4M3.F32.PACK_AB_MERGE_C R190, R20, R13, R190 ;  /* 0x0000000d14be723e */ /* 0x000fe200048070be */
        /* <DEDUP_REMOVED lines=72> */
[----:B------:R-:W-:Y:S01]  /*7240*/  IMAD.MOV.U32 R4, RZ, RZ, R7 ;  /* 0x000000ffff047224 */ /* 0x000fe200078e0007 */
[----:B------:R-:W-:-:S06]  /*7250*/  UMOV UR36, UR45 ;  /* 0x0000002d00247c82 */ /* 0x000fcc0008000000 */
.L_x_1174:
[----:B------:R-:W-:Y:S01]  /*7260*/  ULDC UR7, c[0x0][0x448] ;  /* 0x0001120000077ab9 */ /* 0x000fe20000000800 */
[----:B------:R-:W-:Y:S01]  /*7270*/  ULDC UR14, c[0x0][0x9e4] ;  /* 0x00027900000e7ab9 */ /* 0x000fe20000000800 */
[----:B------:R-:W-:Y:S02]  /*7280*/  UISETP.NE.AND UP0, UPT, UR7, 0x1, UPT ;  /* 0x000000010700788c */ /* 0x000fe4000bf05270 */
[----:B------:R-:W-:Y:S02]  /*7290*/  UISETP.GE.AND UP1, UPT, UR14, 0x1, UPT ;  /* 0x000000010e00788c */ /* 0x000fe4000bf26270 */
[----:B------:R-:W-:Y:S02]  /*72a0*/  UIADD3 UR7, UR42, 0x7f, URZ ;  /* 0x0000007f2a077890 */ /* 0x000fe4000fffe03f */
[----:B------:R-:W-:Y:S02]  /*72b0*/  UIADD3 UR15, UR39, 0x1, -UR38 ;  /* 0x00000001270f7890 */ /* 0x000fe4000fffe826 */
[----:B------:R-:W-:-:S03]  /*72c0*/  PLOP3.LUT P5, PT, PT, PT, UP1, 0x80, 0x0 ;  /* 0x000000000000781c */ /* 0x000fc60003faf018 */
[----:B------:R-:W-:Y:S01]  /*72d0*/  @UP0 ULDC UR10, c[0x0][0x44c] ;  /* 0x00011300000a0ab9 */ /* 0x000fe20000000800 */
[----:B------:R-:W-:Y:S01]  /*72e0*/  @UP0 ULDC UR18, c[0x0][0x450] ;  /* 0x0001140000120ab9 */ /* 0x000fe20000000800 */
[----:B------:R-:W-:-:S04]  /*72f0*/  UIMAD.WIDE.U32 UR10, UR7, UR10, URZ ;  /* 0x0000000a070a72a5 */ /* 0x000fc8000f8e003f */
[----:B------:R-:W-:-:S04]  /*7300*/  @UP0 USHF.R.U32.HI UR7, URZ, UR18, UR11 ;  /* 0x000000123f070299 */ /* 0x000fc8000801160b */
[----:B------:R-:W-:-:S04]  /*7310*/  UIADD3 UR7, UR15, UR7, URZ ;  /* 0x000000070f077290 */ /* 0x000fc8000fffe03f */
[----:B------:R-:W-:Y:S01]  /*7320*/  UIADD3 UR18, UR7, -UR6, URZ ;  /* 0x8000000607127290 */ /* 0x000fe2000fffe03f */
[----:B------:R-:W-:Y:S11]  /*7330*/  @!P5 BRA `(.L_x_1193) ;  /* 0x000000000048d947 */ /* 0x000ff60003800000 */
[----:B------:R-:W-:Y:S02]  /*7340*/  UMOV UR15, UR7 ;  /* 0x00000007000f7c82 */ /* 0x000fe40008000000 */
        /* <DEDUP_REMOVED lines=10> */
.L_x_1194:
[----:B------:R-:W-:-:S11]  /*73f0*/  UISETP.NE.AND UP1, UPT, UR14, 0x1, UPT ;  /* 0x000000010e00788c */ /* 0x000fd6000bf25270 */
[----:B------:R-:W-:Y:S02]  /*7400*/  @UP1 ULDC.64 UR6, c[0x0][0x9e8] ;  /* 0x00027a0000061ab9 */ /* 0x000fe40000000a00 */
[----:B------:R-:W-:-:S04]  /*7410*/  UIMAD.WIDE.U32 UR10, UR15, UR6, URZ ;  /* 0x000000060f0a72a5 */ /* 0x000fc8000f8e003f */
[----:B------:R-:W-:-:S12]  /*7420*/  @UP1 USHF.R.U32.HI UR15, URZ, UR7, UR11 ;  /* 0x000000073f0f1299 */ /* 0x000fd8000801160b */
.L_x_1195:
[----:B------:R-:W-:-:S04]  /*7430*/  UIMAD UR14, UR15, UR14, URZ ;  /* 0x0000000e0f0e72a4 */ /* 0x000fc8000f8e023f */
[----:B------:R-:W-:-:S04]  /*7440*/  UISETP.LT.AND UP1, UPT, UR18, UR14, UPT ;  /* 0x0000000e1200728c */ /* 0x000fc8000bf21270 */
[----:B------:R-:W-:-:S12]  /*7450*/  USEL UR18, UR18, UR14, !UP1 ;  /* 0x0000000e12127287 */ /* 0x000fd8000c800000 */
.L_x_1193:
[----:B------:R-:W-:-:S04]  /*7460*/  UIADD3 UR18, UR18, 0x3f, URZ ;  /* 0x0000003f12127890 */ /* 0x000fc8000fffe03f */
[----:B------:R-:W-:-:S04]  /*7470*/  USHF.R.S32.HI UR6, URZ, 0x1f, UR18 ;  /* 0x0000001f3f067899 */ /* 0x000fc80008011412 */
[----:B------:R-:W-:-:S04]  /*7480*/  ULEA.HI UR6, UR6, UR18, URZ, 0x6 ;  /* 0x0000001206067291 */ /* 0x000fc8000f8f303f */
[----:B------:R-:W-:-:S04]  /*7490*/  USHF.R.S32.HI UR6, URZ, 0x6, UR6 ;  /* 0x000000063f067899 */ /* 0x000fc80008011406 */
[----:B------:R-:W-:-:S04]  /*74a0*/  UISETP.LT.AND UP1, UPT, UR51, UR6, UPT ;  /* 0x000000063300728c */ /* 0x000fc8000bf21270 */
[----:B------:R-:W-:-:S06]  /*74b0*/  USEL UR46, UR51, UR6, !UP1 ;  /* 0x00000006332e7287 */ /* 0x000fcc000c800000 */
[----:B------:R-:W-:-:S13]  /*74c0*/  ISETP.GE.AND P2, PT, R6, UR46, PT ;  /* 0x0000002e06007c0c */ /* 0x000fda000bf46270 */
[----:B------:R-:W-:Y:S05]  /*74d0*/  @!P2 BRA `(.L_x_1196) ;  /* 0x000000180064a947 */ /* 0x000fea0003800000 */
[----:B------:R-:W-:Y:S01]  /*74e0*/  IMAD.MOV.U32 R8, RZ, RZ, R5 ;  /* 0x000000ffff087224 */ /* 0x000fe200078e0005 */
[----:B------:R-:W-:Y:S01]  /*74f0*/  UMOV UR44, UR36 ;  /* 0x00000024002c7c82 */ /* 0x000fe20008000000 */
[----:B------:R-:W-:-:S07]  /*7500*/  IMAD.MOV.U32 R7, RZ, RZ, R4 ;  /* 0x000000ffff077224 */ /* 0x000fce00078e0004 */
.L_x_1206:
[----:B------:R-:W-:Y:S01]  /*7510*/  ISETP.NE.AND P3, PT, RZ, UR47, PT ;  /* 0x0000002fff007c0c */ /* 0x000fe2000bf65270 */
[----:B------:R-:W-:-:S04]  /*7520*/  UISETP.NE.AND UP1, UPT, UR37, 0x1, UPT ;  /* 0x000000012500788c */ /* 0x000fc8000bf25270 */
[----:B------:R-:W-:-:S04]  /*7530*/  USEL UR36, URZ, 0x1, UP1 ;  /* 0x000000013f247887 */ /* 0x000fc80008800000 */
[----:B------:R-:W-:-:S04]  /*7540*/  ULOP3.LUT UR36, UR44, UR36, URZ, 0x3c, !UPT ;  /* 0x000000242c247292 */ /* 0x000fc8000f8e3c3f */
[----:B------:R-:W-:Y:S08]  /*7550*/  @P3 BRA `(.L_x_1197) ;  /* 0x0000000000383947 */ /* 0x000ff00003800000 */
[----:B------:R-:W-:Y:S05]  /*7560*/  @!P0 BRA `(.L_x_1198) ;  /* 0x0000000000048947 */ /* 0x000fea0003800000 */
[----:B------:R-:W-:Y:S01]  /*7570*/  BPT.TRAP 0x1 ;  /* 0x000000040000795c */ /* 0x000fe20000300000 */
.L_x_1198:
        /* <DEDUP_REMOVED lines=9> */
.L_x_1199:
[----:B-1----:R-:W-:Y:S05]  /*7610*/  @P2 BRA `(.L_x_1197) ;  /* 0x0000000000082947 */ /* 0x002fea0003800000 */
[----:B------:R-:W1:Y:S02]  /*7620*/  SYNCS.PHASECHK.TRANS64.TRYWAIT P2, [UR6+0x28430], R4 ;  /* 0x02843004ff0075a7 */ /* 0x000e640008040146 */
[----:B-1----:R-:W-:Y:S05]  /*7630*/  @!P2 BRA `(.L_x_1200) ;  /* 0x00000114000ca947 */ /* 0x002fea0003800000 */
.L_x_1197:
[----:B-1----:R-:W1:Y:S01]  /*7640*/  S2R R5, SR_TID.X ;  /* 0x0000000000057919 */ /* 0x002e620000002100 */
        /* <DEDUP_REMOVED lines=14> */
[----:B------:R-:W-:Y:S01]  /*7730*/  UMOV UR34, UR30 ;  /* 0x0000001e00227c82 */ /* 0x000fe20008000000 */
[----:B------:R-:W-:Y:S02]  /*7740*/  UIADD3 UR14, UR30, 0x6, URZ ;  /* 0x000000061e0e7890 */ /* 0x000fe4000fffe03f */
[----:B------:R-:W-:-:S02]  /*7750*/  UIADD3 UR18, UR30, 0x200, URZ ;  /* 0x000002001e127890 */ /* 0x000fc4000fffe03f */
[----:B------:R-:W-:Y:S02]  /*7760*/  UIADD3 UR22, UR30, 0x202, URZ ;  /* 0x000002021e167890 */ /* 0x000fe4000fffe03f */
[----:B------:R-:W-:Y:S02]  /*7770*/  UIADD3 UR26, UR30, 0x204, URZ ;  /* 0x000002041e1a7890 */ /* 0x000fe4000fffe03f */
[----:B------:R-:W-:Y:S01]  /*7780*/  UIADD3 UR30, UR30, 0x206, URZ ;  /* 0x000002061e1e7890 */ /* 0x000fe2000fffe03f */
        /* <DEDUP_REMOVED lines=30> */
.L_x_1202:
[----:B------:R-:W-:Y:S01]  /*7970*/  ULEA UR6, UR37, UR41, 0x3 ;  /* 0x0000002925067291 */ /* 0x000fe2000f8e183f */
[----:B------:R-:W-:-:S05]  /*7980*/  IMAD.U32 R4, RZ, RZ, UR44 ;  /* 0x0000002cff047e24 */ /* 0x000fca000f8e00ff */
[----:B------:R-:W-:-:S04]  /*7990*/  SHF.L.U32 R4, R4, 0x1f, RZ ;  /* 0x0000001f04047819 */ /* 0x000fc800000006ff */
[----:B------:R0:W1:Y:S01]  /*79a0*/  SYNCS.PHASECHK.TRANS64.TRYWAIT P2, [UR6+0x28450], R4 ;  /* 0x02845004ff0075a7 */ /* 0x0000620008040146 */
[----:B------:R-:W-:Y:S05]  /*79b0*/  @!P0 BRA `(.L_x_1203) ;  /* 0x0000000000048947 */ /* 0x000fea0003800000 */
[----:B------:R-:W-:Y:S01]  /*79c0*/  BPT.TRAP 0x1 ;  /* 0x000000040000795c */ /* 0x000fe20000300000 */
.L_x_1203:
[----:B-1----:R-:W-:Y:S05]  /*79d0*/  @P2 BRA `(.L_x_1201) ;  /* 0x0000000000082947 */ /* 0x002fea0003800000 */
[----:B------:R-:W1:Y:S02]  /*79e0*/  SYNCS.PHASECHK.TRANS64.TRYWAIT P2, [UR6+0x28450], R4 ;  /* 0x02845004ff0075a7 */ /* 0x000e640008040146 */
[----:B-1----:R-:W-:Y:S05]  /*79f0*/  @!P2 BRA `(.L_x_1204) ;  /* 0x000001100034a947 */ /* 0x002fea0003800000 */
.L_x_1201:
[----:B------:R-:W-:Y:S01]  /*7a00*/  UIADD3 UR6, UR41, 0x8000, URZ ;  /* 0x0000800029067890 */ /* 0x000fe2000fffe03f */
[----:B------:R-:W-:Y:S01]  /*7a10*/  WARPGROUP.ARRIVE ;  /* 0x00000000000079c5 */ /* 0x000fe20000000000 */
[----:B------:R-:W-:Y:S01]  /*7a20*/  UMOV UR7, 0x80000020 ;  /* 0x8000002000077882 */ /* 0x000fe20000000000 */
[----:B01----:R-:W-:Y:S01]  /*7a30*/  FMNMX.FTZ R4, R152, R7, !PT ;  /* 0x0000000798047209 */ /* 0x003fe20007810000 */
[----:B------:R-:W-:-:S03]  /*7a40*/  USHF.R.U32.HI UR6, URZ, 0x4, UR6 ;  /* 0x000000043f067899 */ /* 0x000fc60008011606 */
[----:B------:R-:W0:Y:S01]  /*7a50*/  S2R R216, SR_TID.X ;  /* 0x0000000000d87919 */ /* 0x000e220000002100 */
[----:B------:R-:W-:Y:S01]  /*7a60*/  FMNMX.FTZ R5, R153, R4, !PT ;  /* 0x0000000499057209 */ /* 0x000fe20007810000 */
[----:B------:R-:W-:Y:S01]  /*7a70*/  ULOP3.LUT UR6, UR6, 0x3fff, URZ, 0xc0, !UPT ;  /* 0x00003fff06067892 */ /* 0x000fe2000f8ec03f */
[----:B------:R-:W-:-:S03]  /*7a80*/  FMNMX.FTZ R4, R154, R8, !PT ;  /* 0x000000089a047209 */ /* 0x000fc60007810000 */
[----:B------:R-:W-:Y:S01]  /*7a90*/  ULOP3.LUT UR6, UR6, 0x10000, URZ, 0xfc, !UPT ;  /* 0x0001000006067892 */ /* 0x000fe2000f8efc3f */
[----:B------:R-:W-:Y:S02]  /*7aa0*/  FMNMX.FTZ R9, R155, R4, !PT ;  /* 0x000000049b097209 */ /* 0x000fe40007810000 */
[----:B------:R-:W-:Y:S01]  /*7ab0*/  FMNMX.FTZ R4, R156, R5, !PT ;  /* 0x000000059c047209 */ /* 0x000fe20007810000 */
[----:B------:R-:W-:Y:S01]  /*7ac0*/  ULEA UR6, UR37, UR6, 0xa ;  /* 0x0000000625067291 */ /* 0x000fe2000f8e503f */
[----:B------:R-:W-:Y:S02]  /*7ad0*/  FMNMX.FTZ R10, R158, R9, !PT ;  /* 0x000000099e0a7209 */ /* 0x000fe40007810000 */
[----:B------:R-:W-:Y:S02]  /*7ae0*/  FMNMX.FTZ R5, R157, R4, !PT ;  /* 0x000000049d057209 */ /* 0x000fe40007810000 */
[----:B------:R-:W-:Y:S02]  /*7af0*/  FMNMX.FTZ R9, R159, R10, !PT ;  /* 0x0000000a9f097209 */ /* 0x000fe40007810000 */
[----:B------:R-:W-:-:S02]  /*7b00*/  FMNMX.FTZ R4, R160, R5, !PT ;  /* 0x00000005a0047209 */ /* 0x000fc40007810000 */
[----:B------:R-:W-:Y:S01]  /*7b10*/  QGMMA.64x256x32.F32.E4M3.E4M3 R24, R188, gdesc[UR4], R24, gsb0 ;  /* 0x03e00004bc187df3 */ /* 0x000fe20008000818 */
[----:B------:R-:W-:Y:S01]  /*7b20*/  UIADD3 UR6, UR6, 0x2, URZ ;  /* 0x0000000206067890 */ /* 0x000fe2000fffe03f */
[----:B------:R-:W-:Y:S01]  /*7b30*/  FMNMX.FTZ R10, R162, R9, !PT ;  /* 0x00000009a20a7209 */ /* 0x000fe20007810000 */
        /* <DEDUP_REMOVED lines=23> */
[----:B0-----:R-:W-:Y:S01]  /*7cb0*/  SHF.R.U32.HI R216, RZ, 0x7, R216 ;  /* 0x00000007ffd87819 */ /* 0x001fe200000116d8 */
[----:B------:R-:W0:Y:S04]  /*7cc0*/  SHFL.BFLY PT, R4, R9, 0x2, 0x1f ;  /* 0x0c401f0009047f89 */ /* 0x000e2800000e0000 */
[----:B------:R-:W1:Y:S01]  /*7cd0*/  SHFL.BFLY PT, R5, R10, 0x2, 0x1f ;  /* 0x0c401f000a057f89 */ /* 0x000e6200000e0000 */
[----:B0-----:R-:W-:Y:S01]  /*7ce0*/  FMNMX.FTZ R11, R9, R4, !PT ;  /* 0x00000004090b7209 */ /* 0x001fe20007810000 */
[----:B------:R-:W-:Y:S01]  /*7cf0*/  IMAD.U32 R9, RZ, RZ, UR40 ;  /* 0x00000028ff097e24 */ /* 0x000fe2000f8e00ff */
[----:B-1----:R-:W-:-:S03]  /*7d00*/  FMNMX.FTZ R12, R10, R5, !PT ;  /* 0x000000050a0c7209 */ /* 0x002fc60007810000 */
[----:B------:R-:W0:Y:S04]  /*7d10*/  SHFL.BFLY PT, R4, R11, 0x1, 0x1f ;  /* 0x0c201f000b047f89 */ /* 0x000e2800000e0000 */
[----:B------:R-:W1:Y:S01]  /*7d20*/  SHFL.BFLY PT, R5, R12, 0x1, 0x1f ;  /* 0x0c201f000c057f89 */ /* 0x000e6200000e0000 */
[----:B0-----:R-:W-:Y:S02]  /*7d30*/  FMNMX.FTZ R4, R11, R4, !PT ;  /* 0x000000040b047209 */ /* 0x001fe40007810000 */
[----:B-1----:R-:W-:-:S03]  /*7d40*/  FMNMX.FTZ R5, R12, R5, !PT ;  /* 0x000000050c057209 */ /* 0x002fc60007810000 */
[C---:B------:R-:W-:Y:S01]  /*7d50*/  FFMA.FTZ R9, R4.reuse, R9, -8 ;  /* 0xc100000004097423 */ /* 0x040fe20000010009 */
[----:B------:R-:W-:-:S03]  /*7d60*/  FADD.FTZ R7, -R4, R7 ;  /* 0x0000000704077221 */ /* 0x000fc60000010100 */
[--C-:B------:R-:W-:Y:S01]  /*7d70*/  FFMA.FTZ R10, R152, UR40, -R9.reuse ;  /* 0x00000028980a7c23 */ /* 0x100fe20008010809 */
[----:B------:R-:W-:-:S01]  /*7d80*/  FFMA.FTZ R152, R168, UR40, -R9 ;  /* 0x00000028a8987c23 */ /* 0x000fc20008010809 */
[----:B------:R-:W-:Y:S02]  /*7d90*/  IMAD.U32 R168, RZ, RZ, UR40 ;  /* 0x00000028ffa87e24 */ /* 0x000fe4000f8e00ff */
[----:B------:R-:W-:-:S01]  /*7da0*/  FFMA.FTZ R21, R165, UR40, -R9 ;  /* 0x00000028a5157c23 */ /* 0x000fc20008010809 */
[----:B------:R-:W-:Y:S01]  /*7db0*/  FADD.FTZ R8, -R5, R8 ;  /* 0x0000000805087221 */ /* 0x000fe20000010100 */
[----:B------:R-:W-:-:S01]  /*7dc0*/  FFMA.FTZ R11, R153, UR40, -R9 ;  /* 0x00000028990b7c23 */ /* 0x000fc20008010809 */
[----:B------:R-:W-:Y:S01]  /*7dd0*/  FFMA.FTZ R165, R5, R168, -8 ;  /* 0xc100000005a57423 */ /* 0x000fe200000100a8 */
[----:B------:R-:W-:Y:S01]  /*7de0*/  FMUL.FTZ R7, R7, UR40 ;  /* 0x0000002807077c20 */ /* 0x000fe20008410000 */
[----:B------:R-:W-:Y:S01]  /*7df0*/  FFMA.FTZ R153, R169, UR40, -R9 ;  /* 0x00000028a9997c23 */ /* 0x000fe20008010809 */
[----:B------:R-:W-:Y:S01]  /*7e00*/  FMUL.FTZ R8, R8, UR40 ;  /* 0x0000002808087c20 */ /* 0x000fe20008410000 */
[--C-:B------:R-:W-:Y:S01]  /*7e10*/  FFMA.FTZ R169, R154, UR40, -R165.reuse ;  /* 0x000000289aa97c23 */ /* 0x100fe200080108a5 */
[----:B------:R-:W-:-:S01]  /*7e20*/  FFMA.FTZ R154, R155, UR40, -R165 ;  /* 0x000000289b9a7c23 */ /* 0x000fc200080108a5 */
[--C-:B------:R-:W-:Y:S01]  /*7e30*/  FFMA.FTZ R155, R158, UR40, -R165.reuse ;  /* 0x000000289e9b7c23 */ /* 0x100fe200080108a5 */
[----:B------:R-:W-:Y:S01]  /*7e40*/  MUFU.EX2 R7, R7 ;  /* 0x0000000700077308 */ /* 0x000fe20000000800 */
[----:B------:R-:W-:-:S01]  /*7e50*/  FFMA.FTZ R158, R159, UR40, -R165 ;  /* 0x000000289f9e7c23 */ /* 0x000fc200080108a5 */
[----:B------:R-:W-:-:S02]  /*7e60*/  IMAD.U32 R168, RZ, RZ, UR45 ;  /* 0x0000002dffa87e24 */ /* 0x000fc4000f8e00ff */
[----:B------:R-:W-:-:S01]  /*7e70*/  FFMA.FTZ R159, R162, UR40, -R165 ;  /* 0x00000028a29f7c23 */ /* 0x000fc200080108a5 */
[----:B------:R-:W-:Y:S01]  /*7e80*/  FFMA.FTZ R162, R163, UR40, -R165 ;  /* 0x00000028a3a27c23 */ /* 0x000fe200080108a5 */
[----:B------:R-:W-:-:S01]  /*7e90*/  FFMA.FTZ R12, R156, UR40, -R9 ;  /* 0x000000289c0c7c23 */ /* 0x000fc20008010809 */
[--C-:B------:R-:W-:Y:S01]  /*7ea0*/  FFMA.FTZ R163, R166, UR40, -R165.reuse ;  /* 0x00000028a6a37c23 */ /* 0x100fe200080108a5 */
[----:B------:R-:W-:-:S01]  /*7eb0*/  FFMA.FTZ R166, R167, UR40, -R165 ;  /* 0x00000028a7a67c23 */ /* 0x000fc200080108a5 */
[----:B------:R-:W0:Y:S01]  /*7ec0*/  MUFU.EX2 R10, R10 ;  /* 0x0000000a000a7308 */ /* 0x000e220000000800 */
[----:B------:R-:W-:Y:S01]  /*7ed0*/  @!P1 LEA R167, R168, UR41, 0x3 ;  /* 0x00000029a8a79c11 */ /* 0x000fe2000f8e18ff */
[--C-:B------:R-:W-:Y:S01]  /*7ee0*/  FFMA.FTZ R13, R157, UR40, -R9.reuse ;  /* 0x000000289d0d7c23 */ /* 0x100fe20008010809 */
[----:B------:R-:W-:-:S01]  /*7ef0*/  FFMA.FTZ R14, R160, UR40, -R9 ;  /* 0x00000028a00e7c23 */ /* 0x000fc20008010809 */
[----:B------:R-:W-:Y:S01]  /*7f00*/  FFMA.FTZ R156, R172, UR40, -R9 ;  /* 0x00000028ac9c7c23 */ /* 0x000fe20008010809 */
[----:B------:R-:W-:Y:S01]  /*7f10*/  IADD3 R172, -R216, 0xb, RZ ;  /* 0x0000000bd8ac7810 */ /* 0x000fe20007ffe1ff */
[----:B------:R-:W-:-:S02]  /*7f20*/  @!P1 VIADD R167, R167, 0x28440 ;  /* 0x00028440a7a79836 */ /* 0x000fc40000000000 */
[----:B------:R-:W-:-:S01]  /*7f30*/  FFMA.FTZ R15, R161, UR40, -R9 ;  /* 0x00000028a10f7c23 */ /* 0x000fc20008010809 */
[----:B------:R-:W-:Y:S01]  /*7f40*/  MUFU.EX2 R8, R8 ;  /* 0x0000000800087308 */ /* 0x000fe20000000800 */
[----:B------:R-:W-:-:S01]  /*7f50*/  FFMA.FTZ R20, R164, UR40, -R9 ;  /* 0x00000028a4147c23 */ /* 0x000fc20008010809 */
[----:B------:R-:W-:Y:S01]  /*7f60*/  FFMA.FTZ R170, R170, UR40, -R165 ;  /* 0x00000028aaaa7c23 */ /* 0x000fe200080108a5 */
[----:B------:R-:W-:Y:S01]  /*7f70*/  @!P1 PRMT R168, RZ, 0x654, R167 ;  /* 0x00000654ffa89816 */ /* 0x000fe200000000a7 */
[----:B------:R-:W-:Y:S01]  /*7f80*/  FFMA.FTZ R174, R174, UR40, -R165 ;  /* 0x00000028aeae7c23 */ /* 0x000fe200080108a5 */
[----:B------:R-:W-:-:S01]  /*7f90*/  FFMA.FTZ R157, R173, UR40, -R9 ;  /* 0x00000028ad9d7c23 */ /* 0x000fc20008010809 */
[----:B------:R-:W-:Y:S01]  /*7fa0*/  FFMA.FTZ R175, R175, UR40, -R165 ;  /* 0x00000028afaf7c23 */ /* 0x000fe200080108a5 */
[----:B------:R-:W-:-:S01]  /*7fb0*/  FFMA.FTZ R160, R176, UR40, -R9 ;  /* 0x00000028b0a07c23 */ /* 0x000fc20008010809 */
[----:B------:R-:W1:Y:S01]  /*7fc0*/  MUFU.EX2 R169, R169 ;  /* 0x000000a900a97308 */ /* 0x000e620000000800 */
[----:B0-----:R-:W-:-:S01]  /*7fd0*/  FFMA.FTZ R0, R7, R0, R10 ;  /* 0x0000000007007223 */ /* 0x001fc2000001000a */
[----:B------:R-:W-:Y:S01]  /*7fe0*/  FFMA.FTZ R178, R178, UR40, -R165 ;  /* 0x00000028b2b27c23 */ /* 0x000fe200080108a5 */
[----:B------:R-:W-:-:S01]  /*7ff0*/  FFMA.FTZ R161, R177, UR40, -R9 ;  /* 0x00000028b1a17c23 */ /* 0x000fc20008010809 */
[----:B------:R-:W-:Y:S01]  /*8000*/  FFMA.FTZ R179, R179, UR40, -R165 ;  /* 0x00000028b3b37c23 */ /* 0x000fe200080108a5 */
[----:B------:R-:W-:-:S01]  /*8010*/  FFMA.FTZ R164, R180, UR40, -R9 ;  /* 0x00000028b4a47c23 */ /* 0x000fc20008010809 */
[----:B------:R-:W-:Y:S01]  /*8020*/  FFMA.FTZ R182, R182, UR40, -R165 ;  /* 0x00000028b6b67c23 */ /* 0x000fe200080108a5 */
[----:B------:R-:W-:-:S01]  /*8030*/  FFMA.FTZ R9, R181, UR40, -R9 ;  /* 0x00000028b5097c23 */ /* 0x000fc20008010809 */
[----:B------:R-:W0:Y:S08]  /*8040*/  MUFU.EX2 R11, R11 ;  /* 0x0000000b000b7308 */ /* 0x000e300000000800 */
[----:B------:R-:W2:Y:S01]  /*8050*/  MUFU.EX2 R154, R154 ;  /* 0x0000009a009a7308 */ /* 0x000ea20000000800 */
[----:B-1----:R-:W-:-:S07]  /*8060*/  FFMA.FTZ R3, R8, R3, R169 ;  /* 0x0000000308037223 */ /* 0x002fce00000100a9 */
[----:B------:R-:W1:Y:S08]  /*8070*/  MUFU.EX2 R12, R12 ;  /* 0x0000000c000c7308 */ /* 0x000e700000000800 */
[----:B------:R-:W3:Y:S08]  /*8080*/  MUFU.EX2 R155, R155 ;  /* 0x0000009b009b7308 */ /* 0x000ef00000000800 */
[----:B------:R-:W4:Y:S08]  /*8090*/  MUFU.EX2 R13, R13 ;  /* 0x0000000d000d7308 */ /* 0x000f300000000800 */
[----:B------:R-:W5:Y:S08]  /*80a0*/  MUFU.EX2 R158, R158 ;  /* 0x0000009e009e7308 */ /* 0x000f700000000800 */
[----:B------:R-:W5:Y:S08]  /*80b0*/  MUFU.EX2 R14, R14 ;  /* 0x0000000e000e7308 */ /* 0x000f700000000800 */
[----:B------:R-:W5:Y:S08]  /*80c0*/  MUFU.EX2 R159, R159 ;  /* 0x0000009f009f7308 */ /* 0x000f700000000800 */
[----:B------:R-:W5:Y:S08]  /*80d0*/  MUFU.EX2 R15, R15 ;  /* 0x0000000f000f7308 */ /* 0x000f700000000800 */
[----:B------:R-:W5:Y:S08]  /*80e0*/  MUFU.EX2 R162, R162 ;  /* 0x000000a200a27308 */ /* 0x000f700000000800 */
[----:B------:R-:W5:Y:S08]  /*80f0*/  MUFU.EX2 R20, R20 ;  /* 0x0000001400147308 */ /* 0x000f700000000800 */
[----:B------:R-:W5:Y:S08]  /*8100*/  MUFU.EX2 R163, R163 ;  /* 0x000000a300a37308 */ /* 0x000f700000000800 */
[----:B------:R1:W-:Y:S08]  /*8110*/  MUFU.EX2 R167, R170 ;  /* 0x000000aa00a77308 */ /* 0x0003f00000000800 */
[----:B------:R-:W5:Y:S08]  /*8120*/  MUFU.EX2 R21, R21 ;  /* 0x0000001500157308 */ /* 0x000f700000000800 */
[----:B------:R-:W5:Y:S01]  /*8130*/  MUFU.EX2 R166, R166 ;  /* 0x000000a600a67308 */ /* 0x000f620000000800 */
[----:B------:R-:W-:-:S02]  /*8140*/  WARPGROUP.DEPBAR.LE gsb0, 0x0 ;  /* 0x00008000000079c5 */ /* 0x000fc40000010000 */
[----:B------:R-:W-:-:S05]  /*8150*/  WARPGROUP.ARRIVE ;  /* 0x00000000000079c5 */ /* 0x000fca0000000000 */
[----:B------:R-:W5:Y:S01]  /*8160*/  MUFU.EX2 R152, R152 ;  /* 0x0000009800987308 */ /* 0x000f620000000800 */
[----:B------:R-:W-:Y:S07]  /*8170*/  QGMMA.64x256x32.F32.E4M3.E4M3 R24, R184, gdesc[UR4], R24, gsb0 ;  /* 0x03e00004b8187df3 */ /* 0x000fee0008000818 */
[----:B------:R-:W5:Y:S08]  /*8180*/  MUFU.EX2 R153, R153 ;  /* 0x0000009900997308 */ /* 0x000f700000000800 */
[----:B------:R-:W-:Y:S08]  /*8190*/  MUFU.EX2 R156, R156 ;  /* 0x0000009c009c7308 */ /* 0x000ff00000000800 */
        /* <DEDUP_REMOVED lines=9> */
[----:B------:R-:W-:Y:S01]  /*8230*/  MUFU.EX2 R9, R9 ;  /* 0x0000000900097308 */ /* 0x000fe20000000800 */
[----:B------:R-:W-:-:S02]  /*8240*/  WARPGROUP.DEPBAR.LE gsb0, 0x0 ;  /* 0x00008000000079c5 */ /* 0x000fc40000010000 */
[----:B------:R0:W-:Y:S06]  /*8250*/  BAR.ARV R172, 0x100 ;  /* 0x000400ac0000751d */ /* 0x0001ec0000002000 */
[----:B------:R2:W-:Y:S02]  /*8260*/  @!P1 SYNCS.ARRIVE.TRANS64.RED.A1T0 RZ, [R168+URZ], RZ ;  /* 0x000000ffa8ff99a7 */ /* 0x0005e4000810043f */
[----:B--2---:R-:W-:-:S01]  /*8270*/  FFMA.FTZ R168, R171, UR40, -R165 ;  /* 0x00000028aba87c23 */ /* 0x004fc200080108a5 */
[----:B0-----:R-:W-:Y:S01]  /*8280*/  FADD.FTZ R171, R11, R0 ;  /* 0x000000000bab7221 */ /* 0x001fe20000010000 */
[----:B------:R-:W-:-:S01]  /*8290*/  FADD.FTZ R0, R154, R3 ;  /* 0x000000039a007221 */ /* 0x000fc20000010000 */
[----:B------:R-:W-:-:S02]  /*82a0*/  FFMA.FTZ R165, R183, UR40, -R165 ;  /* 0x00000028b7a57c23 */ /* 0x000fc400080108a5 */
[----:B-1----:R-:W-:-:S01]  /*82b0*/  FADD.FTZ R170, R12, R171 ;  /* 0x000000ab0caa7221 */ /* 0x002fc20000010000 */
[----:B---3--:R-:W-:Y:S01]  /*82c0*/  FADD.FTZ R3, R155, R0 ;  /* 0x000000009b037221 */ /* 0x008fe20000010000 */
[----:B------:R-:W0:Y:S02]  /*82d0*/  MUFU.EX2 R168, R168 ;  /* 0x000000a800a87308 */ /* 0x000e240000000800 */
[----:B----4-:R-:W-:-:S01]  /*82e0*/  FADD.FTZ R171, R13, R170 ;  /* 0x000000aa0dab7221 */ /* 0x010fc20000010000 */
[----:B-----5:R-:W-:-:S03]  /*82f0*/  FADD.FTZ R0, R158, R3 ;  /* 0x000000039e007221 */ /* 0x020fc60000010000 */
[----:B------:R-:W-:Y:S01]  /*8300*/  FADD.FTZ R170, R14, R171 ;  /* 0x000000ab0eaa7221 */ /* 0x000fe20000010000 */
[----:B------:R-:W-:-:S01]  /*8310*/  FADD.FTZ R3, R159, R0 ;  /* 0x000000009f037221 */ /* 0x000fc20000010000 */
[----:B------:R-:W1:Y:S02]  /*8320*/  MUFU.EX2 R165, R165 ;  /* 0x000000a500a57308 */ /* 0x000e640000000800 */
[----:B------:R-:W-:-:S01]  /*8330*/  FADD.FTZ R171, R15, R170 ;  /* 0x000000aa0fab7221 */ /* 0x000fc20000010000 */
[----:B------:R-:W-:-:S03]  /*8340*/  FADD.FTZ R0, R162, R3 ;  /* 0x00000003a2007221 */ /* 0x000fc60000010000 */
[----:B------:R-:W-:Y:S01]  /*8350*/  FADD.FTZ R170, R20, R171 ;  /* 0x000000ab14aa7221 */ /* 0x000fe20000010000 */
[----:B------:R-:W-:-:S03]  /*8360*/  FADD.FTZ R3, R163, R0 ;  /* 0x00000000a3037221 */ /* 0x000fc60000010000 */
[----:B------:R-:W-:Y:S01]  /*8370*/  FADD.FTZ R171, R21, R170 ;  /* 0x000000aa15ab7221 */ /* 0x000fe20000010000 */
[----:B------:R-:W-:-:S03]  /*8380*/  FADD.FTZ R0, R166, R3 ;  /* 0x00000003a6007221 */ /* 0x000fc60000010000 */
[----:B------:R-:W-:Y:S01]  /*8390*/  FADD.FTZ R170, R152, R171 ;  /* 0x000000ab98aa7221 */ /* 0x000fe20000010000 */
[----:B------:R-:W-:-:S03]  /*83a0*/  FADD.FTZ R3, R167, R0 ;  /* 0x00000000a7037221 */ /* 0x000fc60000010000 */
[----:B------:R-:W-:Y:S01]  /*83b0*/  FADD.FTZ R171, R153, R170 ;  /* 0x000000aa99ab7221 */ /* 0x000fe20000010000 */
[----:B0-----:R-:W-:-:S03]  /*83c0*/  FADD.FTZ R3, R168, R3 ;  /* 0x00000003a8037221 */ /* 0x001fc60000010000 */
[----:B------:R-:W-:Y:S01]  /*83d0*/  FADD.FTZ R0, R156, R171 ;  /* 0x000000ab9c007221 */ /* 0x000fe20000010000 */
        /* <DEDUP_REMOVED lines=10> */
[----:B-1----:R-:W-:-:S01]  /*8480*/  FADD.FTZ R3, R165, R170 ;  /* 0x000000aaa5037221 */ /* 0x002fc20000010000 */
[----:B------:R-:W-:Y:S06]  /*8490*/  @!P0 BRA `(.L_x_1205) ;  /* 0x0000000000048947 */ /* 0x000fec0003800000 */
[----:B------:R-:W-:Y:S01]  /*84a0*/  BPT.TRAP 0x1 ;  /* 0x000000040000795c */ /* 0x000fe20000300000 */
.L_x_1205:
        /* <DEDUP_REMOVED lines=146> */
[----:B------:R-:W-:Y:S01]  /*8dd0*/  IMAD.MOV.U32 R8, RZ, RZ, R5 ;  /* 0x000000ffff087224 */ /* 0x000fe200078e0005 */
[----:B------:R-:W-:Y:S01]  /*8de0*/  F2FP.SATFINITE.E4M3.F32.PACK_AB_MERGE_C R190, R15, R14, R190 ;  /* 0x0000000e0fbe723e */ /* 0x000fe200048070be */
[----:B------:R-:W-:Y:S01]  /*8df0*/  IMAD.MOV.U32 R7, RZ, RZ, R4 ;  /* 0x000000ffff077224 */ /* 0x000fe200078e0004 */
[----:B------:R-:W-:-:S02]  /*8e00*/  F2FP.SATFINITE.E4M3.F32.PACK_AB_MERGE_C R191, R162, R159, R163 ;  /* 0x0000009fa2bf723e */ /* 0x000fc400048070a3 */
[----:B------:R-:W-:Y:S02]  /*8e10*/  F2FP.SATFINITE.E4M3.F32.PACK_AB_MERGE_C R184, R153, R152, R156 ;  /* 0x0000009899b8723e */ /* 0x000fe4000480709c */
[----:B------:R-:W-:Y:S02]  /*8e20*/  F2FP.SATFINITE.E4M3.F32.PACK_AB_MERGE_C R185, R168, R167, R174 ;  /* 0x000000a7a8b9723e */ /* 0x000fe400048070ae */
[----:B------:R-:W-:Y:S02]  /*8e30*/  F2FP.SATFINITE.E4M3.F32.PACK_AB_MERGE_C R186, R161, R160, R9 ;  /* 0x000000a0a1ba723e */ /* 0x000fe40004807009 */
[----:B------:R-:W-:Y:S01]  /*8e40*/  F2FP.SATFINITE.E4M3.F32.PACK_AB_MERGE_C R187, R179, R178, R165 ;  /* 0x000000b2b3bb723e */ /* 0x000fe200048070a5 */
[----:B------:R-:W-:Y:S06]  /*8e50*/  @P2 BRA `(.L_x_1206) ;  /* 0xffffffe400ac2947 */ /* 0x000fec000383ffff */
[----:B------:R-:W-:-:S05]  /*8e60*/  UMOV UR37, UR45 ;  /* 0x0000002d00257c82 */ /* 0x000fca0008000000 */
.L_x_1196:
[----:B------:R-:W-:-:S13]  /*8e70*/  ISETP.GE.AND P2, PT, R6, UR51, PT ;  /* 0x0000003306007c0c */ /* 0x000fda000bf46270 */
[----:B------:R-:W-:Y:S05]  /*8e80*/  @!P2 BRA `(.L_x_1207) ;  /* 0x00000024001ca947 */ /* 0x000fea0003800000 */
[----:B------:R-:W-:Y:S01]  /*8e90*/  IMAD.MOV.U32 R7, RZ, RZ, R5 ;  /* 0x000000ffff077224 */ /* 0x000fe200078e0005 */
[----:B------:R-:W-:Y:S01]  /*8ea0*/  UMOV UR44, UR36 ;  /* 0x00000024002c7c82 */ /* 0x000fe20008000000 */
[----:B------:R-:W-:Y:S01]  /*8eb0*/  IMAD.MOV.U32 R8, RZ, RZ, R4 ;  /* 0x000000ffff087224 */ /* 0x000fe200078e0004 */
[----:B------:R-:W-:Y:S01]  /*8ec0*/  ULDC UR46, c[0x0][0x9e4] ;  /* 0x00027900002e7ab9 */ /* 0x000fe20000000800 */
[----:B------:R-:W-:Y:S01]  /*8ed0*/  ULDC UR50, c[0x0][0x9dc] ;  /* 0x0002770000327ab9 */ /* 0x000fe20000000800 */
[----:B------:R-:W-:-:S05]  /*8ee0*/  ULDC UR58, c[0x0][0x9e0] ;  /* 0x00027800003a7ab9 */ /* 0x000fca0000000800 */
.L_x_1225:
[----:B------:R-:W-:Y:S01]  /*8ef0*/  ISETP.NE.AND P3, PT, RZ, UR47, PT ;  /* 0x0000002fff007c0c */ /* 0x000fe2000bf65270 */
[----:B------:R-:W-:-:S04]  /*8f00*/  UISETP.NE.AND UP1, UPT, UR37, 0x1, UPT ;  /* 0x000000012500788c */ /* 0x000fc8000bf25270 */
[----:B------:R-:W-:-:S04]  /*8f10*/  USEL UR36, URZ, 0x1, UP1 ;  /* 0x000000013f247887 */ /* 0x000fc80008800000 */
[----:B------:R-:W-:-:S04]  /*8f20*/  ULOP3.LUT UR36, UR44, UR36, URZ, 0x3c, !UPT ;  /* 0x000000242c247292 */ /* 0x000fc8000f8e3c3f */
[----:B------:R-:W-:Y:S08]  /*8f30*/  @P3 BRA `(.L_x_1208) ;  /* 0x0000000000383947 */ /* 0x000ff00003800000 */
[----:B------:R-:W-:Y:S05]  /*8f40*/  @!P0 BRA `(.L_x_1209) ;  /* 0x0000000000048947 */ /* 0x000fea0003800000 */
[----:B------:R-:W-:Y:S01]  /*8f50*/  BPT.TRAP 0x1 ;  /* 0x000000040000795c */ /* 0x000fe20000300000 */
.L_x_1209:
        /* <DEDUP_REMOVED lines=9> */
.L_x_1210:
[----:B-1----:R-:W-:Y:S05]  /*8ff0*/  @P2 BRA `(.L_x_1208) ;  /* 0x0000000000082947 */ /* 0x002fea0003800000 */
[----:B------:R-:W1:Y:S02]  /*9000*/  SYNCS.PHASECHK.TRANS64.TRYWAIT P2, [UR6+0x28430], R4 ;  /* 0x02843004ff0075a7 */ /* 0x000e640008040146 */
[----:B-1----:R-:W-:Y:S05]  /*9010*/  @!P2 BRA `(.L_x_1211) ;  /* 0x000000f800c4a947 */ /* 0x002fea0003800000 */
.L_x_1208:
        /* <DEDUP_REMOVED lines=51> */
.L_x_1213:
[----:B------:R-:W-:Y:S01]  /*9350*/  ULEA UR6, UR37, UR41, 0x3 ;  /* 0x0000002925067291 */ /* 0x000fe2000f8e183f */
[----:B------:R-:W-:-:S05]  /*9360*/  IMAD.U32 R4, RZ, RZ, UR44 ;  /* 0x0000002cff047e24 */ /* 0x000fca000f8e00ff */
[----:B------:R-:W-:-:S04]  /*9370*/  SHF.L.U32 R4, R4, 0x1f, RZ ;  /* 0x0000001f04047819 */ /* 0x000fc800000006ff */
[----:B------:R0:W1:Y:S01]  /*9380*/  SYNCS.PHASECHK.TRANS64.TRYWAIT P2, [UR6+0x28450], R4 ;  /* 0x02845004ff0075a7 */ /* 0x0000620008040146 */
[----:B------:R-:W-:Y:S05]  /*9390*/  @!P0 BRA `(.L_x_1214) ;  /* 0x0000000000048947 */ /* 0x000fea0003800000 */
[----:B------:R-:W-:Y:S01]  /*93a0*/  BPT.TRAP 0x1 ;  /* 0x000000040000795c */ /* 0x000fe20000300000 */
.L_x_1214:
[----:B-1----:R-:W-:Y:S05]  /*93b0*/  @P2 BRA `(.L_x_1212) ;  /* 0x0000000000082947 */ /* 0x002fea0003800000 */
[----:B------:R-:W1:Y:S02]  /*93c0*/  SYNCS.PHASECHK.TRANS64.TRYWAIT P2, [UR6+0x28450], R4 ;  /* 0x02845004ff0075a7 */ /* 0x000e640008040146 */
[----:B-1----:R-:W-:Y:S05]  /*93d0*/  @!P2 BRA `(.L_x_1215) ;  /* 0x000000f400eca947 */ /* 0x002fea0003800000 */
.L_x_1212:
[----:B------:R-:W-:Y:S01]  /*93e0*/  UIADD3 UR6, UR41, 0x8000, URZ ;  /* 0x0000800029067890 */ /* 0x000fe2000fffe03f */
[----:B------:R-:W-:Y:S01]  /*93f0*/  WARPGROUP.ARRIVE ;  /* 0x00000000000079c5 */ /* 0x000fe20000000000 */
[----:B------:R-:W-:-:S05]  /*9400*/  UMOV UR7, 0x80000020 ;  /* 0x8000002000077882 */ /* 0x000fca0000000000 */
[----:B------:R-:W2:Y:S01]  /*9410*/  S2R R9, SR_TID.X ;  /* 0x0000000000097919 */ /* 0x000ea20000002100 */
[----:B------:R-:W-:Y:S01]  /*9420*/  USHF.R.U32.HI UR6, URZ, 0x4, UR6 ;  /* 0x000000043f067899 */ /* 0x000fe20008011606 */
[----:B------:R-:W-:Y:S01]  /*9430*/  PLOP3.LUT P2, PT, PT, PT, UP0, 0x80, 0x0 ;  /* 0x000000000000781c */ /* 0x000fe20003f4f008 */
[----:B------:R-:W-:Y:S02]  /*9440*/  VIADD R10, R16, UR42 ;  /* 0x0000002a100a7c36 */ /* 0x000fe40008000000 */
[----:B------:R-:W-:Y:S01]  /*9450*/  ULOP3.LUT UR6, UR6, 0x3fff, URZ, 0xc0, !UPT ;  /* 0x00003fff06067892 */ /* 0x000fe2000f8ec03f */
[----:B01----:R-:W-:Y:S02]  /*9460*/  IMAD.U32 R4, RZ, RZ, UR45 ;  /* 0x0000002dff047e24 */ /* 0x003fe4000f8e00ff */
[----:B------:R-:W-:Y:S01]  /*9470*/  IMAD.U32 R11, RZ, RZ, UR38 ;  /* 0x00000026ff0b7e24 */ /* 0x000fe2000f8e00ff */
[----:B------:R-:W-:Y:S02]  /*9480*/  ULOP3.LUT UR6, UR6, 0x10000, URZ, 0xfc, !UPT ;  /* 0x0001000006067892 */ /* 0x000fe4000f8efc3f */
[----:B------:R-:W-:-:S02]  /*9490*/  @!P1 LEA R4, R4, UR41, 0x3 ;  /* 0x0000002904049c11 */ /* 0x000fc4000f8e18ff */
[----:B------:R-:W-:-:S03]  /*94a0*/  ULEA UR6, UR37, UR6, 0xa ;  /* 0x0000000625067291 */ /* 0x000fc6000f8e503f */
[----:B------:R-:W-:-:S05]  /*94b0*/  @!P1 VIADD R4, R4, 0x28440 ;  /* 0x0002844004049836 */ /* 0x000fca0000000000 */
[----:B------:R-:W-:Y:S01]  /*94c0*/  @!P1 PRMT R4, RZ, 0x654, R4 ;  /* 0x00000654ff049816 */ /* 0x000fe20000000004 */
        /* <DEDUP_REMOVED lines=10> */
[----:B------:R-:W-:-:S04]  /*9570*/  @UP0 ULDC UR6, c[0x0][0x450] ;  /* 0x0001140000060ab9 */ /* 0x000fc80000000800 */
[----:B------:R-:W-:Y:S01]  /*9580*/  @P2 SHF.R.U32.HI R10, RZ, UR6, R5 ;  /* 0x00000006ff0a2c19 */ /* 0x000fe20008011605 */
[----:B------:R-:W-:Y:S01]  /*9590*/  ULOP3.LUT UR6, URZ, UR50, URZ, 0x33, !UPT ;  /* 0x000000323f067292 */ /* 0x000fe2000f8e333f */
[----:B------:R-:W-:Y:S01]  /*95a0*/  IADD3 R5, -R9, 0xb, RZ ;  /* 0x0000000b09057810 */ /* 0x000fe20007ffe1ff */
[----:B------:R-:W-:Y:S02]  /*95b0*/  IMAD.SHL.U32 R9, R6, 0x40, RZ ;  /* 0x0000004006097824 */ /* 0x000fe400078e00ff */
[----:B------:R-:W0:Y:S01]  /*95c0*/  SHFL.IDX PT, R15, R10, RZ, 0x1c1f ;  /* 0x001c1fff0a0f7589 */ /* 0x000e2200000e0000 */
[----:B------:R-:W-:Y:S02]  /*95d0*/  WARPGROUP.DEPBAR.LE gsb0, 0x0 ;  /* 0x00008000000079c5 */ /* 0x000fe40000010000 */
[----:B------:R1:W-:Y:S06]  /*95e0*/  BAR.ARV R5, 0x100 ;  /* 0x000400050000751d */ /* 0x0003ec0000002000 */
[----:B------:R2:W-:Y:S02]  /*95f0*/  @!P1 SYNCS.ARRIVE.TRANS64.RED.A1T0 RZ, [R4+URZ], RZ ;  /* 0x000000ff04ff99a7 */ /* 0x0005e4000810043f */
[----:B--2---:R-:W-:-:S04]  /*9600*/  IADD3 R4, -R2, 0x1, -R9 ;  /* 0x0000000102047810 */ /* 0x004fc80007ffe909 */
[----:B------:R-:W-:-:S05]  /*9610*/  IADD3 R4, -R11, UR39, R4 ;  /* 0x000000270b047c10 */ /* 0x000fca000fffe104 */
[C---:B------:R-:W-:Y:S02]  /*9620*/  VIADD R11, R4.reuse, UR58 ;  /* 0x0000003a040b7c36 */ /* 0x040fe40008000000 */
[----:B------:R-:W-:Y:S02]  /*9630*/  VIADD R12, R4, UR6 ;  /* 0x00000006040c7c36 */ /* 0x000fe40008000000 */
[--C-:B0-----:R-:W-:Y:S02]  /*9640*/  IMAD.IADD R13, R11, 0x1, R15.reuse ;  /* 0x000000010b0d7824 */ /* 0x101fe400078e020f */
[----:B------:R-:W-:Y:S01]  /*9650*/  IMAD.IADD R14, R12, 0x1, R15 ;  /* 0x000000010c0e7824 */ /* 0x000fe200078e020f */
[----:B-1----:R-:W-:Y:S06]  /*9660*/  @!P5 BRA `(.L_x_1216) ;  /* 0x00000000005cd947 */ /* 0x002fec0003800000 */
        /* <DEDUP_REMOVED lines=13> */
.L_x_1218:
[----:B------:R-:W-:-:S05]  /*9740*/  IMAD.U32 R20, RZ, RZ, UR46 ;  /* 0x0000002eff147e24 */ /* 0x000fca000f8e00ff */
[----:B------:R-:W-:-:S13]  /*9750*/  ISETP.NE.AND P2, PT, R20, 0x1, PT ;  /* 0x000000011400780c */ /* 0x000fda0003f45270 */
[----:B------:R-:W0:Y:S02]  /*9760*/  @P2 LDC.64 R4, c[0x0][0x9e8] ;  /* 0x00027a00ff042b82 */ /* 0x000e240000000a00 */
[----:B0-----:R-:W-:-:S05]  /*9770*/  @P2 IMAD.HI.U32 R4, R15, R4, RZ ;  /* 0x000000040f042227 */ /* 0x001fca00078e00ff */
[----:B------:R-:W-:-:S07]  /*9780*/  @P2 SHF.R.U32.HI R15, RZ, R5, R4 ;  /* 0x00000005ff0f2219 */ /* 0x000fce0000011604 */
.L_x_1219:
[----:B------:R-:W-:Y:S05]  /*9790*/  BSYNC B0 ;  /* 0x0000000000007941 */ /* 0x000fea0003800000 */
.L_x_1217:
[----:B------:R-:W-:-:S04]  /*97a0*/  IMAD R15, R15, R20, -R9 ;  /* 0x000000140f0f7224 */ /* 0x000fc800078e0a09 */
[----:B------:R-:W-:-:S05]  /*97b0*/  IMAD.IADD R15, R15, 0x1, -R2 ;  /* 0x000000010f0f7824 */ /* 0x000fca00078e0a02 */
[----:B------:R-:W-:Y:S02]  /*97c0*/  VIMNMX R14, R14, R15, !PT ;  /* 0x0000000f0e0e7248 */ /* 0x000fe40007fe0100 */
[----:B------:R-:W-:-:S07]  /*97d0*/  VIADDMNMX R13, R15, R20, R13, PT ;  /* 0x000000140f0d7246 */ /* 0x000fce000380010d */
.L_x_1216:
[----:B------:R-:W-:Y:S01]  /*97e0*/  ISETP.GT.AND P2, PT, R6, -0x1, PT ;  /* 0xffffffff0600780c */ /* 0x000fe20003f44270 */
[----:B------:R-:W0:Y:S03]  /*97f0*/  SHFL.IDX PT, R10, R10, 0x1, 0x1c1f ;  /* 0x003c1f000a0a7f89 */ /* 0x000e2600000e0000 */
[C---:B------:R-:W-:Y:S02]  /*9800*/  ISETP.GT.AND P3, PT, R14.reuse, RZ, P2 ;  /* 0x000000ff0e00720c */ /* 0x040fe40001764270 */
[C---:B------:R-:W-:Y:S02]  /*9810*/  ISETP.GT.AND P6, PT, R14.reuse, 0x1, P2 ;  /* 0x000000010e00780c */ /* 0x040fe400017c4270 */
[----:B------:R-:W-:Y:S02]  /*9820*/  ISETP.LT.OR P4, PT, R13, 0x1, P3 ;  /* 0x000000010d00780c */ /* 0x000fe40001f81670 */
[----:B------:R-:W-:-:S02]  /*9830*/  ISETP.GT.AND P3, PT, R14, 0x8, P2 ;  /* 0x000000080e00780c */ /* 0x000fc40001764270 */
[----:B------:R-:W-:Y:S02]  /*9840*/  FSEL R152, R152, -INF , !P4 ;  /* 0xff80000098987808 */ /* 0x000fe40006000000 */
[----:B------:R-:W-:Y:S02]  /*9850*/  ISETP.GT.AND P4, PT, R14, 0x9, P2 ;  /* 0x000000090e00780c */ /* 0x000fe40001784270 */
[C---:B------:R-:W-:Y:S02]  /*9860*/  ISETP.LT.OR P6, PT, R13.reuse, 0x2, P6 ;  /* 0x000000020d00780c */ /* 0x040fe400037c1670 */
[C---:B------:R-:W-:Y:S02]  /*9870*/  ISETP.LT.OR P3, PT, R13.reuse, 0x9, P3 ;  /* 0x000000090d00780c */ /* 0x040fe40001f61670 */
[----:B------:R-:W-:Y:S02]  /*9880*/  ISETP.LT.OR P4, PT, R13, 0xa, P4 ;  /* 0x0000000a0d00780c */ /* 0x000fe40002781670 */
[----:B------:R-:W-:-:S02]  /*9890*/  FSEL R153, R153, -INF , !P6 ;  /* 0xff80000099997808 */ /* 0x000fc40007000000 */
[----:B------:R-:W-:Y:S01]  /*98a0*/  FSEL R156, R156, -INF , !P3 ;  /* 0xff8000009c9c7808 */ /* 0x000fe20005800000 */
[--C-:B0-----:R-:W-:Y:S01]  /*98b0*/  IMAD.IADD R11, R11, 0x1, R10.reuse ;  /* 0x000000010b0b7824 */ /* 0x101fe200078e020a */
[----:B------:R-:W-:Y:S01]  /*98c0*/  FSEL R157, R157, -INF , !P4 ;  /* 0xff8000009d9d7808 */ /* 0x000fe20006000000 */
[----:B------:R-:W-:Y:S01]  /*98d0*/  IMAD.IADD R12, R12, 0x1, R10 ;  /* 0x000000010c0c7824 */ /* 0x000fe200078e020a */
[C---:B------:R-:W-:Y:S02]  /*98e0*/  ISETP.GT.AND P6, PT, R14.reuse, 0x10, P2 ;  /* 0x000000100e00780c */ /* 0x040fe400017c4270 */
[C---:B------:R-:W-:Y:S02]  /*98f0*/  ISETP.GT.AND P3, PT, R14.reuse, 0x11, P2 ;  /* 0x000000110e00780c */ /* 0x040fe40001764270 */
[----:B------:R-:W-:Y:S02]  /*9900*/  ISETP.GT.AND P4, PT, R14, 0x18, P2 ;  /* 0x000000180e00780c */ /* 0x000fe40001784270 */
[----:B------:R-:W-:-:S02]  /*9910*/  ISETP.LT.OR P6, PT, R13, 0x11, P6 ;  /* 0x000000110d00780c */ /* 0x000fc400037c1670 */
[C---:B------:R-:W-:Y:S02]  /*9920*/  ISETP.LT.OR P3, PT, R13.reuse, 0x12, P3 ;  /* 0x000000120d00780c */ /* 0x040fe40001f61670 */
[----:B------:R-:W-:Y:S02]  /*9930*/  ISETP.LT.OR P4, PT, R13, 0x19, P4 ;  /* 0x000000190d00780c */ /* 0x000fe40002781670 */
[----:B------:R-:W-:Y:S02]  /*9940*/  FSEL R160, R160, -INF , !P6 ;  /* 0xff800000a0a07808 */ /* 0x000fe40007000000 */
[----:B------:R-:W-:Y:S02]  /*9950*/  FSEL R161, R161, -INF , !P3 ;  /* 0xff800000a1a17808 */ /* 0x000fe40005800000 */
[----:B------:R-:W-:Y:S02]  /*9960*/  FSEL R164, R164, -INF , !P4 ;  /* 0xff800000a4a47808 */ /* 0x000fe40006000000 */
[----:B------:R-:W-:-:S02]  /*9970*/  ISETP.GT.AND P6, PT, R14, 0x19, P2 ;  /* 0x000000190e00780c */ /* 0x000fc400017c4270 */
[C---:B------:R-:W-:Y:S02]  /*9980*/  ISETP.GT.AND P3, PT, R14.reuse, 0x20, P2 ;  /* 0x000000200e00780c */ /* 0x040fe40001764270 */
[----:B------:R-:W-:Y:S02]  /*9990*/  ISETP.GT.AND P4, PT, R14, 0x21, P2 ;  /* 0x000000210e00780c */ /* 0x000fe40001784270 */
[C---:B------:R-:W-:Y:S02]  /*99a0*/  ISETP.LT.OR P6, PT, R13.reuse, 0x1a, P6 ;  /* 0x0000001a0d00780c */ /* 0x040fe400037c1670 */
[C---:B------:R-:W-:Y:S02]  /*99b0*/  ISETP.LT.OR P3, PT, R13.reuse, 0x21, P3 ;  /* 0x000000210d00780c */ /* 0x040fe40001f61670 */
[----:B------:R-:W-:Y:S02]  /*99c0*/  ISETP.LT.OR P4, PT, R13, 0x22, P4 ;  /* 0x000000220d00780c */ /* 0x000fe40002781670 */
[----:B------:R-:W-:-:S02]  /*99d0*/  FSEL R165, R165, -INF , !P6 ;  /* 0xff800000a5a57808 */ /* 0x000fc40007000000 */
[----:B------:R-:W-:Y:S02]  /*99e0*/  FSEL R168, R168, -INF , !P3 ;  /* 0xff800000a8a87808 */ /* 0x000fe40005800000 */
[----:B------:R-:W-:Y:S02]  /*99f0*/  FSEL R169, R169, -INF , !P4 ;  /* 0xff800000a9a97808 */ /* 0x000fe40006000000 */
        /* <DEDUP_REMOVED lines=17> */
[----:B------:R-:W-:Y:S01]  /*9b10*/  FSEL R181, R181, -INF , !P4 ;  /* 0xff800000b5b57808 */ /* 0x000fe20006000000 */
[----:B------:R-:W-:Y:S06]  /*9b20*/  @!P5 BRA `(.L_x_1220) ;  /* 0x00000000005cd947 */ /* 0x000fec0003800000 */
        /* <DEDUP_REMOVED lines=13> */
.L_x_1222:
[----:B------:R-:W-:-:S05]  /*9c00*/  IMAD.U32 R13, RZ, RZ, UR46 ;  /* 0x0000002eff0d7e24 */ /* 0x000fca000f8e00ff */
[----:B------:R-:W-:-:S13]  /*9c10*/  ISETP.NE.AND P3, PT, R13, 0x1, PT ;  /* 0x000000010d00780c */ /* 0x000fda0003f65270 */
[----:B------:R-:W0:Y:S02]  /*9c20*/  @P3 LDC.64 R4, c[0x0][0x9e8] ;  /* 0x00027a00ff043b82 */ /* 0x000e240000000a00 */
[----:B0-----:R-:W-:-:S05]  /*9c30*/  @P3 IMAD.HI.U32 R4, R10, R4, RZ ;  /* 0x000000040a043227 */ /* 0x001fca00078e00ff */
[----:B------:R-:W-:-:S07]  /*9c40*/  @P3 SHF.R.U32.HI R10, RZ, R5, R4 ;  /* 0x00000005ff0a3219 */ /* 0x000fce0000011604 */
.L_x_1223:
[----:B------:R-:W-:Y:S05]  /*9c50*/  BSYNC B0 ;  /* 0x0000000000007941 */ /* 0x000fea0003800000 */
.L_x_1221:
[----:B------:R-:W-:-:S04]  /*9c60*/  IMAD R9, R10, R13, -R9 ;  /* 0x0000000d0a097224 */ /* 0x000fc800078e0a09 */
[----:B------:R-:W-:-:S05]  /*9c70*/  IMAD.IADD R4, R9, 0x1, -R2 ;  /* 0x0000000109047824 */ /* 0x000fca00078e0a02 */
[----:B------:R-:W-:Y:S02]  /*9c80*/  VIADDMNMX R11, R4, R13, R11, PT ;  /* 0x0000000d040b7246 */ /* 0x000fe4000380010b */
[----:B------:R-:W-:-:S07]  /*9c90*/  VIMNMX R12, R12, R4, !PT ;  /* 0x000000040c0c7248 */ /* 0x000fce0007fe0100 */
.L_x_1220:
        /* <DEDUP_REMOVED lines=32> */
[----:B------:R-:W-:Y:S01]  /*9ea0*/  ISETP.GT.AND P3, PT, R12, 0x28, P2 ;  /* 0x000000280c00780c */ /* 0x000fe20001764270 */
[----:B------:R-:W0:Y:S01]  /*9eb0*/  SHFL.BFLY PT, R4, R5, 0x2, 0x1f ;  /* 0x0c401f0005047f89 */ /* 0x000e2200000e0000 */
[C---:B------:R-:W-:Y:S02]  /*9ec0*/  ISETP.LT.OR P4, PT, R11.reuse, 0xa, P4 ;  /* 0x0000000a0b00780c */ /* 0x040fe40002781670 */
[----:B------:R-:W-:Y:S02]  /*9ed0*/  ISETP.LT.OR P3, PT, R11, 0x29, P3 ;  /* 0x000000290b00780c */ /* 0x000fe40001f61670 */
[----:B------:R-:W-:-:S02]  /*9ee0*/  FSEL R159, R159, -INF , !P4 ;  /* 0xff8000009f9f7808 */ /* 0x000fc40006000000 */
[----:B------:R-:W-:Y:S02]  /*9ef0*/  ISETP.GT.AND P4, PT, R12, 0x11, P2 ;  /* 0x000000110c00780c */ /* 0x000fe40001784270 */
[----:B------:R-:W-:Y:S02]  /*9f00*/  FSEL R174, R174, -INF , !P3 ;  /* 0xff800000aeae7808 */ /* 0x000fe40005800000 */
[----:B------:R-:W-:Y:S02]  /*9f10*/  ISETP.GT.AND P3, PT, R12, RZ, P2 ;  /* 0x000000ff0c00720c */ /* 0x000fe40001764270 */
[C---:B------:R-:W-:Y:S02]  /*9f20*/  ISETP.LT.OR P4, PT, R11.reuse, 0x12, P4 ;  /* 0x000000120b00780c */ /* 0x040fe40002781670 */
[----:B------:R-:W-:Y:S02]  /*9f30*/  ISETP.LT.OR P3, PT, R11, 0x1, P3 ;  /* 0x000000010b00780c */ /* 0x000fe40001f61670 */
[----:B------:R-:W-:-:S02]  /*9f40*/  FSEL R163, R163, -INF , !P4 ;  /* 0xff800000a3a37808 */ /* 0x000fc40006000000 */
[----:B------:R-:W-:Y:S02]  /*9f50*/  ISETP.GT.AND P4, PT, R12, 0x19, P2 ;  /* 0x000000190c00780c */ /* 0x000fe40001784270 */
[----:B------:R-:W-:Y:S02]  /*9f60*/  FSEL R154, R154, -INF , !P3 ;  /* 0xff8000009a9a7808 */ /* 0x000fe40005800000 */
[----:B------:R-:W-:Y:S02]  /*9f70*/  ISETP.LT.OR P4, PT, R11, 0x1a, P4 ;  /* 0x0000001a0b00780c */ /* 0x000fe40002781670 */
[----:B0-----:R-:W-:Y:S01]  /*9f80*/  FMNMX.FTZ R9, R5, R4, !PT ;  /* 0x0000000405097209 */ /* 0x001fe20007810000 */
[----:B------:R-:W-:Y:S01]  /*9f90*/  IMAD.U32 R5, RZ, RZ, UR40 ;  /* 0x00000028ff057e24 */ /* 0x000fe2000f8e00ff */
[----:B------:R-:W-:Y:S02]  /*9fa0*/  FMNMX.FTZ R10, R154, R7, !PT ;  /* 0x000000079a0a7209 */ /* 0x000fe40007810000 */
[----:B------:R-:W-:Y:S01]  /*9fb0*/  FSEL R167, R167, -INF , !P4 ;  /* 0xff800000a7a77808 */ /* 0x000fe20006000000 */
[----:B------:R-:W0:Y:S01]  /*9fc0*/  SHFL.BFLY PT, R4, R9, 0x1, 0x1f ;  /* 0x0c201f0009047f89 */ /* 0x000e2200000e0000 */
[----:B------:R-:W-:-:S02]  /*9fd0*/  ISETP.GT.AND P4, PT, R12, 0x21, P2 ;  /* 0x000000210c00780c */ /* 0x000fc40001784270 */
[C---:B------:R-:W-:Y:S02]  /*9fe0*/  ISETP.GT.AND P3, PT, R12.reuse, 0x31, P2 ;  /* 0x000000310c00780c */ /* 0x040fe40001764270 */
[C---:B------:R-:W-:Y:S02]  /*9ff0*/  ISETP.LT.OR P4, PT, R11.reuse, 0x22, P4 ;  /* 0x000000220b00780c */ /* 0x040fe40002781670 */
[----:B------:R-:W-:Y:S02]  /*a000*/  ISETP.LT.OR P3, PT, R11, 0x32, P3 ;  /* 0x000000320b00780c */ /* 0x000fe40001f61670 */
[----:B------:R-:W-:Y:S02]  /*a010*/  FSEL R171, R171, -INF , !P4 ;  /* 0xff800000abab7808 */ /* 0x000fe40006000000 */
[----:B------:R-:W-:Y:S02]  /*a020*/  ISETP.GT.AND P4, PT, R12, 0x29, P2 ;  /* 0x000000290c00780c */ /* 0x000fe40001784270 */
[----:B------:R-:W-:-:S02]  /*a030*/  FSEL R179, R179, -INF , !P3 ;  /* 0xff800000b3b37808 */ /* 0x000fc40005800000 */
[----:B------:R-:W-:-:S04]  /*a040*/  ISETP.LT.OR P4, PT, R11, 0x2a, P4 ;  /* 0x0000002a0b00780c */ /* 0x000fc80002781670 */
[----:B------:R-:W-:Y:S02]  /*a050*/  FSEL R175, R175, -INF , !P4 ;  /* 0xff800000afaf7808 */ /* 0x000fe40006000000 */
[----:B------:R-:W-:Y:S02]  /*a060*/  ISETP.GT.AND P4, PT, R12, 0x30, P2 ;  /* 0x000000300c00780c */ /* 0x000fe40001784270 */
[----:B0-----:R-:W-:Y:S02]  /*a070*/  FMNMX.FTZ R4, R9, R4, !PT ;  /* 0x0000000409047209 */ /* 0x001fe40007810000 */
[----:B------:R-:W-:Y:S02]  /*a080*/  FMNMX.FTZ R9, R155, R10, !PT ;  /* 0x0000000a9b097209 */ /* 0x000fe40007810000 */
[C---:B------:R-:W-:Y:S01]  /*a090*/  FSETP.NEU.FTZ.AND P6, PT, R4.reuse, -INF , PT ;  /* 0xff8000000400780b */ /* 0x040fe20003fdd000 */
[----:B------:R-:W-:-:S01]  /*a0a0*/  FFMA.FTZ R5, R4, R5, -8 ;  /* 0xc100000004057423 */ /* 0x000fc20000010005 */
[----:B------:R-:W-:-:S02]  /*a0b0*/  FMNMX.FTZ R10, R158, R9, !PT ;  /* 0x000000099e0a7209 */ /* 0x000fc40007810000 */
[----:B------:R-:W-:Y:S02]  /*a0c0*/  FSEL R13, R4, RZ, P6 ;  /* 0x000000ff040d7208 */ /* 0x000fe40003000000 */
[----:B------:R-:W-:Y:S02]  /*a0d0*/  FMNMX.FTZ R9, R159, R10, !PT ;  /* 0x0000000a9f097209 */ /* 0x000fe40007810000 */
[----:B------:R-:W-:Y:S01]  /*a0e0*/  FSEL R5, R5, RZ, P6 ;  /* 0x000000ff05057208 */ /* 0x000fe20003000000 */
[----:B------:R-:W-:Y:S01]  /*a0f0*/  FADD.FTZ R8, -R13, R8 ;  /* 0x000000080d087221 */ /* 0x000fe20000010100 */
[----:B------:R-:W-:Y:S02]  /*a100*/  FMNMX.FTZ R10, R162, R9, !PT ;  /* 0x00000009a20a7209 */ /* 0x000fe40007810000 */
        /* <DEDUP_REMOVED lines=8> */
[C---:B------:R-:W-:Y:S01]  /*a190*/  ISETP.LT.OR P4, PT, R11.reuse, 0x31, P4 ;  /* 0x000000310b00780c */ /* 0x040fe20002781670 */
[----:B------:R-:W-:Y:S01]  /*a1a0*/  MUFU.EX2 R9, R152 ;  /* 0x0000009800097308 */ /* 0x000fe20000000800 */
[----:B------:R-:W-:Y:S01]  /*a1b0*/  ISETP.LT.OR P6, PT, R11, 0x39, P6 ;  /* 0x000000390b00780c */ /* 0x000fe200037c1670 */
[--C-:B------:R-:W-:Y:S01]  /*a1c0*/  FFMA.FTZ R21, R165, UR40, -R5.reuse ;  /* 0x00000028a5157c23 */ /* 0x100fe20008010805 */
[----:B------:R-:W-:Y:S01]  /*a1d0*/  ISETP.LT.OR P2, PT, R11, 0x3a, P2 ;  /* 0x0000003a0b00780c */ /* 0x000fe20001741670 */
[--C-:B------:R-:W-:Y:S01]  /*a1e0*/  FFMA.FTZ R172, R172, UR40, -R5.reuse ;  /* 0x00000028acac7c23 */ /* 0x100fe20008010805 */
        /* <DEDUP_REMOVED lines=11> */
[----:B------:R-:W-:Y:S01]  /*a2a0*/  IMAD.U32 R168, RZ, RZ, UR40 ;  /* 0x00000028ffa87e24 */ /* 0x000fe2000f8e00ff */
[----:B------:R-:W-:Y:S01]  /*a2b0*/  FMNMX.FTZ R12, R174, R11, !PT ;  /* 0x0000000bae0c7209 */ /* 0x000fe20007810000 */
[----:B------:R-:W-:Y:S01]  /*a2c0*/  FMUL.FTZ R8, R8, UR40 ;  /* 0x0000002808087c20 */ /* 0x000fe20008410000 */
[----:B------:R0:W-:Y:S02]  /*a2d0*/  MUFU.EX2 R11, R156 ;  /* 0x0000009c000b7308 */ /* 0x0001e40000000800 */
[----:B------:R-:W-:Y:S01]  /*a2e0*/  FMNMX.FTZ R13, R175, R12, !PT ;  /* 0x0000000caf0d7209 */ /* 0x000fe20007810000 */
[----:B------:R-:W-:-:S03]  /*a2f0*/  FFMA.FTZ R12, R157, UR40, -R5 ;  /* 0x000000289d0c7c23 */ /* 0x000fc60008010805 */
[----:B------:R-:W-:Y:S02]  /*a300*/  FMNMX.FTZ R14, R178, R13, !PT ;  /* 0x0000000db20e7209 */ /* 0x000fe40007810000 */
[----:B------:R-:W1:Y:S01]  /*a310*/  MUFU.EX2 R8, R8 ;  /* 0x0000000800087308 */ /* 0x000e620000000800 */
[----:B0-----:R-:W-:-:S01]  /*a320*/  FFMA.FTZ R156, R169, UR40, -R5 ;  /* 0x00000028a99c7c23 */ /* 0x001fc20008010805 */
[----:B------:R-:W-:-:S04]  /*a330*/  FMNMX.FTZ R13, R179, R14, !PT ;  /* 0x0000000eb30d7209 */ /* 0x000fc80007810000 */
[----:B------:R-:W-:Y:S02]  /*a340*/  FMNMX.FTZ R14, R182, R13, !PT ;  /* 0x0000000db60e7209 */ /* 0x000fe40007810000 */
[----:B------:R0:W-:Y:S02]  /*a350*/  MUFU.EX2 R13, R160 ;  /* 0x000000a0000d7308 */ /* 0x0001e40000000800 */
[----:B------:R-:W-:Y:S01]  /*a360*/  FMNMX.FTZ R15, R183, R14, !PT ;  /* 0x0000000eb70f7209 */ /* 0x000fe20007810000 */
[--C-:B------:R-:W-:Y:S01]  /*a370*/  FFMA.FTZ R14, R161, UR40, -R5.reuse ;  /* 0x00000028a10e7c23 */ /* 0x100fe20008010805 */
[----:B------:R-:W-:-:S03]  /*a380*/  FFMA.FTZ R161, R176, UR40, -R5 ;  /* 0x00000028b0a17c23 */ /* 0x000fc60008010805 */
[----:B------:R-:W2:Y:S01]  /*a390*/  SHFL.BFLY PT, R152, R15, 0x2, 0x1f ;  /* 0x0c401f000f987f89 */ /* 0x000ea200000e0000 */
[----:B------:R-:W3:Y:S01]  /*a3a0*/  MUFU.EX2 R10, R10 ;  /* 0x0000000a000a7308 */ /* 0x000ee20000000800 */
[----:B0-----:R-:W-:-:S07]  /*a3b0*/  FFMA.FTZ R160, R173, UR40, -R5 ;  /* 0x00000028ada07c23 */ /* 0x001fce0008010805 */
[----:B------:R-:W0:Y:S08]  /*a3c0*/  MUFU.EX2 R12, R12 ;  /* 0x0000000c000c7308 */ /* 0x000e300000000800 */
[----:B------:R-:W4:Y:S01]  /*a3d0*/  MUFU.EX2 R14, R14 ;  /* 0x0000000e000e7308 */ /* 0x000f220000000800 */
[----:B--2---:R-:W-:-:S07]  /*a3e0*/  FMNMX.FTZ R152, R15, R152, !PT ;  /* 0x000000980f987209 */ /* 0x004fce0007810000 */
[----:B------:R-:W-:Y:S01]  /*a3f0*/  MUFU.EX2 R20, R20 ;  /* 0x0000001400147308 */ /* 0x000fe20000000800 */
[----:B------:R-:W2:Y:S07]  /*a400*/  SHFL.BFLY PT, R157, R152, 0x1, 0x1f ;  /* 0x0c201f00989d7f89 */ /* 0x000eae00000e0000 */
[----:B------:R-:W-:Y:S08]  /*a410*/  MUFU.EX2 R21, R21 ;  /* 0x0000001500157308 */ /* 0x000ff00000000800 */
[----:B------:R-:W-:Y:S08]  /*a420*/  MUFU.EX2 R153, R153 ;  /* 0x0000009900997308 */ /* 0x000ff00000000800 */
[----:B------:R-:W-:Y:S01]  /*a430*/  MUFU.EX2 R156, R156 ;  /* 0x0000009c009c7308 */ /* 0x000fe20000000800 */
[----:B--2---:R-:W-:-:S04]  /*a440*/  FMNMX.FTZ R5, R152, R157, !PT ;  /* 0x0000009d98057209 */ /* 0x004fc80007810000 */
        /* <DEDUP_REMOVED lines=22> */
[----:B------:R-:W1:Y:S01]  /*a5b0*/  MUFU.EX2 R167, R167 ;  /* 0x000000a700a77308 */ /* 0x000e620000000800 */
[----:B------:R-:W-:-:S01]  /*a5c0*/  FFMA.FTZ R175, R175, UR40, -R157 ;  /* 0x00000028afaf7c23 */ /* 0x000fc2000801089d */
[----:B------:R-:W-:Y:S01]  /*a5d0*/  FFMA.FTZ R178, R178, UR40, -R157 ;  /* 0x00000028b2b27c23 */ /* 0x000fe2000801089d */
[----:B------:R-:W-:-:S01]  /*a5e0*/  FADD.FTZ R171, R11, R170 ;  /* 0x000000aa0bab7221 */ /* 0x000fc20000010000 */
[--C-:B------:R-:W-:Y:S01]  /*a5f0*/  FFMA.FTZ R179, R179, UR40, -R157.reuse ;  /* 0x00000028b3b37c23 */ /* 0x100fe2000801089d */
[----:B------:R-:W-:-:S01]  /*a600*/  FFMA.FTZ R182, R182, UR40, -R157 ;  /* 0x00000028b6b67c23 */ /* 0x000fc2000801089d */
[----:B------:R-:W-:Y:S01]  /*a610*/  FFMA.FTZ R157, R183, UR40, -R157 ;  /* 0x00000028b79d7c23 */ /* 0x000fe2000801089d */
[----:B0-----:R-:W-:-:S01]  /*a620*/  FADD.FTZ R170, R12, R171 ;  /* 0x000000ab0caa7221 */ /* 0x001fc20000010000 */
[----:B------:R-:W0:Y:S03]  /*a630*/  MUFU.EX2 R155, R155 ;  /* 0x0000009b009b7308 */ /* 0x000e260000000800 */
[----:B------:R-:W-:-:S04]  /*a640*/  FADD.FTZ R171, R13, R170 ;  /* 0x000000aa0dab7221 */ /* 0x000fc80000010000 */
[----:B----4-:R-:W-:Y:S01]  /*a650*/  FADD.FTZ R171, R14, R171 ;  /* 0x000000ab0eab7221 */ /* 0x010fe20000010000 */
[----:B------:R-:W2:Y:S01]  /*a660*/  MUFU.EX2 R158, R158 ;  /* 0x0000009e009e7308 */ /* 0x000ea20000000800 */
[----:B-1----:R-:W-:-:S07]  /*a670*/  FFMA.FTZ R0, R167, R3, R154 ;  /* 0x00000003a7007223 */ /* 0x002fce000001009a */
        /* <DEDUP_REMOVED lines=9> */
[----:B--2---:R-:W-:-:S01]  /*a710*/  FADD.FTZ R3, R163, R0 ;  /* 0x00000000a3037221 */ /* 0x004fc20000010000 */
[----:B------:R-:W-:-:S04]  /*a720*/  FADD.FTZ R0, R20, R171 ;  /* 0x000000ab14007221 */ /* 0x000fc80000010000 */
[----:B------:R-:W-:Y:S02]  /*a730*/  FADD.FTZ R0, R21, R0 ;  /* 0x0000000015007221 */ /* 0x000fe40000010000 */
[----:B------:R-:W2:Y:S01]  /*a740*/  MUFU.EX2 R168, R168 ;  /* 0x000000a800a87308 */ /* 0x000ea20000000800 */
[----:B-1----:R-:W-:-:S01]  /*a750*/  FADD.FTZ R170, R166, R3 ;  /* 0x00000003a6aa7221 */ /* 0x002fc20000010000 */
[----:B------:R-:W-:-:S06]  /*a760*/  FADD.FTZ R171, R153, R0 ;  /* 0x0000000099ab7221 */ /* 0x000fcc0000010000 */
[----:B------:R-:W1:Y:S01]  /*a770*/  MUFU.EX2 R169, R169 ;  /* 0x000000a900a97308 */ /* 0x000e620000000800 */
[----:B0-----:R-:W-:-:S01]  /*a780*/  FADD.FTZ R3, R7, R170 ;  /* 0x000000aa07037221 */ /* 0x001fc20000010000 */
[----:B------:R-:W-:-:S04]  /*a790*/  FADD.FTZ R170, R156, R171 ;  /* 0x000000ab9caa7221 */ /* 0x000fc80000010000 */
[----:B------:R-:W-:Y:S02]  /*a7a0*/  FADD.FTZ R171, R15, R170 ;  /* 0x000000aa0fab7221 */ /* 0x000fe40000010000 */
[----:B------:R-:W0:Y:S01]  /*a7b0*/  MUFU.EX2 R174, R174 ;  /* 0x000000ae00ae7308 */ /* 0x000e220000000800 */
[----:B--2---:R-:W-:-:S01]  /*a7c0*/  FADD.FTZ R0, R168, R3 ;  /* 0x00000003a8007221 */ /* 0x004fc20000010000 */
[----:B------:R-:W-:-:S06]  /*a7d0*/  FADD.FTZ R170, R160, R171 ;  /* 0x000000aba0aa7221 */ /* 0x000fcc0000010000 */
        /* <DEDUP_REMOVED lines=18> */
[----:B-1----:R-:W-:-:S03]  /*a900*/  FADD.FTZ R0, R152, R171 ;  /* 0x000000ab98007221 */ /* 0x002fc60000010000 */
[----:B0-----:R-:W-:Y:S01]  /*a910*/  FADD.FTZ R3, R157, R170 ;  /* 0x000000aa9d037221 */ /* 0x001fe20000010000 */
[----:B------:R-:W-:Y:S06]  /*a920*/  @!P0 BRA `(.L_x_1224) ;  /* 0x0000000000048947 */ /* 0x000fec0003800000 */
[----:B------:R-:W-:Y:S01]  /*a930*/  BPT.TRAP 0x1 ;  /* 0x000000040000795c */ /* 0x000fe20000300000 */
.L_x_1224:
        /* <DEDUP_REMOVED lines=156> */
.L_x_1207:
[----:B------:R-:W-:Y:S06]  /*b300*/  BAR.ARV 0x8, 0x180 ;  /* 0x0206000000007b1d */ /* 0x000fec0000002000 */
[----:B------:R-:W-:Y:S05]  /*b310*/  @!P0 BRA `(.L_x_1226) ;  /* 0x0000000000048947 */ /* 0x000fea0003800000 */
[----:B------:R-:W-:Y:S01]  /*b320*/  BPT.TRAP 0x1 ;  /* 0x000000040000795c */ /* 0x000fe20000300000 */
.L_x_1226:
[----:B------:R-:W-:Y:S01]  /*b330*/  ULEA UR14, UR37, UR41, 0x3 ;  /* 0x00000029250e7291 */ /* 0x000fe2000f8e183f */
[----:B------:R-:W-:-:S05]  /*b340*/  IMAD.U32 R6, RZ, RZ, UR36 ;  /* 0x00000024ff067e24 */ /* 0x000fca000f8e00ff */
[----:B------:R-:W-:-:S04]  /*b350*/  SHF.L.U32 R6, R6, 0x1f, RZ ;  /* 0x0000001f06067819 */ /* 0x000fc800000006ff */
[----:B------:R0:W1:Y:S01]  /*b360*/  SYNCS.PHASECHK.TRANS64.TRYWAIT P1, [UR14+0x28450], R6 ;  /* 0x02845006ff0075a7 */ /* 0x000062000802014e */
[----:B------:R-:W-:Y:S05]  /*b370*/  @!P0 BRA `(.L_x_1227) ;  /* 0x0000000000048947 */ /* 0x000fea0003800000 */
[----:B------:R-:W-:Y:S01]  /*b380*/  BPT.TRAP 0x1 ;  /* 0x000000040000795c */ /* 0x000fe20000300000 */
.L_x_1227:
[----:B-1----:R-:W-:Y:S05]  /*b390*/  @P1 BRA `(.L_x_1228) ;  /* 0x0000000000081947 */ /* 0x002fea0003800000 */
[----:B------:R-:W1:Y:S02]  /*b3a0*/  SYNCS.PHASECHK.TRANS64.TRYWAIT P1, [UR14+0x28450], R6 ;  /* 0x02845006ff0075a7 */ /* 0x000e64000802014e */
[----:B-1----:R-:W-:Y:S05]  /*b3b0*/  @!P1 BRA `(.L_x_1229) ;  /* 0x000000d8000c9947 */ /* 0x002fea0003800000 */
.L_x_1228:
[----:B------:R-:W-:Y:S01]  /*b3c0*/  ULDC.64 UR4, c[0x0][0x9a0] ;  /* 0x0002680000047ab9 */ /* 0x000fe20000000a00 */
[----:B------:R-:W-:Y:S01]  /*b3d0*/  UIADD3 UR41, UR41, 0x8000, URZ ;  /* 0x0000800029297890 */ /* 0x000fe2000fffe03f */
[----:B------:R-:W-:Y:S01]  /*b3e0*/  WARPGROUP.ARRIVE ;  /* 0x00000000000079c5 */ /* 0x000fe20000000000 */
[----:B------:R-:W-:Y:S01]  /*b3f0*/  UISETP.NE.U32.AND UP0, UPT, UR4, URZ, UPT ;  /* 0x0000003f0400728c */ /* 0x000fe2000bf05070 */
[----:B------:R-:W-:Y:S01]  /*b400*/  IMAD.MOV.U32 R8, RZ, RZ, 0x3f800000 ;  /* 0x3f800000ff087424 */ /* 0x000fe200078e00ff */
[----:B------:R-:W-:Y:S02]  /*b410*/  USHF.R.U32.HI UR41, URZ, 0x4, UR41 ;  /* 0x000000043f297899 */ /* 0x000fe40008011629 */
[----:B------:R-:W-:Y:S02]  /*b420*/  UISETP.NE.AND.EX UP0, UPT, UR5, URZ, UPT, UP0 ;  /* 0x0000003f0500728c */ /* 0x000fe4000bf05300 */
[----:B------:R-:W-:-:S04]  /*b430*/  ULOP3.LUT UR41, UR41, 0x3fff, URZ, 0xc0, !UPT ;  /* 0x00003fff29297892 */ /* 0x000fc8000f8ec03f */
[----:B------:R-:W-:-:S05]  /*b440*/  PLOP3.LUT P1, PT, PT, PT, UP0, 0x80, 0x0 ;  /* 0x000000000000781c */ /* 0x000fca0003f2f008 */
[----:B------:R-:W-:Y:S01]  /*b450*/  @UP0 USHF.R.S32.HI UR8, URZ, 0x1f, UR52 ;  /* 0x0000001f3f080899 */ /* 0x000fe20008011434 */
[----:B------:R-:W-:Y:S01]  /*b460*/  @UP0 ULDC.64 UR10, c[0x0][0x9c8] ;  /* 0x00027200000a0ab9 */ /* 0x000fe20000000a00 */
[----:B------:R-:W-:Y:S02]  /*b470*/  @UP0 ULDC.64 UR12, c[0x0][0x9d0] ;  /* 0x00027400000c0ab9 */ /* 0x000fe40000000a00 */
[----:B------:R-:W-:Y:S02]  /*b480*/  @UP0 UIMAD UR8, UR8, UR10, URZ ;  /* 0x0000000a080802a4 */ /* 0x000fe4000f8e023f */
[----:B------:R-:W-:Y:S02]  /*b490*/  @UP0 UIMAD.WIDE.U32 UR6, UR52, UR10, URZ ;  /* 0x0000000a340602a5 */ /* 0x000fe4000f8e003f */
[----:B------:R-:W-:Y:S02]  /*b4a0*/  @UP0 UIMAD UR8, UR52, UR11, UR8 ;  /* 0x0000000b340802a4 */ /* 0x000fe4000f8e0208 */
[----:B------:R-:W-:-:S02]  /*b4b0*/  ULOP3.LUT UR10, UR41, 0x10000, URZ, 0xfc, !UPT ;  /* 0x00010000290a7892 */ /* 0x000fc4000f8efc3f */
[----:B------:R-:W-:Y:S02]  /*b4c0*/  @UP0 UIADD3 UR7, UR7, UR8, URZ ;  /* 0x0000000807070290 */ /* 0x000fe4000fffe03f */
[----:B------:R-:W-:Y:S02]  /*b4d0*/  ULEA UR10, UR37, UR10, 0xa ;  /* 0x0000000a250a7291 */ /* 0x000fe4000f8e503f */
[----:B------:R-:W-:-:S03]  /*b4e0*/  @UP0 UIMAD.WIDE.U32 UR8, UR53, UR12, UR6 ;  /* 0x0000000c350802a5 */ /* 0x000fc6000f8e0006 */
[----:B------:R-:W-:Y:S01]  /*b4f0*/  UMOV UR7, 0x80000020 ;  /* 0x8000002000077882 */ /* 0x000fe20000000000 */
[----:B------:R-:W-:Y:S01]  /*b500*/  @UP0 UIMAD UR9, UR53, UR13, UR9 ;  /* 0x0000000d350902a4 */ /* 0x000fe2000f8e0209 */
[----:B------:R-:W-:Y:S01]  /*b510*/  UMOV UR6, UR10 ;  /* 0x0000000a00067c82 */ /* 0x000fe20008000000 */
[----:B------:R-:W-:-:S09]  /*b520*/  @UP0 ULEA UR4, UP1, UR8, UR4, 0x2 ;  /* 0x0000000408040291 */ /* 0x000fd2000f82103f */
[----:B------:R-:W-:Y:S01]  /*b530*/  QGMMA.64x256x32.F32.E4M3.E4M3 R24, R188, gdesc[UR4], R24, gsb0 ;  /* 0x03e00004bc187df3 */ /* 0x000fe20008000818 */
[----:B------:R-:W-:Y:S01]  /*b540*/  @UP0 ULEA.HI.X UR5, UR8, UR5, UR9, 0x2, UP1 ;  /* 0x0000000508050291 */ /* 0x000fe200088f1409 */
[----:B01----:R-:W-:-:S05]  /*b550*/  IMAD.U32 R6, RZ, RZ, UR4 ;  /* 0x00000004ff067e24 */ /* 0x003fca000f8e00ff */
[----:B------:R-:W-:-:S05]  /*b560*/  IMAD.U32 R7, RZ, RZ, UR5 ;  /* 0x00000005ff077e24 */ /* 0x000fca000f8e00ff */
[----:B------:R0:W2:Y:S01]  /*b570*/  @P1 LDG.E R8, desc[UR48][R6.64] ;  /* 0x0000003006081981 */ /* 0x0000a2000c1e1900 */
[----:B------:R-:W-:Y:S01]  /*b580*/  UIADD3 UR10, UR10, 0x2, URZ ;  /* 0x000000020a0a7890 */ /* 0x000fe2000fffe03f */
[----:B------:R-:W-:Y:S02]  /*b590*/  UMOV UR11, 0x80000020 ;  /* 0x80000020000b7882 */ /* 0x000fe40000000000 */
[----:B------:R-:W1:Y:S04]  /*b5a0*/  SHFL.BFLY PT, R9, R0, 0x2, 0x1f ;  /* 0x0c401f0000097f89 */ /* 0x000e6800000e0000 */
[----:B------:R-:W3:Y:S01]  /*b5b0*/  SHFL.BFLY PT, R12, R3, 0x2, 0x1f ;  /* 0x0c401f00030c7f89 */ /* 0x000ee200000e0000 */
[----:B-1----:R-:W-:-:S01]  /*b5c0*/  FADD.FTZ R9, R9, R0 ;  /* 0x0000000009097221 */ /* 0x002fc20000010000 */
        /* <DEDUP_REMOVED lines=17> */
[----:B------:R-:W-:-:S02]  /*b6e0*/  WARPGROUP.DEPBAR.LE gsb0, 0x0 ;  /* 0x00008000000079c5 */ /* 0x000fc40000010000 */
[----:B------:R-:W-:-:S06]  /*b6f0*/  WARPGROUP.ARRIVE ;  /* 0x00000000000079c5 */ /* 0x000fcc0000000000 */
[----:B------:R-:W-:Y:S01]  /*b700*/  QGMMA.64x256x32.F32.E4M3.E4M3 R24, R184, gdesc[UR8], R24, gsb0 ;  /* 0x03e00008b8187df3 */ /* 0x000fe20008000818 */
[----:B------:R-:W-:Y:S02]  /*b710*/  IMAD.U32 R9, RZ, RZ, UR40 ;  /* 0x00000028ff097e24 */ /* 0x000fe4000f8e00ff */
[----:B------:R-:W-:Y:S02]  /*b720*/  IMAD.U32 R12, RZ, RZ, UR40 ;  /* 0x00000028ff0c7e24 */ /* 0x000fe4000f8e00ff */
[----:B0-----:R-:W-:Y:S01]  /*b730*/  @P2 FMUL.FTZ R6, R6, 0.69314718246459960938 ;  /* 0x3f31721806062820 */ /* 0x001fe20000410000 */
[----:B------:R-:W-:Y:S01]  /*b740*/  @P2 FMUL.FTZ R9, R9, 0.69314718246459960938 ;  /* 0x3f31721809092820 */ /* 0x000fe20000410000 */
[----:B-1----:R-:W-:Y:S01]  /*b750*/  @P3 FMUL.FTZ R10, R10, 0.69314718246459960938 ;  /* 0x3f3172180a0a3820 */ /* 0x002fe20000410000 */
[----:B------:R-:W-:Y:S01]  /*b760*/  @P3 FMUL.FTZ R13, R12, 0.69314718246459960938 ;  /* 0x3f3172180c0d3820 */ /* 0x000fe20000410000 */
[----:B------:R-:W-:Y:S02]  /*b770*/  IMAD.MOV.U32 R0, RZ, RZ, -0x800000 ;  /* 0xff800000ff007424 */ /* 0x000fe400078e00ff */
[----:B------:R-:W-:Y:S01]  /*b780*/  @P2 FFMA.FTZ R0, R9, R4, R6 ;  /* 0x0000000409002223 */ /* 0x000fe20000010006 */
[----:B------:R-:W-:-:S02]  /*b790*/  IMAD.MOV.U32 R3, RZ, RZ, -0x800000 ;  /* 0xff800000ff037424 */ /* 0x000fc400078e00ff */
[----:B------:R-:W-:Y:S01]  /*b7a0*/  @P3 FFMA.FTZ R3, R13, R5, R10 ;  /* 0x000000050d033223 */ /* 0x000fe2000001000a */
[-C--:B--2---:R-:W-:Y:S01]  /*b7b0*/  FMUL.FTZ R5, R7, R8.reuse ;  /* 0x0000000807057220 */ /* 0x084fe20000410000 */
[----:B---3--:R-:W-:Y:S01]  /*b7c0*/  FMUL.FTZ R4, R11, R8 ;  /* 0x000000080b047220 */ /* 0x008fe20000410000 */
[----:B------:R-:W-:Y:S02]  /*b7d0*/  WARPGROUP.DEPBAR.LE gsb0, 0x0 ;  /* 0x00008000000079c5 */ /* 0x000fe40000010000 */
[----:B------:R-:W-:Y:S05]  /*b7e0*/  @!P0 BRA `(.L_x_1230) ;  /* 0x0000000000048947 */ /* 0x000fea0003800000 */
[----:B------:R-:W-:Y:S01]  /*b7f0*/  BPT.TRAP 0x1 ;  /* 0x000000040000795c */ /* 0x000fe20000300000 */
.L_x_1230:
[----:B------:R-:W-:Y:S01]  /*b800*/  UIADD3 UR4, UR14, 0x28460, URZ ;  /* 0x000284600e047890 */ /* 0x000fe2000fffe03f */
[-C--:B------:R-:W-:Y:S01]  /*b810*/  FMUL.FTZ R24, R24, R5.reuse ;  /* 0x0000000518187220 */ /* 0x080fe20000410000 */
[----:B------:R-:W-:Y:S01]  /*b820*/  UIADD3 UR37, UR37, 0x1, URZ ;  /* 0x0000000125257890 */ /* 0x000fe2000fffe03f */
[-C--:B------:R-:W-:Y:S01]  /*b830*/  FMUL.FTZ R29, R29, R5.reuse ;  /* 0x000000051d1d7220 */ /* 0x080fe20000410000 */
[----:B------:R-:W-:Y:S01]  /*b840*/  UPRMT UR4, UR57, 0x654, UR4 ;  /* 0x0000065439047896 */ /* 0x000fe20008000004 */
[-C--:B------:R-:W-:Y:S01]  /*b850*/  FMUL.FTZ R32, R32, R5.reuse ;  /* 0x0000000520207220 */ /* 0x080fe20000410000 */
[----:B------:R-:W-:Y:S01]  /*b860*/  UISETP.NE.AND UP0, UPT, UR37, 0x2, UPT ;  /* 0x000000022500788c */ /* 0x000fe2000bf05270 */
[-C--:B------:R-:W-:Y:S01]  /*b870*/  FMUL.FTZ R37, R37, R5.reuse ;  /* 0x0000000525257220 */ /* 0x080fe20000410000 */
[-C--:B------:R-:W-:Y:S01]  /*b880*/  FMUL.FTZ R40, R40, R5.reuse ;  /* 0x0000000528287220 */ /* 0x080fe20000410000 */
[-C--:B------:R-:W-:Y:S01]  /*b890*/  FMUL.FTZ R45, R45, R5.reuse ;  /* 0x000000052d2d7220 */ /* 0x080fe20000410000 */
[-C--:B------:R-:W-:Y:S01]  /*b8a0*/  FMUL.FTZ R48, R48, R5.reuse ;  /* 0x0000000530307220 */ /* 0x080fe20000410000 */
[-C--:B------:R-:W-:Y:S01]  /*b8b0*/  FMUL.FTZ R53, R53, R5.reuse ;  /* 0x0000000535357220 */ /* 0x080fe20000410000 */
[-C--:B------:R-:W-:Y:S01]  /*b8c0*/  FMUL.FTZ R56, R56, R5.reuse ;  /* 0x0000000538387220 */ /* 0x080fe20000410000 */
[----:B------:R-:W-:Y:S01]  /*b8d0*/  SYNCS.ARRIVE.TRANS64.RED.A1T0 RZ, [UR4], RZ ;  /* 0x000000ffffff79a7 */ /* 0x000fe20008100404 */
        /* <DEDUP_REMOVED lines=120> */
[----:B------:R-:W-:Y:S01]  /*c060*/  FMUL.FTZ R147, R147, R4 ;  /* 0x0000000493937220 */ /* 0x000fe20000410000 */
[----:B------:R-:W-:-:S02]  /*c070*/  UIADD3 UR60, UR60, 0x1, URZ ;  /* 0x000000013c3c7890 */ /* 0x000fc4000fffe03f */
[----:B------:R-:W-:Y:S02]  /*c080*/  USEL UR37, UR37, URZ, UP0 ;  /* 0x0000003f25257287 */ /* 0x000fe40008000000 */
[----:B------:R-:W-:-:S12]  /*c090*/  ULOP3.LUT UR36, UR36, UR4, URZ, 0x3c, !UPT ;  /* 0x0000000424247292 */ /* 0x000fd8000f8e3c3f */
.L_x_1156:
[----:B------:R-:W0:Y:S08]  /*c0a0*/  S2UR UR4, SR_CgaCtaId ;  /* 0x00000000000479c3 */ /* 0x000e300000008800 */
[----:B------:R-:W-:Y:S01]  /*c0b0*/  BAR.SYNC.DEFER_BLOCKING 0x5, 0x180 ;  /* 0x0146000000007b1d */ /* 0x000fe20000010000 */
[----:B------:R-:W-:-:S05]  /*c0c0*/  UISETP.NE.AND UP0, UPT, UR54, URZ, UPT ;  /* 0x0000003f3600728c */ /* 0x000fca000bf05270 */
[----:B------:R-:W-:Y:S01]  /*c0d0*/  UMOV UR7, 0x400 ;  /* 0x0000040000077882 */ /* 0x000fe20000000000 */
[----:B------:R-:W-:Y:S05]  /*c0e0*/  BSSY B0, `(.L_x_1231) ;  /* 0x00005ef000007945 */ /* 0x000fea0003800000 */
[----:B------:R-:W-:Y:S01]  /*c0f0*/  @!UP0 ULDC UR54, c[0x0][0xad4] ;  /* 0x0002b50000368ab9 */ /* 0x000fe20000000800 */
[----:B0-----:R-:W-:-:S09]  /*c100*/  ULEA UR7, UR4, UR7, 0x18 ;  /* 0x0000000704077291 */ /* 0x001fd2000f8ec03f */
[----:B------:R-:W0:Y:S02]  /*c110*/  LDS.128 R4, [UR7+0x284d0] ;  /* 0x0284d007ff047984 */ /* 0x000e240008000c00 */
[----:B0-----:R-:W-:Y:S02]  /*c120*/  R2UR UR5, R5 ;  /* 0x00000000050572ca */ /* 0x001fe400000e0000 */
[----:B------:R-:W-:Y:S02]  /*c130*/  R2UR UR6, R6 ;  /* 0x00000000060672ca */ /* 0x000fe400000e0000 */
[----:B------:R-:W-:Y:S01]  /*c140*/  R2UR UR52, R7 ;  /* 0x00000000073472ca */ /* 0x000fe200000e0000 */
[----:B------:R-:W-:Y:S06]  /*c150*/  BAR.ARV 0x4, 0x180 ;  /* 0x0106000000007b1d */ /* 0x000fec0000002000 */
[----:B------:R-:W-:Y:S08]  /*c160*/  @P0 BRA `(.L_x_1232) ;  /* 0x0000004c00d00947 */ /* 0x000ff00003800000 */
[----:B------:R-:W0:Y:S01]  /*c170*/  S2R R9, SR_TID.X ;  /* 0x0000000000097919 */ /* 0x000e220000002100 */
[----:B------:R-:W-:Y:S01]  /*c180*/  ULDC.64 UR8, c[0x4][0x38] ;  /* 0x01000e0000087ab9 */ /* 0x000fe20000000a00 */
[----:B------:R-:W1:Y:S01]  /*c190*/  S2UR UR4, SR_SWINHI ;  /* 0x00000000000479c3 */ /* 0x000e620000002f00 */
[----:B------:R-:W-:Y:S01]  /*c1a0*/  ULDC.64 UR14, c[0x0][0xc00] ;  /* 0x00030000000e7ab9 */ /* 0x000fe20000000a00 */
[----:B------:R-:W-:Y:S01]  /*c1b0*/  ULDC.64 UR10, c[0x0][0xc00] ;  /* 0x00030000000a7ab9 */ /* 0x000fe20000000a00 */
[----:B------:R-:W-:-:S05]  /*c1c0*/  ULDC.64 UR12, c[0x0][0xc08] ;  /* 0x00030200000c7ab9 */ /* 0x000fca0000000a00 */
[----:B------:R-:W-:Y:S01]  /*c1d0*/  BAR.SYNC.DEFER_BLOCKING 0x1, 0x100 ;  /* 0x0044000000007b1d */ /* 0x000fe20000010000 */
[----:B------:R-:W-:-:S05]  /*c1e0*/  UISETP.GT.AND UP1, UPT, UR54, 0x1, UPT ;  /* 0x000000013600788c */ /* 0x000fca000bf24270 */
[----:B------:R-:W-:Y:S01]  /*c1f0*/  ULDC UR20, c[0x0][0xbe8] ;  /* 0x0002fa0000147ab9 */ /* 0x000fe20000000800 */
[----:B0-----:R-:W-:-:S05]  /*c200*/  IMAD.SHL.U32 R4, R9, 0x4, RZ ;  /* 0x0000000409047824 */ /* 0x001fca00078e00ff */
[----:B------:R-:W-:-:S04]  /*c210*/  LOP3.LUT R4, R4, 0xc, RZ, 0xc0, !PT ;  /* 0x0000000c04047812 */ /* 0x000fc800078ec0ff */
[----:B------:R-:W-:-:S05]  /*c220*/  IADD3 R4, P0, R4, UR8, RZ ;  /* 0x0000000804047c10 */ /* 0x000fca000ff1e0ff */
[----:B------:R-:W-:-:S05]  /*c230*/  IMAD.X R5, RZ, RZ, UR9, P0 ;  /* 0x00000009ff057e24 */ /* 0x000fca00080e06ff */
[----:B------:R0:W2:Y:S01]  /*c240*/  LDG.E.CONSTANT R7, desc[UR48][R4.64] ;  /* 0x0000003004077981 */ /* 0x0000a2000c1e9900 */
[----:B------:R-:W-:-:S03]  /*c250*/  LOP3.LUT P0, R6, R9, 0x3, RZ, 0xc0, !PT ;  /* 0x0000000309067812 */ /* 0x000fc6000780c0ff */
[----:B------:R-:W3:Y:S01]  /*c260*/  LDL R4, [R1+0x28] ;  /* 0x0000280001047983 */ /* 0x000ee20000100800 */
[----:B------:R-:W-:Y:S01]  /*c270*/  ISETP.EQ.OR P0, PT, R6, 0x3, !P0 ;  /* 0x000000030600780c */ /* 0x000fe20004702670 */
[----:B------:R-:W-:Y:S01]  /*c280*/  UMOV UR8, UR7 ;  /* 0x0000000700087c82 */ /* 0x000fe20008000000 */
[----:B-1----:R-:W-:Y:S01]  /*c290*/  UMOV UR9, UR4 ;  /* 0x0000000400097c82 */ /* 0x002fe20008000000 */
[----:B------:R-:W-:Y:S01]  /*c2a0*/  UIMAD.WIDE UR10, UR56, 0x4, UR10 ;  /* 0x00000004380a78a5 */ /* 0x000fe2000f8e020a */
        /* <DEDUP_REMOVED lines=16> */
[----:B------:R-:W-:Y:S01]  /*c3b0*/  IMAD.MOV.U32 R30, RZ, RZ, 0x2 ;  /* 0x00000002ff1e7424 */ /* 0x000fe200078e00ff */
        /* <DEDUP_REMOVED lines=11> */
[----:B0-----:R-:W-:Y:S02]  /*c470*/  SEL R5, R147, R8, P0 ;  /* 0x0000000893057207 */ /* 0x001fe40000000000 */
        /* <DEDUP_REMOVED lines=99> */
[----:B------:R-:W-:Y:S01]  /*cab0*/  SEL R130, R131, R130, P0 ;  /* 0x0000008283827207 */ /* 0x000fe20000000000 */
[----:B--2---:R-:W-:Y:S04]  /*cac0*/  SHFL.IDX PT, R152, R109, R7, 0x1c1f ;  /* 0x001c1f076d987589 */ /* 0x004fe800000e0000 */
[----:B------:R-:W-:Y:S04]  /*cad0*/  SHFL.IDX PT, R103, R53, R7, 0x1c1f ;  /* 0x001c1f0735677589 */ /* 0x000fe800000e0000 */
[----:B------:R-:W-:Y:S01]  /*cae0*/  SHFL.IDX PT, R114, R65, R7, 0x1c1f ;  /* 0x001c1f0741727589 */ /* 0x000fe200000e0000 */
[----:B---3--:R-:W-:-:S03]  /*caf0*/  IMAD.WIDE R30, R4, R30, UR8 ;  /* 0x00000008041e7e25 */ /* 0x008fc6000f8e021e */
[----:B------:R-:W-:Y:S01]  /*cb00*/  SHFL.IDX PT, R6, R6, R7, 0x1c1f ;  /* 0x001c1f0706067589 */ /* 0x000fe200000e0000 */
[----:B------:R-:W-:-:S03]  /*cb10*/  IADD3 R83, P2, R30, 0xc020, RZ ;  /* 0x0000c0201e537810 */ /* 0x000fc60007f5e0ff */
[----:B------:R-:W-:Y:S01]  /*cb20*/  SHFL.IDX PT, R119, R49, R7, 0x1c1f ;  /* 0x001c1f0731777589 */ /* 0x000fe200000e0000 */
[----:B------:R-:W-:Y:S02]  /*cb30*/  IADD3 R75, P4, R30, 0xc060, RZ ;  /* 0x0000c0601e4b7810 */ /* 0x000fe40007f9e0ff */
[----:B------:R-:W-:Y:S01]  /*cb40*/  LOP3.LUT R82, R83, 0x380, RZ, 0xc0, !PT ;  /* 0x0000038053527812 */ /* 0x000fe200078ec0ff */
[----:B------:R-:W-:Y:S01]  /*cb50*/  SHFL.IDX PT, R107, R57, R7, 0x1c1f ;  /* 0x001c1f07396b7589 */ /* 0x000fe200000e0000 */
[----:B------:R-:W-:Y:S02]  /*cb60*/  LOP3.LUT R74, R75, 0x380, RZ, 0xc0, !PT ;  /* 0x000003804b4a7812 */ /* 0x000fe400078ec0ff */
[----:B------:R-:W-:Y:S01]  /*cb70*/  SHF.R.U64 R82, R82, 0x3, RZ ;  /* 0x0000000352527819 */ /* 0x000fe200000012ff */
[----:B------:R-:W-:Y:S01]  /*cb80*/  SHFL.IDX PT, R111, R61, R7, 0x1c1f ;  /* 0x001c1f073d6f7589 */ /* 0x000fe200000e0000 */
[----:B------:R-:W-:Y:S02]  /*cb90*/  IADD3 R79, P3, R30, 0xc040, RZ ;  /* 0x0000c0401e4f7810 */ /* 0x000fe40007f7e0ff */
[----:B------:R-:W-:Y:S01]  /*cba0*/  LOP3.LUT R82, R82, R83, RZ, 0x3c, !PT ;  /* 0x0000005352527212 */ /* 0x000fe200078e3cff */
[----:B------:R-:W-:Y:S01]  /*cbb0*/  IMAD.X R83, RZ, RZ, R31, P2 ;  /* 0x000000ffff537224 */ /* 0x000fe200010e061f */
[----:B------:R-:W-:Y:S01]  /*cbc0*/  IADD3 R59, P2, R30, 0x4060, RZ ;  /* 0x000040601e3b7810 */ /* 0x000fe20007f5e0ff */
[----:B------:R-:W-:Y:S01]  /*cbd0*/  SHFL.IDX PT, R90, R69, R7, 0x1c1f ;  /* 0x001c1f07455a7589 */ /* 0x000fe200000e0000 */
[----:B------:R-:W-:-:S02]  /*cbe0*/  SHF.R.U64 R74, R74, 0x3, RZ ;  /* 0x000000034a4a7819 */ /* 0x000fc400000012ff */
[----:B------:R-:W-:Y:S01]  /*cbf0*/  LOP3.LUT R78, R79, 0x380, RZ, 0xc0, !PT ;  /* 0x000003804f4e7812 */ /* 0x000fe200078ec0ff */
[----:B------:R-:W-:Y:S01]  /*cc00*/  SHFL.IDX PT, R89, R89, R7, 0x1c1f ;  /* 0x001c1f0759597589 */ /* 0x000fe200000e0000 */
[----:B------:R-:W-:Y:S02]  /*cc10*/  LOP3.LUT R58, R59, 0x380, RZ, 0xc0, !PT ;  /* 0x000003803b3a7812 */ /* 0x000fe400078ec0ff */
[----:B------:R-:W-:Y:S01]  /*cc20*/  LOP3.LUT R74, R74, R75, RZ, 0x3c, !PT ;  /* 0x0000004b4a4a7212 */ /* 0x000fe200078e3cff */
[--C-:B------:R-:W-:Y:S01]  /*cc30*/  IMAD.X R75, RZ, RZ, R31.reuse, P4 ;  /* 0x000000ffff4b7224 */ /* 0x100fe200020e061f */
[----:B------:R-:W-:Y:S01]  /*cc40*/  SHF.R.U64 R78, R78, 0x3, RZ ;  /* 0x000000034e4e7819 */ /* 0x000fe200000012ff */
[----:B------:R-:W-:Y:S01]  /*cc50*/  SHFL.IDX PT, R160, R160, R7, 0x1c1f ;  /* 0x001c1f07a0a07589 */ /* 0x000fe200000e0000 */
[----:B------:R-:W-:Y:S02]  /*cc60*/  IADD3 R51, P4, R30, 0x8020, RZ ;  /* 0x000080201e337810 */ /* 0x000fe40007f9e0ff */
[----:B------:R-:W-:Y:S01]  /*cc70*/  SHF.R.U64 R58, R58, 0x3, RZ ;  /* 0x000000033a3a7819 */ /* 0x000fe200000012ff */
[----:B------:R-:W-:Y:S01]  /*cc80*/  SHFL.IDX PT, R154, R154, R7, 0x1c1f ;  /* 0x001c1f079a9a7589 */ /* 0x000fe200000e0000 */
[----:B------:R-:W-:Y:S01]  /*cc90*/  LOP3.LUT R78, R78, R79, RZ, 0x3c, !PT ;  /* 0x0000004f4e4e7212 */ /* 0x000fe200078e3cff */
[----:B------:R-:W-:Y:S01]  /*cca0*/  IMAD.X R79, RZ, RZ, R31, P3 ;  /* 0x000000ffff4f7224 */ /* 0x000fe200018e061f */
[C---:B------:R-:W-:Y:S01]  /*ccb0*/  IADD3 R47, P5, R30.reuse, 0x8040, RZ ;  /* 0x000080401e2f7810 */ /* 0x040fe20007fbe0ff */
[----:B------:R-:W-:Y:S01]  /*ccc0*/  SHFL.IDX PT, R158, R158, R7, 0x1c1f ;  /* 0x001c1f079e9e7589 */ /* 0x000fe200000e0000 */
[----:B------:R-:W-:-:S02]  /*ccd0*/  IADD3 R87, P1, R30, 0xc000, RZ ;  /* 0x0000c0001e577810 */ /* 0x000fc40007f3e0ff */
[----:B------:R-:W-:Y:S01]  /*cce0*/  IADD3 R43, P6, R30, 0x8060, RZ ;  /* 0x000080601e2b7810 */ /* 0x000fe20007fde0ff */
[----:B------:R-:W-:Y:S01]  /*ccf0*/  SHFL.IDX PT, R53, R161, R7, 0x1c1f ;  /* 0x001c1f07a1357589 */ /* 0x000fe200000e0000 */
[----:B------:R-:W-:Y:S02]  /*cd00*/  LOP3.LUT R50, R51, 0x380, RZ, 0xc0, !PT ;  /* 0x0000038033327812 */ /* 0x000fe400078ec0ff */
[----:B------:R-:W-:Y:S01]  /*cd10*/  LOP3.LUT R58, R58, R59, RZ, 0x3c, !PT ;  /* 0x0000003b3a3a7212 */ /* 0x000fe200078e3cff */
[----:B------:R-:W-:Y:S01]  /*cd20*/  IMAD.X R59, RZ, RZ, R31, P2 ;  /* 0x000000ffff3b7224 */ /* 0x000fe200010e061f */
[C---:B------:R-:W-:Y:S01]  /*cd30*/  IADD3 R55, P3, R30.reuse, 0x8000, RZ ;  /* 0x000080001e377810 */ /* 0x040fe20007f7e0ff */
[----:B------:R-:W-:Y:S01]  /*cd40*/  SHFL.IDX PT, R164, R164, R7, 0x1c1f ;  /* 0x001c1f07a4a47589 */ /* 0x000fe200000e0000 */
[----:B------:R-:W-:Y:S02]  /*cd50*/  IADD3 R35, P2, R30, 0x60, RZ ;  /* 0x000000601e237810 */ /* 0x000fe40007f5e0ff */
[----:B------:R-:W-:Y:S01]  /*cd60*/  LOP3.LUT R46, R47, 0x380, RZ, 0xc0, !PT ;  /* 0x000003802f2e7812 */ /* 0x000fe200078ec0ff */
[----:B------:R-:W-:Y:S01]  /*cd70*/  SHFL.IDX PT, R166, R166, R7, 0x1c1f ;  /* 0x001c1f07a6a67589 */ /* 0x000fe200000e0000 */
[----:B------:R-:W-:-:S02]  /*cd80*/  LOP3.LUT R86, R87, 0x380, RZ, 0xc0, !PT ;  /* 0x0000038057567812 */ /* 0x000fc400078ec0ff */
[----:B------:R-:W-:Y:S01]  /*cd90*/  LOP3.LUT R42, R43, 0x380, RZ, 0xc0, !PT ;  /* 0x000003802b2a7812 */ /* 0x000fe200078ec0ff */
[----:B------:R-:W-:Y:S01]  /*cda0*/  SHFL.IDX PT, R168, R168, R7, 0x1c1f ;  /* 0x001c1f07a8a87589 */ /* 0x000fe200000e0000 */
[----:B------:R-:W-:Y:S02]  /*cdb0*/  SHF.R.U64 R50, R50, 0x3, RZ ;  /* 0x0000000332327819 */ /* 0x000fe400000012ff */
[----:B------:R-:W-:Y:S01]  /*cdc0*/  LOP3.LUT R54, R55, 0x380, RZ, 0xc0, !PT ;  /* 0x0000038037367812 */ /* 0x000fe200078ec0ff */
[----:B------:R-:W-:Y:S01]  /*cdd0*/  SHFL.IDX PT, R170, R170, R7, 0x1c1f ;  /* 0x001c1f07aaaa7589 */ /* 0x000fe200000e0000 */
[----:B------:R-:W-:Y:S02]  /*cde0*/  LOP3.LUT R34, R35, 0x380, RZ, 0xc0, !PT ;  /* 0x0000038023227812 */ /* 0x000fe400078ec0ff */
[----:B------:R-:W-:Y:S01]  /*cdf0*/  SHF.R.U64 R46, R46, 0x3, RZ ;  /* 0x000000032e2e7819 */ /* 0x000fe200000012ff */
[----:B------:R-:W-:Y:S01]  /*ce00*/  SHFL.IDX PT, R172, R172, R7, 0x1c1f ;  /* 0x001c1f07acac7589 */ /* 0x000fe200000e0000 */
[----:B------:R-:W-:-:S02]  /*ce10*/  SHF.R.U64 R86, R86, 0x3, RZ ;  /* 0x0000000356567819 */ /* 0x000fc400000012ff */
[----:B------:R-:W-:Y:S01]  /*ce20*/  SHF.R.U64 R42, R42, 0x3, RZ ;  /* 0x000000032a2a7819 */ /* 0x000fe200000012ff */
[----:B------:R-:W-:Y:S01]  /*ce30*/  SHFL.IDX PT, R173, R173, R7, 0x1c1f ;  /* 0x001c1f07adad7589 */ /* 0x000fe200000e0000 */
        /* <DEDUP_REMOVED lines=22> */
[----:B------:R-:W-:Y:S01]  /*cfa0*/  SHFL.IDX PT, R131, R178, R7, 0x1c1f ;  /* 0x001c1f07b2837589 */ /* 0x000fe200000e0000 */
[C---:B------:R-:W-:Y:S02]  /*cfb0*/  IADD3 R39, P3, R30.reuse, 0x4000, RZ ;  /* 0x000040001e277810 */ /* 0x040fe40007f7e0ff */
[----:B------:R-:W-:Y:S02]  /*cfc0*/  LOP3.LUT R35, R30, 0x380, RZ, 0xc0, !PT ;  /* 0x000003801e237812 */ /* 0x000fe400078ec0ff */
[----:B------:R-:W-:-:S02]  /*cfd0*/  LOP3.LUT R70, R71, 0x380, RZ, 0xc0, !PT ;  /* 0x0000038047467812 */ /* 0x000fc400078ec0ff */
[----:B------:R-:W-:Y:S02]  /*cfe0*/  LOP3.LUT R62, R63, 0x380, RZ, 0xc0, !PT ;  /* 0x000003803f3e7812 */ /* 0x000fe400078ec0ff */
[----:B------:R-:W-:Y:S02]  /*cff0*/  LOP3.LUT R66, R67, 0x380, RZ, 0xc0, !PT ;  /* 0x0000038043427812 */ /* 0x000fe400078ec0ff */
[----:B------:R-:W-:Y:S02]  /*d000*/  SHF.R.U64 R80, R80, 0x3, RZ ;  /* 0x0000000350507819 */ /* 0x000fe400000012ff */
[----:B------:R-:W-:Y:S02]  /*d010*/  LOP3.LUT R38, R39, 0x380, RZ, 0xc0, !PT ;  /* 0x0000038027267812 */ /* 0x000fe400078ec0ff */
[----:B------:R-:W-:Y:S02]  /*d020*/  SHF.R.U64 R35, R35, 0x3, RZ ;  /* 0x0000000323237819 */ /* 0x000fe400000012ff */
[----:B------:R-:W-:-:S02]  /*d030*/  SHF.R.U64 R70, R70, 0x3, RZ ;  /* 0x0000000346467819 */ /* 0x000fc400000012ff */
[----:B------:R-:W-:Y:S02]  /*d040*/  SHF.R.U64 R62, R62, 0x3, RZ ;  /* 0x000000033e3e7819 */ /* 0x000fe400000012ff */
[----:B------:R-:W-:Y:S02]  /*d050*/  SHF.R.U64 R66, R66, 0x3, RZ ;  /* 0x0000000342427819 */ /* 0x000fe400000012ff */
[----:B------:R-:W-:Y:S01]  /*d060*/  LOP3.LUT R80, R80, R81, RZ, 0x3c, !PT ;  /* 0x0000005150507212 */ /* 0x000fe200078e3cff */
[--C-:B------:R-:W-:Y:S01]  /*d070*/  IMAD.X R81, RZ, RZ, R31.reuse, P4 ;  /* 0x000000ffff517224 */ /* 0x100fe200020e061f */
[----:B------:R-:W-:Y:S02]  /*d080*/  SHF.R.U64 R38, R38, 0x3, RZ ;  /* 0x0000000326267819 */ /* 0x000fe400000012ff */
[----:B------:R-:W-:Y:S01]  /*d090*/  LOP3.LUT R30, R35, R30, RZ, 0x3c, !PT ;  /* 0x0000001e231e7212 */ /* 0x000fe200078e3cff */
[----:B------:R-:W-:Y:S01]  /*d0a0*/  IMAD.X R35, RZ, RZ, R31, P2 ;  /* 0x000000ffff237224 */ /* 0x000fe200010e061f */
[----:B------:R-:W-:-:S02]  /*d0b0*/  MOV R186, R50 ;  /* 0x0000003200ba7202 */ /* 0x000fc40000000f00 */
[----:B------:R-:W-:Y:S01]  /*d0c0*/  LOP3.LUT R70, R70, R71, RZ, 0x3c, !PT ;  /* 0x0000004746467212 */ /* 0x000fe200078e3cff */
[----:B------:R0:W-:Y:S01]  /*d0d0*/  SHFL.IDX PT, R50, R21, R7, 0x1c1f ;  /* 0x001c1f0715327589 */ /* 0x0001e200000e0000 */
[----:B------:R-:W-:Y:S01]  /*d0e0*/  LOP3.LUT R62, R62, R63, RZ, 0x3c, !PT ;  /* 0x0000003f3e3e7212 */ /* 0x000fe200078e3cff */
[--C-:B------:R-:W-:Y:S01]  /*d0f0*/  IMAD.X R71, RZ, RZ, R31.reuse, P5 ;  /* 0x000000ffff477224 */ /* 0x100fe200028e061f */
[----:B------:R-:W-:Y:S01]  /*d100*/  LOP3.LUT R66, R66, R67, RZ, 0x3c, !PT ;  /* 0x0000004342427212 */ /* 0x000fe200078e3cff */
[--C-:B------:R-:W-:Y:S01]  /*d110*/  IMAD.X R63, RZ, RZ, R31.reuse, P1 ;  /* 0x000000ffff3f7224 */ /* 0x100fe200008e061f */
[----:B------:R-:W-:Y:S01]  /*d120*/  LOP3.LUT R38, R38, R39, RZ, 0x3c, !PT ;  /* 0x0000002726267212 */ /* 0x000fe200078e3cff */
[--C-:B------:R-:W-:Y:S01]  /*d130*/  IMAD.X R67, RZ, RZ, R31.reuse, P6 ;  /* 0x000000ffff437224 */ /* 0x100fe200030e061f */
[----:B------:R-:W-:Y:S01]  /*d140*/  MOV R80, R80 ;  /* 0x0000005000507202 */ /* 0x000fe20000000f00 */
[----:B------:R-:W-:Y:S01]  /*d150*/  IMAD.X R39, RZ, RZ, R31, P3 ;  /* 0x000000ffff277224 */ /* 0x000fe200018e061f */
[----:B------:R-:W-:-:S02]  /*d160*/  MOV R81, R34 ;  /* 0x0000002200517202 */ /* 0x000fc40000000f00 */
[----:B0-----:R-:W-:Y:S01]  /*d170*/  LOP3.LUT R21, R7, 0x2, RZ, 0x3c, !PT ;  /* 0x0000000207157812 */ /* 0x001fe200078e3cff */
[----:B------:R-:W-:Y:S01]  /*d180*/  SHFL.IDX PT, R35, R10, R7, 0x1c1f ;  /* 0x001c1f070a237589 */ /* 0x000fe200000e0000 */
[----:B------:R-:W-:Y:S02]  /*d190*/  MOV R191, R78 ;  /* 0x0000004e00bf7202 */ /* 0x000fe40000000f00 */
[----:B------:R-:W-:Y:S01]  /*d1a0*/  MOV R189, R86 ;  /* 0x0000005600bd7202 */ /* 0x000fe20000000f00 */
[----:B------:R-:W-:Y:S01]  /*d1b0*/  SHFL.IDX PT, R10, R24, R21, 0x1c1f ;  /* 0x001c1f15180a7589 */ /* 0x000fe200000e0000 */
[----:B------:R-:W-:Y:S02]  /*d1c0*/  MOV R188, R42 ;  /* 0x0000002a00bc7202 */ /* 0x000fe40000000f00 */
[----:B------:R-:W-:Y:S01]  /*d1d0*/  MOV R84, R70 ;  /* 0x0000004600547202 */ /* 0x000fe20000000f00 */
[----:B------:R-:W-:Y:S01]  /*d1e0*/  SHFL.IDX PT, R42, R15, R7, 0x1c1f ;  /* 0x001c1f070f2a7589 */ /* 0x000fe200000e0000 */
[----:B------:R-:W-:-:S02]  /*d1f0*/  MOV R184, R58 ;  /* 0x0000003a00b87202 */ /* 0x000fc40000000f00 */
[----:B------:R-:W-:Y:S01]  /*d200*/  MOV R183, R62 ;  /* 0x0000003e00b77202 */ /* 0x000fe20000000f00 */
        /* <DEDUP_REMOVED lines=9> */
[----:B------:R-:W0:Y:S01]  /*d2a0*/  SHFL.IDX PT, R24, R32, R21, 0x1c1f ;  /* 0x001c1f1520187589 */ /* 0x000e2200000e0000 */
[----:B------:R-:W-:-:S03]  /*d2b0*/  MOV R185, R54 ;  /* 0x0000003600b97202 */ /* 0x000fc60000000f00 */
        /* <DEDUP_REMOVED lines=28> */
[----:B0-----:R-:W-:-:S03]  /*d480*/  SEL R20, R35, R24, P0 ;  /* 0x0000001823147207 */ /* 0x001fc60000000000 */
[----:B------:R-:W-:Y:S01]  /*d490*/  SHFL.IDX PT, R73, R113, R7, 0x1c1f ;  /* 0x001c1f0771497589 */ /* 0x000fe200000e0000 */
[----:B------:R-:W-:-:S03]  /*d4a0*/  SEL R24, R24, R35, P0 ;  /* 0x0000002318187207 */ /* 0x000fc60000000000 */
        /* <DEDUP_REMOVED lines=15> */
[----:B------:R-:W0:Y:S04]  /*d5a0*/  SHFL.IDX PT, R56, R64, R21, 0x1c1f ;  /* 0x001c1f1540387589 */ /* 0x000e2800000e0000 */
[----:B------:R-:W-:Y:S04]  /*d5b0*/  SHFL.IDX PT, R127, R112, R21, 0x1c1f ;  /* 0x001c1f15707f7589 */ /* 0x000fe800000e0000 */
[----:B------:R-:W-:Y:S04]  /*d5c0*/  SHFL.IDX PT, R139, R124, R21, 0x1c1f ;  /* 0x001c1f157c8b7589 */ /* 0x000fe800000e0000 */
[----:B------:R-:W-:Y:S04]  /*d5d0*/  SHFL.IDX PT, R76, R136, R21, 0x1c1f ;  /* 0x001c1f15884c7589 */ /* 0x000fe800000e0000 */
[----:B------:R-:W1:Y:S04]  /*d5e0*/  SHFL.IDX PT, R27, R27, R21, 0x1c1f ;  /* 0x001c1f151b1b7589 */ /* 0x000e6800000e0000 */
[----:B------:R-:W-:Y:S04]  /*d5f0*/  SHFL.IDX PT, R7, R150, R21, 0x1c1f ;  /* 0x001c1f1596077589 */ /* 0x000fe800000e0000 */
[----:B------:R2:W3:Y:S01]  /*d600*/  SHFL.IDX PT, R120, R102, R21, 0x1c1f ;  /* 0x001c1f1566787589 */ /* 0x0004e200000e0000 */
[----:B0-----:R-:W-:-:S02]  /*d610*/  SEL R54, R55, R56, P0 ;  /* 0x0000003837367207 */ /* 0x001fc40000000000 */
[----:B------:R-:W-:Y:S01]  /*d620*/  SEL R56, R56, R55, P0 ;  /* 0x0000003738387207 */ /* 0x000fe20000000000 */
[----:B------:R-:W0:Y:S04]  /*d630*/  SHFL.IDX PT, R28, R28, R21, 0x1c1f ;  /* 0x001c1f151c1c7589 */ /* 0x000e2800000e0000 */
[----:B------:R-:W4:Y:S01]  /*d640*/  SHFL.IDX PT, R36, R36, R21, 0x1c1f ;  /* 0x001c1f1524247589 */ /* 0x000f2200000e0000 */
[----:B--2---:R-:W-:-:S03]  /*d650*/  SEL R102, R103, R109, P0 ;  /* 0x0000006d67667207 */ /* 0x004fc60000000000 */
[----:B------:R-:W2:Y:S04]  /*d660*/  SHFL.IDX PT, R64, R72, R21, 0x1c1f ;  /* 0x001c1f1548407589 */ /* 0x000ea800000e0000 */
[----:B------:R-:W5:Y:S01]  /*d670*/  SHFL.IDX PT, R26, R26, R21, 0x1c1f ;  /* 0x001c1f151a1a7589 */ /* 0x000f6200000e0000 */
[----:B-1----:R-:W-:Y:S02]  /*d680*/  SEL R13, R15, R27, P0 ;  /* 0x0000001b0f0d7207 */ /* 0x002fe40000000000 */
[----:B------:R-:W-:Y:S01]  /*d690*/  SEL R15, R27, R15, P0 ;  /* 0x0000000f1b0f7207 */ /* 0x000fe20000000000 */
[----:B------:R-:W1:Y:S04]  /*d6a0*/  SHFL.IDX PT, R112, R94, R21, 0x1c1f ;  /* 0x001c1f155e707589 */ /* 0x000e6800000e0000 */
[----:B------:R-:W-:Y:S01]  /*d6b0*/  SHFL.IDX PT, R124, R106, R21, 0x1c1f ;  /* 0x001c1f156a7c7589 */ /* 0x000fe200000e0000 */
[----:B---3--:R-:W-:-:S02]  /*d6c0*/  SEL R115, R117, R120, P0 ;  /* 0x0000007875737207 */ /* 0x008fc40000000000 */
[----:B------:R-:W-:Y:S01]  /*d6d0*/  SEL R117, R120, R117, P0 ;  /* 0x0000007578757207 */ /* 0x000fe20000000000 */
[----:B------:R-:W-:Y:S01]  /*d6e0*/  SHFL.IDX PT, R136, R118, R21, 0x1c1f ;  /* 0x001c1f1576887589 */ /* 0x000fe200000e0000 */
[----:B0-----:R-:W-:Y:S02]  /*d6f0*/  SEL R9, R38, R28, P0 ;  /* 0x0000001c26097207 */ /* 0x001fe40000000000 */
[----:B------:R-:W-:Y:S01]  /*d700*/  SEL R11, R28, R38, P0 ;  /* 0x000000261c0b7207 */ /* 0x000fe20000000000 */
[----:B------:R-:W0:Y:S01]  /*d710*/  SHFL.IDX PT, R146, R96, R21, 0x1c1f ;  /* 0x001c1f1560927589 */ /* 0x000e2200000e0000 */
[----:B----4-:R-:W-:Y:S02]  /*d720*/  SEL R25, R36, R30, P0 ;  /* 0x0000001e24197207 */ /* 0x010fe40000000000 */
[----:B------:R-:W-:Y:S01]  /*d730*/  SEL R38, R39, R40, P0 ;  /* 0x0000002827267207 */ /* 0x000fe20000000000 */
[----:B------:R3:W4:Y:S01]  /*d740*/  SHFL.IDX PT, R123, R104, R21, 0x1c1f ;  /* 0x001c1f15687b7589 */ /* 0x00072200000e0000 */
[----:B------:R-:W-:-:S02]  /*d750*/  SEL R40, R40, R39, P0 ;  /* 0x0000002728287207 */ /* 0x000fc40000000000 */
[----:B--2---:R-:W-:Y:S01]  /*d760*/  SEL R62, R63, R64, P0 ;  /* 0x000000403f3e7207 */ /* 0x004fe20000000000 */
[----:B------:R-:W-:Y:S01]  /*d770*/  SHFL.IDX PT, R88, R128, R21, 0x1c1f ;  /* 0x001c1f1580587589 */ /* 0x000fe200000e0000 */
[----:B-----5:R-:W-:Y:S02]  /*d780*/  SEL R12, R14, R26, P0 ;  /* 0x0000001a0e0c7207 */ /* 0x020fe40000000000 */
[----:B------:R-:W-:Y:S01]  /*d790*/  SEL R14, R26, R14, P0 ;  /* 0x0000000e1a0e7207 */ /* 0x000fe20000000000 */
[----:B------:R-:W2:Y:S01]  /*d7a0*/  SHFL.IDX PT, R72, R140, R21, 0x1c1f ;  /* 0x001c1f158c487589 */ /* 0x000ea200000e0000 */
[----:B------:R-:W-:Y:S02]  /*d7b0*/  SEL R64, R64, R63, P0 ;  /* 0x0000003f40407207 */ /* 0x000fe40000000000 */
[----:B---3--:R-:W-:Y:S01]  /*d7c0*/  SEL R104, R109, R103, P0 ;  /* 0x000000676d687207 */ /* 0x008fe20000000000 */
[----:B------:R-:W-:Y:S01]  /*d7d0*/  SHFL.IDX PT, R98, R148, R21, 0x1c1f ;  /* 0x001c1f1594627589 */ /* 0x000fe200000e0000 */
[----:B------:R-:W-:-:S02]  /*d7e0*/  SEL R103, R107, R105, P0 ;  /* 0x000000696b677207 */ /* 0x000fc40000000000 */
[----:B------:R-:W-:Y:S01]  /*d7f0*/  SEL R105, R105, R107, P0 ;  /* 0x0000006b69697207 */ /* 0x000fe20000000000 */
[----:B------:R-:W3:Y:S01]  /*d800*/  SHFL.IDX PT, R137, R137, R21, 0x1c1f ;  /* 0x001c1f1589897589 */ /* 0x000ee200000e0000 */
[----:B-1----:R-:W-:Y:S02]  /*d810*/  SEL R107, R175, R112, P0 ;  /* 0x00000070af6b7207 */ /* 0x002fe40000000000 */
[----:B------:R-:W-:Y:S01]  /*d820*/  SEL R109, R112, R175, P0 ;  /* 0x000000af706d7207 */ /* 0x000fe20000000000 */
[----:B------:R-:W1:Y:S01]  /*d830*/  SHFL.IDX PT, R129, R129, R21, 0x1c1f ;  /* 0x001c1f1581817589 */ /* 0x000e6200000e0000 */
[----:B0-----:R-:W-:Y:S02]  /*d840*/  SEL R112, R146, R111, P0 ;  /* 0x0000006f92707207 */ /* 0x001fe40000000000 */
[----:B------:R-:W-:Y:S01]  /*d850*/  SEL R63, R66, R65, P0 ;  /* 0x00000041423f7207 */ /* 0x000fe20000000000 */
[----:B------:R-:W0:Y:S01]  /*d860*/  SHFL.IDX PT, R147, R147, R21, 0x1c1f ;  /* 0x001c1f1593937589 */ /* 0x000e2200000e0000 */
[----:B----4-:R-:W-:-:S02]  /*d870*/  SEL R118, R90, R123, P0 ;  /* 0x0000007b5a767207 */ /* 0x010fc40000000000 */
[----:B------:R-:W-:Y:S01]  /*d880*/  SEL R120, R123, R90, P0 ;  /* 0x0000005a7b787207 */ /* 0x000fe20000000000 */
[----:B------:R4:W5:Y:S01]  /*d890*/  SHFL.IDX PT, R128, R110, R21, 0x1c1f ;  /* 0x001c1f156e807589 */ /* 0x00096200000e0000 */
[----:B------:R-:W-:-:S03]  /*d8a0*/  SEL R65, R65, R66, P0 ;  /* 0x0000004241417207 */ /* 0x000fc60000000000 */
[----:B------:R1:W-:Y:S01]  /*d8b0*/  SHFL.IDX PT, R140, R122, R21, 0x1c1f ;  /* 0x001c1f157a8c7589 */ /* 0x0003e200000e0000 */
[----:B--2---:R-:W-:-:S03]  /*d8c0*/  SEL R151, R73, R72, P0 ;  /* 0x0000004849977207 */ /* 0x004fc60000000000 */
[----:B------:R2:W5:Y:S01]  /*d8d0*/  SHFL.IDX PT, R148, R130, R21, 0x1c1f ;  /* 0x001c1f1582947589 */ /* 0x00056200000e0000 */
[----:B----4-:R-:W-:-:S03]  /*d8e0*/  SEL R110, R111, R146, P0 ;  /* 0x000000926f6e7207 */ /* 0x010fc60000000000 */
[----:B------:R-:W4:Y:S01]  /*d8f0*/  SHFL.IDX PT, R44, R44, R21, 0x1c1f ;  /* 0x001c1f152c2c7589 */ /* 0x000f2200000e0000 */
[----:B---3--:R-:W-:Y:S02]  /*d900*/  SEL R27, R29, R137, P0 ;  /* 0x000000891d1b7207 */ /* 0x008fe40000000000 */
[----:B-1----:R-:W-:Y:S01]  /*d910*/  SEL R122, R125, R124, P0 ;  /* 0x0000007c7d7a7207 */ /* 0x002fe20000000000 */
[----:B------:R-:W1:Y:S01]  /*d920*/  SHFL.IDX PT, R52, R52, R21, 0x1c1f ;  /* 0x001c1f1534347589 */ /* 0x000e6200000e0000 */
[----:B------:R-:W-:Y:S02]  /*d930*/  SEL R124, R124, R125, P0 ;  /* 0x0000007d7c7c7207 */ /* 0x000fe40000000000 */
[----:B--2---:R-:W-:Y:S01]  /*d940*/  SEL R130, R131, R132, P0 ;  /* 0x0000008483827207 */ /* 0x004fe20000000000 */
        /* <DEDUP_REMOVED lines=10> */
[----:B0-----:R-:W-:Y:S02]  /*d9f0*/  SEL R35, R37, R147, P0 ;  /* 0x0000009325237207 */ /* 0x001fe40000000000 */
[----:B-----5:R-:W-:Y:S01]  /*da00*/  SEL R123, R177, R128, P0 ;  /* 0x00000080b17b7207 */ /* 0x020fe20000000000 */
[----:B------:R0:W3:Y:S01]  /*da10*/  SHFL.IDX PT, R144, R126, R21, 0x1c1f ;  /* 0x001c1f157e907589 */ /* 0x0000e200000e0000 */
[----:B------:R-:W-:-:S02]  /*da20*/  SEL R125, R128, R177, P0 ;  /* 0x000000b1807d7207 */ /* 0x000fc40000000000 */
[----:B------:R-:W-:Y:S01]  /*da30*/  SEL R136, R135, R78, P0 ;  /* 0x0000004e87887207 */ /* 0x000fe20000000000 */
[----:B------:R5:W3:Y:S01]  /*da40*/  SHFL.IDX PT, R150, R134, R21, 0x1c1f ;  /* 0x001c1f1586967589 */ /* 0x000ae200000e0000 */
[----:B------:R-:W-:Y:S02]  /*da50*/  SEL R146, R149, R148, P0 ;  /* 0x0000009495927207 */ /* 0x000fe40000000000 */
[----:B----4-:R-:W-:Y:S01]  /*da60*/  SEL R33, R44, R34, P0 ;  /* 0x000000222c217207 */ /* 0x010fe20000000000 */
[----:B------:R4:W3:Y:S01]  /*da70*/  SHFL.IDX PT, R101, R41, R21, 0x1c1f ;  /* 0x001c1f1529657589 */ /* 0x0008e200000e0000 */
[----:B------:R-:W-:Y:S02]  /*da80*/  SEL R37, R147, R37, P0 ;  /* 0x0000002593257207 */ /* 0x000fe40000000000 */
[----:B-1----:R-:W-:Y:S01]  /*da90*/  SEL R39, R42, R52, P0 ;  /* 0x000000342a277207 */ /* 0x002fe20000000000 */
[----:B------:R-:W-:Y:S01]  /*daa0*/  SHFL.IDX PT, R155, R155, R21, 0x1c1f ;  /* 0x001c1f159b9b7589 */ /* 0x000fe200000e0000 */
[----:B0-----:R-:W-:-:S02]  /*dab0*/  SEL R126, R86, R127, P0 ;  /* 0x0000007f567e7207 */ /* 0x001fc40000000000 */
[----:B-----5:R-:W-:Y:S01]  /*dac0*/  SEL R134, R78, R135, P0 ;  /* 0x000000874e867207 */ /* 0x020fe20000000000 */
[----:B------:R-:W-:Y:S01]  /*dad0*/  SHFL.IDX PT, R121, R108, R21, 0x1c1f ;  /* 0x001c1f156c797589 */ /* 0x000fe200000e0000 */
[----:B------:R-:W-:Y:S02]  /*dae0*/  SEL R128, R127, R86, P0 ;  /* 0x000000567f807207 */ /* 0x000fe40000000000 */
[----:B----4-:R-:W-:Y:S01]  /*daf0*/  SEL R41, R52, R42, P0 ;  /* 0x0000002a34297207 */ /* 0x010fe20000000000 */
[----:B------:R-:W0:Y:S01]  /*db00*/  SHFL.IDX PT, R60, R60, R21, 0x1c1f ;  /* 0x001c1f153c3c7589 */ /* 0x000e2200000e0000 */
[----:B------:R-:W-:Y:S02]  /*db10*/  SEL R135, R77, R139, P0 ;  /* 0x0000008b4d877207 */ /* 0x000fe40000000000 */
[----:B------:R-:W-:Y:S01]  /*db20*/  SEL R137, R139, R77, P0 ;  /* 0x0000004d8b897207 */ /* 0x000fe20000000000 */
[----:B------:R-:W-:Y:S01]  /*db30*/  SHFL.IDX PT, R108, R91, R21, 0x1c1f ;  /* 0x001c1f155b6c7589 */ /* 0x000fe200000e0000 */
[----:B------:R-:W-:-:S02]  /*db40*/  SEL R148, R148, R149, P0 ;  /* 0x0000009594947207 */ /* 0x000fc40000000000 */
[----:B--2---:R-:W-:Y:S01]  /*db50*/  SEL R42, R154, R153, P0 ;  /* 0x000000999a2a7207 */ /* 0x004fe20000000000 */
[----:B------:R-:W1:Y:S01]  /*db60*/  SHFL.IDX PT, R51, R157, R21, 0x1c1f ;  /* 0x001c1f159d337589 */ /* 0x000e6200000e0000 */
[----:B------:R-:W-:Y:S02]  /*db70*/  SEL R127, R89, R143, P0 ;  /* 0x0000008f597f7207 */ /* 0x000fe40000000000 */
[----:B------:R-:W-:Y:S01]  /*db80*/  SEL R129, R143, R89, P0 ;  /* 0x000000598f817207 */ /* 0x000fe20000000000 */
[----:B------:R2:W-:Y:S01]  /*db90*/  SHFL.IDX PT, R91, R138, R21, 0x1c1f ;  /* 0x001c1f158a5b7589 */ /* 0x0005e200000e0000 */
[----:B---3--:R-:W-:Y:S02]  /*dba0*/  SEL R139, R99, R144, P0 ;  /* 0x00000090638b7207 */ /* 0x008fe40000000000 */
[----:B------:R-:W-:Y:S01]  /*dbb0*/  SEL R147, R79, R150, P0 ;  /* 0x000000964f937207 */ /* 0x000fe20000000000 */
[----:B------:R-:W-:Y:S01]  /*dbc0*/  SHFL.IDX PT, R159, R159, R21, 0x1c1f ;  /* 0x001c1f159f9f7589 */ /* 0x000fe200000e0000 */
[----:B------:R-:W-:-:S02]  /*dbd0*/  SEL R149, R150, R79, P0 ;  /* 0x0000004f96957207 */ /* 0x000fc40000000000 */
[----:B------:R-:W-:Y:S01]  /*dbe0*/  SEL R143, R74, R85, P0 ;  /* 0x000000554a8f7207 */ /* 0x000fe20000000000 */
[----:B------:R-:W3:Y:S01]  /*dbf0*/  SHFL.IDX PT, R68, R68, R21, 0x1c1f ;  /* 0x001c1f1544447589 */ /* 0x000ee200000e0000 */
[----:B------:R-:W-:Y:S02]  /*dc00*/  SEL R150, R152, R76, P0 ;  /* 0x0000004c98967207 */ /* 0x000fe40000000000 */
[----:B--2---:R-:W-:Y:S01]  /*dc10*/  SEL R138, R141, R140, P0 ;  /* 0x0000008c8d8a7207 */ /* 0x004fe20000000000 */
[----:B------:R-:W-:Y:S01]  /*dc20*/  SHFL.IDX PT, R163, R163, R21, 0x1c1f ;  /* 0x001c1f15a3a37589 */ /* 0x000fe200000e0000 */
[----:B------:R-:W-:Y:S02]  /*dc30*/  SEL R140, R140, R141, P0 ;  /* 0x0000008d8c8c7207 */ /* 0x000fe40000000000 */
[----:B------:R-:W-:Y:S01]  /*dc40*/  SEL R141, R144, R99, P0 ;  /* 0x00000063908d7207 */ /* 0x000fe20000000000 */
[----:B------:R-:W2:Y:S01]  /*dc50*/  SHFL.IDX PT, R162, R162, R21, 0x1c1f ;  /* 0x001c1f15a2a27589 */ /* 0x000ea200000e0000 */
[----:B------:R-:W-:-:S02]  /*dc60*/  SEL R144, R88, R75, P0 ;  /* 0x0000004b58907207 */ /* 0x000fc40000000000 */
[----:B------:R-:W-:Y:S01]  /*dc70*/  SEL R152, R76, R152, P0 ;  /* 0x000000984c987207 */ /* 0x000fe20000000000 */
[----:B------:R-:W-:Y:S01]  /*dc80*/  SHFL.IDX PT, R167, R167, R21, 0x1c1f ;  /* 0x001c1f15a7a77589 */ /* 0x000fe200000e0000 */
[----:B------:R-:W-:Y:S02]  /*dc90*/  F2FP.BF16.F32.PACK_AB R77, R27, R26 ;  /* 0x0000001a1b4d723e */ /* 0x000fe400000010ff */
[----:B------:R-:W-:Y:S01]  /*dca0*/  F2FP.BF16.F32.PACK_AB R78, R25, R24 ;  /* 0x00000018194e723e */ /* 0x000fe200000010ff */
[----:B------:R-:W4:Y:S01]  /*dcb0*/  SHFL.IDX PT, R165, R165, R21, 0x1c1f ;  /* 0x001c1f15a5a57589 */ /* 0x000f2200000e0000 */
[----:B------:R-:W-:Y:S02]  /*dcc0*/  F2FP.BF16.F32.PACK_AB R79, R29, R28 ;  /* 0x0000001c1d4f723e */ /* 0x000fe400000010ff */
[----:B------:R-:W-:Y:S01]  /*dcd0*/  SEL R70, R71, R101, P0 ;  /* 0x0000006547467207 */ /* 0x000fe20000000000 */
[----:B------:R-:W5:Y:S01]  /*dce0*/  SHFL.IDX PT, R113, R100, R21, 0x1c1f ;  /* 0x001c1f1564717589 */ /* 0x000f6200000e0000 */
[----:B------:R-:W-:-:S02]  /*dcf0*/  SEL R92, R101, R71, P0 ;  /* 0x00000047655c7207 */ /* 0x000fc40000000000 */
[----:B------:R-:W-:Y:S01]  /*dd00*/  SEL R71, R119, R93, P0 ;  /* 0x0000005d77477207 */ /* 0x000fe20000000000 */
[----:B------:R-:W-:Y:S01]  /*dd10*/  SHFL.IDX PT, R171, R171, R21, 0x1c1f ;  /* 0x001c1f15abab7589 */ /* 0x000fe200000e0000 */
[----:B------:R-:W-:Y:S02]  /*dd20*/  SEL R93, R93, R119, P0 ;  /* 0x000000775d5d7207 */ /* 0x000fe40000000000 */
[----:B0-----:R-:W-:Y:S01]  /*dd30*/  SEL R49, R60, R50, P0 ;  /* 0x000000323c317207 */ /* 0x001fe20000000000 */
[----:B------:R-:W0:Y:S01]  /*dd40*/  SHFL.IDX PT, R169, R169, R21, 0x1c1f ;  /* 0x001c1f15a9a97589 */ /* 0x000e2200000e0000 */
[----:B------:R-:W-:Y:S02]  /*dd50*/  SEL R119, R87, R121, P0 ;  /* 0x0000007957777207 */ /* 0x000fe40000000000 */
[----:B-1----:R-:W-:Y:S01]  /*dd60*/  SEL R52, R51, R158, P0 ;  /* 0x0000009e33347207 */ /* 0x002fe20000000000 */
[----:B------:R1:W0:Y:S01]  /*dd70*/  SHFL.IDX PT, R157, R142, R21, 0x1c1f ;  /* 0x001c1f158e9d7589 */ /* 0x00022200000e0000 */
[----:B------:R-:W-:-:S02]  /*dd80*/  SEL R121, R121, R87, P0 ;  /* 0x0000005779797207 */ /* 0x000fc40000000000 */
[----:B---3--:R-:W-:Y:S01]  /*dd90*/  SEL R55, R58, R68, P0 ;  /* 0x000000443a377207 */ /* 0x008fe20000000000 */
[----:B------:R-:W3:Y:S01]  /*dda0*/  SHFL.IDX PT, R116, R95, R21, 0x1c1f ;  /* 0x001c1f155f747589 */ /* 0x000ee200000e0000 */
[----:B------:R-:W-:Y:S02]  /*ddb0*/  SEL R57, R68, R58, P0 ;  /* 0x0000003a44397207 */ /* 0x000fe40000000000 */
[----:B------:R-:W-:Y:S01]  /*ddc0*/  F2FP.BF16.F32.PACK_AB R90, R41, R40 ;  /* 0x00000028295a723e */ /* 0x000fe200000010ff */
[----:B------:R4:W3:Y:S01]  /*ddd0*/  SHFL.IDX PT, R96, R5, R21, 0x1c1f ;  /* 0x001c1f1505607589 */ /* 0x0008e200000e0000 */
[----:B--2---:R-:W-:Y:S02]  /*dde0*/  SEL R58, R164, R162, P0 ;  /* 0x000000a2a43a7207 */ /* 0x004fe40000000000 */
[----:B-1----:R-:W-:Y:S02]  /*ddf0*/  SEL R142, R75, R88, P0 ;  /* 0x000000584b8e7207 */ /* 0x002fe40000000000 */
[----:B------:R-:W-:-:S02]  /*de00*/  F2FP.BF16.F32.PACK_AB R75, R15, R14 ;  /* 0x0000000e0f4b723e */ /* 0x000fc400000010ff */
[----:B------:R-:W-:Y:S02]  /*de10*/  F2FP.BF16.F32.PACK_AB R88, R39, R38 ;  /* 0x000000262758723e */ /* 0x000fe400000010ff */
[----:B------:R-:W-:Y:S02]  /*de20*/  SEL R59, R166, R163, P0 ;  /* 0x000000a3a63b7207 */ /* 0x000fe40000000000 */
[----:B----4-:R-:W-:Y:S02]  /*de30*/  SEL R5, R8, R7, P0 ;  /* 0x0000000708057207 */ /* 0x010fe40000000000 */
        /* <DEDUP_REMOVED lines=16> */
[----:B------:R-:W-:Y:S01]  /*df40*/  SEL R43, R45, R155, P0 ;  /* 0x0000009b2d2b7207 */ /* 0x000fe20000000000 */
[----:B------:R-:W-:Y:S01]  /*df50*/  STSM.16.M88.4 [R83], R72 ;  /* 0x0000004853007844 */ /* 0x000fe20000000200 */
[----:B------:R-:W-:Y:S02]  /*df60*/  SEL R46, R47, R48, P0 ;  /* 0x000000302f2e7207 */ /* 0x000fe40000000000 */
[----:B------:R-:W-:Y:S01]  /*df70*/  SEL R45, R155, R45, P0 ;  /* 0x0000002d9b2d7207 */ /* 0x000fe20000000000 */
[----:B------:R1:W-:Y:S01]  /*df80*/  STSM.16.M88.4 [R84], R76 ;  /* 0x0000004c54007844 */ /* 0x0003e20000000200 */
[----:B------:R-:W-:Y:S02]  /*df90*/  SEL R48, R48, R47, P0 ;  /* 0x0000002f30307207 */ /* 0x000fe40000000000 */
[----:B------:R-:W-:-:S02]  /*dfa0*/  SEL R47, R50, R60, P0 ;  /* 0x0000003c322f7207 */ /* 0x000fc40000000000 */
[----:B------:R-:W-:Y:S02]  /*dfb0*/  SEL R50, R158, R51, P0 ;  /* 0x000000339e327207 */ /* 0x000fe40000000000 */
[----:B------:R-:W-:Y:S02]  /*dfc0*/  SEL R154, R156, R91, P0 ;  /* 0x0000005b9c9a7207 */ /* 0x000fe40000000000 */
[----:B------:R-:W-:Y:S02]  /*dfd0*/  SEL R51, R53, R159, P0 ;  /* 0x0000009f35337207 */ /* 0x000fe40000000000 */
[----:B------:R-:W-:Y:S02]  /*dfe0*/  SEL R156, R91, R156, P0 ;  /* 0x0000009c5b9c7207 */ /* 0x000fe40000000000 */
[----:B------:R-:W-:Y:S02]  /*dff0*/  F2FP.BF16.F32.PACK_AB R85, R35, R34 ;  /* 0x000000222355723e */ /* 0x000fe400000010ff */
[----:B------:R-:W-:-:S02]  /*e000*/  F2FP.BF16.F32.PACK_AB R86, R33, R32 ;  /* 0x000000202156723e */ /* 0x000fc400000010ff */
[----:B-1----:R-:W-:Y:S02]  /*e010*/  F2FP.BF16.F32.PACK_AB R84, R31, R30 ;  /* 0x0000001e1f54723e */ /* 0x002fe400000010ff */
[----:B------:R-:W-:Y:S02]  /*e020*/  F2FP.BF16.F32.PACK_AB R87, R37, R36 ;  /* 0x000000242557723e */ /* 0x000fe400000010ff */
[----:B------:R-:W-:Y:S02]  /*e030*/  SEL R53, R159, R53, P0 ;  /* 0x000000359f357207 */ /* 0x000fe40000000000 */
[----:B------:R-:W-:Y:S01]  /*e040*/  F2FP.BF16.F32.PACK_AB R91, R45, R44 ;  /* 0x0000002c2d5b723e */ /* 0x000fe200000010ff */
[----:B------:R1:W-:Y:S01]  /*e050*/  STSM.16.M88.4 [R80], R84 ;  /* 0x0000005450007844 */ /* 0x0003e20000000200 */
[----:B------:R-:W-:Y:S02]  /*e060*/  F2FP.BF16.F32.PACK_AB R89, R43, R42 ;  /* 0x0000002a2b59723e */ /* 0x000fe400000010ff */
[----:B------:R-:W-:-:S02]  /*e070*/  SEL R60, R162, R164, P0 ;  /* 0x000000a4a23c7207 */ /* 0x000fc40000000000 */
[----:B------:R-:W-:Y:S01]  /*e080*/  SEL R61, R163, R166, P0 ;  /* 0x000000a6a33d7207 */ /* 0x000fe20000000000 */
[----:B------:R2:W-:Y:S01]  /*e090*/  STSM.16.M88.4 [R81], R88 ;  /* 0x0000005851007844 */ /* 0x0005e20000000200 */
[----:B------:R-:W-:Y:S02]  /*e0a0*/  SEL R66, R168, R165, P0 ;  /* 0x000000a5a8427207 */ /* 0x000fe40000000000 */
[----:B------:R-:W-:Y:S02]  /*e0b0*/  SEL R68, R165, R168, P0 ;  /* 0x000000a8a5447207 */ /* 0x000fe40000000000 */
[----:B------:R-:W-:Y:S02]  /*e0c0*/  SEL R67, R170, R167, P0 ;  /* 0x000000a7aa437207 */ /* 0x000fe40000000000 */
[----:B------:R-:W-:Y:S02]  /*e0d0*/  SEL R69, R167, R170, P0 ;  /* 0x000000aaa7457207 */ /* 0x000fe40000000000 */
        /* <DEDUP_REMOVED lines=13> */
[----:B---3--:R-:W-:Y:S01]  /*e1b0*/  SEL R114, R176, R116, P0 ;  /* 0x00000074b0727207 */ /* 0x008fe20000000000 */
[----:B------:R0:W-:Y:S01]  /*e1c0*/  STSM.16.M88.4 [R4], R72 ;  /* 0x0000004804007844 */ /* 0x0001e20000000200 */
[----:B------:R-:W-:Y:S02]  /*e1d0*/  SEL R157, R157, R82, P0 ;  /* 0x000000529d9d7207 */ /* 0x000fe40000000000 */
[----:B------:R-:W-:Y:S02]  /*e1e0*/  F2FP.BF16.F32.PACK_AB R76, R55, R54 ;  /* 0x00000036374c723e */ /* 0x000fe400000010ff */
[----:B------:R-:W-:Y:S02]  /*e1f0*/  F2FP.BF16.F32.PACK_AB R78, R57, R56 ;  /* 0x00000038394e723e */ /* 0x000fe400000010ff */
[----:B------:R-:W-:Y:S02]  /*e200*/  F2FP.BF16.F32.PACK_AB R79, R61, R60 ;  /* 0x0000003c3d4f723e */ /* 0x000fe400000010ff */
[----:B------:R-:W-:-:S02]  /*e210*/  F2FP.BF16.F32.PACK_AB R77, R59, R58 ;  /* 0x0000003a3b4d723e */ /* 0x000fc400000010ff */
[----:B------:R-:W-:Y:S02]  /*e220*/  SEL R116, R116, R176, P0 ;  /* 0x000000b074747207 */ /* 0x000fe40000000000 */
[----:B-1----:R-:W-:Y:S01]  /*e230*/  F2FP.BF16.F32.PACK_AB R80, R63, R62 ;  /* 0x0000003e3f50723e */ /* 0x002fe200000010ff */
[----:B------:R-:W-:Y:S01]  /*e240*/  STSM.16.M88.4 [R182], R76 ;  /* 0x0000004cb6007844 */ /* 0x000fe20000000200 */
[----:B------:R-:W-:Y:S02]  /*e250*/  F2FP.BF16.F32.PACK_AB R82, R65, R64 ;  /* 0x000000404152723e */ /* 0x000fe400000010ff */
[----:B------:R-:W-:Y:S02]  /*e260*/  F2FP.BF16.F32.PACK_AB R83, R69, R68 ;  /* 0x000000444553723e */ /* 0x000fe400000010ff */
[----:B--2---:R-:W-:Y:S02]  /*e270*/  F2FP.BF16.F32.PACK_AB R81, R67, R66 ;  /* 0x000000424351723e */ /* 0x004fe400000010ff */
[----:B------:R-:W-:-:S02]  /*e280*/  F2FP.BF16.F32.PACK_AB R84, R71, R70 ;  /* 0x000000464754723e */ /* 0x000fc400000010ff */
[----:B------:R-:W-:Y:S01]  /*e290*/  F2FP.BF16.F32.PACK_AB R86, R93, R92 ;  /* 0x0000005c5d56723e */ /* 0x000fe200000010ff */
[----:B------:R1:W-:Y:S01]  /*e2a0*/  STSM.16.M88.4 [R183], R80 ;  /* 0x00000050b7007844 */ /* 0x0003e20000000200 */
[----:B------:R-:W-:Y:S02]  /*e2b0*/  F2FP.BF16.F32.PACK_AB R87, R101, R100 ;  /* 0x000000646557723e */ /* 0x000fe400000010ff */
[----:B------:R-:W-:Y:S02]  /*e2c0*/  F2FP.BF16.F32.PACK_AB R85, R95, R94 ;  /* 0x0000005e5f55723e */ /* 0x000fe400000010ff */
[----:B------:R-:W-:Y:S02]  /*e2d0*/  F2FP.BF16.F32.PACK_AB R88, R103, R102 ;  /* 0x000000666758723e */ /* 0x000fe400000010ff */
[----:B------:R-:W-:Y:S01]  /*e2e0*/  F2FP.BF16.F32.PACK_AB R90, R105, R104 ;  /* 0x00000068695a723e */ /* 0x000fe200000010ff */
[----:B------:R-:W-:Y:S01]  /*e2f0*/  STSM.16.M88.4 [R184], R84 ;  /* 0x00000054b8007844 */ /* 0x000fe20000000200 */
[----:B------:R-:W-:-:S02]  /*e300*/  F2FP.BF16.F32.PACK_AB R91, R109, R108 ;  /* 0x0000006c6d5b723e */ /* 0x000fc400000010ff */
[----:B------:R-:W-:Y:S02]  /*e310*/  F2FP.BF16.F32.PACK_AB R89, R107, R106 ;  /* 0x0000006a6b59723e */ /* 0x000fe400000010ff */
[----:B0-----:R-:W-:Y:S02]  /*e320*/  F2FP.BF16.F32.PACK_AB R72, R111, R110 ;  /* 0x0000006e6f48723e */ /* 0x001fe400000010ff */
[----:B------:R-:W-:Y:S01]  /*e330*/  F2FP.BF16.F32.PACK_AB R74, R113, R112 ;  /* 0x00000070714a723e */ /* 0x000fe200000010ff */
[----:B------:R-:W-:Y:S01]  /*e340*/  STSM.16.M88.4 [R185], R88 ;  /* 0x00000058b9007844 */ /* 0x000fe20000000200 */
[----:B------:R-:W-:Y:S02]  /*e350*/  F2FP.BF16.F32.PACK_AB R75, R117, R116 ;  /* 0x00000074754b723e */ /* 0x000fe400000010ff */
[----:B------:R-:W-:Y:S02]  /*e360*/  F2FP.BF16.F32.PACK_AB R73, R115, R114 ;  /* 0x000000727349723e */ /* 0x000fe400000010ff */
[----:B------:R-:W-:-:S02]  /*e370*/  SEL R158, R160, R161, P0 ;  /* 0x000000a1a09e7207 */ /* 0x000fc40000000000 */
[----:B-1----:R-:W-:Y:S01]  /*e380*/  F2FP.BF16.F32.PACK_AB R80, R119, R118 ;  /* 0x000000767750723e */ /* 0x002fe200000010ff */
[----:B------:R0:W-:Y:S01]  /*e390*/  STSM.16.M88.4 [R186], R72 ;  /* 0x00000048ba007844 */ /* 0x0001e20000000200 */
[----:B------:R-:W-:Y:S02]  /*e3a0*/  F2FP.BF16.F32.PACK_AB R82, R121, R120 ;  /* 0x000000787952723e */ /* 0x000fe400000010ff */
[----:B------:R-:W-:Y:S02]  /*e3b0*/  F2FP.BF16.F32.PACK_AB R83, R125, R124 ;  /* 0x0000007c7d53723e */ /* 0x000fe400000010ff */
[----:B------:R-:W-:Y:S02]  /*e3c0*/  F2FP.BF16.F32.PACK_AB R81, R123, R122 ;  /* 0x0000007a7b51723e */ /* 0x000fe400000010ff */
[----:B------:R-:W-:Y:S02]  /*e3d0*/  SEL R160, R161, R160, P0 ;  /* 0x000000a0a1a07207 */ /* 0x000fe40000000000 */
[----:B------:R-:W-:Y:S01]  /*e3e0*/  SEL R4, R6, R96, P0 ;  /* 0x0000006006047207 */ /* 0x000fe20000000000 */
[----:B------:R1:W-:Y:S01]  /*e3f0*/  STSM.16.M88.4 [R187], R80 ;  /* 0x00000050bb007844 */ /* 0x0003e20000000200 */
[----:B------:R-:W-:-:S02]  /*e400*/  SEL R159, R97, R98, P0 ;  /* 0x00000062619f7207 */ /* 0x000fc40000000000 */
[----:B------:R-:W-:Y:S02]  /*e410*/  SEL R161, R98, R97, P0 ;  /* 0x0000006162a17207 */ /* 0x000fe40000000000 */
[----:B------:R-:W-:Y:S02]  /*e420*/  SEL R6, R96, R6, P0 ;  /* 0x0000000660067207 */ /* 0x000fe40000000000 */
[----:B------:R-:W-:Y:S02]  /*e430*/  F2FP.BF16.F32.PACK_AB R96, R127, R126 ;  /* 0x0000007e7f60723e */ /* 0x000fe400000010ff */
[----:B------:R-:W-:Y:S02]  /*e440*/  F2FP.BF16.F32.PACK_AB R98, R129, R128 ;  /* 0x000000808162723e */ /* 0x000fe400000010ff */
[----:B------:R-:W-:Y:S02]  /*e450*/  F2FP.BF16.F32.PACK_AB R99, R133, R132 ;  /* 0x000000848563723e */ /* 0x000fe400000010ff */
[----:B------:R-:W-:-:S02]  /*e460*/  F2FP.BF16.F32.PACK_AB R97, R131, R130 ;  /* 0x000000828361723e */ /* 0x000fc400000010ff */
[----:B0-----:R-:W-:Y:S02]  /*e470*/  F2FP.BF16.F32.PACK_AB R72, R135, R134 ;  /* 0x000000868748723e */ /* 0x001fe400000010ff */
[----:B------:R-:W-:Y:S01]  /*e480*/  F2FP.BF16.F32.PACK_AB R74, R137, R136 ;  /* 0x00000088894a723e */ /* 0x000fe200000010ff */
[----:B------:R-:W-:Y:S01]  /*e490*/  STSM.16.M88.4 [R188], R96 ;  /* 0x00000060bc007844 */ /* 0x000fe20000000200 */
[----:B------:R-:W-:Y:S02]  /*e4a0*/  F2FP.BF16.F32.PACK_AB R75, R141, R140 ;  /* 0x0000008c8d4b723e */ /* 0x000fe400000010ff */
[----:B------:R-:W-:Y:S02]  /*e4b0*/  F2FP.BF16.F32.PACK_AB R73, R139, R138 ;  /* 0x0000008a8b49723e */ /* 0x000fe400000010ff */
[----:B------:R-:W-:Y:S02]  /*e4c0*/  F2FP.BF16.F32.PACK_AB R76, R143, R142 ;  /* 0x0000008e8f4c723e */ /* 0x000fe400000010ff */
[----:B------:R-:W-:Y:S01]  /*e4d0*/  F2FP.BF16.F32.PACK_AB R78, R145, R144 ;  /* 0x00000090914e723e */ /* 0x000fe200000010ff */
[----:B------:R0:W-:Y:S01]  /*e4e0*/  STSM.16.M88.4 [R189], R72 ;  /* 0x00000048bd007844 */ /* 0x0001e20000000200 */
[----:B------:R-:W-:-:S02]  /*e4f0*/  F2FP.BF16.F32.PACK_AB R79, R149, R148 ;  /* 0x00000094954f723e */ /* 0x000fc400000010ff */
[----:B------:R-:W-:Y:S02]  /*e500*/  F2FP.BF16.F32.PACK_AB R77, R147, R146 ;  /* 0x00000092934d723e */ /* 0x000fe400000010ff */
[----:B-1----:R-:W-:Y:S02]  /*e510*/  F2FP.BF16.F32.PACK_AB R80, R151, R150 ;  /* 0x000000969750723e */ /* 0x002fe400000010ff */
[----:B------:R-:W-:Y:S01]  /*e520*/  F2FP.BF16.F32.PACK_AB R82, R153, R152 ;  /* 0x000000989952723e */ /* 0x000fe200000010ff */
[----:B------:R-:W-:Y:S01]  /*e530*/  STSM.16.M88.4 [R190], R76 ;  /* 0x0000004cbe007844 */ /* 0x000fe20000000200 */
[----:B------:R-:W-:Y:S02]  /*e540*/  F2FP.BF16.F32.PACK_AB R83, R157, R156 ;  /* 0x0000009c9d53723e */ /* 0x000fe400000010ff */
[----:B------:R-:W-:Y:S02]  /*e550*/  F2FP.BF16.F32.PACK_AB R81, R155, R154 ;  /* 0x0000009a9b51723e */ /* 0x000fe400000010ff */
[----:B------:R-:W-:-:S02]  /*e560*/  F2FP.BF16.F32.PACK_AB R85, R5, R4 ;  /* 0x000000040555723e */ /* 0x000fc400000010ff */
[----:B------:R-:W-:Y:S01]  /*e570*/  F2FP.BF16.F32.PACK_AB R86, R161, R160 ;  /* 0x000000a0a156723e */ /* 0x000fe200000010ff */
[----:B------:R1:W-:Y:S01]  /*e580*/  STSM.16.M88.4 [R191], R80 ;  /* 0x00000050bf007844 */ /* 0x0003e20000000200 */
[----:B------:R-:W-:Y:S01]  /*e590*/  F2FP.BF16.F32.PACK_AB R87, R7, R6 ;  /* 0x000000060757723e */ /* 0x000fe200000010ff */
[----:B0-----:R-:W-:Y:S01]  /*e5a0*/  IMAD.U32 R72, RZ, RZ, UR10 ;  /* 0x0000000aff487e24 */ /* 0x001fe2000f8e00ff */
[----:B------:R-:W-:Y:S01]  /*e5b0*/  F2FP.BF16.F32.PACK_AB R84, R159, R158 ;  /* 0x0000009e9f54723e */ /* 0x000fe200000010ff */
[----:B------:R-:W-:Y:S01]  /*e5c0*/  IMAD.U32 R73, RZ, RZ, UR11 ;  /* 0x0000000bff497e24 */ /* 0x000fe2000f8e00ff */
[----:B------:R-:W-:-:S03]  /*e5d0*/  ISETP.NE.U32.AND P0, PT, RZ, UR14, PT ;  /* 0x0000000eff007c0c */ /* 0x000fc6000bf05070 */
[----:B------:R0:W-:Y:S01]  /*e5e0*/  STSM.16.M88.4 [R216], R84 ;  /* 0x00000054d8007844 */ /* 0x0001e20000000200 */
[----:B------:R-:W-:Y:S01]  /*e5f0*/  ISETP.NE.AND.EX P0, PT, RZ, UR15, PT, P0 ;  /* 0x0000000fff007c0c */ /* 0x000fe2000bf05300 */
[----:B------:R-:W-:Y:S01]  /*e600*/  BAR.SYNC.DEFER_BLOCKING 0x1, 0x100 ;  /* 0x0044000000007b1d */ /* 0x000fe20000010000 */
[----:B------:R-:W-:-:S04]  /*e610*/  UISETP.NE.U32.AND UP0, UPT, UR12, URZ, UPT ;  /* 0x0000003f0c00728c */ /* 0x000fc8000bf05070 */
[----:B------:R-:W-:-:S07]  /*e620*/  UISETP.NE.AND.EX UP0, UPT, UR13, URZ, UPT, UP0 ;  /* 0x0000003f0d00728c */ /* 0x000fce000bf05300 */
[----:B------:R2:W3:Y:S04]  /*e630*/  @P0 LDG.E R88, desc[UR48][R72.64] ;  /* 0x0000003048580981 */ /* 0x0004e8000c1e1900 */
[----:B------:R-:W-:Y:S01]  /*e640*/  @UP0 ULDC.64 UR12, c[0x0][0xc08] ;  /* 0x00030200000c0ab9 */ /* 0x000fe20000000a00 */
[----:B------:R-:W-:Y:S01]  /*e650*/  PLOP3.LUT P4, PT, PT, PT, UP0, 0x80, 0x0 ;  /* 0x000000000000781c */ /* 0x000fe20003f8f008 */
[----:B------:R-:W-:-:S06]  /*e660*/  @UP0 UIMAD.WIDE UR12, UR56, 0x4, UR12 ;  /* 0x00000004380c08a5 */ /* 0x000fcc000f8e020c */
[----:B--2---:R-:W-:Y:S02]  /*e670*/  IMAD.U32 R72, RZ, RZ, UR12 ;  /* 0x0000000cff487e24 */ /* 0x004fe4000f8e00ff */
[----:B------:R-:W-:-:S05]  /*e680*/  IMAD.U32 R73, RZ, RZ, UR13 ;  /* 0x0000000dff497e24 */ /* 0x000fca000f8e00ff */
[----:B------:R2:W4:Y:S01]  /*e690*/  @P4 LDG.E R74, desc[UR48][R72.64] ;  /* 0x00000030484a4981 */ /* 0x000522000c1e1900 */
[----:B------:R-:W-:Y:S01]  /*e6a0*/  UMOV UR22, 0x9b8 ;  /* 0x000009b800167882 */ /* 0x000fe20000000000 */
[----:B------:R-:W-:Y:S01]  /*e6b0*/  UISETP.NE.AND UP2, UPT, UR20, 0x1, UPT ;  /* 0x000000011400788c */ /* 0x000fe2000bf45270 */
[----:B-1----:R-:W-:Y:S01]  /*e6c0*/  VIADD R80, R16, UR42 ;  /* 0x0000002a10507c36 */ /* 0x002fe20008000000 */
[----:B------:R-:W-:Y:S02]  /*e6d0*/  USEL UR22, UR22, 0x978, UP1 ;  /* 0x0000097816167887 */ /* 0x000fe40008800000 */
[----:B------:R-:W-:Y:S02]  /*e6e0*/  UISETP.NE.U32.AND UP0, UPT, UR14, URZ, UPT ;  /* 0x0000003f0e00728c */ /* 0x000fe4000bf05070 */
[----:B------:R-:W-:Y:S01]  /*e6f0*/  PLOP3.LUT P1, PT, PT, PT, UP2, 0x80, 0x0 ;  /* 0x000000000000781c */ /* 0x000fe20003f2f028 */
[----:B------:R-:W-:Y:S01]  /*e700*/  UMOV UR4, URZ ;  /* 0x0000003f00047c82 */ /* 0x000fe20008000000 */
[----:B------:R-:W-:Y:S01]  /*e710*/  UISETP.NE.AND.EX UP0, UPT, UR15, URZ, UPT, UP0 ;  /* 0x0000003f0f00728c */ /* 0x000fe2000bf05300 */
[----:B--2---:R-:W-:Y:S01]  /*e720*/  IMAD.MOV.U32 R73, RZ, RZ, R80 ;  /* 0x000000ffff497224 */ /* 0x004fe200078e0050 */
[----:B------:R-:W-:-:S02]  /*e730*/  USHF.R.S32.HI UR24, URZ, 0x1f, UR56 ;  /* 0x0000001f3f187899 */ /* 0x000fc40008011438 */
[----:B------:R-:W-:Y:S02]  /*e740*/  USEL UR21, UR55, URZ, UP1 ;  /* 0x0000003f37157287 */ /* 0x000fe40008800000 */
[----:B------:R-:W-:Y:S01]  /*e750*/  ULDC.64 UR12, c[0x0][UR22+0x218] ;  /* 0x00008600160c7abb */ /* 0x000fe20008000a00 */
[----:B------:R-:W-:Y:S01]  /*e760*/  @UP2 ULDC UR26, c[0x0][0xbec] ;  /* 0x0002fb00001a2ab9 */ /* 0x000fe20000000800 */
[----:B------:R-:W-:Y:S02]  /*e770*/  UIMAD.WIDE.U32 UR14, UR12, UR53, URZ ;  /* 0x000000350c0e72a5 */ /* 0x000fe4000f8e003f */
[----:B------:R-:W-:Y:S01]  /*e780*/  USEL UR12, UR56, URZ, !UP0 ;  /* 0x0000003f380c7287 */ /* 0x000fe2000c000000 */
[----:B------:R-:W-:Y:S01]  /*e790*/  @P1 IMAD.HI.U32 R72, R80, UR26, RZ ;  /* 0x0000001a50481c27 */ /* 0x000fe2000f8e00ff */
[----:B------:R-:W-:Y:S01]  /*e7a0*/  ULDC.64 UR16, c[0x0][UR22+0x220] ;  /* 0x0000880016107abb */ /* 0x000fe20008000a00 */
[----:B------:R-:W-:Y:S01]  /*e7b0*/  ULDC.64 UR18, c[0x0][UR22+0x228] ;  /* 0x00008a0016127abb */ /* 0x000fe20008000a00 */
[----:B------:R-:W-:-:S02]  /*e7c0*/  UIMAD UR23, UR13, UR53, URZ ;  /* 0x000000350d1772a4 */ /* 0x000fc4000f8e023f */
[----:B------:R-:W-:Y:S02]  /*e7d0*/  USEL UR13, UR24, URZ, !UP0 ;  /* 0x0000003f180d7287 */ /* 0x000fe4000c000000 */
[----:B------:R-:W-:Y:S02]  /*e7e0*/  UIMAD UR17, UR17, UR12, URZ ;  /* 0x0000000c111172a4 */ /* 0x000fe4000f8e023f */
[----:B------:R-:W-:Y:S01]  /*e7f0*/  UIMAD.WIDE.U32 UR24, UR18, UR21, URZ ;  /* 0x00000015121872a5 */ /* 0x000fe2000f8e003f */
[----:B------:R-:W-:Y:S01]  /*e800*/  @UP2 ULDC UR27, c[0x0][0xbf0] ;  /* 0x0002fc00001b2ab9 */ /* 0x000fe20000000800 */
[----:B------:R-:W-:Y:S01]  /*e810*/  UIMAD UR21, UR19, UR21, URZ ;  /* 0x00000015131572a4 */ /* 0x000fe2000f8e023f */
[----:B------:R-:W-:Y:S01]  /*e820*/  @P1 SHF.R.U32.HI R73, RZ, UR27, R72 ;  /* 0x0000001bff491c19 */ /* 0x000fe20008011648 */
[----:B------:R-:W-:Y:S02]  /*e830*/  UIMAD.WIDE.U32 UR18, UR16, UR12, URZ ;  /* 0x0000000c101272a5 */ /* 0x000fe4000f8e003f */
[----:B------:R-:W-:Y:S01]  /*e840*/  IMAD.U32 R72, RZ, RZ, UR24 ;  /* 0x00000018ff487e24 */ /* 0x000fe2000f8e00ff */
[----:B------:R-:W-:-:S02]  /*e850*/  UIMAD UR17, UR16, UR13, UR17 ;  /* 0x0000000d101172a4 */ /* 0x000fc4000f8e0211 */
[----:B------:R-:W-:Y:S01]  /*e860*/  UIADD3 UR21, UR25, UR21, URZ ;  /* 0x0000001519157290 */ /* 0x000fe2000fffe03f */
[----:B------:R-:W-:Y:S01]  /*e870*/  IMAD.MOV R75, RZ, RZ, -R73 ;  /* 0x000000ffff4b7224 */ /* 0x000fe200078e0a49 */
[----:B------:R-:W-:Y:S02]  /*e880*/  UIADD3 UR13, UR15, UR23, URZ ;  /* 0x000000170f0d7290 */ /* 0x000fe4000fffe03f */
[----:B------:R-:W-:Y:S01]  /*e890*/  UIADD3 UR17, UR19, UR17, URZ ;  /* 0x0000001113117290 */ /* 0x000fe2000fffe03f */
[----:B------:R-:W-:Y:S02]  /*e8a0*/  IMAD R75, R75, UR20, R80 ;  /* 0x000000144b4b7c24 */ /* 0x000fe4000f8e0250 */
[----:B------:R-:W-:-:S03]  /*e8b0*/  IMAD.U32 R78, RZ, RZ, UR21 ;  /* 0x00000015ff4e7e24 */ /* 0x000fc6000f8e00ff */
[----:B------:R-:W-:Y:S02]  /*e8c0*/  SHF.R.S32.HI R76, RZ, 0x1f, R75 ;  /* 0x0000001fff4c7819 */ /* 0x000fe4000001144b */
[----:B---3--:R-:W-:-:S13]  /*e8d0*/  @P0 R2UR UR4, R88 ;  /* 0x00000000580402ca */ /* 0x008fda00000e0000 */
[----:B------:R-:W-:Y:S02]  /*e8e0*/  UIADD3 UR14, UP0, UP3, UR18, UR14, UR4 ;  /* 0x0000000e120e7290 */ /* 0x000fe4000fb1e004 */
[----:B------:R-:W-:Y:S01]  /*e8f0*/  USHF.R.S32.HI UR16, URZ, 0x1f, UR4 ;  /* 0x0000001f3f107899 */ /* 0x000fe20008011404 */
[----:B------:R-:W-:Y:S01]  /*e900*/  ULDC.64 UR18, c[0x0][0xba8] ;  /* 0x0002ea0000127ab9 */ /* 0x000fe20000000a00 */
[----:B------:R-:W-:Y:S02]  /*e910*/  @!UP1 ULDC UR18, c[0x0][0xb50] ;  /* 0x0002d40000129ab9 */ /* 0x000fe40000000800 */
[----:B------:R-:W-:Y:S01]  /*e920*/  UIADD3.X UR13, UR17, UR13, UR16, UP0, UP3 ;  /* 0x0000000d110d7290 */ /* 0x000fe200087e6410 */
[----:B------:R-:W-:Y:S01]  /*e930*/  IADD3 R72, P2, P3, R73, UR14, R72 ;  /* 0x0000000e49487c10 */ /* 0x000fe2000fb5e048 */
[----:B------:R-:W-:Y:S01]  /*e940*/  ULDC.64 UR14, c[0x0][UR22+0x210] ;  /* 0x00008400160e7abb */ /* 0x000fe20008000a00 */
[----:B------:R-:W-:Y:S01]  /*e950*/  SHF.R.S32.HI R73, RZ, 0x1f, R73 ;  /* 0x0000001fff497819 */ /* 0x000fe20000011449 */
[----:B------:R-:W-:Y:S01]  /*e960*/  IMAD R77, R75, UR15, RZ ;  /* 0x0000000f4b4d7c24 */ /* 0x000fe2000f8e02ff */
[----:B------:R-:W-:-:S02]  /*e970*/  @!UP1 ULDC UR19, c[0x0][0xb54] ;  /* 0x0002d50000139ab9 */ /* 0x000fc40000000800 */
[----:B------:R-:W-:Y:S01]  /*e980*/  IADD3.X R73, R73, UR13, R78, P2, P3 ;  /* 0x0000000d49497c10 */ /* 0x000fe200097e644e */
[----:B------:R-:W-:Y:S01]  /*e990*/  IMAD R77, R76, UR14, R77 ;  /* 0x0000000e4c4d7c24 */ /* 0x000fe2000f8e024d */
[----:B------:R-:W-:Y:S01]  /*e9a0*/  ULDC UR13, c[0x0][0xa88] ;  /* 0x0002a200000d7ab9 */ /* 0x000fe20000000800 */
[----:B----4-:R-:W-:Y:S01]  /*e9b0*/  @P4 R2UR UR13, R74 ;  /* 0x000000004a0d42ca */ /* 0x010fe200000e0000 */
[----:B------:R-:W-:-:S04]  /*e9c0*/  IMAD.WIDE.U32 R72, R75, UR14, R72 ;  /* 0x0000000e4b487c25 */ /* 0x000fc8000f8e0048 */
[----:B------:R-:W-:Y:S01]  /*e9d0*/  IMAD.IADD R73, R73, 0x1, R77 ;  /* 0x0000000149497824 */ /* 0x000fe200078e024d */
[----:B------:R-:W-:-:S04]  /*e9e0*/  LEA R77, P2, R72, UR18, 0x2 ;  /* 0x00000012484d7c11 */ /* 0x000fc8000f8410ff */
[----:B------:R-:W-:Y:S01]  /*e9f0*/  LEA.HI.X R78, R72, UR19, R73, 0x2, P2 ;  /* 0x00000013484e7c11 */ /* 0x000fe200090f1449 */
[----:B0-----:R-:W-:Y:S08]  /*ea00*/  @P4 BRA `(.L_x_1233) ;  /* 0x0000000000284947 */ /* 0x001ff00003800000 */
[----:B------:R-:W-:Y:S05]  /*ea10*/  @!P0 BRA `(.L_x_1233) ;  /* 0x0000000000248947 */ /* 0x000fea0003800000 */
[----:B------:R-:W-:Y:S02]  /*ea20*/  IMAD.U32 R72, RZ, RZ, UR10 ;  /* 0x0000000aff487e24 */ /* 0x000fe4000f8e00ff */
[----:B------:R-:W-:Y:S02]  /*ea30*/  IMAD.U32 R74, RZ, RZ, UR10 ;  /* 0x0000000aff4a7e24 */ /* 0x000fe4000f8e00ff */
[----:B------:R-:W-:Y:S02]  /*ea40*/  IMAD.U32 R73, RZ, RZ, UR11 ;  /* 0x0000000bff497e24 */ /* 0x000fe4000f8e00ff */
[----:B------:R-:W-:-:S03]  /*ea50*/  IMAD.U32 R75, RZ, RZ, UR11 ;  /* 0x0000000bff4b7e24 */ /* 0x000fc6000f8e00ff */
[----:B------:R-:W2:Y:S04]  /*ea60*/  LDG.E R72, desc[UR48][R72.64] ;  /* 0x0000003048487981 */ /* 0x000ea8000c1e1900 */
[----:B------:R-:W3:Y:S01]  /*ea70*/  LDG.E R74, desc[UR48][R74.64+0x4] ;  /* 0x000004304a4a7981 */ /* 0x000ee2000c1e1900 */
[----:B--2---:R-:W-:Y:S02]  /*ea80*/  R2UR UR10, R72 ;  /* 0x00000000480a72ca */ /* 0x004fe400000e0000 */
[----:B---3--:R-:W-:-:S13]  /*ea90*/  R2UR UR13, R74 ;  /* 0x000000004a0d72ca */ /* 0x008fda00000e0000 */
[----:B------:R-:W-:-:S12]  /*eaa0*/  UIADD3 UR13, -UR10, UR13, URZ ;  /* 0x0000000d0a0d7290 */ /* 0x000fd8000fffe13f */
.L_x_1233:
[----:B------:R-:W2:Y:S01]  /*eab0*/  LDL R76, [R1+0x24] ;  /* 0x00002400014c7983 */ /* 0x000ea20000100800 */
[----:B------:R-:W-:Y:S01]  /*eac0*/  UIMAD UR10, UR13, UR20, URZ ;  /* 0x000000140d0a72a4 */ /* 0x000fe2000f8e023f */
[----:B------:R-:W-:Y:S02]  /*ead0*/  LOP3.LUT P0, RZ, R217, 0x3, RZ, 0xc0, !PT ;  /* 0x00000003d9ff7812 */ /* 0x000fe4000780c0ff */
[----:B------:R-:W-:Y:S04]  /*eae0*/  SHFL.IDX PT, R72, R77, RZ, 0x1c1f ;  /* 0x001c1fff4d487589 */ /* 0x000fe800000e0000 */
[----:B------:R-:W0:Y:S04]  /*eaf0*/  SHFL.IDX PT, R73, R78, RZ, 0x1c1f ;  /* 0x001c1fff4e497589 */ /* 0x000e2800000e0000 */
[----:B------:R-:W-:Y:S04]  /*eb00*/  SHFL.IDX PT, R74, R77, 0x1, 0x1c1f ;  /* 0x003c1f004d4a7f89 */ /* 0x000fe800000e0000 */
[----:B------:R-:W1:Y:S01]  /*eb10*/  SHFL.IDX PT, R75, R78, 0x1, 0x1c1f ;  /* 0x003c1f004e4b7f89 */ /* 0x000e6200000e0000 */
[----:B--2---:R-:W-:-:S04]  /*eb20*/  VIADD R79, R76, UR42 ;  /* 0x0000002a4c4f7c36 */ /* 0x004fc80008000000 */
[C---:B------:R-:W-:Y:S01]  /*eb30*/  VIADD R76, R79.reuse, 0x8 ;  /* 0x000000084f4c7836 */ /* 0x040fe20000000000 */
[----:B------:R-:W-:-:S04]  /*eb40*/  ISETP.GE.OR P2, PT, R79, UR10, P0 ;  /* 0x0000000a4f007c0c */ /* 0x000fc80008746670 */
[----:B------:R-:W-:-:S09]  /*eb50*/  ISETP.GE.OR P0, PT, R76, UR10, P0 ;  /* 0x0000000a4c007c0c */ /* 0x000fd20008706670 */
[----:B0-----:R0:W-:Y:S04]  /*eb60*/  @!P2 ST.E desc[UR48][R72.64], R0 ;  /* 0x000000004800a985 */ /* 0x0011e8000c101930 */
[----:B-1----:R0:W-:Y:S01]  /*eb70*/  @!P0 ST.E desc[UR48][R74.64], R3 ;  /* 0x000000034a008985 */ /* 0x0021e2000c101930 */
[----:B------:R-:W-:-:S13]  /*eb80*/  PLOP3.LUT P0, PT, PT, PT, UP1, 0x80, 0x0 ;  /* 0x000000000000781c */ /* 0x000fda0003f0f018 */
[----:B0-----:R-:W-:Y:S05]  /*eb90*/  @P0 BRA `(.L_x_1234) ;  /* 0x0000001000080947 */ /* 0x001fea0003800000 */
[----:B------:R-:W0:Y:S01]  /*eba0*/  S2R R81, SR_TID.X ;  /* 0x0000000000517919 */ /* 0x000e220000002100 */
[----:B------:R-:W-:Y:S01]  /*ebb0*/  ULDC.64 UR14, c[0x0][0xaa0] ;  /* 0x0002a800000e7ab9 */ /* 0x000fe20000000a00 */
[----:B0-----:R-:W-:-:S05]  /*ebc0*/  VIADD R0, R81, 0xffffff80 ;  /* 0xffffff8051007836 */ /* 0x001fca0000000000 */
[----:B------:R-:W-:-:S04]  /*ebd0*/  SHF.R.S32.HI R3, RZ, 0x1f, R0 ;  /* 0x0000001fff037819 */ /* 0x000fc80000011400 */
[----:B------:R-:W-:-:S04]  /*ebe0*/  LEA.HI R3, R3, R0, RZ, 0x3 ;  /* 0x0000000003037211 */ /* 0x000fc800078f18ff */
[----:B------:R-:W-:Y:S02]  /*ebf0*/  LOP3.LUT R5, R3, 0xfffffff8, RZ, 0xc0, !PT ;  /* 0xfffffff803057812 */ /* 0x000fe400078ec0ff */
[----:B------:R-:W-:-:S03]  /*ec00*/  SHF.R.S32.HI R81, RZ, 0x3, R3 ;  /* 0x00000003ff517819 */ /* 0x000fc60000011403 */
[----:B------:R-:W-:Y:S02]  /*ec10*/  IMAD.IADD R20, R0, 0x1, -R5 ;  /* 0x0000000100147824 */ /* 0x000fe400078e0a05 */
[----:B------:R-:W-:Y:S02]  /*ec20*/  IMAD.MOV.U32 R5, RZ, RZ, 0x2 ;  /* 0x00000002ff057424 */ /* 0x000fe400078e00ff */
[----:B------:R-:W-:-:S04]  /*ec30*/  IMAD.SHL.U32 R0, R20, 0x8, RZ ;  /* 0x0000000814007824 */ /* 0x000fc800078e00ff */
[----:B------:R-:W-:-:S04]  /*ec40*/  IMAD R4, R81, 0x40, R0 ;  /* 0x0000004051047824 */ /* 0x000fc800078e0200 */
[----:B------:R-:W-:-:S03]  /*ec50*/  IMAD.WIDE R4, R4, R5, UR8 ;  /* 0x0000000804047e25 */ /* 0x000fc6000f8e0205 */
[C---:B------:R-:W-:Y:S01]  /*ec60*/  IADD3 R25, P2, R4.reuse, 0x3000, RZ ;  /* 0x0000300004197810 */ /* 0x040fe20007f5e0ff */
[----:B------:R-:W-:Y:S01]  /*ec70*/  UIMAD UR11, UR16, UR14, URZ ;  /* 0x0000000e100b72a4 */ /* 0x000fe2000f8e023f */
[C---:B------:R-:W-:Y:S02]  /*ec80*/  IADD3 R9, P4, R4.reuse, 0x1000, RZ ;  /* 0x0000100004097810 */ /* 0x040fe40007f9e0ff */
[----:B------:R-:W-:Y:S02]  /*ec90*/  LOP3.LUT R24, R25, 0x380, RZ, 0xc0, !PT ;  /* 0x0000038019187812 */ /* 0x000fe400078ec0ff */
[----:B------:R-:W-:Y:S02]  /*eca0*/  IADD3 R13, P3, R4, 0x2000, RZ ;  /* 0x00002000040d7810 */ /* 0x000fe40007f7e0ff */
[----:B------:R-:W-:Y:S01]  /*ecb0*/  SHF.R.U64 R24, R24, 0x3, RZ ;  /* 0x0000000318187819 */ /* 0x000fe200000012ff */
[----:B------:R-:W-:Y:S01]  /*ecc0*/  UIMAD.WIDE.U32 UR8, UR4, UR14, URZ ;  /* 0x0000000e040872a5 */ /* 0x000fe2000f8e003f */
[----:B------:R-:W-:-:S02]  /*ecd0*/  LOP3.LUT R8, R9, 0x380, RZ, 0xc0, !PT ;  /* 0x0000038009087812 */ /* 0x000fc400078ec0ff */
[----:B------:R-:W-:Y:S01]  /*ece0*/  LOP3.LUT R24, R24, R25, RZ, 0x3c, !PT ;  /* 0x0000001918187212 */ /* 0x000fe200078e3cff */
[--C-:B------:R-:W-:Y:S01]  /*ecf0*/  IMAD.X R25, RZ, RZ, R5.reuse, P2 ;  /* 0x000000ffff197224 */ /* 0x100fe200010e0605 */
[----:B------:R-:W-:Y:S01]  /*ed00*/  IADD3 R49, P2, R4, 0x9000, RZ ;  /* 0x0000900004317810 */ /* 0x000fe20007f5e0ff */
[----:B------:R-:W-:Y:S01]  /*ed10*/  UIMAD UR11, UR4, UR15, UR11 ;  /* 0x0000000f040b72a4 */ /* 0x000fe2000f8e020b */
[----:B------:R-:W-:Y:S02]  /*ed20*/  LOP3.LUT R12, R13, 0x380, RZ, 0xc0, !PT ;  /* 0x000003800d0c7812 */ /* 0x000fe400078ec0ff */
[----:B------:R-:W-:Y:S01]  /*ed30*/  LOP3.LUT R48, R49, 0x380, RZ, 0xc0, !PT ;  /* 0x0000038031307812 */ /* 0x000fe200078ec0ff */
[----:B------:R-:W-:Y:S01]  /*ed40*/  UIADD3 UR9, UR9, UR11, URZ ;  /* 0x0000000b09097290 */ /* 0x000fe2000fffe03f */
[----:B------:R-:W-:Y:S01]  /*ed50*/  SHF.R.U64 R8, R8, 0x3, RZ ;  /* 0x0000000308087819 */ /* 0x000fe200000012ff */
[----:B------:R-:W-:Y:S01]  /*ed60*/  ULDC.64 UR14, c[0x0][0xae8] ;  /* 0x0002ba00000e7ab9 */ /* 0x000fe20000000a00 */
[----:B------:R-:W-:Y:S01]  /*ed70*/  SHF.R.U64 R48, R48, 0x3, RZ ;  /* 0x0000000330307819 */ /* 0x000fe200000012ff */
[----:B------:R-:W-:Y:S01]  /*ed80*/  USHF.R.S32.HI UR4, URZ, 0x1f, UR12 ;  /* 0x0000001f3f047899 */ /* 0x000fe2000801140c */
[----:B------:R-:W-:Y:S01]  /*ed90*/  SHF.R.U64 R12, R12, 0x3, RZ ;  /* 0x000000030c0c7819 */ /* 0x000fe200000012ff */
[----:B------:R-:W-:Y:S01]  /*eda0*/  @UP2 ULDC UR11, c[0x0][0xbec] ;  /* 0x0002fb00000b2ab9 */ /* 0x000fe20000000800 */
[----:B------:R-:W-:Y:S01]  /*edb0*/  LOP3.LUT R48, R48, R49, RZ, 0x3c, !PT ;  /* 0x0000003130307212 */ /* 0x000fe200078e3cff */
[--C-:B------:R-:W-:Y:S01]  /*edc0*/  IMAD.X R49, RZ, RZ, R5.reuse, P2 ;  /* 0x000000ffff317224 */ /* 0x100fe200010e0605 */
[----:B------:R-:W-:Y:S01]  /*edd0*/  IADD3 R6, P2, R4, 0xf000, RZ ;  /* 0x0000f00004067810 */ /* 0x000fe20007f5e0ff */
[----:B------:R-:W-:Y:S01]  /*ede0*/  UIMAD.WIDE.U32 UR8, UR53, UR14, UR8 ;  /* 0x0000000e350872a5 */ /* 0x000fe2000f8e0008 */
[----:B------:R-:W-:Y:S01]  /*edf0*/  LOP3.LUT R8, R8, R9, RZ, 0x3c, !PT ;  /* 0x0000000908087212 */ /* 0x000fe200078e3cff */
[--C-:B------:R-:W-:Y:S01]  /*ee00*/  IMAD.X R9, RZ, RZ, R5.reuse, P4 ;  /* 0x000000ffff097224 */ /* 0x100fe200020e0605 */
[----:B------:R-:W-:Y:S01]  /*ee10*/  LOP3.LUT R3, R6, 0x380, RZ, 0xc0, !PT ;  /* 0x0000038006037812 */ /* 0x000fe200078ec0ff */
[--C-:B------:R-:W-:Y:S01]  /*ee20*/  IMAD.X R73, RZ, RZ, R5.reuse, P2 ;  /* 0x000000ffff497224 */ /* 0x100fe200010e0605 */
[----:B------:R-:W-:Y:S01]  /*ee30*/  LOP3.LUT R12, R12, R13, RZ, 0x3c, !PT ;  /* 0x0000000d0c0c7212 */ /* 0x000fe200078e3cff */
[----:B------:R-:W-:Y:S01]  /*ee40*/  IMAD.X R13, RZ, RZ, R5, P3 ;  /* 0x000000ffff0d7224 */ /* 0x000fe200018e0605 */
[----:B------:R-:W-:-:S02]  /*ee50*/  SHF.R.U64 R3, R3, 0x3, RZ ;  /* 0x0000000303037819 */ /* 0x000fc400000012ff */
[C---:B------:R-:W-:Y:S02]  /*ee60*/  IADD3 R29, P0, R4.reuse, 0x4000, RZ ;  /* 0x00004000041d7810 */ /* 0x040fe40007f1e0ff */
[C---:B------:R-:W-:Y:S02]  /*ee70*/  IADD3 R33, P6, R4.reuse, 0x5000, RZ ;  /* 0x0000500004217810 */ /* 0x040fe40007fde0ff */
[----:B------:R-:W-:Y:S01]  /*ee80*/  IADD3 R37, P5, R4, 0x6000, RZ ;  /* 0x0000600004257810 */ /* 0x000fe20007fbe0ff */
[----:B------:R-:W-:Y:S01]  /*ee90*/  UIMAD UR9, UR53, UR15, UR9 ;  /* 0x0000000f350972a4 */ /* 0x000fe2000f8e0209 */
[----:B------:R-:W-:Y:S01]  /*eea0*/  LOP3.LUT R72, R3, R6, RZ, 0x3c, !PT ;  /* 0x0000000603487212 */ /* 0x000fe200078e3cff */
[----:B------:R-:W-:Y:S01]  /*eeb0*/  IMAD R3, R20, 0x20, R81 ;  /* 0x0000002014037824 */ /* 0x000fe200078e0251 */
[C---:B------:R-:W-:Y:S01]  /*eec0*/  IADD3 R41, P4, R4.reuse, 0x7000, RZ ;  /* 0x0000700004297810 */ /* 0x040fe20007f9e0ff */
[----:B------:R-:W-:Y:S01]  /*eed0*/  ULDC.64 UR14, c[0x0][0xaf0] ;  /* 0x0002bc00000e7ab9 */ /* 0x000fe20000000a00 */
[----:B------:R-:W-:Y:S01]  /*eee0*/  IADD3 R45, P3, R4, 0x8000, RZ ;  /* 0x00008000042d7810 */ /* 0x000fe20007f7e0ff */
[----:B------:R-:W-:Y:S01]  /*eef0*/  VIADD R78, R3, UR42 ;  /* 0x0000002a034e7c36 */ /* 0x000fe20008000000 */
[----:B------:R-:W-:Y:S01]  /*ef00*/  LOP3.LUT R28, R29, 0x380, RZ, 0xc0, !PT ;  /* 0x000003801d1c7812 */ /* 0x000fe200078ec0ff */
[----:B------:R-:W-:Y:S01]  /*ef10*/  UIMAD UR4, UR4, UR14, URZ ;  /* 0x0000000e040472a4 */ /* 0x000fe2000f8e023f */
[----:B------:R-:W-:Y:S01]  /*ef20*/  LOP3.LUT R32, R33, 0x380, RZ, 0xc0, !PT ;  /* 0x0000038021207812 */ /* 0x000fe200078ec0ff */
[----:B------:R-:W5:Y:S01]  /*ef30*/  LD.E.128 R8, desc[UR48][R8.64] ;  /* 0x0000003008087980 */ /* 0x000f62000c101d00 */
[----:B------:R-:W-:-:S02]  /*ef40*/  LOP3.LUT R36, R37, 0x380, RZ, 0xc0, !PT ;  /* 0x0000038025247812 */ /* 0x000fc400078ec0ff */
[----:B------:R-:W-:Y:S01]  /*ef50*/  LOP3.LUT R40, R41, 0x380, RZ, 0xc0, !PT ;  /* 0x0000038029287812 */ /* 0x000fe200078ec0ff */
[----:B------:R-:W5:Y:S01]  /*ef60*/  LD.E.128 R12, desc[UR48][R12.64] ;  /* 0x000000300c0c7980 */ /* 0x000f62000c101d00 */
[----:B------:R-:W-:Y:S01]  /*ef70*/  LOP3.LUT R44, R45, 0x380, RZ, 0xc0, !PT ;  /* 0x000003802d2c7812 */ /* 0x000fe200078ec0ff */
[----:B------:R-:W-:Y:S01]  /*ef80*/  @P1 IMAD.HI.U32 R20, R78, UR11, RZ ;  /* 0x0000000b4e141c27 */ /* 0x000fe2000f8e00ff */
[----:B------:R-:W-:Y:S01]  /*ef90*/  SHF.R.U64 R28, R28, 0x3, RZ ;  /* 0x000000031c1c7819 */ /* 0x000fe200000012ff */
[----:B------:R-:W-:Y:S01]  /*efa0*/  UIMAD UR4, UR12, UR15, UR4 ;  /* 0x0000000f0c0472a4 */ /* 0x000fe2000f8e0204 */
[----:B------:R-:W-:Y:S01]  /*efb0*/  SHF.R.U64 R32, R32, 0x3, RZ ;  /* 0x0000000320207819 */ /* 0x000fe200000012ff */
[----:B------:R-:W5:Y:S01]  /*efc0*/  LD.E.128 R24, desc[UR48][R24.64] ;  /* 0x0000003018187980 */ /* 0x000f62000c101d00 */
[----:B------:R-:W-:Y:S02]  /*efd0*/  SHF.R.U64 R36, R36, 0x3, RZ ;  /* 0x0000000324247819 */ /* 0x000fe400000012ff */
[----:B------:R-:W-:Y:S01]  /*efe0*/  SHF.R.U64 R40, R40, 0x3, RZ ;  /* 0x0000000328287819 */ /* 0x000fe200000012ff */
[----:B------:R-:W5:Y:S01]  /*eff0*/  LD.E.128 R48, desc[UR48][R48.64] ;  /* 0x0000003030307980 */ /* 0x000f62000c101d00 */
[----:B------:R-:W-:Y:S01]  /*f000*/  SHF.R.U64 R44, R44, 0x3, RZ ;  /* 0x000000032c2c7819 */ /* 0x000fe200000012ff */
[----:B------:R-:W-:Y:S01]  /*f010*/  UIMAD.WIDE.U32 UR12, UR12, UR14, UR8 ;  /* 0x0000000e0c0c72a5 */ /* 0x000fe2000f8e0008 */
[----:B------:R-:W-:Y:S01]  /*f020*/  LOP3.LUT R28, R28, R29, RZ, 0x3c, !PT ;  /* 0x0000001d1c1c7212 */ /* 0x000fe200078e3cff */
[----:B------:R-:W-:Y:S01]  /*f030*/  IMAD.MOV.U32 R3, RZ, RZ, R78 ;  /* 0x000000ffff037224 */ /* 0x000fe200078e004e */
[----:B------:R-:W-:Y:S01]  /*f040*/  @UP2 ULDC UR8, c[0x0][0xbf0] ;  /* 0x0002fc0000082ab9 */ /* 0x000fe20000000800 */
        /* <DEDUP_REMOVED lines=8> */
[----:B------:R-:W-:Y:S01]  /*f0d0*/  @P1 SHF.R.U32.HI R3, RZ, UR8, R20 ;  /* 0x00000008ff031c19 */ /* 0x000fe20008011614 */
[----:B------:R-:W-:Y:S01]  /*f0e0*/  IMAD.X R45, RZ, RZ, R5, P3 ;  /* 0x000000ffff2d7224 */ /* 0x000fe200018e0605 */
[C---:B------:R-:W-:Y:S01]  /*f0f0*/  IADD3 R53, P0, R4.reuse, 0xa000, RZ ;  /* 0x0000a00004357810 */ /* 0x040fe20007f1e0ff */
[----:B------:R-:W-:Y:S01]  /*f100*/  UIADD3 UR4, UR13, UR4, URZ ;  /* 0x000000040d047290 */ /* 0x000fe2000fffe03f */
[C---:B------:R-:W-:Y:S01]  /*f110*/  IADD3 R57, P6, R4.reuse, 0xb000, RZ ;  /* 0x0000b00004397810 */ /* 0x040fe20007fde0ff */
[----:B------:R-:W-:Y:S01]  /*f120*/  ULDC.64 UR8, c[0x0][0xae0] ;  /* 0x0002b80000087ab9 */ /* 0x000fe20000000a00 */
[----:B------:R-:W-:-:S02]  /*f130*/  IADD3 R61, P5, R4, 0xc000, RZ ;  /* 0x0000c000043d7810 */ /* 0x000fc40007fbe0ff */
[C---:B------:R-:W-:Y:S01]  /*f140*/  LOP3.LUT R7, R4.reuse, 0x380, RZ, 0xc0, !PT ;  /* 0x0000038004077812 */ /* 0x040fe200078ec0ff */
[----:B------:R-:W-:Y:S01]  /*f150*/  IMAD.U32 R21, RZ, RZ, UR13 ;  /* 0x0000000dff157e24 */ /* 0x000fe2000f8e00ff */
[C---:B------:R-:W-:Y:S01]  /*f160*/  IADD3 R65, P4, R4.reuse, 0xd000, RZ ;  /* 0x0000d00004417810 */ /* 0x040fe20007f9e0ff */
[--C-:B------:R-:W-:Y:S01]  /*f170*/  IMAD.MOV R77, RZ, RZ, -R3.reuse ;  /* 0x000000ffff4d7224 */ /* 0x100fe200078e0a03 */
[----:B------:R-:W-:Y:S01]  /*f180*/  IADD3 R69, P3, R4, 0xe000, RZ ;  /* 0x0000e00004457810 */ /* 0x000fe20007f7e0ff */
[----:B------:R-:W-:Y:S01]  /*f190*/  IMAD.U32 R20, RZ, RZ, UR12 ;  /* 0x0000000cff147e24 */ /* 0x000fe2000f8e00ff */
[----:B------:R-:W-:Y:S01]  /*f1a0*/  SHF.R.S32.HI R76, RZ, 0x1f, R3 ;  /* 0x0000001fff4c7819 */ /* 0x000fe20000011403 */
[----:B------:R-:W5:Y:S01]  /*f1b0*/  LD.E.128 R28, desc[UR48][R28.64] ;  /* 0x000000301c1c7980 */ /* 0x000f62000c101d00 */
[----:B------:R-:W-:Y:S02]  /*f1c0*/  LOP3.LUT R52, R53, 0x380, RZ, 0xc0, !PT ;  /* 0x0000038035347812 */ /* 0x000fe400078ec0ff */
[----:B------:R-:W-:Y:S01]  /*f1d0*/  LOP3.LUT R56, R57, 0x380, RZ, 0xc0, !PT ;  /* 0x0000038039387812 */ /* 0x000fe200078ec0ff */
[----:B------:R-:W5:Y:S01]  /*f1e0*/  LD.E.128 R32, desc[UR48][R32.64] ;  /* 0x0000003020207980 */ /* 0x000f62000c101d00 */
[----:B------:R-:W-:-:S02]  /*f1f0*/  LOP3.LUT R60, R61, 0x380, RZ, 0xc0, !PT ;  /* 0x000003803d3c7812 */ /* 0x000fc400078ec0ff */
[----:B------:R-:W-:Y:S01]  /*f200*/  LOP3.LUT R64, R65, 0x380, RZ, 0xc0, !PT ;  /* 0x0000038041407812 */ /* 0x000fe200078ec0ff */
[----:B------:R-:W5:Y:S01]  /*f210*/  LD.E.128 R36, desc[UR48][R36.64] ;  /* 0x0000003024247980 */ /* 0x000f62000c101d00 */
[----:B------:R-:W-:Y:S01]  /*f220*/  LOP3.LUT R68, R69, 0x380, RZ, 0xc0, !PT ;  /* 0x0000038045447812 */ /* 0x000fe200078ec0ff */
[----:B------:R-:W-:Y:S01]  /*f230*/  IMAD.U32 R21, RZ, RZ, UR4 ;  /* 0x00000004ff157e24 */ /* 0x000fe2000f8e00ff */
[----:B------:R-:W-:Y:S01]  /*f240*/  SHF.R.U64 R52, R52, 0x3, RZ ;  /* 0x0000000334347819 */ /* 0x000fe200000012ff */
[----:B------:R-:W-:Y:S01]  /*f250*/  IMAD R76, R76, UR8, RZ ;  /* 0x000000084c4c7c24 */ /* 0x000fe2000f8e02ff */
[----:B------:R-:W-:Y:S01]  /*f260*/  SHF.R.U64 R56, R56, 0x3, RZ ;  /* 0x0000000338387819 */ /* 0x000fe200000012ff */
[----:B------:R-:W-:Y:S01]  /*f270*/  IMAD R77, R77, UR20, R78 ;  /* 0x000000144d4d7c24 */ /* 0x000fe2000f8e024e */
[----:B------:R-:W-:Y:S01]  /*f280*/  SHF.R.U64 R60, R60, 0x3, RZ ;  /* 0x000000033c3c7819 */ /* 0x000fe200000012ff */
[----:B------:R-:W5:Y:S01]  /*f290*/  LD.E.128 R40, desc[UR48][R40.64] ;  /* 0x0000003028287980 */ /* 0x000f62000c101d00 */
[----:B------:R-:W-:-:S02]  /*f2a0*/  SHF.R.U64 R64, R64, 0x3, RZ ;  /* 0x0000000340407819 */ /* 0x000fc400000012ff */
[----:B------:R-:W-:Y:S01]  /*f2b0*/  SHF.R.U64 R68, R68, 0x3, RZ ;  /* 0x0000000344447819 */ /* 0x000fe200000012ff */
[----:B------:R-:W5:Y:S01]  /*f2c0*/  LD.E.128 R44, desc[UR48][R44.64] ;  /* 0x000000302c2c7980 */ /* 0x000f62000c101d00 */
[----:B------:R-:W-:Y:S01]  /*f2d0*/  SHF.R.U64 R7, R7, 0x3, RZ ;  /* 0x0000000307077819 */ /* 0x000fe200000012ff */
[C---:B------:R-:W-:Y:S01]  /*f2e0*/  IMAD R79, R3.reuse, UR9, R76 ;  /* 0x00000009034f7c24 */ /* 0x040fe2000f8e024c */
[----:B------:R-:W-:Y:S01]  /*f2f0*/  LOP3.LUT R52, R52, R53, RZ, 0x3c, !PT ;  /* 0x0000003534347212 */ /* 0x000fe200078e3cff */
[----:B------:R-:W-:Y:S01]  /*f300*/  IMAD.WIDE.U32 R20, R3, UR8, R20 ;  /* 0x0000000803147c25 */ /* 0x000fe2000f8e0014 */
[----:B------:R-:W-:Y:S01]  /*f310*/  LOP3.LUT R56, R56, R57, RZ, 0x3c, !PT ;  /* 0x0000003938387212 */ /* 0x000fe200078e3cff */
[----:B------:R-:W-:Y:S01]  /*f320*/  ULDC.64 UR8, c[0x0][0xad8] ;  /* 0x0002b60000087ab9 */ /* 0x000fe20000000a00 */
        /* <DEDUP_REMOVED lines=8> */
[----:B------:R-:W-:Y:S01]  /*f3b0*/  SHF.R.S32.HI R3, RZ, 0x1f, R77 ;  /* 0x0000001fff037819 */ /* 0x000fe2000001144d */
[----:B------:R-:W-:Y:S01]  /*f3c0*/  IMAD.X R69, RZ, RZ, R5, P3 ;  /* 0x000000ffff457224 */ /* 0x000fe200018e0605 */
[----:B------:R-:W5:Y:S01]  /*f3d0*/  LD.E.128 R52, desc[UR48][R52.64] ;  /* 0x0000003034347980 */ /* 0x000f62000c101d00 */
[----:B------:R-:W-:-:S02]  /*f3e0*/  IMAD.IADD R21, R21, 0x1, R79 ;  /* 0x0000000115157824 */ /* 0x000fc400078e024f */
[----:B------:R-:W-:Y:S01]  /*f3f0*/  IMAD R76, R3, UR8, RZ ;  /* 0x00000008034c7c24 */ /* 0x000fe2000f8e02ff */
[----:B------:R-:W5:Y:S01]  /*f400*/  LD.E.128 R4, desc[UR48][R4.64] ;  /* 0x0000003004047980 */ /* 0x000f62000c101d00 */
[----:B------:R-:W-:-:S03]  /*f410*/  IMAD.WIDE.U32 R20, R77, UR8, R20 ;  /* 0x000000084d147c25 */ /* 0x000fc6000f8e0014 */
[----:B------:R-:W5:Y:S01]  /*f420*/  LD.E.128 R56, desc[UR48][R56.64] ;  /* 0x0000003038387980 */ /* 0x000f62000c101d00 */
[----:B------:R-:W-:Y:S01]  /*f430*/  IMAD R3, R77, UR9, R76 ;  /* 0x000000094d037c24 */ /* 0x000fe2000f8e024c */
[----:B------:R-:W-:Y:S02]  /*f440*/  ULDC.64 UR8, c[0x0][0xa80] ;  /* 0x0002a00000087ab9 */ /* 0x000fe40000000a00 */
[----:B------:R-:W5:Y:S04]  /*f450*/  LD.E.128 R60, desc[UR48][R60.64] ;  /* 0x000000303c3c7980 */ /* 0x000f68000c101d00 */
[----:B------:R-:W5:Y:S04]  /*f460*/  LD.E.128 R64, desc[UR48][R64.64] ;  /* 0x0000003040407980 */ /* 0x000f68000c101d00 */
[----:B------:R-:W5:Y:S04]  /*f470*/  LD.E.128 R68, desc[UR48][R68.64] ;  /* 0x0000003044447980 */ /* 0x000f68000c101d00 */
[----:B------:R-:W5:Y:S01]  /*f480*/  LD.E.128 R72, desc[UR48][R72.64] ;  /* 0x0000003048487980 */ /* 0x000f62000c101d00 */
[----:B------:R-:W-:Y:S01]  /*f490*/  @!PT LDS RZ, [RZ] ;  /* 0x00000000fffff984 */ /* 0x000fe20000000800 */
[----:B------:R-:W-:Y:S01]  /*f4a0*/  @!PT LDS RZ, [RZ] ;  /* 0x00000000fffff984 */ /* 0x000fe20000000800 */
[----:B------:R-:W-:Y:S01]  /*f4b0*/  @!PT LDS RZ, [RZ] ;  /* 0x00000000fffff984 */ /* 0x000fe20000000800 */
[----:B------:R-:W-:Y:S01]  /*f4c0*/  @!PT LDS RZ, [RZ] ;  /* 0x00000000fffff984 */ /* 0x000fe20000000800 */
[----:B------:R0:W-:Y:S06]  /*f4d0*/  MEMBAR.ALL.CTA ;  /* 0x0000000000007992 */ /* 0x0001ec0000008000 */
[----:B0-----:R-:W0:Y:S01]  /*f4e0*/  FENCE.VIEW.ASYNC.S ;  /* 0x00000000000073c6 */ /* 0x001e220000000000 */
[----:B------:R-:W-:Y:S01]  /*f4f0*/  IMAD.IADD R3, R21, 0x1, R3 ;  /* 0x0000000115037824 */ /* 0x000fe200078e0203 */
[----:B------:R-:W-:Y:S01]  /*f500*/  LEA R82, P2, R20, UR8, 0x1 ;  /* 0x0000000814527c11 */ /* 0x000fe2000f8408ff */
[----:B------:R-:W-:Y:S01]  /*f510*/  VIADD R84, R81, UR42 ;  /* 0x0000002a51547c36 */ /* 0x000fe20008000000 */
[----:B------:R-:W-:-:S02]  /*f520*/  UIADD3 UR7, UR7, 0x28420, URZ ;  /* 0x0002842007077890 */ /* 0x000fc4000fffe03f */
[----:B------:R-:W-:Y:S02]  /*f530*/  LEA.HI.X R83, R20, UR9, R3, 0x1, P2 ;  /* 0x0000000914537c11 */ /* 0x000fe400090f0c03 */
[C---:B------:R-:W-:Y:S01]  /*f540*/  ISETP.GE.AND P2, PT, R84.reuse, UR10, PT ;  /* 0x0000000a54007c0c */ /* 0x040fe2000bf46270 */
[----:B------:R-:W-:Y:S01]  /*f550*/  UPRMT UR7, URZ, 0x654, UR7 ;  /* 0x000006543f077896 */ /* 0x000fe20008000007 */
[C---:B------:R-:W-:Y:S02]  /*f560*/  VIADD R76, R84.reuse, 0x20 ;  /* 0x00000020544c7836 */ /* 0x040fe40000000000 */
[----:B------:R-:W-:Y:S02]  /*f570*/  VIADD R77, R84, 0x40 ;  /* 0x00000040544d7836 */ /* 0x000fe40000000000 */
[C---:B------:R-:W-:Y:S02]  /*f580*/  VIADD R88, R0.reuse, 0x80 ;  /* 0x0000008000587836 */ /* 0x040fe40000000000 */
[----:B------:R-:W-:-:S02]  /*f590*/  VIADD R90, R0, 0xc0 ;  /* 0x000000c0005a7836 */ /* 0x000fc40000000000 */
[----:B------:R-:W-:Y:S01]  /*f5a0*/  VIADD R86, R0, 0x40 ;  /* 0x0000004000567836 */ /* 0x000fe20000000000 */
[----:B0-----:R0:W1:Y:S01]  /*f5b0*/  SHFL.IDX PT, R81, R82, RZ, 0x181f ;  /* 0x00181fff52517589 */ /* 0x00106200000e0000 */
[----:B------:R-:W-:Y:S03]  /*f5c0*/  BSSY B1, `(.L_x_1235) ;  /* 0x000001b000017945 */ /* 0x000fe60003800000 */
[----:B------:R0:W2:Y:S01]  /*f5d0*/  SHFL.IDX PT, R3, R83, RZ, 0x181f ;  /* 0x00181fff53037589 */ /* 0x0000a200000e0000 */
[----:B------:R-:W-:Y:S01]  /*f5e0*/  SYNCS.ARRIVE.TRANS64.RED.A1T0 RZ, [UR7], RZ ;  /* 0x000000ffffff79a7 */ /* 0x000fe20008100407 */
[----:B------:R-:W-:Y:S02]  /*f5f0*/  ISETP.GE.AND P1, PT, R76, UR10, PT ;  /* 0x0000000a4c007c0c */ /* 0x000fe4000bf26270 */
[----:B------:R-:W-:Y:S02]  /*f600*/  ISETP.GE.AND P0, PT, R77, UR10, PT ;  /* 0x0000000a4d007c0c */ /* 0x000fe4000bf06270 */
[----:B------:R-:W-:-:S02]  /*f610*/  SHF.R.S32.HI R91, RZ, 0x1f, R0 ;  /* 0x0000001fff5b7819 */ /* 0x000fc40000011400 */
        /* <DEDUP_REMOVED lines=21> */
.L_x_1236:
[----:B------:R-:W-:Y:S05]  /*f770*/  BSYNC B1 ;  /* 0x0000000000017941 */ /* 0x000fea0003800000 */
.L_x_1235:
[----:B--2---:R2:W3:Y:S01]  /*f780*/  SHFL.IDX PT, R3, R83, 0x1, 0x181f ;  /* 0x00381f0053037f89 */ /* 0x0044e200000e0000 */
[----:B------:R-:W-:Y:S03]  /*f790*/  BSSY B1, `(.L_x_1237) ;  /* 0x0000014000017945 */ /* 0x000fe60003800000 */
[----:B0----5:R2:W0:Y:S01]  /*f7a0*/  SHFL.IDX PT, R29, R82, 0x1, 0x181f ;  /* 0x00381f00521d7f89 */ /* 0x02142200000e0000 */
[----:B------:R-:W-:Y:S05]  /*f7b0*/  @P1 BRA `(.L_x_1238) ;  /* 0x0000000000441947 */ /* 0x000fea0003800000 */
[----:B------:R-:W-:Y:S02]  /*f7c0*/  ULDC UR4, c[0x0][0xac8] ;  /* 0x0002b20000047ab9 */ /* 0x000fe40000000800 */
[----:B------:R-:W-:Y:S02]  /*f7d0*/  ISETP.GE.AND P4, PT, R0, UR4, PT ;  /* 0x0000000400007c0c */ /* 0x000fe4000bf86270 */
[----:B------:R-:W-:Y:S02]  /*f7e0*/  ISETP.GE.AND P3, PT, R86, UR4, PT ;  /* 0x0000000456007c0c */ /* 0x000fe4000bf66270 */
[----:B------:R-:W-:Y:S02]  /*f7f0*/  ISETP.GE.AND P2, PT, R88, UR4, PT ;  /* 0x0000000458007c0c */ /* 0x000fe4000bf46270 */
[----:B------:R-:W-:-:S07]  /*f800*/  ISETP.GE.AND P1, PT, R90, UR4, PT ;  /* 0x000000045a007c0c */ /* 0x000fce000bf26270 */
[-C--:B0-----:R-:W-:Y:S02]  /*f810*/  @!P4 LEA R4, P6, R0, R29.reuse, 0x1 ;  /* 0x0000001d0004c211 */ /* 0x081fe400078c08ff */
        /* <DEDUP_REMOVED lines=11> */
.L_x_1238:
[----:B------:R-:W-:Y:S05]  /*f8d0*/  BSYNC B1 ;  /* 0x0000000000017941 */ /* 0x000fea0003800000 */
.L_x_1237:
[----:B---3--:R3:W0:Y:S01]  /*f8e0*/  SHFL.IDX PT, R3, R83, 0x2, 0x181f ;  /* 0x00581f0053037f89 */ /* 0x00862200000e0000 */
[----:B------:R-:W-:Y:S03]  /*f8f0*/  BSSY B1, `(.L_x_1239) ;  /* 0x0000014000017945 */ /* 0x000fe60003800000 */
[----:B----4-:R3:W4:Y:S01]  /*f900*/  SHFL.IDX PT, R11, R82, 0x2, 0x181f ;  /* 0x00581f00520b7f89 */ /* 0x01072200000e0000 */
        /* <DEDUP_REMOVED lines=12> */
[----:B------:R0:W-:Y:S01]  /*f9d0*/  @!P3 ST.E.128 desc[UR48][R4.64], R12 ;  /* 0x0000000c0400b985 */ /* 0x0001e2000c101d30 */
[----:B------:R-:W-:-:S02]  /*f9e0*/  @!P1 LEA.HI.X R9, R88, R3, R85, 0x1, P4 ;  /* 0x0000000358099211 */ /* 0x000fc400020f0c55 */
[----:B------:R-:W-:Y:S01]  /*f9f0*/  @!P0 LEA.HI.X R11, R90, R3, R87, 0x1, P6 ;  /* 0x000000035a0b8211 */ /* 0x000fe200030f0c57 */
[----:B------:R0:W-:Y:S04]  /*fa00*/  @!P2 ST.E.128 desc[UR48][R6.64], R36 ;  /* 0x000000240600a985 */ /* 0x0001e8000c101d30 */
[----:B------:R0:W-:Y:S04]  /*fa10*/  @!P1 ST.E.128 desc[UR48][R8.64], R52 ;  /* 0x0000003408009985 */ /* 0x0001e8000c101d30 */
[----:B------:R0:W-:Y:S02]  /*fa20*/  @!P0 ST.E.128 desc[UR48][R10.64], R68 ;  /* 0x000000440a008985 */ /* 0x0001e4000c101d30 */
.L_x_1240:
[----:B------:R-:W-:Y:S05]  /*fa30*/  BSYNC B1 ;  /* 0x0000000000017941 */ /* 0x000fea0003800000 */
.L_x_1239:
[----:B0-----:R-:W-:Y:S01]  /*fa40*/  VIADD R3, R84, 0x60 ;  /* 0x0000006054037836 */ /* 0x001fe20000000000 */
[----:B--23--:R-:W0:Y:S04]  /*fa50*/  SHFL.IDX PT, R83, R83, 0x3, 0x181f ;  /* 0x00781f0053537f89 */ /* 0x00ce2800000e0000 */
[----:B------:R-:W-:Y:S01]  /*fa60*/  ISETP.GE.AND P0, PT, R3, UR10, PT ;  /* 0x0000000a03007c0c */ /* 0x000fe2000bf06270 */
[----:B----4-:R4:W2:-:S12]  /*fa70*/  SHFL.IDX PT, R11, R82, 0x3, 0x181f ;  /* 0x00781f00520b7f89 */ /* 0x01089800000e0000 */
[----:B----4-:R-:W-:Y:S05]  /*fa80*/  @P0 BRA `(.L_x_1241) ;  /* 0x0000002400500947 */ /* 0x010fea0003800000 */
[----:B------:R-:W-:Y:S02]  /*fa90*/  ULDC UR4, c[0x0][0xac8] ;  /* 0x0002b20000047ab9 */ /* 0x000fe40000000800 */
[----:B------:R-:W-:Y:S02]  /*faa0*/  ISETP.GE.AND P3, PT, R0, UR4, PT ;  /* 0x0000000400007c0c */ /* 0x000fe4000bf66270 */
[----:B------:R-:W-:Y:S02]  /*fab0*/  ISETP.GE.AND P4, PT, R86, UR4, PT ;  /* 0x0000000456007c0c */ /* 0x000fe4000bf86270 */
[----:B------:R-:W-:-:S09]  /*fac0*/  ISETP.GE.AND P5, PT, R88, UR4, PT ;  /* 0x0000000458007c0c */ /* 0x000fd2000bfa6270 */
[-C--:B--2---:R-:W-:Y:S02]  /*fad0*/  @!P3 LEA R4, P0, R0, R11.reuse, 0x1 ;  /* 0x0000000b0004b211 */ /* 0x084fe400078008ff */
[-C--:B------:R-:W-:Y:S02]  /*fae0*/  @!P4 LEA R6, P1, R86, R11.reuse, 0x1 ;  /* 0x0000000b5606c211 */ /* 0x080fe400078208ff */
[----:B------:R-:W-:Y:S02]  /*faf0*/  @!P5 LEA R8, P2, R88, R11, 0x1 ;  /* 0x0000000b5808d211 */ /* 0x000fe400078408ff */
[-C--:B0-----:R-:W-:Y:S02]  /*fb00*/  @!P3 LEA.HI.X R5, R0, R83.reuse, R91, 0x1, P0 ;  /* 0x000000530005b211 */ /* 0x081fe400000f0c5b */
[-C--:B------:R-:W-:Y:S02]  /*fb10*/  @!P4 LEA.HI.X R7, R86, R83.reuse, R89, 0x1, P1 ;  /* 0x000000535607c211 */ /* 0x080fe400008f0c59 */
[----:B------:R-:W-:Y:S01]  /*fb20*/  @!P5 LEA.HI.X R9, R88, R83, R85, 0x1, P2 ;  /* 0x000000535809d211 */ /* 0x000fe200010f0c55 */
[----:B------:R4:W-:Y:S01]  /*fb30*/  @!P3 ST.E.128 desc[UR48][R4.64], R24 ;  /* 0x000000180400b985 */ /* 0x0009e2000c101d30 */
[----:B------:R-:W-:-:S03]  /*fb40*/  ISETP.GE.AND P0, PT, R90, UR4, PT ;  /* 0x000000045a007c0c */ /* 0x000fc6000bf06270 */
[----:B------:R4:W-:Y:S04]  /*fb50*/  @!P4 ST.E.128 desc[UR48][R6.64], R40 ;  /* 0x000000280600c985 */ /* 0x0009e8000c101d30 */
[----:B------:R4:W-:Y:S06]  /*fb60*/  @!P5 ST.E.128 desc[UR48][R8.64], R56 ;  /* 0x000000380800d985 */ /* 0x0009ec000c101d30 */
[----:B------:R-:W-:Y:S05]  /*fb70*/  @P0 BRA `(.L_x_1241) ;  /* 0x0000002400140947 */ /* 0x000fea0003800000 */
[----:B----4-:R-:W-:-:S04]  /*fb80*/  LEA R4, P0, R90, R11, 0x1 ;  /* 0x0000000b5a047211 */ /* 0x010fc800078008ff */
[----:B------:R-:W-:-:S05]  /*fb90*/  LEA.HI.X R5, R90, R83, R87, 0x1, P0 ;  /* 0x000000535a057211 */ /* 0x000fca00000f0c57 */
[----:B------:R0:W-:Y:S01]  /*fba0*/  ST.E.128 desc[UR48][R4.64], R72 ;  /* 0x0000004804007985 */ /* 0x0001e2000c101d30 */
[----:B------:R-:W-:Y:S05]  /*fbb0*/  BRA `(.L_x_1241) ;  /* 0x0000002400047947 */ /* 0x000fea0003800000 */
.L_x_1234:
[----:B------:R-:W-:Y:S01]  /*fbc0*/  ULDC.64 UR14, c[0x0][0xb08] ;  /* 0x0002c200000e7ab9 */ /* 0x000fe20000000a00 */
[----:B------:R-:W-:Y:S01]  /*fbd0*/  IMAD.MOV.U32 R3, RZ, RZ, R80 ;  /* 0x000000ffff037224 */ /* 0x000fe200078e0050 */
[----:B------:R-:W-:Y:S01]  /*fbe0*/  UIMAD UR11, UR16, UR14, URZ ;  /* 0x0000000e100b72a4 */ /* 0x000fe2000f8e023f */
[----:B------:R-:W-:Y:S01]  /*fbf0*/  ISETP.GE.AND P0, PT, R79, UR10, PT ;  /* 0x0000000a4f007c0c */ /* 0x000fe2000bf06270 */
[----:B------:R-:W-:Y:S01]  /*fc00*/  UIMAD.WIDE.U32 UR8, UR4, UR14, URZ ;  /* 0x0000000e040872a5 */ /* 0x000fe2000f8e003f */
[----:B------:R-:W-:Y:S01]  /*fc10*/  BSSY B1, `(.L_x_1242) ;  /* 0x00000bd000017945 */ /* 0x000fe20003800000 */
[----:B------:R-:W-:Y:S01]  /*fc20*/  UIMAD UR11, UR4, UR15, UR11 ;  /* 0x0000000f040b72a4 */ /* 0x000fe2000f8e020b */
[----:B------:R-:W-:Y:S01]  /*fc30*/  SHF.R.S32.HI R81, RZ, 0x1f, R208 ;  /* 0x0000001fff517819 */ /* 0x000fe200000114d0 */
[----:B------:R-:W-:Y:S01]  /*fc40*/  USHF.R.S32.HI UR4, URZ, 0x1f, UR12 ;  /* 0x0000001f3f047899 */ /* 0x000fe2000801140c */
[----:B------:R-:W-:Y:S01]  /*fc50*/  SHF.R.S32.HI R82, RZ, 0x1f, R209 ;  /* 0x0000001fff527819 */ /* 0x000fe200000114d1 */
[----:B------:R-:W-:Y:S01]  /*fc60*/  UIADD3 UR9, UR9, UR11, URZ ;  /* 0x0000000b09097290 */ /* 0x000fe2000fffe03f */
[----:B------:R-:W-:Y:S01]  /*fc70*/  SHF.R.S32.HI R83, RZ, 0x1f, R210 ;  /* 0x0000001fff537819 */ /* 0x000fe200000114d2 */
[----:B------:R-:W-:Y:S01]  /*fc80*/  ULDC.64 UR14, c[0x0][0xb38] ;  /* 0x0002ce00000e7ab9 */ /* 0x000fe20000000a00 */
[----:B------:R-:W-:Y:S01]  /*fc90*/  ULDC.64 UR16, c[0x0][0xb40] ;  /* 0x0002d00000107ab9 */ /* 0x000fe20000000a00 */
[----:B------:R-:W-:Y:S01]  /*fca0*/  UIMAD.WIDE.U32 UR8, UR53, UR14, UR8 ;  /* 0x0000000e350872a5 */ /* 0x000fe2000f8e0008 */
[----:B------:R-:W-:Y:S01]  /*fcb0*/  SHF.R.S32.HI R84, RZ, 0x1f, R211 ;  /* 0x0000001fff547819 */ /* 0x000fe200000114d3 */
[----:B------:R-:W-:Y:S01]  /*fcc0*/  UIMAD UR4, UR4, UR16, URZ ;  /* 0x00000010040472a4 */ /* 0x000fe2000f8e023f */
[----:B------:R-:W-:Y:S01]  /*fcd0*/  SHF.R.S32.HI R85, RZ, 0x1f, R212 ;  /* 0x0000001fff557819 */ /* 0x000fe200000114d4 */
[----:B------:R-:W-:Y:S01]  /*fce0*/  UIMAD UR9, UR53, UR15, UR9 ;  /* 0x0000000f350972a4 */ /* 0x000fe2000f8e0209 */
[----:B------:R-:W-:Y:S01]  /*fcf0*/  SHF.R.S32.HI R86, RZ, 0x1f, R213 ;  /* 0x0000001fff567819 */ /* 0x000fe200000114d5 */
[----:B------:R-:W-:Y:S01]  /*fd00*/  UIMAD UR4, UR12, UR17, UR4 ;  /* 0x000000110c0472a4 */ /* 0x000fe2000f8e0204 */
[----:B------:R-:W-:Y:S01]  /*fd10*/  SHF.R.S32.HI R87, RZ, 0x1f, R214 ;  /* 0x0000001fff577819 */ /* 0x000fe200000114d6 */
[----:B------:R-:W-:Y:S01]  /*fd20*/  UIMAD.WIDE.U32 UR12, UR12, UR16, UR8 ;  /* 0x000000100c0c72a5 */ /* 0x000fe2000f8e0008 */
[----:B------:R-:W-:Y:S01]  /*fd30*/  SHF.R.S32.HI R88, RZ, 0x1f, R215 ;  /* 0x0000001fff587819 */ /* 0x000fe200000114d7 */
[----:B------:R-:W-:Y:S01]  /*fd40*/  ULDC.64 UR14, c[0x0][0xb48] ;  /* 0x0002d200000e7ab9 */ /* 0x000fe20000000a00 */
[----:B------:R-:W-:Y:S01]  /*fd50*/  @UP2 ULDC UR8, c[0x0][0xbec] ;  /* 0x0002fb0000082ab9 */ /* 0x000fe20000000800 */
[----:B------:R-:W-:Y:S01]  /*fd60*/  UIADD3 UR9, UR13, UR4, URZ ;  /* 0x000000040d097290 */ /* 0x000fe2000fffe03f */
[----:B------:R-:W-:Y:S01]  /*fd70*/  @P1 IMAD.HI.U32 R0, R80, UR8, RZ ;  /* 0x0000000850001c27 */ /* 0x000fe2000f8e00ff */
[----:B------:R-:W-:Y:S01]  /*fd80*/  UIADD3 UR7, UR7, 0x28420, URZ ;  /* 0x0002842007077890 */ /* 0x000fe2000fffe03f */
[----:B------:R-:W-:Y:S01]  /*fd90*/  SHF.R.S32.HI R89, RZ, 0x1f, R2 ;  /* 0x0000001fff597819 */ /* 0x000fe20000011402 */
[----:B------:R-:W-:Y:S01]  /*fda0*/  @UP2 ULDC UR4, c[0x0][0xbf0] ;  /* 0x0002fc0000042ab9 */ /* 0x000fe20000000800 */
[----:B------:R-:W-:Y:S01]  /*fdb0*/  UMOV UR8, UR12 ;  /* 0x0000000c00087c82 */ /* 0x000fe20008000000 */
[----:B------:R-:W-:Y:S01]  /*fdc0*/  @P1 SHF.R.U32.HI R3, RZ, UR4, R0 ;  /* 0x00000004ff031c19 */ /* 0x000fe20008011600 */
[----:B------:R-:W-:Y:S01]  /*fdd0*/  UIMAD.WIDE.U32 UR8, UR55, UR14, UR8 ;  /* 0x0000000e370872a5 */ /* 0x000fe2000f8e0008 */
[----:B------:R-:W-:-:S02]  /*fde0*/  ULDC.64 UR12, c[0x0][0xb30] ;  /* 0x0002cc00000c7ab9 */ /* 0x000fc40000000a00 */
[--C-:B------:R-:W-:Y:S01]  /*fdf0*/  SHF.R.S32.HI R0, RZ, 0x1f, R3.reuse ;  /* 0x0000001fff007819 */ /* 0x100fe20000011403 */
[----:B------:R-:W-:Y:S01]  /*fe00*/  IMAD.MOV R75, RZ, RZ, -R3 ;  /* 0x000000ffff4b7224 */ /* 0x000fe200078e0a03 */
[----:B------:R-:W-:Y:S02]  /*fe10*/  UIMAD UR55, UR55, UR15, UR9 ;  /* 0x0000000f373772a4 */ /* 0x000fe4000f8e0209 */
[----:B------:R-:W-:Y:S01]  /*fe20*/  IMAD.U32 R73, RZ, RZ, UR9 ;  /* 0x00000009ff497e24 */ /* 0x000fe2000f8e00ff */
[----:B------:R-:W-:Y:S01]  /*fe30*/  UPRMT UR7, URZ, 0x654, UR7 ;  /* 0x000006543f077896 */ /* 0x000fe20008000007 */
[----:B------:R-:W-:Y:S02]  /*fe40*/  IMAD R75, R75, UR20, R80 ;  /* 0x000000144b4b7c24 */ /* 0x000fe4000f8e0250 */
[----:B------:R-:W-:Y:S02]  /*fe50*/  IMAD R0, R0, UR12, RZ ;  /* 0x0000000c00007c24 */ /* 0x000fe4000f8e02ff */
[----:B------:R-:W-:Y:S01]  /*fe60*/  IMAD.U32 R72, RZ, RZ, UR8 ;  /* 0x00000008ff487e24 */ /* 0x000fe2000f8e00ff */
[----:B------:R-:W-:Y:S01]  /*fe70*/  ULDC.64 UR8, c[0x0][0xb28] ;  /* 0x0002ca0000087ab9 */ /* 0x000fe20000000a00 */
[----:B------:R-:W-:-:S02]  /*fe80*/  IMAD.U32 R73, RZ, RZ, UR55 ;  /* 0x00000037ff497e24 */ /* 0x000fc4000f8e00ff */
[C---:B------:R-:W-:Y:S01]  /*fe90*/  IMAD R77, R3.reuse, UR13, R0 ;  /* 0x0000000d034d7c24 */ /* 0x040fe2000f8e0200 */
[----:B------:R-:W-:Y:S01]  /*fea0*/  SHF.R.S32.HI R0, RZ, 0x1f, R75 ;  /* 0x0000001fff007819 */ /* 0x000fe2000001144b */
[----:B------:R-:W-:Y:S01]  /*feb0*/  IMAD.WIDE.U32 R72, R3, UR12, R72 ;  /* 0x0000000c03487c25 */ /* 0x000fe2000f8e0048 */
[----:B------:R-:W-:Y:S03]  /*fec0*/  SYNCS.ARRIVE.TRANS64.RED.A1T0 RZ, [UR7], RZ ;  /* 0x000000ffffff79a7 */ /* 0x000fe60008100407 */
[----:B------:R-:W-:Y:S02]  /*fed0*/  IMAD R0, R0, UR8, RZ ;  /* 0x0000000800007c24 */ /* 0x000fe4000f8e02ff */
[----:B------:R-:W-:Y:S02]  /*fee0*/  IMAD.IADD R73, R73, 0x1, R77 ;  /* 0x0000000149497824 */ /* 0x000fe400078e024d */
[----:B------:R-:W-:-:S02]  /*fef0*/  IMAD R3, R75, UR9, R0 ;  /* 0x000000094b037c24 */ /* 0x000fc4000f8e0200 */
[----:B------:R-:W-:Y:S01]  /*ff00*/  IMAD.WIDE.U32 R72, R75, UR8, R72 ;  /* 0x000000084b487c25 */ /* 0x000fe2000f8e0048 */
[----:B------:R-:W-:-:S03]  /*ff10*/  ULDC.64 UR8, c[0x0][0xb00] ;  /* 0x0002c00000087ab9 */ /* 0x000fc60000000a00 */
[----:B------:R-:W-:Y:S01]  /*ff20*/  IMAD.IADD R3, R73, 0x1, R3 ;  /* 0x0000000149037824 */ /* 0x000fe200078e0203 */
[----:B------:R-:W-:-:S04]  /*ff30*/  LEA R0, P1, R72, UR8, 0x2 ;  /* 0x0000000848007c11 */ /* 0x000fc8000f8210ff */
[----:B------:R-:W-:Y:S01]  /*ff40*/  LEA.HI.X R3, R72, UR9, R3, 0x2, P1 ;  /* 0x0000000948037c11 */ /* 0x000fe200088f1403 */
[----:B------:R0:W1:Y:S04]  /*ff50*/  SHFL.IDX PT, R77, R0, RZ, 0x1c1f ;  /* 0x001c1fff004d7589 */ /* 0x00006800000e0000 */
[----:B------:R0:W2:Y:S01]  /*ff60*/  SHFL.IDX PT, R78, R3, RZ, 0x1c1f ;  /* 0x001c1fff034e7589 */ /* 0x0000a200000e0000 */
[----:B------:R-:W-:Y:S05]  /*ff70*/  @P0 BRA `(.L_x_1243) ;  /* 0x0000000800180947 */ /* 0x000fea0003800000 */
[----:B------:R-:W-:Y:S02]  /*ff80*/  ULDC UR4, c[0x0][0xac8] ;  /* 0x0002b20000047ab9 */ /* 0x000fe40000000800 */
[----:B------:R-:W-:Y:S02]  /*ff90*/  ISETP.GE.AND P2, PT, R2, UR4, PT ;  /* 0x0000000402007c0c */ /* 0x000fe4000bf46270 */
[----:B------:R-:W-:Y:S02]  /*ffa0*/  ISETP.GE.AND P1, PT, R215, UR4, PT ;  /* 0x00000004d7007c0c */ /* 0x000fe4000bf26270 */
[----:B------:R-:W-:Y:S02]  /*ffb0*/  ISETP.GE.AND P3, PT, R214, UR4, PT ;  /* 0x00000004d6007c0c */ /* 0x000fe4000bf66270 */
[----:B------:R-:W-:-:S07]  /*ffc0*/  ISETP.GE.AND P0, PT, R213, UR4, PT ;  /* 0x00000004d5007c0c */ /* 0x000fce000bf06270 */
[CC--:B-1----:R-:W-:Y:S02]  /*ffd0*/  @!P2 LEA R72, P4, R2.reuse, R77.reuse, 0x2 ;  /* 0x0000004d0248a211 */ /* 0x0c2fe400078810ff */
[C---:B------:R-:W-:Y:S02]  /*ffe0*/  @!P1 LEA R74, P5, R215.reuse, R77, 0x2 ;  /* 0x0000004dd74a9211 */ /* 0x040fe400078a10ff */
[-C--:B--2---:R-:W-:Y:S02]  /*fff0*/  @!P2 LEA.HI.X R73, R2, R78.reuse, R89, 0x2, P4 ;  /* 0x0000004e0249a211 */ /* 0x084fe400020f1459 */
[----:B------:R-:W-:Y:S02]  /*10000*/  @!P1 LEA.HI.X R75, R215, R78, R88, 0x2, P5 ;  /* 0x0000004ed74b9211 */ /* 0x000fe400028f1458 */
[----:B------:R-:W-:Y:S01]  /*10010*/  ISETP.GE.AND P4, PT, R212, UR4, PT ;  /* 0x00000004d4007c0c */ /* 0x000fe2000bf86270 */
[----:B------:R1:W-:Y:S04]  /*10020*/  @!P2 ST.E.64 desc[UR48][R72.64], R8 ;  /* 0x000000084800a985 */ /* 0x0003e8000c101b30 */
[----:B------:R2:W-:Y:S01]  /*10030*/  @!P1 ST.E.64 desc[UR48][R74.64], R10 ;  /* 0x0000000a4a009985 */ /* 0x0005e2000c101b30 */
[----:B------:R-:W-:-:S02]  /*10040*/  ISETP.GE.AND P1, PT, R211, UR4, PT ;  /* 0x00000004d3007c0c */ /* 0x000fc4000bf26270 */
[----:B-1----:R-:W-:-:S05]  /*10050*/  @!P3 LEA R8, P2, R214, R77, 0x2 ;  /* 0x0000004dd608b211 */ /* 0x002fca00078410ff */
[-C--:B------:R-:W-:Y:S02]  /*10060*/  @!P4 LEA R72, P5, R212, R77.reuse, 0x2 ;  /* 0x0000004dd448c211 */ /* 0x080fe400078a10ff */
[C---:B--2---:R-:W-:Y:S02]  /*10070*/  @!P0 LEA R10, P6, R213.reuse, R77, 0x2 ;  /* 0x0000004dd50a8211 */ /* 0x044fe400078c10ff */
[-C--:B------:R-:W-:Y:S02]  /*10080*/  @!P3 LEA.HI.X R9, R214, R78.reuse, R87, 0x2, P2 ;  /* 0x0000004ed609b211 */ /* 0x080fe400010f1457 */
[-C--:B------:R-:W-:Y:S02]  /*10090*/  @!P0 LEA.HI.X R11, R213, R78.reuse, R86, 0x2, P6 ;  /* 0x0000004ed50b8211 */ /* 0x080fe400030f1456 */
[----:B------:R-:W-:Y:S01]  /*100a0*/  ISETP.GE.AND P2, PT, R210, UR4, PT ;  /* 0x00000004d2007c0c */ /* 0x000fe2000bf46270 */
[----:B------:R1:W-:Y:S01]  /*100b0*/  @!P3 ST.E.64 desc[UR48][R8.64], R20 ;  /* 0x000000140800b985 */ /* 0x0003e2000c101b30 */
[----:B------:R-:W-:-:S02]  /*100c0*/  @!P4 LEA.HI.X R73, R212, R78, R85, 0x2, P5 ;  /* 0x0000004ed449c211 */ /* 0x000fc400028f1455 */
[----:B------:R-:W-:Y:S01]  /*100d0*/  ISETP.GE.AND P3, PT, R209, UR4, PT ;  /* 0x00000004d1007c0c */ /* 0x000fe2000bf66270 */
[----:B------:R2:W-:Y:S04]  /*100e0*/  @!P0 ST.E.64 desc[UR48][R10.64], R24 ;  /* 0x000000180a008985 */ /* 0x0005e8000c101b30 */
[----:B------:R-:W-:Y:S01]  /*100f0*/  @!P4 ST.E.64 desc[UR48][R72.64], R30 ;  /* 0x0000001e4800c985 */ /* 0x000fe2000c101b30 */
[----:B------:R-:W-:Y:S02]  /*10100*/  ISETP.GE.AND P4, PT, R208, UR4, PT ;  /* 0x00000004d0007c0c */ /* 0x000fe4000bf86270 */
[----:B-1----:R-:W-:-:S05]  /*10110*/  @!P1 LEA R8, P0, R211, R77, 0x2 ;  /* 0x0000004dd3089211 */ /* 0x002fca00078010ff */
[-C--:B------:R-:W-:Y:S02]  /*10120*/  @!P3 LEA R20, P5, R209, R77.reuse, 0x2 ;  /* 0x0000004dd114b211 */ /* 0x080fe400078a10ff */
[-C--:B------:R-:W-:Y:S02]  /*10130*/  @!P1 LEA.HI.X R9, R211, R78.reuse, R84, 0x2, P0 ;  /* 0x0000004ed3099211 */ /* 0x080fe400000f1454 */
[----:B--2---:R-:W-:Y:S02]  /*10140*/  @!P2 LEA R10, P6, R210, R77, 0x2 ;  /* 0x0000004dd20aa211 */ /* 0x004fe400078c10ff */
[----:B------:R-:W-:Y:S01]  /*10150*/  ISETP.GE.AND P0, PT, R207, UR4, PT ;  /* 0x00000004cf007c0c */ /* 0x000fe2000bf06270 */
[----:B------:R1:W-:Y:S01]  /*10160*/  @!P1 ST.E.64 desc[UR48][R8.64], R32 ;  /* 0x0000002008009985 */ /* 0x0003e2000c101b30 */
[----:B------:R-:W-:Y:S02]  /*10170*/  ISETP.GE.AND P1, PT, R206, UR4, PT ;  /* 0x00000004ce007c0c */ /* 0x000fe4000bf26270 */
[----:B------:R-:W-:-:S02]  /*10180*/  @!P2 LEA.HI.X R11, R210, R78, R83, 0x2, P6 ;  /* 0x0000004ed20ba211 */ /* 0x000fc400030f1453 */
[----:B------:R-:W-:-:S03]  /*10190*/  @!P3 LEA.HI.X R21, R209, R78, R82, 0x2, P5 ;  /* 0x0000004ed115b211 */ /* 0x000fc600028f1452 */
[----:B------:R2:W-:Y:S01]  /*101a0*/  @!P2 ST.E.64 desc[UR48][R10.64], R38 ;  /* 0x000000260a00a985 */ /* 0x0005e2000c101b30 */
[----:B------:R-:W-:-:S03]  /*101b0*/  ISETP.GE.AND P2, PT, R205, UR4, PT ;  /* 0x00000004cd007c0c */ /* 0x000fc6000bf46270 */
[----:B------:R3:W-:Y:S01]  /*101c0*/  @!P3 ST.E.64 desc[UR48][R20.64], R40 ;  /* 0x000000281400b985 */ /* 0x0007e2000c101b30 */
[----:B------:R-:W-:Y:S02]  /*101d0*/  ISETP.GE.AND P3, PT, R204, UR4, PT ;  /* 0x00000004cc007c0c */ /* 0x000fe4000bf66270 */
[----:B-1----:R-:W-:-:S04]  /*101e0*/  @!P4 LEA R8, P5, R208, R77, 0x2 ;  /* 0x0000004dd008c211 */ /* 0x002fc800078a10ff */
[----:B------:R-:W-:Y:S02]  /*101f0*/  @!P4 LEA.HI.X R9, R208, R78, R81, 0x2, P5 ;  /* 0x0000004ed009c211 */ /* 0x000fe400028f1451 */
[----:B--2---:R-:W-:-:S03]  /*10200*/  @!P0 LEA R10, P6, R207, R77, 0x2 ;  /* 0x0000004dcf0a8211 */ /* 0x004fc600078c10ff */
[----:B------:R1:W-:Y:S01]  /*10210*/  @!P4 ST.E.64 desc[UR48][R8.64], R46 ;  /* 0x0000002e0800c985 */ /* 0x0003e2000c101b30 */
[----:B------:R-:W-:Y:S02]  /*10220*/  ISETP.GE.AND P4, PT, R203, UR4, PT ;  /* 0x00000004cb007c0c */ /* 0x000fe4000bf86270 */
[C---:B---3--:R-:W-:Y:S02]  /*10230*/  @!P1 LEA R20, P5, R206.reuse, R77, 0x2 ;  /* 0x0000004dce149211 */ /* 0x048fe400078a10ff */
[-C--:B------:R-:W-:Y:S02]  /*10240*/  @!P0 LEA.HI.X R11, R207, R78.reuse, R237, 0x2, P6 ;  /* 0x0000004ecf0b8211 */ /* 0x080fe400030f14ed */
[----:B------:R-:W-:-:S03]  /*10250*/  @!P1 LEA.HI.X R21, R206, R78, R236, 0x2, P5 ;  /* 0x0000004ece159211 */ /* 0x000fc600028f14ec */
[----:B------:R2:W-:Y:S01]  /*10260*/  @!P0 ST.E.64 desc[UR48][R10.64], R48 ;  /* 0x000000300a008985 */ /* 0x0005e2000c101b30 */
[----:B-1----:R-:W-:-:S03]  /*10270*/  @!P2 LEA R8, P0, R205, R77, 0x2 ;  /* 0x0000004dcd08a211 */ /* 0x002fc600078010ff */
[----:B------:R1:W-:Y:S01]  /*10280*/  @!P1 ST.E.64 desc[UR48][R20.64], R54 ;  /* 0x0000003614009985 */ /* 0x0003e2000c101b30 */
[----:B------:R-:W-:Y:S02]  /*10290*/  ISETP.GE.AND P1, PT, R202, UR4, PT ;  /* 0x00000004ca007c0c */ /* 0x000fe4000bf26270 */
[----:B------:R-:W-:Y:S02]  /*102a0*/  @!P2 LEA.HI.X R9, R205, R78, R235, 0x2, P0 ;  /* 0x0000004ecd09a211 */ /* 0x000fe400000f14eb */
[----:B------:R-:W-:-:S03]  /*102b0*/  ISETP.GE.AND P0, PT, R201, UR4, PT ;  /* 0x00000004c9007c0c */ /* 0x000fc6000bf06270 */
[----:B------:R3:W-:Y:S01]  /*102c0*/  @!P2 ST.E.64 desc[UR48][R8.64], R56 ;  /* 0x000000380800a985 */ /* 0x0007e2000c101b30 */
[-C--:B--2---:R-:W-:Y:S02]  /*102d0*/  @!P3 LEA R10, P6, R204, R77.reuse, 0x2 ;  /* 0x0000004dcc0ab211 */ /* 0x084fe400078c10ff */
[----:B------:R-:W-:Y:S02]  /*102e0*/  ISETP.GE.AND P2, PT, R200, UR4, PT ;  /* 0x00000004c8007c0c */ /* 0x000fe4000bf46270 */
[----:B------:R-:W-:Y:S02]  /*102f0*/  @!P3 LEA.HI.X R11, R204, R78, R234, 0x2, P6 ;  /* 0x0000004ecc0bb211 */ /* 0x000fe400030f14ea */
[----:B-1----:R-:W-:-:S03]  /*10300*/  @!P4 LEA R20, P5, R203, R77, 0x2 ;  /* 0x0000004dcb14c211 */ /* 0x002fc600078a10ff */
[----:B------:R1:W-:Y:S01]  /*10310*/  @!P3 ST.E.64 desc[UR48][R10.64], R62 ;  /* 0x0000003e0a00b985 */ /* 0x0003e2000c101b30 */
[-C--:B------:R-:W-:Y:S02]  /*10320*/  @!P4 LEA.HI.X R21, R203, R78.reuse, R233, 0x2, P5 ;  /* 0x0000004ecb15c211 */ /* 0x080fe400028f14e9 */
[----:B------:R-:W-:Y:S02]  /*10330*/  ISETP.GE.AND P3, PT, R199, UR4, PT ;  /* 0x00000004c7007c0c */ /* 0x000fe4000bf66270 */
[-C--:B---3--:R-:W-:Y:S01]  /*10340*/  @!P1 LEA R8, P5, R202, R77.reuse, 0x2 ;  /* 0x0000004dca089211 */ /* 0x088fe200078a10ff */
[----:B------:R2:W-:Y:S01]  /*10350*/  @!P4 ST.E.64 desc[UR48][R20.64], R64 ;  /* 0x000000401400c985 */ /* 0x0005e2000c101b30 */
[----:B------:R-:W-:Y:S02]  /*10360*/  ISETP.GE.AND P4, PT, R198, UR4, PT ;  /* 0x00000004c6007c0c */ /* 0x000fe4000bf86270 */
[----:B------:R-:W-:Y:S02]  /*10370*/  @!P1 LEA.HI.X R9, R202, R78, R232, 0x2, P5 ;  /* 0x0000004eca099211 */ /* 0x000fe400028f14e8 */
[----:B-1----:R-:W-:-:S03]  /*10380*/  @!P0 LEA R10, P6, R201, R77, 0x2 ;  /* 0x0000004dc90a8211 */ /* 0x002fc600078c10ff */
[----:B------:R1:W-:Y:S01]  /*10390*/  @!P1 ST.E.64 desc[UR48][R8.64], R70 ;  /* 0x0000004608009985 */ /* 0x0003e2000c101b30 */
[----:B------:R-:W-:Y:S02]  /*103a0*/  ISETP.GE.AND P1, PT, R197, UR4, PT ;  /* 0x00000004c5007c0c */ /* 0x000fe4000bf26270 */
[----:B------:R-:W-:Y:S02]  /*103b0*/  @!P0 LEA.HI.X R11, R201, R78, R231, 0x2, P6 ;  /* 0x0000004ec90b8211 */ /* 0x000fe400030f14e7 */
[----:B--2---:R-:W-:-:S03]  /*103c0*/  @!P2 LEA R20, P5, R200, R77, 0x2 ;  /* 0x0000004dc814a211 */ /* 0x004fc600078a10ff */
[----:B------:R2:W-:Y:S01]  /*103d0*/  @!P0 ST.E.64 desc[UR48][R10.64], R92 ;  /* 0x0000005c0a008985 */ /* 0x0005e2000c101b30 */
[----:B------:R-:W-:-:S05]  /*103e0*/  @!P2 LEA.HI.X R21, R200, R78, R230, 0x2, P5 ;  /* 0x0000004ec815a211 */ /* 0x000fca00028f14e6 */
[----:B------:R3:W-:Y:S01]  /*103f0*/  @!P2 ST.E.64 desc[UR48][R20.64], R102 ;  /* 0x000000661400a985 */ /* 0x0007e2000c101b30 */
[CC--:B-1----:R-:W-:Y:S02]  /*10400*/  @!P3 LEA R8, P0, R199.reuse, R77.reuse, 0x2 ;  /* 0x0000004dc708b211 */ /* 0x0c2fe400078010ff */
[----:B------:R-:W-:Y:S02]  /*10410*/  ISETP.GE.AND P2, PT, R196, UR4, PT ;  /* 0x00000004c4007c0c */ /* 0x000fe4000bf46270 */
[----:B------:R-:W-:Y:S02]  /*10420*/  @!P3 LEA.HI.X R9, R199, R78, R229, 0x2, P0 ;  /* 0x0000004ec709b211 */ /* 0x000fe400000f14e5 */
[----:B------:R-:W-:Y:S02]  /*10430*/  ISETP.GE.AND P0, PT, R195, UR4, PT ;  /* 0x00000004c3007c0c */ /* 0x000fe4000bf06270 */
[----:B--2---:R-:W-:Y:S01]  /*10440*/  @!P4 LEA R10, P6, R198, R77, 0x2 ;  /* 0x0000004dc60ac211 */ /* 0x004fe200078c10ff */
[----:B------:R1:W-:Y:S01]  /*10450*/  @!P3 ST.E.64 desc[UR48][R8.64], R104 ;  /* 0x000000680800b985 */ /* 0x0003e2000c101b30 */
[----:B------:R-:W-:-:S02]  /*10460*/  ISETP.GE.AND P3, PT, R194, UR4, PT ;  /* 0x00000004c2007c0c */ /* 0x000fc4000bf66270 */
[----:B------:R-:W-:Y:S02]  /*10470*/  @!P4 LEA.HI.X R11, R198, R78, R228, 0x2, P6 ;  /* 0x0000004ec60bc211 */ /* 0x000fe400030f14e4 */
[----:B---3--:R-:W-:-:S03]  /*10480*/  @!P1 LEA R20, P5, R197, R77, 0x2 ;  /* 0x0000004dc5149211 */ /* 0x008fc600078a10ff */
[----:B------:R2:W-:Y:S01]  /*10490*/  @!P4 ST.E.64 desc[UR48][R10.64], R110 ;  /* 0x0000006e0a00c985 */ /* 0x0005e2000c101b30 */
[-C--:B------:R-:W-:Y:S02]  /*104a0*/  @!P1 LEA.HI.X R21, R197, R78.reuse, R227, 0x2, P5 ;  /* 0x0000004ec5159211 */ /* 0x080fe400028f14e3 */
[CC--:B------:R-:W-:Y:S02]  /*104b0*/  @!P2 LEA R24, P4, R196.reuse, R77.reuse, 0x2 ;  /* 0x0000004dc418a211 */ /* 0x0c0fe400078810ff */
[----:B------:R-:W-:Y:S01]  /*104c0*/  @!P0 LEA R32, P6, R195, R77, 0x2 ;  /* 0x0000004dc3208211 */ /* 0x000fe200078c10ff */
[----:B------:R3:W-:Y:S01]  /*104d0*/  @!P1 ST.E.64 desc[UR48][R20.64], R112 ;  /* 0x0000007014009985 */ /* 0x0007e2000c101b30 */
[----:B------:R-:W-:Y:S02]  /*104e0*/  ISETP.GE.AND P1, PT, R193, UR4, PT ;  /* 0x00000004c1007c0c */ /* 0x000fe4000bf26270 */
[----:B------:R-:W-:Y:S02]  /*104f0*/  @!P2 LEA.HI.X R25, R196, R78, R226, 0x2, P4 ;  /* 0x0000004ec419a211 */ /* 0x000fe400020f14e2 */
[----:B------:R-:W-:-:S02]  /*10500*/  ISETP.GE.AND P4, PT, R192, UR4, PT ;  /* 0x00000004c0007c0c */ /* 0x000fc4000bf86270 */
[-C--:B------:R-:W-:Y:S01]  /*10510*/  @!P0 LEA.HI.X R33, R195, R78.reuse, R225, 0x2, P6 ;  /* 0x0000004ec3218211 */ /* 0x080fe200030f14e1 */
[----:B------:R-:W-:Y:S01]  /*10520*/  @!P2 ST.E.64 desc[UR48][R24.64], R118 ;  /* 0x000000761800a985 */ /* 0x000fe2000c101b30 */
[----:B------:R-:W-:Y:S02]  /*10530*/  ISETP.GE.AND P2, PT, R23, UR4, PT ;  /* 0x0000000417007c0c */ /* 0x000fe4000bf46270 */
[CC--:B------:R-:W-:Y:S01]  /*10540*/  @!P3 LEA R30, P5, R194.reuse, R77.reuse, 0x2 ;  /* 0x0000004dc21eb211 */ /* 0x0c0fe200078a10ff */
[----:B------:R4:W-:Y:S02]  /*10550*/  @!P0 ST.E.64 desc[UR48][R32.64], R120 ;  /* 0x0000007820008985 */ /* 0x0009e4000c101b30 */
[C---:B-1----:R-:W-:Y:S02]  /*10560*/  @!P1 LEA R8, P0, R193.reuse, R77, 0x2 ;  /* 0x0000004dc1089211 */ /* 0x042fe400078010ff */
[-C--:B------:R-:W-:Y:S02]  /*10570*/  @!P3 LEA.HI.X R31, R194, R78.reuse, R224, 0x2, P5 ;  /* 0x0000004ec21fb211 */ /* 0x080fe400028f14e0 */
[----:B------:R-:W-:-:S02]  /*10580*/  @!P1 LEA.HI.X R9, R193, R78, R223, 0x2, P0 ;  /* 0x0000004ec1099211 */ /* 0x000fc400000f14df */
[----:B------:R-:W-:Y:S01]  /*10590*/  ISETP.GE.AND P0, PT, R22, UR4, PT ;  /* 0x0000000416007c0c */ /* 0x000fe2000bf06270 */
[----:B------:R1:W-:Y:S01]  /*105a0*/  @!P3 ST.E.64 desc[UR48][R30.64], R126 ;  /* 0x0000007e1e00b985 */ /* 0x0003e2000c101b30 */
[CC--:B--2---:R-:W-:Y:S02]  /*105b0*/  @!P4 LEA R10, P3, R192.reuse, R77.reuse, 0x2 ;  /* 0x0000004dc00ac211 */ /* 0x0c4fe400078610ff */
[C---:B---3--:R-:W-:Y:S01]  /*105c0*/  @!P2 LEA R20, P5, R23.reuse, R77, 0x2 ;  /* 0x0000004d1714a211 */ /* 0x048fe200078a10ff */
[----:B------:R2:W-:Y:S01]  /*105d0*/  @!P1 ST.E.64 desc[UR48][R8.64], R128 ;  /* 0x0000008008009985 */ /* 0x0005e2000c101b30 */
[-C--:B------:R-:W-:Y:S01]  /*105e0*/  @!P4 LEA.HI.X R11, R192, R78.reuse, R222, 0x2, P3 ;  /* 0x0000004ec00bc211 */ /* 0x080fe200018f14de */
[C---:B----4-:R-:W-:Y:S01]  /*105f0*/  VIADD R32, R2.reuse, 0xf0 ;  /* 0x000000f002207836 */ /* 0x050fe20000000000 */
[----:B------:R-:W-:Y:S01]  /*10600*/  @!P2 LEA.HI.X R21, R23, R78, R221, 0x2, P5 ;  /* 0x0000004e1715a211 */ /* 0x000fe200028f14dd */
[----:B------:R-:W-:Y:S01]  /*10610*/  VIADD R33, R2, 0xf8 ;  /* 0x000000f802217836 */ /* 0x000fe20000000000 */
[----:B------:R-:W-:Y:S01]  /*10620*/  ISETP.GE.AND P1, PT, R17, UR4, PT ;  /* 0x0000000411007c0c */ /* 0x000fe2000bf26270 */
[----:B------:R3:W-:Y:S01]  /*10630*/  @!P4 ST.E.64 desc[UR48][R10.64], R134 ;  /* 0x000000860a00c985 */ /* 0x0007e2000c101b30 */
[----:B------:R-:W-:-:S02]  /*10640*/  ISETP.GE.AND P3, PT, R32, UR4, PT ;  /* 0x0000000420007c0c */ /* 0x000fc4000bf66270 */
[----:B------:R-:W-:Y:S01]  /*10650*/  ISETP.GE.AND P5, PT, R19, UR4, PT ;  /* 0x0000000413007c0c */ /* 0x000fe2000bfa6270 */
[----:B------:R4:W-:Y:S01]  /*10660*/  @!P2 ST.E.64 desc[UR48][R20.64], R136 ;  /* 0x000000881400a985 */ /* 0x0009e2000c101b30 */
[-C--:B------:R-:W-:Y:S02]  /*10670*/  @!P0 LEA R24, P2, R22, R77.reuse, 0x2 ;  /* 0x0000004d16188211 */ /* 0x080fe400078410ff */
[----:B------:R-:W-:Y:S02]  /*10680*/  ISETP.GE.AND P4, PT, R18, UR4, PT ;  /* 0x0000000412007c0c */ /* 0x000fe4000bf86270 */
[----:B------:R-:W-:Y:S02]  /*10690*/  @!P0 LEA.HI.X R25, R22, R78, R220, 0x2, P2 ;  /* 0x0000004e16198211 */ /* 0x000fe400010f14dc */
[----:B------:R-:W-:Y:S02]  /*106a0*/  ISETP.GE.AND P2, PT, R33, UR4, PT ;  /* 0x0000000421007c0c */ /* 0x000fe4000bf46270 */
[----:B-1----:R-:W-:Y:S01]  /*106b0*/  SHF.R.S32.HI R31, RZ, 0x1f, R17 ;  /* 0x0000001fff1f7819 */ /* 0x002fe20000011411 */
[----:B------:R1:W-:Y:S01]  /*106c0*/  @!P0 ST.E.64 desc[UR48][R24.64], R142 ;  /* 0x0000008e18008985 */ /* 0x0003e2000c101b30 */
[----:B--2---:R-:W-:-:S02]  /*106d0*/  @!P1 LEA R8, P6, R17, R77, 0x2 ;  /* 0x0000004d11089211 */ /* 0x004fc400078c10ff */
[----:B---3--:R-:W-:Y:S02]  /*106e0*/  SHF.R.S32.HI R11, RZ, 0x1f, R32 ;  /* 0x0000001fff0b7819 */ /* 0x008fe40000011420 */
[CC--:B------:R-:W-:Y:S02]  /*106f0*/  @!P3 LEA R30, P0, R32.reuse, R77.reuse, 0x2 ;  /* 0x0000004d201eb211 */ /* 0x0c0fe400078010ff */
[-C--:B------:R-:W-:Y:S02]  /*10700*/  @!P1 LEA.HI.X R9, R17, R78.reuse, R31, 0x2, P6 ;  /* 0x0000004e11099211 */ /* 0x080fe400030f141f */
[C---:B------:R-:W-:Y:S02]  /*10710*/  @!P5 LEA R10, P6, R19.reuse, R77, 0x2 ;  /* 0x0000004d130ad211 */ /* 0x040fe400078c10ff */
[-C--:B------:R-:W-:Y:S02]  /*10720*/  @!P3 LEA.HI.X R31, R32, R78.reuse, R11, 0x2, P0 ;  /* 0x0000004e201fb211 */ /* 0x080fe400000f140b */
[----:B------:R-:W-:-:S02]  /*10730*/  @!P5 LEA.HI.X R11, R19, R78, R219, 0x2, P6 ;  /* 0x0000004e130bd211 */ /* 0x000fc400030f14db */
[----:B----4-:R-:W-:Y:S02]  /*10740*/  SHF.R.S32.HI R21, RZ, 0x1f, R33 ;  /* 0x0000001fff157819 */ /* 0x010fe40000011421 */
[CC--:B------:R-:W-:Y:S01]  /*10750*/  @!P2 LEA R32, P6, R33.reuse, R77.reuse, 0x2 ;  /* 0x0000004d2120a211 */ /* 0x0c0fe200078c10ff */
[----:B------:R1:W-:Y:S01]  /*10760*/  @!P5 ST.E.64 desc[UR48][R10.64], R144 ;  /* 0x000000900a00d985 */ /* 0x0003e2000c101b30 */
[C---:B------:R-:W-:Y:S02]  /*10770*/  @!P4 LEA R20, P0, R18.reuse, R77, 0x2 ;  /* 0x0000004d1214c211 */ /* 0x040fe400078010ff */
[-C--:B------:R-:W-:Y:S02]  /*10780*/  @!P2 LEA.HI.X R33, R33, R78.reuse, R21, 0x2, P6 ;  /* 0x0000004e2121a211 */ /* 0x080fe400030f1415 */
[----:B------:R-:W-:-:S05]  /*10790*/  @!P4 LEA.HI.X R21, R18, R78, R218, 0x2, P0 ;  /* 0x0000004e1215c211 */ /* 0x000fca00000f14da */
[----:B------:R1:W-:Y:S04]  /*107a0*/  @!P4 ST.E.64 desc[UR48][R20.64], R150 ;  /* 0x000000961400c985 */ /* 0x0003e8000c101b30 */
[----:B------:R1:W-:Y:S04]  /*107b0*/  @!P1 ST.E.64 desc[UR48][R8.64], R152 ;  /* 0x0000009808009985 */ /* 0x0003e8000c101b30 */
[----:B------:R1:W-:Y:S04]  /*107c0*/  @!P3 ST.E.64 desc[UR48][R30.64], R158 ;  /* 0x0000009e1e00b985 */ /* 0x0003e8000c101b30 */
[----:B------:R1:W-:Y:S02]  /*107d0*/  @!P2 ST.E.64 desc[UR48][R32.64], R160 ;  /* 0x000000a02000a985 */ /* 0x0003e4000c101b30 */
.L_x_1243:
[----:B------:R-:W-:Y:S05]  /*107e0*/  BSYNC B1 ;  /* 0x0000000000017941 */ /* 0x000fea0003800000 */
.L_x_1242:
[----:B------:R-:W-:Y:S01]  /*107f0*/  ISETP.GE.AND P0, PT, R76, UR10, PT ;  /* 0x0000000a4c007c0c */ /* 0x000fe2000bf06270 */
[----:B0-----:R-:W0:Y:S04]  /*10800*/  SHFL.IDX PT, R3, R3, 0x1, 0x1c1f ;  /* 0x003c1f0003037f89 */ /* 0x001e2800000e0000 */
[----:B------:R-:W3:Y:S08]  /*10810*/  SHFL.IDX PT, R0, R0, 0x1, 0x1c1f ;  /* 0x003c1f0000007f89 */ /* 0x000ef000000e0000 */
[----:B------:R-:W-:Y:S05]  /*10820*/  @P0 BRA `(.L_x_1241) ;  /* 0x0000001400e80947 */ /* 0x000fea0003800000 */
[----:B------:R-:W-:Y:S02]  /*10830*/  ULDC UR4, c[0x0][0xac8] ;  /* 0x0002b20000047ab9 */ /* 0x000fe40000000800 */
[----:B------:R-:W-:Y:S02]  /*10840*/  ISETP.GE.AND P5, PT, R2, UR4, PT ;  /* 0x0000000402007c0c */ /* 0x000fe4000bfa6270 */
[----:B------:R-:W-:Y:S02]  /*10850*/  ISETP.GE.AND P1, PT, R215, UR4, PT ;  /* 0x00000004d7007c0c */ /* 0x000fe4000bf26270 */
[----:B------:R-:W-:Y:S02]  /*10860*/  ISETP.GE.AND P4, PT, R214, UR4, PT ;  /* 0x00000004d6007c0c */ /* 0x000fe4000bf86270 */
[----:B------:R-:W-:-:S07]  /*10870*/  ISETP.GE.AND P3, PT, R213, UR4, PT ;  /* 0x00000004d5007c0c */ /* 0x000fce000bf66270 */
[CC--:B-1-3--:R-:W-:Y:S02]  /*10880*/  @!P5 LEA R8, P0, R2.reuse, R0.reuse, 0x2 ;  /* 0x000000000208d211 */ /* 0x0cafe400078010ff */
[CC--:B------:R-:W-:Y:S02]  /*10890*/  @!P1 LEA R10, P2, R215.reuse, R0.reuse, 0x2 ;  /* 0x00000000d70a9211 */ /* 0x0c0fe400078410ff */
[-C--:B0-----:R-:W-:Y:S02]  /*108a0*/  @!P5 LEA.HI.X R9, R2, R3.reuse, R89, 0x2, P0 ;  /* 0x000000030209d211 */ /* 0x081fe400000f1459 */
[----:B------:R-:W-:Y:S02]  /*108b0*/  @!P1 LEA.HI.X R11, R215, R3, R88, 0x2, P2 ;  /* 0x00000003d70b9211 */ /* 0x000fe400010f1458 */
[----:B------:R-:W-:Y:S01]  /*108c0*/  ISETP.GE.AND P0, PT, R212, UR4, PT ;  /* 0x00000004d4007c0c */ /* 0x000fe2000bf06270 */
[----:B------:R0:W-:Y:S01]  /*108d0*/  @!P5 ST.E.64 desc[UR48][R8.64], R12 ;  /* 0x0000000c0800d985 */ /* 0x0001e2000c101b30 */
[----:B------:R-:W-:-:S02]  /*108e0*/  @!P4 LEA R20, P2, R214, R0, 0x2 ;  /* 0x00000000d614c211 */ /* 0x000fc400078410ff */
[----:B------:R-:W-:Y:S01]  /*108f0*/  @!P3 LEA R24, P6, R213, R0, 0x2 ;  /* 0x00000000d518b211 */ /* 0x000fe200078c10ff */
[----:B------:R1:W-:Y:S01]  /*10900*/  @!P1 ST.E.64 desc[UR48][R10.64], R14 ;  /* 0x0000000e0a009985 */ /* 0x0003e2000c101b30 */
[----:B------:R-:W-:Y:S02]  /*10910*/  ISETP.GE.AND P1, PT, R211, UR4, PT ;  /* 0x00000004d3007c0c */ /* 0x000fe4000bf26270 */
[-C--:B------:R-:W-:Y:S02]  /*10920*/  @!P4 LEA.HI.X R21, R214, R3.reuse, R87, 0x2, P2 ;  /* 0x00000003d615c211 */ /* 0x080fe400010f1457 */
[----:B------:R-:W-:Y:S02]  /*10930*/  ISETP.GE.AND P2, PT, R210, UR4, PT ;  /* 0x00000004d2007c0c */ /* 0x000fe4000bf46270 */
[----:B------:R-:W-:Y:S01]  /*10940*/  @!P3 LEA.HI.X R25, R213, R3, R86, 0x2, P6 ;  /* 0x00000003d519b211 */ /* 0x000fe200030f1456 */
[----:B------:R3:W-:Y:S01]  /*10950*/  @!P4 ST.E.64 desc[UR48][R20.64], R26 ;  /* 0x0000001a1400c985 */ /* 0x0007e2000c101b30 */
[----:B------:R-:W-:-:S02]  /*10960*/  ISETP.GE.AND P4, PT, R209, UR4, PT ;  /* 0x00000004d1007c0c */ /* 0x000fc4000bf86270 */
[-C--:B------:R-:W-:Y:S01]  /*10970*/  @!P0 LEA R30, P5, R212, R0.reuse, 0x2 ;  /* 0x00000000d41e8211 */ /* 0x080fe200078a10ff */
[----:B------:R4:W-:Y:S01]  /*10980*/  @!P3 ST.E.64 desc[UR48][R24.64], R28 ;  /* 0x0000001c1800b985 */ /* 0x0009e2000c101b30 */
[----:B------:R-:W-:Y:S02]  /*10990*/  ISETP.GE.AND P3, PT, R208, UR4, PT ;  /* 0x00000004d0007c0c */ /* 0x000fe4000bf66270 */
[-C--:B------:R-:W-:Y:S02]  /*109a0*/  @!P0 LEA.HI.X R31, R212, R3.reuse, R85, 0x2, P5 ;  /* 0x00000003d41f8211 */ /* 0x080fe400028f1455 */
[CC--:B0-----:R-:W-:Y:S02]  /*109b0*/  @!P1 LEA R8, P5, R211.reuse, R0.reuse, 0x2 ;  /* 0x00000000d3089211 */ /* 0x0c1fe400078a10ff */
[----:B-1----:R-:W-:Y:S01]  /*109c0*/  @!P2 LEA R10, P6, R210, R0, 0x2 ;  /* 0x00000000d20aa211 */ /* 0x002fe200078c10ff */
[----:B------:R-:W-:Y:S01]  /*109d0*/  @!P0 ST.E.64 desc[UR48][R30.64], R34 ;  /* 0x000000221e008985 */ /* 0x000fe2000c101b30 */
[-C--:B------:R-:W-:Y:S01]  /*109e0*/  @!P1 LEA.HI.X R9, R211, R3.reuse, R84, 0x2, P5 ;  /* 0x00000003d3099211 */ /* 0x080fe200028f1454 */
[----:B---3--:R-:W-:Y:S01]  /*109f0*/  VIADD R26, R2, 0xf0 ;  /* 0x000000f0021a7836 */ /* 0x008fe20000000000 */
[----:B------:R-:W-:-:S02]  /*10a00*/  @!P2 LEA.HI.X R11, R210, R3, R83, 0x2, P6 ;  /* 0x00000003d20ba211 */ /* 0x000fc400030f1453 */
[-C--:B------:R-:W-:Y:S01]  /*10a10*/  @!P4 LEA R12, P5, R209, R0.reuse, 0x2 ;  /* 0x00000000d10cc211 */ /* 0x080fe200078a10ff */
[----:B------:R0:W-:Y:S01]  /*10a20*/  @!P1 ST.E.64 desc[UR48][R8.64], R36 ;  /* 0x0000002408009985 */ /* 0x0001e2000c101b30 */
[----:B------:R-:W-:Y:S02]  /*10a30*/  ISETP.GE.AND P0, PT, R207, UR4, PT ;  /* 0x00000004cf007c0c */ /* 0x000fe4000bf06270 */
        /* <DEDUP_REMOVED lines=11> */
[----:B----4-:R-:W-:Y:S02]  /*10af0*/  @!P1 LEA R24, P5, R206, R0, 0x2 ;  /* 0x00000000ce189211 */ /* 0x010fe400078a10ff */
[----:B------:R-:W-:-:S02]  /*10b00*/  @!P0 LEA.HI.X R21, R207, R3, R237, 0x2, P6 ;  /* 0x00000003cf158211 */ /* 0x000fc400030f14ed */
[-C--:B------:R-:W-:Y:S02]  /*10b10*/  @!P1 LEA.HI.X R25, R206, R3.reuse, R236, 0x2, P5 ;  /* 0x00000003ce199211 */ /* 0x080fe400028f14ec */
[CC--:B0-----:R-:W-:Y:S01]  /*10b20*/  @!P4 LEA R8, P5, R205.reuse, R0.reuse, 0x2 ;  /* 0x00000000cd08c211 */ /* 0x0c1fe200078a10ff */
[----:B------:R0:W-:Y:S01]  /*10b30*/  @!P0 ST.E.64 desc[UR48][R20.64], R52 ;  /* 0x0000003414008985 */ /* 0x0001e2000c101b30 */
[----:B------:R-:W-:Y:S02]  /*10b40*/  ISETP.GE.AND P0, PT, R202, UR4, PT ;  /* 0x00000004ca007c0c */ /* 0x000fe4000bf06270 */
[-C--:B-1----:R-:W-:Y:S01]  /*10b50*/  @!P2 LEA R10, P6, R204, R0.reuse, 0x2 ;  /* 0x00000000cc0aa211 */ /* 0x082fe200078c10ff */
[----:B------:R1:W-:Y:S01]  /*10b60*/  @!P1 ST.E.64 desc[UR48][R24.64], R58 ;  /* 0x0000003a18009985 */ /* 0x0003e2000c101b30 */
[----:B------:R-:W-:Y:S02]  /*10b70*/  @!P4 LEA.HI.X R9, R205, R3, R235, 0x2, P5 ;  /* 0x00000003cd09c211 */ /* 0x000fe400028f14eb */
[----:B---3--:R-:W-:-:S02]  /*10b80*/  @!P3 LEA R12, P5, R203, R0, 0x2 ;  /* 0x00000000cb0cb211 */ /* 0x008fc400078a10ff */
[-C--:B------:R-:W-:Y:S01]  /*10b90*/  @!P2 LEA.HI.X R11, R204, R3.reuse, R234, 0x2, P6 ;  /* 0x00000003cc0ba211 */ /* 0x080fe200030f14ea */
[----:B------:R3:W-:Y:S01]  /*10ba0*/  @!P4 ST.E.64 desc[UR48][R8.64], R60 ;  /* 0x0000003c0800c985 */ /* 0x0007e2000c101b30 */
[----:B------:R-:W-:Y:S02]  /*10bb0*/  @!P3 LEA.HI.X R13, R203, R3, R233, 0x2, P5 ;  /* 0x00000003cb0db211 */ /* 0x000fe400028f14e9 */
[----:B------:R-:W-:Y:S01]  /*10bc0*/  ISETP.GE.AND P1, PT, R201, UR4, PT ;  /* 0x00000004c9007c0c */ /* 0x000fe2000bf26270 */
[----:B------:R4:W-:Y:S01]  /*10bd0*/  @!P2 ST.E.64 desc[UR48][R10.64], R66 ;  /* 0x000000420a00a985 */ /* 0x0009e2000c101b30 */
[----:B------:R-:W-:Y:S02]  /*10be0*/  ISETP.GE.AND P4, PT, R200, UR4, PT ;  /* 0x00000004c8007c0c */ /* 0x000fe4000bf86270 */
[----:B-----5:R-:W-:Y:S01]  /*10bf0*/  @!P0 LEA R14, P2, R202, R0, 0x2 ;  /* 0x00000000ca0e8211 */ /* 0x020fe200078410ff */
[----:B------:R5:W-:Y:S01]  /*10c00*/  @!P3 ST.E.64 desc[UR48][R12.64], R68 ;  /* 0x000000440c00b985 */ /* 0x000be2000c101b30 */
[----:B------:R-:W-:-:S02]  /*10c10*/  ISETP.GE.AND P3, PT, R199, UR4, PT ;  /* 0x00000004c7007c0c */ /* 0x000fc4000bf66270 */
[----:B------:R-:W-:Y:S02]  /*10c20*/  @!P0 LEA.HI.X R15, R202, R3, R232, 0x2, P2 ;  /* 0x00000003ca0f8211 */ /* 0x000fe400010f14e8 */
[----:B------:R-:W-:-:S03]  /*10c30*/  ISETP.GE.AND P2, PT, R198, UR4, PT ;  /* 0x00000004c6007c0c */ /* 0x000fc6000bf46270 */
[CC--:B0-----:R-:W-:Y:S01]  /*10c40*/  @!P1 LEA R20, P6, R201.reuse, R0.reuse, 0x2 ;  /* 0x00000000c9149211 */ /* 0x0c1fe200078c10ff */
[----:B------:R0:W-:Y:S01]  /*10c50*/  @!P0 ST.E.64 desc[UR48][R14.64], R94 ;  /* 0x0000005e0e008985 */ /* 0x0001e2000c101b30 */
[CC--:B-1----:R-:W-:Y:S02]  /*10c60*/  @!P4 LEA R24, P5, R200.reuse, R0.reuse, 0x2 ;  /* 0x00000000c818c211 */ /* 0x0c2fe400078a10ff */
[-C--:B------:R-:W-:Y:S02]  /*10c70*/  @!P1 LEA.HI.X R21, R201, R3.reuse, R231, 0x2, P6 ;  /* 0x00000003c9159211 */ /* 0x080fe400030f14e7 */
[----:B------:R-:W-:Y:S02]  /*10c80*/  ISETP.GE.AND P0, PT, R197, UR4, PT ;  /* 0x00000004c5007c0c */ /* 0x000fe4000bf06270 */
[----:B------:R-:W-:Y:S01]  /*10c90*/  @!P4 LEA.HI.X R25, R200, R3, R230, 0x2, P5 ;  /* 0x00000003c819c211 */ /* 0x000fe200028f14e6 */
[----:B------:R1:W-:Y:S01]  /*10ca0*/  @!P1 ST.E.64 desc[UR48][R20.64], R100 ;  /* 0x0000006414009985 */ /* 0x0003e2000c101b30 */
[----:B---3--:R-:W-:-:S02]  /*10cb0*/  @!P3 LEA R8, P5, R199, R0, 0x2 ;  /* 0x00000000c708b211 */ /* 0x008fc400078a10ff */
[----:B------:R-:W-:Y:S01]  /*10cc0*/  ISETP.GE.AND P1, PT, R196, UR4, PT ;  /* 0x00000004c4007c0c */ /* 0x000fe2000bf26270 */
[----:B------:R3:W-:Y:S01]  /*10cd0*/  @!P4 ST.E.64 desc[UR48][R24.64], R106 ;  /* 0x0000006a1800c985 */ /* 0x0007e2000c101b30 */
[----:B------:R-:W-:Y:S02]  /*10ce0*/  @!P3 LEA.HI.X R9, R199, R3, R229, 0x2, P5 ;  /* 0x00000003c709b211 */ /* 0x000fe400028f14e5 */
[-C--:B----4-:R-:W-:Y:S02]  /*10cf0*/  @!P2 LEA R10, P6, R198, R0.reuse, 0x2 ;  /* 0x00000000c60aa211 */ /* 0x090fe400078c10ff */
[----:B------:R-:W-:Y:S01]  /*10d00*/  ISETP.GE.AND P4, PT, R195, UR4, PT ;  /* 0x00000004c3007c0c */ /* 0x000fe2000bf86270 */
[----:B------:R4:W-:Y:S01]  /*10d10*/  @!P3 ST.E.64 desc[UR48][R8.64], R108 ;  /* 0x0000006c0800b985 */ /* 0x0009e2000c101b30 */
[----:B------:R-:W-:Y:S02]  /*10d20*/  ISETP.GE.AND P3, PT, R194, UR4, PT ;  /* 0x00000004c2007c0c */ /* 0x000fe4000bf66270 */
[----:B-----5:R-:W-:-:S02]  /*10d30*/  @!P0 LEA R12, P5, R197, R0, 0x2 ;  /* 0x00000000c50c8211 */ /* 0x020fc400078a10ff */
[-C--:B------:R-:W-:Y:S02]  /*10d40*/  @!P2 LEA.HI.X R11, R198, R3.reuse, R228, 0x2, P6 ;  /* 0x00000003c60ba211 */ /* 0x080fe400030f14e4 */
[----:B------:R-:W-:-:S03]  /*10d50*/  @!P0 LEA.HI.X R13, R197, R3, R227, 0x2, P5 ;  /* 0x00000003c50d8211 */ /* 0x000fc600028f14e3 */
[----:B------:R5:W-:Y:S01]  /*10d60*/  @!P2 ST.E.64 desc[UR48][R10.64], R114 ;  /* 0x000000720a00a985 */ /* 0x000be2000c101b30 */
[CC--:B0-----:R-:W-:Y:S02]  /*10d70*/  @!P1 LEA R14, P2, R196.reuse, R0.reuse, 0x2 ;  /* 0x00000000c40e9211 */ /* 0x0c1fe400078410ff */
[-C--:B-1----:R-:W-:Y:S01]  /*10d80*/  @!P4 LEA R20, P5, R195, R0.reuse, 0x2 ;  /* 0x00000000c314c211 */ /* 0x082fe200078a10ff */
[----:B------:R0:W-:Y:S01]  /*10d90*/  @!P0 ST.E.64 desc[UR48][R12.64], R116 ;  /* 0x000000740c008985 */ /* 0x0001e2000c101b30 */
[----:B------:R-:W-:Y:S02]  /*10da0*/  ISETP.GE.AND P0, PT, R193, UR4, PT ;  /* 0x00000004c1007c0c */ /* 0x000fe4000bf06270 */
[-C--:B------:R-:W-:Y:S02]  /*10db0*/  @!P1 LEA.HI.X R15, R196, R3.reuse, R226, 0x2, P2 ;  /* 0x00000003c40f9211 */ /* 0x080fe400010f14e2 */
[----:B------:R-:W-:Y:S02]  /*10dc0*/  ISETP.GE.AND P2, PT, R192, UR4, PT ;  /* 0x00000004c0007c0c */ /* 0x000fe4000bf46270 */
[----:B---3--:R-:W-:Y:S01]  /*10dd0*/  @!P3 LEA R24, P6, R194, R0, 0x2 ;  /* 0x00000000c218b211 */ /* 0x008fe200078c10ff */
[----:B------:R1:W-:Y:S01]  /*10de0*/  @!P1 ST.E.64 desc[UR48][R14.64], R122 ;  /* 0x0000007a0e009985 */ /* 0x0003e2000c101b30 */
[----:B------:R-:W-:-:S02]  /*10df0*/  @!P4 LEA.HI.X R21, R195, R3, R225, 0x2, P5 ;  /* 0x00000003c315c211 */ /* 0x000fc400028f14e1 */
[----:B------:R-:W-:-:S03]  /*10e00*/  @!P3 LEA.HI.X R25, R194, R3, R224, 0x2, P6 ;  /* 0x00000003c219b211 */ /* 0x000fc600030f14e0 */
[----:B------:R3:W-:Y:S01]  /*10e10*/  @!P4 ST.E.64 desc[UR48][R20.64], R124 ;  /* 0x0000007c1400c985 */ /* 0x0007e2000c101b30 */
[-C--:B----4-:R-:W-:Y:S02]  /*10e20*/  @!P0 LEA R8, P1, R193, R0.reuse, 0x2 ;  /* 0x00000000c1088211 */ /* 0x090fe400078210ff */
[----:B------:R-:W-:Y:S01]  /*10e30*/  ISETP.GE.AND P4, PT, R23, UR4, PT ;  /* 0x0000000417007c0c */ /* 0x000fe2000bf86270 */
[----:B------:R4:W-:Y:S01]  /*10e40*/  @!P3 ST.E.64 desc[UR48][R24.64], R130 ;  /* 0x000000821800b985 */ /* 0x0009e2000c101b30 */
[----:B------:R-:W-:Y:S02]  /*10e50*/  ISETP.GE.AND P3, PT, R22, UR4, PT ;  /* 0x0000000416007c0c */ /* 0x000fe4000bf66270 */
[C---:B-----5:R-:W-:Y:S02]  /*10e60*/  @!P2 LEA R10, P5, R192.reuse, R0, 0x2 ;  /* 0x00000000c00aa211 */ /* 0x060fe400078a10ff */
        /* <DEDUP_REMOVED lines=10> */
[-C--:B------:R-:W-:Y:S02]  /*10f10*/  @!P3 LEA.HI.X R15, R22, R3.reuse, R220, 0x2, P6 ;  /* 0x00000003160fb211 */ /* 0x080fe400030f14dc */
[----:B------:R-:W-:Y:S01]  /*10f20*/  ISETP.GE.AND P6, PT, R17, UR4, PT ;  /* 0x0000000411007c0c */ /* 0x000fe2000bfc6270 */
[----:B------:R1:W-:Y:S01]  /*10f30*/  @!P4 ST.E.64 desc[UR48][R12.64], R140 ;  /* 0x0000008c0c00c985 */ /* 0x0003e2000c101b30 */
[----:B---3--:R-:W-:Y:S02]  /*10f40*/  SHF.R.S32.HI R20, RZ, 0x1f, R26 ;  /* 0x0000001fff147819 */ /* 0x008fe4000001141a */
[CC--:B----4-:R-:W-:Y:S01]  /*10f50*/  @!P1 LEA R24, P5, R26.reuse, R0.reuse, 0x2 ;  /* 0x000000001a189211 */ /* 0x0d0fe200078a10ff */
[----:B------:R3:W-:Y:S01]  /*10f60*/  @!P3 ST.E.64 desc[UR48][R14.64], R146 ;  /* 0x000000920e00b985 */ /* 0x0007e2000c101b30 */
[----:B-----5:R-:W-:Y:S02]  /*10f70*/  @!P2 LEA R8, P4, R19, R0, 0x2 ;  /* 0x000000001308a211 */ /* 0x020fe400078810ff */
[----:B------:R-:W-:-:S02]  /*10f80*/  @!P1 LEA.HI.X R25, R26, R3, R20, 0x2, P5 ;  /* 0x000000031a199211 */ /* 0x000fc400028f1414 */
[-C--:B0-----:R-:W-:Y:S02]  /*10f90*/  @!P0 LEA R10, P3, R18, R0.reuse, 0x2 ;  /* 0x00000000120a8211 */ /* 0x081fe400078610ff */
[-C--:B------:R-:W-:Y:S02]  /*10fa0*/  @!P2 LEA.HI.X R9, R19, R3.reuse, R219, 0x2, P4 ;  /* 0x000000031309a211 */ /* 0x080fe400020f14db */
[----:B------:R-:W-:Y:S01]  /*10fb0*/  SHF.R.S32.HI R26, RZ, 0x1f, R17 ;  /* 0x0000001fff1a7819 */ /* 0x000fe20000011411 */
[----:B-1----:R-:W-:Y:S01]  /*10fc0*/  VIADD R12, R2, 0xf8 ;  /* 0x000000f8020c7836 */ /* 0x002fe20000000000 */
[C---:B------:R-:W-:Y:S01]  /*10fd0*/  @!P6 LEA R20, P4, R17.reuse, R0, 0x2 ;  /* 0x000000001114e211 */ /* 0x040fe200078810ff */
[----:B------:R3:W-:Y:S01]  /*10fe0*/  @!P2 ST.E.64 desc[UR48][R8.64], R148 ;  /* 0x000000940800a985 */ /* 0x0007e2000c101b30 */
[-C--:B------:R-:W-:Y:S02]  /*10ff0*/  @!P0 LEA.HI.X R11, R18, R3.reuse, R218, 0x2, P3 ;  /* 0x00000003120b8211 */ /* 0x080fe400018f14da */
[----:B------:R-:W-:-:S03]  /*11000*/  @!P6 LEA.HI.X R21, R17, R3, R26, 0x2, P4 ;  /* 0x000000031115e211 */ /* 0x000fc600020f141a */
[----:B------:R3:W-:Y:S01]  /*11010*/  @!P0 ST.E.64 desc[UR48][R10.64], R154 ;  /* 0x0000009a0a008985 */ /* 0x0007e2000c101b30 */
[----:B------:R-:W-:-:S03]  /*11020*/  ISETP.GE.AND P0, PT, R12, UR4, PT ;  /* 0x000000040c007c0c */ /* 0x000fc6000bf06270 */
[----:B------:R3:W-:Y:S04]  /*11030*/  @!P6 ST.E.64 desc[UR48][R20.64], R156 ;  /* 0x0000009c1400e985 */ /* 0x0007e8000c101b30 */
[----:B------:R3:W-:Y:S06]  /*11040*/  @!P1 ST.E.64 desc[UR48][R24.64], R4 ;  /* 0x0000000418009985 */ /* 0x0007ec000c101b30 */
[----:B------:R-:W-:Y:S05]  /*11050*/  @P0 BRA `(.L_x_1241) ;  /* 0x0000000c00dc0947 */ /* 0x000fea0003800000 */
[----:B---3--:R-:W-:Y:S02]  /*11060*/  LEA R4, P0, R12, R0, 0x2 ;  /* 0x000000000c047211 */ /* 0x008fe400078010ff */
[----:B------:R-:W-:-:S04]  /*11070*/  SHF.R.S32.HI R0, RZ, 0x1f, R12 ;  /* 0x0000001fff007819 */ /* 0x000fc8000001140c */
[----:B------:R-:W-:-:S05]  /*11080*/  LEA.HI.X R5, R12, R3, R0, 0x2, P0 ;  /* 0x000000030c057211 */ /* 0x000fca00000f1400 */
[----:B------:R0:W-:Y:S01]  /*11090*/  ST.E.64 desc[UR48][R4.64], R6 ;  /* 0x0000000604007985 */ /* 0x0001e2000c101b30 */
[----:B------:R-:W-:Y:S05]  /*110a0*/  BRA `(.L_x_1241) ;  /* 0x0000000c00c87947 */ /* 0x000fea0003800000 */
.L_x_1232:
        /* <DEDUP_REMOVED lines=9> */
[----:B------:R-:W-:Y:S01]  /*11140*/  UISETP.NE.U32.AND UP1, UPT, UR8, URZ, UPT ;  /* 0x0000003f0800728c */ /* 0x000fe2000bf25070 */
[----:B------:R-:W-:Y:S02]  /*11150*/  ULDC UR4, c[0x0][0xa88] ;  /* 0x0002a20000047ab9 */ /* 0x000fe40000000800 */
[----:B------:R-:W2:Y:S01]  /*11160*/  @P1 LDG.E R3, desc[UR48][R4.64] ;  /* 0x0000003004031981 */ /* 0x000ea2000c1e1900 */
[----:B------:R-:W-:Y:S01]  /*11170*/  UISETP.NE.AND.EX UP1, UPT, UR9, URZ, UPT, UP1 ;  /* 0x0000003f0900728c */ /* 0x000fe2000bf25310 */
[----:B------:R-:W-:Y:S01]  /*11180*/  IMAD.U32 R0, RZ, RZ, UR4 ;  /* 0x00000004ff007e24 */ /* 0x000fe2000f8e00ff */
[----:B------:R-:W0:Y:S04]  /*11190*/  S2R R10, SR_TID.X ;  /* 0x00000000000a7919 */ /* 0x000e280000002100 */
[----:B------:R-:W-:-:S05]  /*111a0*/  PLOP3.LUT P2, PT, PT, PT, UP1, 0x80, 0x0 ;  /* 0x000000000000781c */ /* 0x000fca0003f4f018 */
[----:B------:R-:W-:Y:S02]  /*111b0*/  @UP1 ULDC.64 UR8, c[0x0][0xc08] ;  /* 0x0003020000081ab9 */ /* 0x000fe40000000a00 */
[----:B------:R-:W-:-:S06]  /*111c0*/  @UP1 UIMAD.WIDE UR8, UR56, 0x4, UR8 ;  /* 0x00000004380818a5 */ /* 0x000fcc000f8e0208 */
[----:B------:R-:W-:Y:S02]  /*111d0*/  IMAD.U32 R6, RZ, RZ, UR8 ;  /* 0x00000008ff067e24 */ /* 0x000fe4000f8e00ff */
[----:B------:R-:W-:-:S05]  /*111e0*/  IMAD.U32 R7, RZ, RZ, UR9 ;  /* 0x00000009ff077e24 */ /* 0x000fca000f8e00ff */
[----:B------:R1:W5:Y:S01]  /*111f0*/  @P2 LDG.E R0, desc[UR48][R6.64] ;  /* 0x0000003006002981 */ /* 0x000362000c1e1900 */
[----:B------:R-:W-:Y:S01]  /*11200*/  UMOV UR4, URZ ;  /* 0x0000003f00047c82 */ /* 0x000fe20008000000 */
[----:B0-----:R-:W-:-:S05]  /*11210*/  VIADD R8, R10, 0xffffff80 ;  /* 0xffffff800a087836 */ /* 0x001fca0000000000 */
[----:B------:R-:W-:Y:S02]  /*11220*/  ISETP.GT.AND P0, PT, R8, 0x7f, PT ;  /* 0x0000007f0800780c */ /* 0x000fe40003f04270 */
[----:B--2---:R-:W-:Y:S01]  /*11230*/  @P1 R2UR UR4, R3 ;  /* 0x00000000030412ca */ /* 0x004fe200000e0000 */
[----:B-1----:R-:W-:-:S14]  /*11240*/  @P2 BRA `(.L_x_1244) ;  /* 0x0000000000102947 */ /* 0x002fdc0003800000 */
[----:B------:R-:W-:Y:S05]  /*11250*/  @!P1 BRA `(.L_x_1244) ;  /* 0x00000000000c9947 */ /* 0x000fea0003800000 */
[----:B------:R-:W2:Y:S04]  /*11260*/  LDG.E R3, desc[UR48][R4.64] ;  /* 0x0000003004037981 */ /* 0x000ea8000c1e1900 */
[----:B-----5:R-:W2:Y:S02]  /*11270*/  LDG.E R0, desc[UR48][R4.64+0x4] ;  /* 0x0000043004007981 */ /* 0x020ea4000c1e1900 */
[----:B--2---:R-:W-:-:S07]  /*11280*/  IMAD.IADD R0, R0, 0x1, -R3 ;  /* 0x0000000100007824 */ /* 0x004fce00078e0a03 */
.L_x_1244:
[----:B------:R-:W-:Y:S01]  /*11290*/  USHF.R.S32.HI UR12, URZ, 0x1f, UR56 ;  /* 0x0000001f3f0c7899 */ /* 0x000fe20008011438 */
[----:B------:R-:W-:Y:S01]  /*112a0*/  BSSY B1, `(.L_x_1245) ;  /* 0x0000039000017945 */ /* 0x000fe20003800000 */
[----:B------:R-:W-:Y:S02]  /*112b0*/  USHF.R.S32.HI UR18, URZ, 0x1f, UR4 ;  /* 0x0000001f3f127899 */ /* 0x000fe40008011404 */
[----:B------:R-:W-:Y:S02]  /*112c0*/  USEL UR7, UR56, URZ, !UP0 ;  /* 0x0000003f38077287 */ /* 0x000fe4000c000000 */
[----:B------:R-:W-:Y:S01]  /*112d0*/  USEL UR12, UR12, URZ, !UP0 ;  /* 0x0000003f0c0c7287 */ /* 0x000fe2000c000000 */
[----:B------:R-:W-:Y:S11]  /*112e0*/  @P0 BRA `(.L_x_1246) ;  /* 0x0000000000d00947 */ /* 0x000ff60003800000 */
[----:B------:R-:W0:Y:S01]  /*112f0*/  LDC R9, c[0x0][0xbe8] ;  /* 0x0002fa00ff097b82 */ /* 0x000e220000000800 */
[----:B------:R-:W-:-:S05]  /*11300*/  IMAD.U32 R6, RZ, RZ, UR42 ;  /* 0x0000002aff067e24 */ /* 0x000fca000f8e00ff */
[----:B------:R-:W-:Y:S01]  /*11310*/  IADD3 R6, R6, -0x80, R10 ;  /* 0xffffff8006067810 */ /* 0x000fe20007ffe00a */
[----:B0----5:R-:W-:-:S05]  /*11320*/  IMAD R3, R0, R9, RZ ;  /* 0x0000000900037224 */ /* 0x021fca00078e02ff */
[----:B------:R-:W-:-:S13]  /*11330*/  ISETP.GE.AND P0, PT, R6, R3, PT ;  /* 0x000000030600720c */ /* 0x000fda0003f06270 */
[----:B------:R-:W-:Y:S05]  /*11340*/  @P0 BRA `(.L_x_1246) ;  /* 0x0000000000b80947 */ /* 0x000fea0003800000 */
[----:B------:R-:W-:Y:S01]  /*11350*/  ISETP.NE.AND P0, PT, R9, 0x1, PT ;  /* 0x000000010900780c */ /* 0x000fe20003f05270 */
[----:B------:R-:W-:Y:S01]  /*11360*/  UISETP.GT.AND UP2, UPT, UR54, 0x1, UPT ;  /* 0x000000013600788c */ /* 0x000fe2000bf44270 */
[----:B------:R-:W-:-:S03]  /*11370*/  UMOV UR8, 0x9b8 ;  /* 0x000009b800087882 */ /* 0x000fc60000000000 */
[----:B------:R-:W-:Y:S02]  /*11380*/  USEL UR19, UR8, 0x978, UP2 ;  /* 0x0000097808137887 */ /* 0x000fe40009000000 */
[----:B------:R-:W-:-:S06]  /*11390*/  USEL UR21, UR55, URZ, UP2 ;  /* 0x0000003f37157287 */ /* 0x000fcc0009000000 */
[----:B------:R-:W0:Y:S04]  /*113a0*/  @P0 LDC R3, c[0x0][0xbec] ;  /* 0x0002fb00ff030b82 */ /* 0x000e280000000800 */
[----:B------:R-:W-:Y:S01]  /*113b0*/  ULDC.64 UR8, c[0x0][UR19+0x218] ;  /* 0x0000860013087abb */ /* 0x000fe20008000a00 */
[----:B------:R-:W-:Y:S01]  /*113c0*/  ULDC.64 UR14, c[0x0][UR19+0x220] ;  /* 0x00008800130e7abb */ /* 0x000fe20008000a00 */
[----:B------:R-:W-:Y:S01]  /*113d0*/  ULDC.64 UR16, c[0x0][UR19+0x228] ;  /* 0x00008a0013107abb */ /* 0x000fe20008000a00 */
[----:B------:R-:W-:Y:S01]  /*113e0*/  UIMAD.WIDE.U32 UR10, UR8, UR53, URZ ;  /* 0x00000035080a72a5 */ /* 0x000fe2000f8e003f */
[----:B------:R-:W1:Y:S01]  /*113f0*/  @P0 LDC R5, c[0x0][0xbf0] ;  /* 0x0002fc00ff050b82 */ /* 0x000e620000000800 */
        /* <DEDUP_REMOVED lines=8> */
[----:B0-----:R-:W-:Y:S01]  /*11480*/  @P0 IMAD.HI.U32 R4, R6, R3, RZ ;  /* 0x0000000306040227 */ /* 0x001fe200078e00ff */
[----:B------:R-:W-:-:S02]  /*11490*/  UIADD3 UR11, UR20, UR11, URZ ;  /* 0x0000000b140b7290 */ /* 0x000fc4000fffe03f */
[----:B------:R-:W-:Y:S01]  /*114a0*/  UIADD3 UR13, UR9, UR13, URZ ;  /* 0x0000000d090d7290 */ /* 0x000fe2000fffe03f */
[----:B------:R-:W-:Y:S02]  /*114b0*/  IMAD.MOV.U32 R3, RZ, RZ, R6 ;  /* 0x000000ffff037224 */ /* 0x000fe400078e0006 */
[----:B------:R-:W-:Y:S01]  /*114c0*/  IMAD.U32 R10, RZ, RZ, UR8 ;  /* 0x00000008ff0a7e24 */ /* 0x000fe2000f8e00ff */
[----:B------:R-:W-:Y:S01]  /*114d0*/  ULDC.64 UR8, c[0x0][UR19+0x210] ;  /* 0x0000840013087abb */ /* 0x000fe20008000a00 */
[----:B-1----:R-:W-:Y:S01]  /*114e0*/  @P0 SHF.R.U32.HI R3, RZ, R5, R4 ;  /* 0x00000005ff030219 */ /* 0x002fe20000011604 */
[----:B------:R-:W-:Y:S02]  /*114f0*/  IMAD.U32 R4, RZ, RZ, UR22 ;  /* 0x00000016ff047e24 */ /* 0x000fe4000f8e00ff */
[----:B------:R-:W-:Y:S01]  /*11500*/  IMAD.U32 R5, RZ, RZ, UR23 ;  /* 0x00000017ff057e24 */ /* 0x000fe2000f8e00ff */
[--C-:B------:R-:W-:Y:S01]  /*11510*/  SHF.R.S32.HI R5, RZ, 0x1f, R3.reuse ;  /* 0x0000001fff057819 */ /* 0x100fe20000011403 */
[----:B------:R-:W-:Y:S01]  /*11520*/  IMAD.MOV R7, RZ, RZ, -R3 ;  /* 0x000000ffff077224 */ /* 0x000fe200078e0a03 */
[----:B------:R-:W-:Y:S01]  /*11530*/  IADD3 R4, P0, P1, R3, UR10, R4 ;  /* 0x0000000a03047c10 */ /* 0x000fe2000f91e004 */
[----:B------:R-:W-:-:S02]  /*11540*/  UIADD3.X UR10, UR13, UR11, UR18, UP0, UP1 ;  /* 0x0000000b0d0a7290 */ /* 0x000fc400087e2412 */
        /* <DEDUP_REMOVED lines=14> */
.L_x_1246:
[----:B------:R-:W-:Y:S05]  /*11630*/  BSYNC B1 ;  /* 0x0000000000017941 */ /* 0x000fea0003800000 */
.L_x_1245:
[----:B------:R-:W-:-:S06]  /*11640*/  UISETP.GT.AND UP0, UPT, UR54, 0x1, UPT ;  /* 0x000000013600788c */ /* 0x000fcc000bf04270 */
[----:B------:R-:W-:-:S13]  /*11650*/  PLOP3.LUT P0, PT, PT, PT, UP0, 0x80, 0x0 ;  /* 0x000000000000781c */ /* 0x000fda0003f0f008 */
[----:B------:R-:W-:Y:S05]  /*11660*/  @P0 BRA `(.L_x_1241) ;  /* 0x0000000800580947 */ /* 0x000fea0003800000 */
[----:B------:R-:W1:Y:S01]  /*11670*/  LDC R11, c[0x0][0xbe8] ;  /* 0x0002fa00ff0b7b82 */ /* 0x000e620000000800 */
[----:B0-----:R-:W-:Y:S01]  /*11680*/  SHF.R.S32.HI R3, RZ, 0x1f, R8 ;  /* 0x0000001fff037819 */ /* 0x001fe20000011408 */
        /* <DEDUP_REMOVED lines=9> */
[----:B------:R-:W-:-:S03]  /*11720*/  UIADD3 UR9, UR9, UR10, URZ ;  /* 0x0000000a09097290 */ /* 0x000fc6000fffe03f */
[----:B------:R-:W-:Y:S01]  /*11730*/  IMAD R3, R10, 0x20, R13 ;  /* 0x000000200a037824 */ /* 0x000fe200078e020d */
[----:B------:R-:W-:Y:S02]  /*11740*/  ULDC.64 UR10, c[0x0][0xae8] ;  /* 0x0002ba00000a7ab9 */ /* 0x000fe40000000a00 */
[----:B------:R-:W-:Y:S01]  /*11750*/  UIMAD.WIDE.U32 UR8, UR53, UR10, UR8 ;  /* 0x0000000a350872a5 */ /* 0x000fe2000f8e0008 */
[----:B------:R-:W-:Y:S01]  /*11760*/  VIADD R8, R3, UR42 ;  /* 0x0000002a03087c36 */ /* 0x000fe20008000000 */
[----:B-1----:R-:W-:Y:S02]  /*11770*/  ISETP.NE.AND P0, PT, R11, 0x1, PT ;  /* 0x000000010b00780c */ /* 0x002fe40003f05270 */
[----:B------:R-:W-:Y:S01]  /*11780*/  UIMAD UR9, UR53, UR11, UR9 ;  /* 0x0000000b350972a4 */ /* 0x000fe2000f8e0209 */
[----:B------:R-:W-:Y:S02]  /*11790*/  IMAD.MOV.U32 R3, RZ, RZ, R8 ;  /* 0x000000ffff037224 */ /* 0x000fe400078e0008 */
[----:B------:R-:W-:-:S02]  /*117a0*/  ULDC.64 UR10, c[0x0][0xaf0] ;  /* 0x0002bc00000a7ab9 */ /* 0x000fc40000000a00 */
[----:B------:R-:W-:Y:S02]  /*117b0*/  UIMAD UR12, UR12, UR10, URZ ;  /* 0x0000000a0c0c72a4 */ /* 0x000fe4000f8e023f */
[----:B------:R-:W-:Y:S02]  /*117c0*/  UIMAD.WIDE.U32 UR8, UR7, UR10, UR8 ;  /* 0x0000000a070872a5 */ /* 0x000fe4000f8e0008 */
[----:B------:R-:W-:Y:S02]  /*117d0*/  UIMAD UR4, UR7, UR11, UR12 ;  /* 0x0000000b070472a4 */ /* 0x000fe4000f8e020c */
[----:B------:R-:W0:Y:S02]  /*117e0*/  @P0 LDC R5, c[0x0][0xbec] ;  /* 0x0002fb00ff050b82 */ /* 0x000e240000000800 */
[----:B------:R-:W-:Y:S01]  /*117f0*/  UIADD3 UR4, UR9, UR4, URZ ;  /* 0x0000000409047290 */ /* 0x000fe2000fffe03f */
[----:B------:R-:W-:-:S05]  /*11800*/  ULDC.64 UR10, c[0x0][0xae0] ;  /* 0x0002b800000a7ab9 */ /* 0x000fca0000000a00 */
[----:B------:R-:W1:Y:S01]  /*11810*/  @P0 LDC R7, c[0x0][0xbf0] ;  /* 0x0002fc00ff070b82 */ /* 0x000e620000000800 */
[----:B0-----:R-:W-:-:S04]  /*11820*/  @P0 IMAD.HI.U32 R4, R8, R5, RZ ;  /* 0x0000000508040227 */ /* 0x001fc800078e00ff */
[----:B------:R-:W-:Y:S02]  /*11830*/  IMAD.U32 R5, RZ, RZ, UR9 ;  /* 0x00000009ff057e24 */ /* 0x000fe4000f8e00ff */
[----:B------:R-:W-:Y:S01]  /*11840*/  IMAD.U32 R5, RZ, RZ, UR4 ;  /* 0x00000004ff057e24 */ /* 0x000fe2000f8e00ff */
[----:B-1----:R-:W-:Y:S01]  /*11850*/  @P0 SHF.R.U32.HI R3, RZ, R7, R4 ;  /* 0x00000007ff030219 */ /* 0x002fe20000011604 */
[----:B------:R-:W-:Y:S01]  /*11860*/  IMAD.U32 R4, RZ, RZ, UR8 ;  /* 0x00000008ff047e24 */ /* 0x000fe2000f8e00ff */
[----:B------:R-:W-:Y:S02]  /*11870*/  ULDC.64 UR8, c[0x0][0xad8] ;  /* 0x0002b60000087ab9 */ /* 0x000fe40000000a00 */
[--C-:B------:R-:W-:Y:S01]  /*11880*/  SHF.R.S32.HI R6, RZ, 0x1f, R3.reuse ;  /* 0x0000001fff067819 */ /* 0x100fe20000011403 */
[----:B------:R-:W-:Y:S02]  /*11890*/  IMAD.MOV R7, RZ, RZ, -R3 ;  /* 0x000000ffff077224 */ /* 0x000fe400078e0a03 */
[----:B------:R-:W-:-:S04]  /*118a0*/  IMAD.WIDE.U32 R4, R3, UR10, R4 ;  /* 0x0000000a03047c25 */ /* 0x000fc8000f8e0004 */
[----:B------:R-:W-:Y:S02]  /*118b0*/  IMAD R7, R11, R7, R8 ;  /* 0x000000070b077224 */ /* 0x000fe400078e0208 */
[----:B------:R-:W-:Y:S02]  /*118c0*/  IMAD R6, R6, UR10, RZ ;  /* 0x0000000a06067c24 */ /* 0x000fe4000f8e02ff */
[----:B------:R-:W-:Y:S02]  /*118d0*/  VIADD R8, R13, UR42 ;  /* 0x0000002a0d087c36 */ /* 0x000fe40008000000 */
[----:B------:R-:W-:Y:S01]  /*118e0*/  IMAD R9, R3, UR11, R6 ;  /* 0x0000000b03097c24 */ /* 0x000fe2000f8e0206 */
[----:B------:R-:W-:Y:S01]  /*118f0*/  SHF.R.S32.HI R6, RZ, 0x1f, R7 ;  /* 0x0000001fff067819 */ /* 0x000fe20000011407 */
[----:B-----5:R-:W-:Y:S02]  /*11900*/  IMAD R11, R0, R11, RZ ;  /* 0x0000000b000b7224 */ /* 0x020fe400078e02ff */
[----:B------:R-:W-:-:S02]  /*11910*/  IMAD.IADD R5, R5, 0x1, R9 ;  /* 0x0000000105057824 */ /* 0x000fc400078e0209 */
[----:B------:R-:W-:Y:S02]  /*11920*/  IMAD R6, R6, UR8, RZ ;  /* 0x0000000806067c24 */ /* 0x000fe4000f8e02ff */
[----:B------:R-:W-:-:S04]  /*11930*/  IMAD.WIDE.U32 R4, R7, UR8, R4 ;  /* 0x0000000807047c25 */ /* 0x000fc8000f8e0004 */
[----:B------:R-:W-:Y:S01]  /*11940*/  IMAD R9, R7, UR9, R6 ;  /* 0x0000000907097c24 */ /* 0x000fe2000f8e0206 */
[----:B------:R-:W-:Y:S01]  /*11950*/  ULDC.64 UR8, c[0x0][0xa80] ;  /* 0x0002a00000087ab9 */ /* 0x000fe20000000a00 */
[----:B------:R-:W-:Y:S01]  /*11960*/  VIADD R3, R8, 0x40 ;  /* 0x0000004008037836 */ /* 0x000fe20000000000 */
[----:B------:R-:W-:Y:S01]  /*11970*/  LEA R6, P2, R4, UR8, 0x1 ;  /* 0x0000000804067c11 */ /* 0x000fe2000f8408ff */
[----:B------:R-:W-:Y:S02]  /*11980*/  IMAD.IADD R5, R5, 0x1, R9 ;  /* 0x0000000105057824 */ /* 0x000fe400078e0209 */
[----:B------:R-:W-:Y:S01]  /*11990*/  VIADD R0, R8, 0x20 ;  /* 0x0000002008007836 */ /* 0x000fe20000000000 */
[-C--:B------:R-:W-:Y:S01]  /*119a0*/  ISETP.GE.AND P0, PT, R3, R11.reuse, PT ;  /* 0x0000000b0300720c */ /* 0x080fe20003f06270 */
[----:B------:R-:W-:Y:S01]  /*119b0*/  IMAD.SHL.U32 R7, R10, 0x8, RZ ;  /* 0x000000080a077824 */ /* 0x000fe200078e00ff */
[----:B------:R-:W-:Y:S02]  /*119c0*/  LEA.HI.X R3, R4, UR9, R5, 0x1, P2 ;  /* 0x0000000904037c11 */ /* 0x000fe400090f0c05 */
[-C--:B------:R-:W-:Y:S01]  /*119d0*/  ISETP.GE.AND P2, PT, R8, R11.reuse, PT ;  /* 0x0000000b0800720c */ /* 0x080fe20003f46270 */
[C---:B------:R-:W-:Y:S01]  /*119e0*/  VIADD R9, R7.reuse, 0x80 ;  /* 0x0000008007097836 */ /* 0x040fe20000000000 */
[----:B------:R-:W-:Y:S01]  /*119f0*/  ISETP.GE.AND P1, PT, R0, R11, PT ;  /* 0x0000000b0000720c */ /* 0x000fe20003f26270 */
[C---:B------:R-:W-:Y:S01]  /*11a00*/  VIADD R15, R7.reuse, 0xc0 ;  /* 0x000000c0070f7836 */ /* 0x040fe20000000000 */
[----:B------:R0:W1:Y:S01]  /*11a10*/  SHFL.IDX PT, R4, R6, RZ, 0x181f ;  /* 0x00181fff06047589 */ /* 0x00006200000e0000 */
[----:B------:R-:W-:Y:S01]  /*11a20*/  VIADD R13, R7, 0x40 ;  /* 0x00000040070d7836 */ /* 0x000fe20000000000 */
[----:B------:R-:W-:-:S02]  /*11a30*/  SHF.R.S32.HI R12, RZ, 0x1f, R7 ;  /* 0x0000001fff0c7819 */ /* 0x000fc40000011407 */
[----:B------:R0:W2:Y:S01]  /*11a40*/  SHFL.IDX PT, R0, R3, RZ, 0x181f ;  /* 0x00181fff03007589 */ /* 0x0000a200000e0000 */
[----:B------:R-:W-:Y:S02]  /*11a50*/  SHF.R.S32.HI R10, RZ, 0x1f, R9 ;  /* 0x0000001fff0a7819 */ /* 0x000fe40000011409 */
[----:B------:R-:W-:Y:S02]  /*11a60*/  SHF.R.S32.HI R14, RZ, 0x1f, R15 ;  /* 0x0000001fff0e7819 */ /* 0x000fe4000001140f */
[----:B------:R-:W-:Y:S01]  /*11a70*/  SHF.R.S32.HI R20, RZ, 0x1f, R13 ;  /* 0x0000001fff147819 */ /* 0x000fe2000001140d */
[----:B------:R-:W-:Y:S06]  /*11a80*/  @P2 BRA `(.L_x_1248) ;  /* 0x0000000000442947 */ /* 0x000fec0003800000 */
        /* <DEDUP_REMOVED lines=17> */
.L_x_1248:
[----:B------:R-:W-:Y:S05]  /*11ba0*/  BSYNC B1 ;  /* 0x0000000000017941 */ /* 0x000fea0003800000 */
.L_x_1247:
[----:B--2---:R2:W4:Y:S01]  /*11bb0*/  SHFL.IDX PT, R0, R3, 0x1, 0x181f ;  /* 0x00381f0003007f89 */ /* 0x00452200000e0000 */
[----:B------:R-:W-:Y:S03]  /*11bc0*/  BSSY B1, `(.L_x_1249) ;  /* 0x0000014000017945 */ /* 0x000fe60003800000 */
[----:B-1-3--:R2:W1:Y:S01]  /*11bd0*/  SHFL.IDX PT, R4, R6, 0x1, 0x181f ;  /* 0x00381f0006047f89 */ /* 0x00a46200000e0000 */
[----:B------:R-:W-:Y:S05]  /*11be0*/  @P1 BRA `(.L_x_1250) ;  /* 0x0000000000441947 */ /* 0x000fea0003800000 */
[----:B------:R-:W-:Y:S02]  /*11bf0*/  ULDC UR4, c[0x0][0xac8] ;  /* 0x0002b20000047ab9 */ /* 0x000fe40000000800 */
[----:B------:R-:W-:Y:S02]  /*11c00*/  ISETP.GE.AND P4, PT, R7, UR4, PT ;  /* 0x0000000407007c0c */ /* 0x000fe4000bf86270 */
[----:B------:R-:W-:Y:S02]  /*11c10*/  ISETP.GE.AND P3, PT, R13, UR4, PT ;  /* 0x000000040d007c0c */ /* 0x000fe4000bf66270 */
[----:B------:R-:W-:Y:S02]  /*11c20*/  ISETP.GE.AND P2, PT, R9, UR4, PT ;  /* 0x0000000409007c0c */ /* 0x000fe4000bf46270 */
[----:B------:R-:W-:-:S07]  /*11c30*/  ISETP.GE.AND P1, PT, R15, UR4, PT ;  /* 0x000000040f007c0c */ /* 0x000fce000bf26270 */
[-C--:B-1----:R-:W-:Y:S02]  /*11c40*/  @!P4 LEA R24, P6, R7, R4.reuse, 0x1 ;  /* 0x000000040718c211 */ /* 0x082fe400078c08ff */
[----:B------:R-:W-:Y:S02]  /*11c50*/  @!P3 LEA R26, P5, R13, R4, 0x1 ;  /* 0x000000040d1ab211 */ /* 0x000fe400078a08ff */
[----:B----4-:R-:W-:Y:S02]  /*11c60*/  @!P4 LEA.HI.X R25, R7, R0, R12, 0x1, P6 ;  /* 0x000000000719c211 */ /* 0x010fe400030f0c0c */
        /* <DEDUP_REMOVED lines=9> */
.L_x_1250:
[----:B------:R-:W-:Y:S05]  /*11d00*/  BSYNC B1 ;  /* 0x0000000000017941 */ /* 0x000fea0003800000 */
.L_x_1249:
[----:B----4-:R4:W0:Y:S01]  /*11d10*/  SHFL.IDX PT, R0, R3, 0x2, 0x181f ;  /* 0x00581f0003007f89 */ /* 0x01082200000e0000 */
        /* <DEDUP_REMOVED lines=20> */
.L_x_1252:
[----:B------:R-:W-:Y:S05]  /*11e60*/  BSYNC B1 ;  /* 0x0000000000017941 */ /* 0x000fea0003800000 */
.L_x_1251:
[----:B0-----:R-:W-:Y:S01]  /*11e70*/  VIADD R0, R8, 0x60 ;  /* 0x0000006008007836 */ /* 0x001fe20000000000 */
[----:B--2-4-:R-:W2:Y:S04]  /*11e80*/  SHFL.IDX PT, R3, R3, 0x3, 0x181f ;  /* 0x00781f0003037f89 */ /* 0x014ea800000e0000 */
[----:B------:R-:W-:Y:S01]  /*11e90*/  ISETP.GE.AND P0, PT, R0, R11, PT ;  /* 0x0000000b0000720c */ /* 0x000fe20003f06270 */
[----:B-1-3--:R1:W3:-:S12]  /*11ea0*/  SHFL.IDX PT, R4, R6, 0x3, 0x181f ;  /* 0x00781f0006047f89 */ /* 0x00a2d800000e0000 */
[----:B-1----:R-:W-:Y:S05]  /*11eb0*/  @P0 BRA `(.L_x_1241) ;  /* 0x0000000000440947 */ /* 0x002fea0003800000 */
[----:B------:R-:W-:Y:S02]  /*11ec0*/  ULDC UR4, c[0x0][0xac8] ;  /* 0x0002b20000047ab9 */ /* 0x000fe40000000800 */
[----:B------:R-:W-:Y:S02]  /*11ed0*/  ISETP.GE.AND P3, PT, R7, UR4, PT ;  /* 0x0000000407007c0c */ /* 0x000fe4000bf66270 */
[----:B------:R-:W-:Y:S02]  /*11ee0*/  ISETP.GE.AND P2, PT, R13, UR4, PT ;  /* 0x000000040d007c0c */ /* 0x000fe4000bf46270 */
[----:B------:R-:W-:Y:S02]  /*11ef0*/  ISETP.GE.AND P1, PT, R9, UR4, PT ;  /* 0x0000000409007c0c */ /* 0x000fe4000bf26270 */
[----:B------:R-:W-:-:S07]  /*11f00*/  ISETP.GE.AND P0, PT, R15, UR4, PT ;  /* 0x000000040f007c0c */ /* 0x000fce000bf06270 */
[----:B---3--:R-:W-:-:S04]  /*11f10*/  @!P3 LEA R6, P4, R7, R4, 0x1 ;  /* 0x000000040706b211 */ /* 0x008fc800078808ff */
[-C--:B--2---:R-:W-:Y:S02]  /*11f20*/  @!P3 LEA.HI.X R7, R7, R3.reuse, R12, 0x1, P4 ;  /* 0x000000030707b211 */ /* 0x084fe400020f0c0c */
        /* <DEDUP_REMOVED lines=10> */
.L_x_1241:
[----:B------:R-:W-:Y:S05]  /*11fd0*/  BSYNC B0 ;  /* 0x0000000000007941 */ /* 0x000fea0003800000 */
.L_x_1231:
[----:B------:R-:W-:Y:S02]  /*11fe0*/  ULDC UR4, c[0x0][0xc3c] ;  /* 0x00030f0000047ab9 */ /* 0x000fe40000000800 */
[----:B------:R-:W-:-:S06]  /*11ff0*/  UISETP.GE.AND UP0, UPT, UR52, UR4, UPT ;  /* 0x000000043400728c */ /* 0x000fcc000bf06270 */
[----:B------:R-:W-:-:S13]  /*12000*/  PLOP3.LUT P0, PT, PT, PT, UP0, 0x80, 0x0 ;  /* 0x000000000000781c */ /* 0x000fda0003f0f008 */
[----:B------:R-:W-:Y:S05]  /*12010*/  @!P0 BRA `(.L_x_1253) ;  /* 0xfffffef000608947 */ /* 0x000fea000383ffff */
[----:B------:R-:W-:Y:S05]  /*12020*/  EXIT ;  /* 0x000000000000794d */ /* 0x000fea0003800000 */
.L_x_1144:
[----:B------:R-:W-:-:S08]  /*12030*/  NOP ;  /* 0x0000000000007918 */ /* 0x000fd00000000000 */
[----:B0-----:R-:W0:-:S00]  /*12040*/  USETMAXREG.DEALLOC.CTAPOOL 0x18 ;  /* 0x00000018000079c8 */ /* 0x001e0000080e0500 */
        /* <DEDUP_REMOVED lines=20> */
.L_x_1254:
        /* <DEDUP_REMOVED lines=21> */
[----:B------:R-:W-:Y:S02]  /*122e0*/  IMAD.IADD R7, R4, 0x1, R7 ;  /* 0x0000000104077824 */ /* 0x000fe400078e0207 */
[----:B------:R-:W0:Y:S03]  /*122f0*/  LDC R4, c[0x0][0xc38] ;  /* 0x00030e00ff047b82 */ /* 0x000e260000000800 */
[----:B------:R-:W1:Y:S02]  /*12300*/  SHFL.UP PT, R8, R7, 0x2, RZ ;  /* 0x0440000007087989 */ /* 0x000e6400000e00ff */
[----:B-1----:R-:W-:-:S05]  /*12310*/  SEL R8, R8, RZ, P2 ;  /* 0x000000ff08087207 */ /* 0x002fca0001000000 */
[----:B------:R-:W-:Y:S02]  /*12320*/  IMAD.IADD R8, R7, 0x1, R8 ;  /* 0x0000000107087824 */ /* 0x000fe400078e0208 */
[----:B------:R-:W1:Y:S03]  /*12330*/  S2R R7, SR_CTAID.X ;  /* 0x0000000000077919 */ /* 0x000e660000002500 */
        /* <DEDUP_REMOVED lines=9> */
[----:B------:R-:W0:Y:S02]  /*123d0*/  SHFL.IDX PT, R11, R3, 0x1f, 0x1f ;  /* 0x03e01f00030b7f89 */ /* 0x000e2400000e0000 */
[----:B0-----:R-:W-:-:S04]  /*123e0*/  IMAD R8, R11, R4, RZ ;  /* 0x000000040b087224 */ /* 0x001fc800078e02ff */
[----:B------:R-:W-:Y:S01]  /*123f0*/  IMAD.MOV.U32 R9, RZ, RZ, R8 ;  /* 0x000000ffff097224 */ /* 0x000fe200078e0008 */
[----:B-1----:R-:W-:-:S13]  /*12400*/  ISETP.GT.AND P6, PT, R8, R7, PT ;  /* 0x000000070800720c */ /* 0x002fda0003fc4270 */
[----:B------:R-:W-:Y:S05]  /*12410*/  @P6 BRA `(.L_x_1256) ;  /* 0x0000000000a86947 */ /* 0x000fea0003800000 */
[----:B------:R-:W-:Y:S01]  /*12420*/  IMAD.MOV.U32 R8, RZ, RZ, R9 ;  /* 0x000000ffff087224 */ /* 0x000fe200078e0009 */
[----:B------:R-:W-:Y:S01]  /*12430*/  UMOV UR38, URZ ;  /* 0x0000003f00267c82 */ /* 0x000fe20008000000 */
[----:B------:R-:W-:-:S05]  /*12440*/  ULDC UR5, c[0x0][0xc3c] ;  /* 0x00030f0000057ab9 */ /* 0x000fca0000000800 */
.L_x_1258:
        /* <DEDUP_REMOVED lines=22> */
[----:B------:R-:W-:Y:S02]  /*125b0*/  IMAD.IADD R9, R4, 0x1, R9 ;  /* 0x0000000104097824 */ /* 0x000fe400078e0209 */
[----:B------:R-:W0:Y:S03]  /*125c0*/  LDC R4, c[0x0][0xc38] ;  /* 0x00030e00ff047b82 */ /* 0x000e260000000800 */
[----:B------:R-:W1:Y:S02]  /*125d0*/  SHFL.UP PT, R10, R9, 0x4, RZ ;  /* 0x04800000090a7989 */ /* 0x000e6400000e00ff */
[----:B-1----:R-:W-:-:S05]  /*125e0*/  SEL R10, R10, RZ, P3 ;  /* 0x000000ff0a0a7207 */ /* 0x002fca0001800000 */
[----:B------:R-:W-:-:S05]  /*125f0*/  IMAD.IADD R10, R9, 0x1, R10 ;  /* 0x00000001090a7824 */ /* 0x000fca00078e020a */
[----:B------:R-:W1:Y:S02]  /*12600*/  SHFL.UP PT, R2, R10, 0x8, RZ ;  /* 0x050000000a027989 */ /* 0x000e6400000e00ff */
[----:B-1----:R-:W-:-:S05]  /*12610*/  SEL R3, R2, RZ, P4 ;  /* 0x000000ff02037207 */ /* 0x002fca0002000000 */
[----:B------:R-:W-:-:S05]  /*12620*/  IMAD.IADD R3, R10, 0x1, R3 ;  /* 0x000000010a037824 */ /* 0x000fca00078e0203 */
[----:B------:R-:W1:Y:S02]  /*12630*/  SHFL.UP PT, R2, R3, 0x10, RZ ;  /* 0x0600000003027989 */ /* 0x000e6400000e00ff */
[----:B-1----:R-:W-:-:S05]  /*12640*/  SEL R2, R2, RZ, P5 ;  /* 0x000000ff02027207 */ /* 0x002fca0002800000 */
[----:B------:R-:W-:-:S05]  /*12650*/  IMAD.IADD R2, R3, 0x1, R2 ;  /* 0x0000000103027824 */ /* 0x000fca00078e0202 */
[----:B------:R-:W0:Y:S02]  /*12660*/  SHFL.IDX PT, R11, R2, 0x1f, 0x1f ;  /* 0x03e01f00020b7f89 */ /* 0x000e2400000e0000 */
[----:B0-----:R-:W-:-:S04]  /*12670*/  IMAD R9, R11, R4, RZ ;  /* 0x000000040b097224 */ /* 0x001fc800078e02ff */
[----:B------:R-:W-:-:S05]  /*12680*/  IMAD.IADD R8, R9, 0x1, R8 ;  /* 0x0000000109087824 */ /* 0x000fca00078e0208 */
[----:B------:R-:W-:-:S13]  /*12690*/  ISETP.GT.AND P6, PT, R8, R7, PT ;  /* 0x000000070800720c */ /* 0x000fda0003fc4270 */
[----:B------:R-:W-:Y:S05]  /*126a0*/  @!P6 BRA `(.L_x_1258) ;  /* 0xfffffffc0068e947 */ /* 0x000fea000383ffff */
[----:B------:R-:W-:-:S07]  /*126b0*/  IMAD.MOV.U32 R3, RZ, RZ, R2 ;  /* 0x000000ffff037224 */ /* 0x000fce00078e0002 */
.L_x_1256:
        /* <DEDUP_REMOVED lines=8> */
[----:B------:R-:W-:-:S04]  /*12740*/  IMAD.U32 R11, RZ, RZ, UR4 ;  /* 0x00000004ff0b7e24 */ /* 0x000fc8000f8e00ff */
[----:B------:R0:W1:Y:S04]  /*12750*/  SHFL.IDX PT, R8, R5, R8, 0x1f ;  /* 0x00001f0805087589 */ /* 0x00006800000e0000 */
[----:B------:R0:W2:Y:S01]  /*12760*/  SHFL.IDX PT, R6, R6, R11, 0x1f ;  /* 0x00001f0b06067589 */ /* 0x0000a200000e0000 */
[----:B------:R-:W-:Y:S05]  /*12770*/  @!P0 BRA `(.L_x_1259) ;  /* 0x00000000000c8947 */ /* 0x000fea0003800000 */
[----:B------:R-:W-:-:S06]  /*12780*/  UIADD3 UR5, UR4, -0x1, URZ ;  /* 0xffffffff04057890 */ /* 0x000fcc000fffe03f */
[----:B------:R-:W-:-:S05]  /*12790*/  IMAD.U32 R2, RZ, RZ, UR5 ;  /* 0x00000005ff027e24 */ /* 0x000fca000f8e00ff */
[----:B------:R3:W4:Y:S02]  /*127a0*/  SHFL.IDX PT, R9, R3, R2, 0x1f ;  /* 0x00001f0203097589 */ /* 0x00072400000e0000 */
.L_x_1259:
[----:B---34-:R-:W-:Y:S01]  /*127b0*/  IMAD R2, R9, R4, R10 ;  /* 0x0000000409027224 */ /* 0x018fe200078e020a */
[----:B-1----:R-:W-:Y:S01]  /*127c0*/  ISETP.NE.AND P0, PT, R8, 0x1, PT ;  /* 0x000000010800780c */ /* 0x002fe20003f05270 */
[----:B------:R-:W-:Y:S02]  /*127d0*/  UIADD3 UR38, UR4, UR38, URZ ;  /* 0x0000002604267290 */ /* 0x000fe4000fffe03f */
[----:B0-----:R-:W-:Y:S01]  /*127e0*/  IMAD.IADD R5, R7, 0x1, -R2 ;  /* 0x0000000107057824 */ /* 0x001fe200078e0a02 */
[----:B------:R0:W-:Y:S09]  /*127f0*/  STL [R1+0x10], R2 ;  /* 0x0000100201007387 */ /* 0x0001f20000100800 */
[----:B------:R-:W-:Y:S05]  /*12800*/  @!P0 BRA `(.L_x_1260) ;  /* 0x0000000000e08947 */ /* 0x000fea0003800000 */
[----:B--2---:R-:W-:Y:S02]  /*12810*/  IABS R4, R6 ;  /* 0x0000000600047213 */ /* 0x004fe40000000000 */
[----:B------:R-:W-:Y:S02]  /*12820*/  IABS R7, R8 ;  /* 0x0000000800077213 */ /* 0x000fe40000000000 */
[----:B------:R-:W1:Y:S08]  /*12830*/  I2F.RP R9, R4 ;  /* 0x0000000400097306 */ /* 0x000e700000209400 */
[----:B------:R-:W2:Y:S08]  /*12840*/  I2F.RP R10, R7 ;  /* 0x00000007000a7306 */ /* 0x000eb00000209400 */
[----:B-1----:R-:W0:Y:S08]  /*12850*/  MUFU.RCP R9, R9 ;  /* 0x0000000900097308 */ /* 0x002e300000001000 */
[----:B--2---:R-:W-:Y:S01]  /*12860*/  MUFU.RCP R10, R10 ;  /* 0x0000000a000a7308 */ /* 0x004fe20000001000 */
[----:B0-----:R-:W-:Y:S01]  /*12870*/  VIADD R2, R9, 0xffffffe ;  /* 0x0ffffffe09027836 */ /* 0x001fe20000000000 */
[----:B------:R-:W-:-:S06]  /*12880*/  IABS R9, R6 ;  /* 0x0000000600097213 */ /* 0x000fcc0000000000 */
[----:B------:R0:W1:Y:S02]  /*12890*/  F2I.FTZ.U32.TRUNC.NTZ R3, R2 ;  /* 0x0000000200037305 */ /* 0x000064000021f000 */
[----:B0-----:R-:W-:Y:S02]  /*128a0*/  IMAD.MOV.U32 R2, RZ, RZ, RZ ;  /* 0x000000ffff027224 */ /* 0x001fe400078e00ff */
[----:B-1----:R-:W-:-:S04]  /*128b0*/  IMAD.MOV R11, RZ, RZ, -R3 ;  /* 0x000000ffff0b7224 */ /* 0x002fc800078e0a03 */
[----:B------:R-:W-:-:S04]  /*128c0*/  IMAD R11, R11, R4, RZ ;  /* 0x000000040b0b7224 */ /* 0x000fc800078e02ff */
[----:B------:R-:W-:Y:S01]  /*128d0*/  IMAD.HI.U32 R3, R3, R11, R2 ;  /* 0x0000000b03037227 */ /* 0x000fe200078e0002 */
[----:B------:R-:W-:-:S03]  /*128e0*/  IABS R2, R5 ;  /* 0x0000000500027213 */ /* 0x000fc60000000000 */
[----:B------:R-:W-:Y:S02]  /*128f0*/  IMAD.MOV R11, RZ, RZ, -R9 ;  /* 0x000000ffff0b7224 */ /* 0x000fe400078e0a09 */
[----:B------:R-:W-:-:S04]  /*12900*/  IMAD.HI.U32 R9, R3, R2, RZ ;  /* 0x0000000203097227 */ /* 0x000fc800078e00ff */
[----:B------:R-:W-:Y:S02]  /*12910*/  VIADD R3, R10, 0xffffffe ;  /* 0x0ffffffe0a037836 */ /* 0x000fe40000000000 */
[----:B------:R-:W-:-:S04]  /*12920*/  IMAD R11, R9, R11, R2 ;  /* 0x0000000b090b7224 */ /* 0x000fc800078e0202 */
[----:B------:R-:W0:Y:S01]  /*12930*/  F2I.FTZ.U32.TRUNC.NTZ R3, R3 ;  /* 0x0000000300037305 */ /* 0x000e22000021f000 */
[----:B------:R-:W-:-:S13]  /*12940*/  ISETP.GT.U32.AND P1, PT, R4, R11, PT ;  /* 0x0000000b0400720c */ /* 0x000fda0003f24070 */
[----:B------:R-:W-:Y:S02]  /*12950*/  @!P1 IMAD.IADD R11, R11, 0x1, -R4 ;  /* 0x000000010b0b9824 */ /* 0x000fe400078e0a04 */
[----:B0-----:R-:W-:Y:S02]  /*12960*/  IMAD.MOV R2, RZ, RZ, -R3 ;  /* 0x000000ffff027224 */ /* 0x001fe400078e0a03 */
[----:B------:R-:W-:Y:S01]  /*12970*/  @!P1 VIADD R9, R9, 0x1 ;  /* 0x0000000109099836 */ /* 0x000fe20000000000 */
[----:B------:R-:W-:Y:S01]  /*12980*/  ISETP.GE.U32.AND P0, PT, R11, R4, PT ;  /* 0x000000040b00720c */ /* 0x000fe20003f06070 */
[----:B------:R-:W-:Y:S01]  /*12990*/  IMAD R11, R2, R7, RZ ;  /* 0x00000007020b7224 */ /* 0x000fe200078e02ff */
[----:B------:R-:W-:Y:S01]  /*129a0*/  ISETP.NE.AND P1, PT, R6, RZ, PT ;  /* 0x000000ff0600720c */ /* 0x000fe20003f25270 */
[----:B------:R-:W-:-:S04]  /*129b0*/  IMAD.MOV.U32 R2, RZ, RZ, RZ ;  /* 0x000000ffff027224 */ /* 0x000fc800078e00ff */
[----:B------:R-:W-:Y:S01]  /*129c0*/  IMAD.HI.U32 R4, R3, R11, R2 ;  /* 0x0000000b03047227 */ /* 0x000fe200078e0002 */
[----:B------:R-:W-:-:S04]  /*129d0*/  LOP3.LUT R2, R5, R6, RZ, 0x3c, !PT ;  /* 0x0000000605027212 */ /* 0x000fc800078e3cff */
[----:B------:R-:W-:Y:S01]  /*129e0*/  ISETP.GE.AND P2, PT, R2, RZ, PT ;  /* 0x000000ff0200720c */ /* 0x000fe20003f46270 */
[----:B------:R-:W-:Y:S01]  /*129f0*/  @P0 VIADD R9, R9, 0x1 ;  /* 0x0000000109090836 */ /* 0x000fe20000000000 */
[----:B------:R-:W-:-:S05]  /*12a00*/  IABS R2, R8 ;  /* 0x0000000800027213 */ /* 0x000fca0000000000 */
[----:B------:R-:W-:-:S06]  /*12a10*/  IMAD.MOV R2, RZ, RZ, -R2 ;  /* 0x000000ffff027224 */ /* 0x000fcc00078e0a02 */
[----:B------:R-:W-:Y:S01]  /*12a20*/  @!P2 IMAD.MOV R9, RZ, RZ, -R9 ;  /* 0x000000ffff09a224 */ /* 0x000fe200078e0a09 */
[----:B------:R-:W-:-:S04]  /*12a30*/  @!P1 LOP3.LUT R9, RZ, R6, RZ, 0x33, !PT ;  /* 0x00000006ff099212 */ /* 0x000fc800078e33ff */
        /* <DEDUP_REMOVED lines=15> */
[--C-:B------:R-:W-:Y:S02]  /*12b30*/  IMAD R8, R8, R2, R9.reuse ;  /* 0x0000000208087224 */ /* 0x100fe400078e0209 */
[----:B------:R-:W-:Y:S02]  /*12b40*/  IMAD.MOV R2, RZ, RZ, -R9 ;  /* 0x000000ffff027224 */ /* 0x000fe400078e0a09 */
[----:B------:R-:W-:Y:S02]  /*12b50*/  IMAD R3, R8, 0x10000, R3 ;  /* 0x0001000008037824 */ /* 0x000fe400078e0203 */
[----:B------:R-:W-:-:S03]  /*12b60*/  IMAD R2, R6, R2, R5 ;  /* 0x0000000206027224 */ /* 0x000fc600078e0205 */
[----:B------:R0:W-:Y:S01]  /*12b70*/  STL [R1+0x18], R3 ;  /* 0x0000180301007387 */ /* 0x0001e20000100800 */
[----:B------:R-:W-:Y:S05]  /*12b80*/  BRA `(.L_x_1261) ;  /* 0x0000000000fc7947 */ /* 0x000fea0003800000 */
.L_x_1260:
[----:B------:R-:W-:Y:S02]  /*12b90*/  ULDC.64 UR4, c[0x0][0xc90] ;  /* 0x0003240000047ab9 */ /* 0x000fe40000000a00 */
[----:B------:R-:W-:-:S06]  /*12ba0*/  UIMAD.WIDE UR4, UR38, 0x4, UR4 ;  /* 0x00000004260478a5 */ /* 0x000fcc000f8e0204 */
[----:B0-----:R-:W-:Y:S02]  /*12bb0*/  IMAD.U32 R2, RZ, RZ, UR4 ;  /* 0x00000004ff027e24 */ /* 0x001fe4000f8e00ff */
[----:B------:R-:W-:-:S05]  /*12bc0*/  IMAD.U32 R3, RZ, RZ, UR5 ;  /* 0x00000005ff037e24 */ /* 0x000fca000f8e00ff */
[----:B------:R0:W2:Y:S02]  /*12bd0*/  LDG.E R7, desc[UR48][R2.64] ;  /* 0x0000003002077981 */ /* 0x0000a4000c1e1900 */
[----:B0-----:R-:W-:Y:S02]  /*12be0*/  IMAD.MOV.U32 R2, RZ, RZ, RZ ;  /* 0x000000ffff027224 */ /* 0x001fe400078e00ff */
[----:B--2---:R-:W-:-:S05]  /*12bf0*/  IMAD R8, R6, R7, RZ ;  /* 0x0000000706087224 */ /* 0x004fca00078e02ff */
[----:B------:R-:W-:-:S04]  /*12c00*/  IABS R9, R8 ;  /* 0x0000000800097213 */ /* 0x000fc80000000000 */
[----:B------:R-:W0:Y:S08]  /*12c10*/  I2F.RP R10, R9 ;  /* 0x00000009000a7306 */ /* 0x000e300000209400 */
[----:B0-----:R-:W0:Y:S02]  /*12c20*/  MUFU.RCP R10, R10 ;  /* 0x0000000a000a7308 */ /* 0x001e240000001000 */
[----:B0-----:R-:W-:-:S06]  /*12c30*/  VIADD R11, R10, 0xffffffe ;  /* 0x0ffffffe0a0b7836 */ /* 0x001fcc0000000000 */
[----:B------:R-:W0:Y:S02]  /*12c40*/  F2I.FTZ.U32.TRUNC.NTZ R3, R11 ;  /* 0x0000000b00037305 */ /* 0x000e24000021f000 */
[----:B0-----:R-:W-:-:S04]  /*12c50*/  IMAD.MOV R12, RZ, RZ, -R3 ;  /* 0x000000ffff0c7224 */ /* 0x001fc800078e0a03 */
[----:B------:R-:W-:-:S04]  /*12c60*/  IMAD R13, R12, R9, RZ ;  /* 0x000000090c0d7224 */ /* 0x000fc800078e02ff */
[----:B------:R-:W-:Y:S01]  /*12c70*/  IMAD.HI.U32 R2, R3, R13, R2 ;  /* 0x0000000d03027227 */ /* 0x000fe200078e0002 */
[----:B------:R-:W-:Y:S02]  /*12c80*/  IABS R13, R5 ;  /* 0x00000005000d7213 */ /* 0x000fe40000000000 */
[----:B------:R-:W-:-:S03]  /*12c90*/  IABS R3, R8 ;  /* 0x0000000800037213 */ /* 0x000fc60000000000 */
[----:B------:R-:W-:-:S04]  /*12ca0*/  IMAD.HI.U32 R2, R2, R13, RZ ;  /* 0x0000000d02027227 */ /* 0x000fc800078e00ff */
[----:B------:R-:W-:-:S04]  /*12cb0*/  IMAD.MOV R3, RZ, RZ, -R3 ;  /* 0x000000ffff037224 */ /* 0x000fc800078e0a03 */
[----:B------:R-:W-:Y:S01]  /*12cc0*/  IMAD R10, R2, R3, R13 ;  /* 0x00000003020a7224 */ /* 0x000fe200078e020d */
[----:B------:R-:W-:-:S04]  /*12cd0*/  LOP3.LUT R3, R5, R8, RZ, 0x3c, !PT ;  /* 0x0000000805037212 */ /* 0x000fc800078e3cff */
[----:B------:R-:W-:Y:S02]  /*12ce0*/  ISETP.GT.U32.AND P1, PT, R9, R10, PT ;  /* 0x0000000a0900720c */ /* 0x000fe40003f24070 */
[----:B------:R-:W-:-:S11]  /*12cf0*/  ISETP.GE.AND P2, PT, R3, RZ, PT ;  /* 0x000000ff0300720c */ /* 0x000fd60003f46270 */
[----:B------:R-:W-:Y:S02]  /*12d00*/  @!P1 IMAD.IADD R10, R10, 0x1, -R9 ;  /* 0x000000010a0a9824 */ /* 0x000fe400078e0a09 */
[----:B------:R-:W-:Y:S01]  /*12d10*/  @!P1 VIADD R2, R2, 0x1 ;  /* 0x0000000102029836 */ /* 0x000fe20000000000 */
[----:B------:R-:W-:Y:S02]  /*12d20*/  ISETP.NE.AND P1, PT, R8, RZ, PT ;  /* 0x000000ff0800720c */ /* 0x000fe40003f25270 */
[----:B------:R-:W-:-:S13]  /*12d30*/  ISETP.GE.U32.AND P0, PT, R10, R9, PT ;  /* 0x000000090a00720c */ /* 0x000fda0003f06070 */
[----:B------:R-:W-:-:S04]  /*12d40*/  @P0 VIADD R2, R2, 0x1 ;  /* 0x0000000102020836 */ /* 0x000fc80000000000 */
[----:B------:R-:W-:Y:S01]  /*12d50*/  @!P2 IMAD.MOV R2, RZ, RZ, -R2 ;  /* 0x000000ffff02a224 */ /* 0x000fe200078e0a02 */
[----:B------:R-:W-:-:S05]  /*12d60*/  @!P1 LOP3.LUT R2, RZ, R8, RZ, 0x33, !PT ;  /* 0x00000008ff029212 */ /* 0x000fca00078e33ff */
[----:B------:R-:W-:Y:S02]  /*12d70*/  IMAD R9, R7, R2, RZ ;  /* 0x0000000207097224 */ /* 0x000fe400078e02ff */
[----:B------:R-:W-:Y:S02]  /*12d80*/  IMAD.MOV R2, RZ, RZ, -R2 ;  /* 0x000000ffff027224 */ /* 0x000fe400078e0a02 */
[----:B------:R-:W-:Y:S02]  /*12d90*/  IMAD.MOV R3, RZ, RZ, -R9 ;  /* 0x000000ffff037224 */ /* 0x000fe400078e0a09 */
[----:B------:R-:W-:-:S03]  /*12da0*/  IMAD R5, R8, R2, R5 ;  /* 0x0000000208057224 */ /* 0x000fc600078e0205 */
[----:B------:R-:W-:-:S04]  /*12db0*/  VIADDMNMX R4, R3, R4, R7, PT ;  /* 0x0000000403047246 */ /* 0x000fc80003800107 */
[-C--:B------:R-:W-:Y:S02]  /*12dc0*/  IABS R7, R4.reuse ;  /* 0x0000000400077213 */ /* 0x080fe40000000000 */
[----:B------:R-:W-:Y:S02]  /*12dd0*/  IABS R8, R4 ;  /* 0x0000000400087213 */ /* 0x000fe40000000000 */
[----:B------:R-:W0:Y:S03]  /*12de0*/  I2F.RP R10, R7 ;  /* 0x00000007000a7306 */ /* 0x000e260000209400 */
[----:B------:R-:W-:-:S05]  /*12df0*/  IMAD.MOV R8, RZ, RZ, -R8 ;  /* 0x000000ffff087224 */ /* 0x000fca00078e0a08 */
[----:B0-----:R-:W0:Y:S02]  /*12e00*/  MUFU.RCP R10, R10 ;  /* 0x0000000a000a7308 */ /* 0x001e240000001000 */
[----:B0-----:R-:W-:-:S06]  /*12e10*/  VIADD R3, R10, 0xffffffe ;  /* 0x0ffffffe0a037836 */ /* 0x001fcc0000000000 */
[----:B------:R-:W0:Y:S02]  /*12e20*/  F2I.FTZ.U32.TRUNC.NTZ R3, R3 ;  /* 0x0000000300037305 */ /* 0x000e24000021f000 */
[----:B0-----:R-:W-:-:S04]  /*12e30*/  IMAD.MOV R2, RZ, RZ, -R3 ;  /* 0x000000ffff027224 */ /* 0x001fc800078e0a03 */
[----:B------:R-:W-:Y:S02]  /*12e40*/  IMAD R11, R2, R7, RZ ;  /* 0x00000007020b7224 */ /* 0x000fe400078e02ff */
[----:B------:R-:W-:-:S04]  /*12e50*/  IMAD.MOV.U32 R2, RZ, RZ, RZ ;  /* 0x000000ffff027224 */ /* 0x000fc800078e00ff */
[----:B------:R-:W-:Y:S01]  /*12e60*/  IMAD.HI.U32 R2, R3, R11, R2 ;  /* 0x0000000b03027227 */ /* 0x000fe200078e0002 */
[----:B------:R-:W-:Y:S02]  /*12e70*/  IABS R11, R5 ;  /* 0x00000005000b7213 */ /* 0x000fe40000000000 */
[----:B------:R-:W-:Y:S02]  /*12e80*/  LOP3.LUT R3, R5, R4, RZ, 0x3c, !PT ;  /* 0x0000000405037212 */ /* 0x000fe400078e3cff */
[----:B------:R-:W-:Y:S01]  /*12e90*/  IADD3 R5, R9, 0x1000000, R5 ;  /* 0x0100000009057810 */ /* 0x000fe20007ffe005 */
        /* <DEDUP_REMOVED lines=10> */
[----:B------:R-:W-:Y:S01]  /*12f40*/  @!P1 LOP3.LUT R2, RZ, R4, RZ, 0x33, !PT ;  /* 0x00000004ff029212 */ /* 0x000fe200078e33ff */
[----:B------:R-:W-:-:S04]  /*12f50*/  IMAD.MOV R4, RZ, RZ, -R4 ;  /* 0x000000ffff047224 */ /* 0x000fc800078e0a04 */
[----:B------:R-:W-:-:S05]  /*12f60*/  IMAD R3, R2, R4, R5 ;  /* 0x0000000402037224 */ /* 0x000fca00078e0205 */
[----:B------:R1:W-:Y:S02]  /*12f70*/  STL [R1+0x18], R3 ;  /* 0x0000180301007387 */ /* 0x0003e40000100800 */
.L_x_1261:
[----:B01----:R-:W-:-:S05]  /*12f80*/  LOP3.LUT R3, RZ, R2, RZ, 0x33, !PT ;  /* 0x00000002ff037212 */ /* 0x003fca00078e33ff */
[----:B------:R-:W-:-:S05]  /*12f90*/  IMAD.IADD R2, R6, 0x1, R3 ;  /* 0x0000000106027824 */ /* 0x000fca00078e0203 */
[----:B------:R1:W-:Y:S01]  /*12fa0*/  STL [R1+0x14], R2 ;  /* 0x0000140201007387 */ /* 0x0003e20000100800 */
[----:B------:R-:W-:Y:S05]  /*12fb0*/  BRA `(.L_x_1262) ;  /* 0x00000000000c7947 */ /* 0x000fea0003800000 */
.L_x_1257:
[----:B------:R0:W-:Y:S04]  /*12fc0*/  STL [R1+0x10], R7 ;  /* 0x0000100701007387 */ /* 0x0001e80000100800 */
[----:B------:R0:W-:Y:S04]  /*12fd0*/  STL [R1+0x14], RZ ;  /* 0x000014ff01007387 */ /* 0x0001e80000100800 */
[----:B------:R0:W-:Y:S02]  /*12fe0*/  STL [R1+0x18], RZ ;  /* 0x000018ff01007387 */ /* 0x0001e40000100800 */
.L_x_1262:
[----:B------:R-:W2:Y:S04]  /*12ff0*/  LDL R4, [R1+0x10] ;  /* 0x0000100001047983 */ /* 0x000ea80000100800 */
[----:B------:R-:W2:Y:S04]  /*13000*/  LDL R5, [R1+0x14] ;  /* 0x0000140001057983 */ /* 0x000ea80000100800 */
[----:B------:R-:W2:Y:S01]  /*13010*/  LDL R6, [R1+0x18] ;  /* 0x0000180001067983 */ /* 0x000ea20000100800 */
[----:B------:R-:W-:Y:S01]  /*13020*/  ISETP.NE.AND P0, PT, R0, RZ, PT ;  /* 0x000000ff0000720c */ /* 0x000fe20003f05270 */
[----:B-1----:R-:W-:-:S12]  /*13030*/  IMAD.U32 R2, RZ, RZ, UR38 ;  /* 0x00000026ff027e24 */ /* 0x002fd8000f8e00ff */
[----:B------:R-:W1:Y:S01]  /*13040*/  @!P0 S2R R3, SR_CgaCtaId ;  /* 0x0000000000038919 */ /* 0x000e620000008800 */
[----:B------:R-:W-:Y:S01]  /*13050*/  @!P0 MOV R0, 0x400 ;  /* 0x0000040000008802 */ /* 0x000fe20000000f00 */
[----:B0-----:R-:W-:-:S03]  /*13060*/  @!P0 IMAD.MOV.U32 R7, RZ, RZ, R2 ;  /* 0x000000ffff078224 */ /* 0x001fc600078e0002 */
[----:B-1----:R-:W-:-:S05]  /*13070*/  @!P0 LEA R0, R3, R0, 0x18 ;  /* 0x0000000003008211 */ /* 0x002fca00078ec0ff */
[----:B--2---:R0:W-:Y:S01]  /*13080*/  @!P0 STS.128 [R0+0x284d0], R4 ;  /* 0x0284d00400008388 */ /* 0x0041e20000000c00 */
[----:B------:R-:W-:Y:S06]  /*13090*/  BAR.ARV 0x5, 0x180 ;  /* 0x0146000000007b1d */ /* 0x000fec0000002000 */
.L_x_1255:
[----:B0-----:R-:W-:Y:S01]  /*130a0*/  IMAD.MOV.U32 R0, RZ, RZ, 0x1 ;  /* 0x00000001ff007424 */ /* 0x001fe200078e00ff */
[----:B------:R-:W-:Y:S01]  /*130b0*/  ULDC UR4, c[0x0][0xc3c] ;  /* 0x00030f0000047ab9 */ /* 0x000fe20000000800 */
[----:B------:R0:W-:Y:S01]  /*130c0*/  STL [R1], RZ ;  /* 0x000000ff01007387 */ /* 0x0001e20000100800 */
[----:B------:R-:W-:-:S03]  /*130d0*/  UISETP.GE.AND UP0, UPT, UR38, UR4, UPT ;  /* 0x000000042600728c */ /* 0x000fc6000bf06270 */
[----:B------:R0:W-:Y:S03]  /*130e0*/  STL [R1+0x4], R0 ;  /* 0x0000040001007387 */ /* 0x0001e60000100800 */
[----:B------:R-:W-:Y:S01]  /*130f0*/  PLOP3.LUT P0, PT, PT, PT, UP0, 0x80, 0x0 ;  /* 0x000000000000781c */ /* 0x000fe20003f0f008 */
[----:B------:R0:W-:-:S12]  /*13100*/  STL [R1+0x34], RZ ;  /* 0x000034ff01007387 */ /* 0x0001d80000100800 */
[----:B0-----:R-:W-:Y:S05]  /*13110*/  @P0 BRA `(.L_x_1263) ;  /* 0x0000005000e00947 */ /* 0x001fea0003800000 */
[----:B------:R-:W2:Y:S01]  /*13120*/  LDL R0, [R1+0x38] ;  /* 0x0000380001007983 */ /* 0x000ea20000100800 */
[----:B------:R-:W0:Y:S01]  /*13130*/  S2UR UR5, SR_CgaCtaId ;  /* 0x00000000000579c3 */ /* 0x000e220000008800 */
[----:B------:R-:W-:Y:S01]  /*13140*/  ULDC UR46, c[0x0][0xc] ;  /* 0x00000300002e7ab9 */ /* 0x000fe20000000800 */
[----:B------:R-:W-:Y:S01]  /*13150*/  ULDC.64 UR44, c[0x0][0x198] ;  /* 0x00006600002c7ab9 */ /* 0x000fe20000000a00 */
[----:B-1----:R-:W1:Y:S02]  /*13160*/  S2R R4, SR_TID.X ;  /* 0x0000000000047919 */ /* 0x002e640000002100 */
[C---:B-1----:R-:W-:Y:S01]  /*13170*/  IMAD.SHL.U32 R3, R4.reuse, 0x8, RZ ;  /* 0x0000000804037824 */ /* 0x042fe200078e00ff */
[C---:B------:R-:W-:Y:S02]  /*13180*/  LOP3.LUT R6, R4.reuse, 0x7f, RZ, 0xc0, !PT ;  /* 0x0000007f04067812 */ /* 0x040fe400078ec0ff */
[----:B------:R-:W-:Y:S02]  /*13190*/  LOP3.LUT P0, RZ, R4, 0x4, RZ, 0xc0, !PT ;  /* 0x0000000404ff7812 */ /* 0x000fe4000780c0ff */
[----:B--2---:R-:W-:Y:S01]  /*131a0*/  R2UR UR4, R0 ;  /* 0x00000000000472ca */ /* 0x004fe200000e0000 */
[----:B------:R-:W-:-:S05]  /*131b0*/  IMAD.SHL.U32 R0, R4, 0x40, RZ ;  /* 0x0000004004007824 */ /* 0x000fca00078e00ff */
[----:B------:R-:W-:-:S04]  /*131c0*/  LOP3.LUT R2, R0, 0x180, RZ, 0xc0, !PT ;  /* 0x0000018000027812 */ /* 0x000fc800078ec0ff */
[----:B------:R-:W-:-:S03]  /*131d0*/  LOP3.LUT R2, R2, 0x10, R4, 0xf8, !PT ;  /* 0x0000001002027812 */ /* 0x000fc600078ef804 */
[----:B------:R-:W-:Y:S01]  /*131e0*/  ULOP3.LUT UR39, UR4, 0x1, URZ, 0xfc, !UPT ;  /* 0x0000000104277892 */ /* 0x000fe2000f8efc3f */
[----:B------:R-:W-:Y:S01]  /*131f0*/  LOP3.LUT R5, R2, 0x30, R3, 0x78, !PT ;  /* 0x0000003002057812 */ /* 0x000fe200078e7803 */
[----:B------:R-:W-:Y:S01]  /*13200*/  ULOP3.LUT UR42, UR4, 0x2, URZ, 0xfc, !UPT ;  /* 0x00000002042a7892 */ /* 0x000fe2000f8efc3f */
[----:B------:R-:W-:Y:S02]  /*13210*/  SHF.R.U32.HI R3, RZ, 0x5, R6 ;  /* 0x00000005ff037819 */ /* 0x000fe40000011606 */
[C---:B------:R-:W-:Y:S01]  /*13220*/  LOP3.LUT R2, R0.reuse, 0x40, RZ, 0xc0, !PT ;  /* 0x0000004000027812 */ /* 0x040fe200078ec0ff */
[----:B------:R-:W-:Y:S01]  /*13230*/  UMOV UR4, 0x400 ;  /* 0x0000040000047882 */ /* 0x000fe20000000000 */
[----:B------:R-:W-:Y:S01]  /*13240*/  LOP3.LUT R0, R0, 0x200, RZ, 0xc0, !PT ;  /* 0x0000020000007812 */ /* 0x000fe200078ec0ff */
[----:B0-----:R-:W-:Y:S02]  /*13250*/  ULEA UR4, UR5, UR4, 0x18 ;  /* 0x0000000405047291 */ /* 0x001fe4000f8ec03f */
[----:B------:R-:W-:-:S04]  /*13260*/  IMAD R2, R3, 0x400, R2 ;  /* 0x0000040003027824 */ /* 0x000fc800078e0202 */
[----:B------:R-:W-:Y:S01]  /*13270*/  IMAD.U32 R17, RZ, RZ, UR4 ;  /* 0x00000004ff117e24 */ /* 0x000fe2000f8e00ff */
[----:B------:R-:W-:Y:S01]  /*13280*/  IADD3 R5, R5, R2, R0 ;  /* 0x0000000205057210 */ /* 0x000fe20007ffe000 */
[----:B------:R-:W-:-:S04]  /*13290*/  IMAD.SHL.U32 R2, R4, 0x80, RZ ;  /* 0x0000008004027824 */ /* 0x000fc800078e00ff */
[----:B------:R0:W-:Y:S01]  /*132a0*/  STL [R1+0x20], R5 ;  /* 0x0000200501007387 */ /* 0x0001e20000100800 */
[----:B------:R-:W-:-:S05]  /*132b0*/  LOP3.LUT R0, R2, 0x380, RZ, 0xc0, !PT ;  /* 0x0000038002007812 */ /* 0x000fca00078ec0ff */
[----:B------:R-:W-:Y:S02]  /*132c0*/  IMAD R3, R3, 0x10, R0 ;  /* 0x0000001003037824 */ /* 0x000fe400078e0200 */
[----:B------:R-:W-:-:S05]  /*132d0*/  IMAD.SHL.U32 R0, R4, 0x10, RZ ;  /* 0x0000001004007824 */ /* 0x000fca00078e00ff */
[----:B------:R-:W-:-:S04]  /*132e0*/  LOP3.LUT R3, R3, 0x70, R0, 0x78, !PT ;  /* 0x0000007003037812 */ /* 0x000fc800078e7800 */
[----:B0-----:R-:W-:Y:S01]  /*132f0*/  LOP3.LUT R5, R3, 0xc00, R2, 0xf8, !PT ;  /* 0x00000c0003057812 */ /* 0x001fe200078ef802 */
[----:B------:R-:W-:Y:S01]  /*13300*/  IMAD.SHL.U32 R3, R4, 0x2, RZ ;  /* 0x0000000204037824 */ /* 0x000fe200078e00ff */
[----:B------:R-:W-:Y:S01]  /*13310*/  LOP3.LUT R2, R0, 0x3f0, RZ, 0xc0, !PT ;  /* 0x000003f000027812 */ /* 0x000fe200078ec0ff */
[----:B------:R-:W-:Y:S02]  /*13320*/  IMAD.MOV.U32 R4, RZ, RZ, 0x20 ;  /* 0x00000020ff047424 */ /* 0x000fe400078e00ff */
[----:B------:R0:W-:Y:S01]  /*13330*/  STL [R1+0x24], R5 ;  /* 0x0000240501007387 */ /* 0x0001e20000100800 */
[----:B------:R-:W-:Y:S01]  /*13340*/  LOP3.LUT R3, R2, 0x70, R3, 0x78, !PT ;  /* 0x0000007002037812 */ /* 0x000fe200078e7803 */
[----:B------:R-:W-:-:S05]  /*13350*/  IMAD.SHL.U32 R2, R6, 0x10, RZ ;  /* 0x0000001006027824 */ /* 0x000fca00078e00ff */
[----:B------:R-:W-:Y:S01]  /*13360*/  LOP3.LUT R2, R3, 0x400, R2, 0xf8, !PT ;  /* 0x0000040003027812 */ /* 0x000fe200078ef802 */
[----:B------:R-:W-:Y:S01]  /*13370*/  IMAD.MOV.U32 R3, RZ, RZ, 0x40 ;  /* 0x00000040ff037424 */ /* 0x000fe200078e00ff */
[----:B0-----:R-:W-:-:S03]  /*13380*/  SHF.R.U32.HI R5, RZ, 0x3, R6 ;  /* 0x00000003ff057819 */ /* 0x001fc60000011606 */
[----:B------:R-:W-:Y:S01]  /*13390*/  IMAD.IADD R2, R17, 0x1, R2 ;  /* 0x0000000111027824 */ /* 0x000fe200078e0202 */
[----:B------:R-:W-:Y:S02]  /*133a0*/  SEL R7, R3, 0xffffffc0, !P0 ;  /* 0xffffffc003077807 */ /* 0x000fe40004000000 */
[----:B------:R-:W-:Y:S02]  /*133b0*/  SEL R3, R4, 0xffffffe0, !P0 ;  /* 0xffffffe004037807 */ /* 0x000fe40004000000 */
[----:B------:R-:W-:Y:S01]  /*133c0*/  LOP3.LUT R3, R0, 0x70, RZ, 0xc0, !PT ;  /* 0x0000007000037812 */ /* 0x000fe200078ec0ff */
[----:B------:R-:W-:Y:S01]  /*133d0*/  STL [R1+0x2c], R2 ;  /* 0x00002c0201007387 */ /* 0x000fe20000100800 */
[----:B------:R-:W-:Y:S01]  /*133e0*/  LOP3.LUT R4, R5, 0x70, R0, 0xf8, !PT ;  /* 0x0000007005047812 */ /* 0x000fe200078ef800 */
[----:B------:R-:W-:Y:S02]  /*133f0*/  IMAD.MOV.U32 R0, RZ, RZ, 0x1 ;  /* 0x00000001ff007424 */ /* 0x000fe400078e00ff */
[----:B------:R-:W-:Y:S04]  /*13400*/  STL [R1+0x34], RZ ;  /* 0x000034ff01007387 */ /* 0x000fe80000100800 */
[----:B------:R0:W-:Y:S04]  /*13410*/  STL [R1+0x4], R0 ;  /* 0x0000040001007387 */ /* 0x0001e80000100800 */
[----:B------:R1:W-:Y:S01]  /*13420*/  STL [R1], RZ ;  /* 0x000000ff01007387 */ /* 0x0003e20000100800 */
[----:B0-----:R-:W-:-:S07]  /*13430*/  LOP3.LUT R0, R3, 0x80, RZ, 0xfc, !PT ;  /* 0x0000008003007812 */ /* 0x001fce00078efcff */
.L_x_1341:
[----:B------:R-:W-:Y:S01]  /*13440*/  ULDC.64 UR8, c[0x0][0xa00] ;  /* 0x0002800000087ab9 */ /* 0x000fe20000000a00 */
[----:B------:R-:W-:Y:S01]  /*13450*/  ULDC.64 UR6, c[0x0][0xa00] ;  /* 0x0002800000067ab9 */ /* 0x000fe20000000a00 */
[----:B------:R-:W-:Y:S01]  /*13460*/  ISETP.NE.U32.AND P0, PT, RZ, UR8, PT ;  /* 0x00000008ff007c0c */ /* 0x000fe2000bf05070 */
[----:B------:R-:W-:Y:S01]  /*13470*/  UIMAD.WIDE UR6, UR38, 0x4, UR6 ;  /* 0x00000004260678a5 */ /* 0x000fe2000f8e0206 */
[----:B-1----:R-:W2:Y:S01]  /*13480*/  LDL.LU R7, [R1+0x18] ;  /* 0x0000180001077983 */ /* 0x002ea20000300800 */
[----:B------:R-:W-:Y:S01]  /*13490*/  ULDC.64 UR4, c[0x0][0xa28] ;  /* 0x00028a0000047ab9 */ /* 0x000fe20000000a00 */
[----:B------:R-:W-:Y:S01]  /*134a0*/  ISETP.NE.AND.EX P0, PT, RZ, UR9, PT, P0 ;  /* 0x00000009ff007c0c */ /* 0x000fe2000bf05300 */
[----:B------:R-:W-:Y:S01]  /*134b0*/  UISETP.NE.U32.AND UP0, UPT, UR4, URZ, UPT ;  /* 0x0000003f0400728c */ /* 0x000fe2000bf05070 */
[----:B------:R-:W-:Y:S01]  /*134c0*/  IMAD.MOV.U32 R0, RZ, RZ, RZ ;  /* 0x000000ffff007224 */ /* 0x000fe200078e00ff */
[----:B------:R-:W-:Y:S01]  /*134d0*/  ULDC.64 UR10, c[0x0][0xa18] ;  /* 0x00028600000a7ab9 */ /* 0x000fe20000000a00 */
[----:B------:R-:W-:Y:S01]  /*134e0*/  IMAD.U32 R2, RZ, RZ, UR6 ;  /* 0x00000006ff027e24 */ /* 0x000fe2000f8e00ff */
[----:B------:R-:W-:Y:S01]  /*134f0*/  UISETP.NE.AND.EX UP0, UPT, UR5, URZ, UPT, UP0 ;  /* 0x0000003f0500728c */ /* 0x000fe2000bf05300 */
[----:B------:R-:W-:Y:S01]  /*13500*/  IMAD.U32 R3, RZ, RZ, UR7 ;  /* 0x00000007ff037e24 */ /* 0x000fe2000f8e00ff */
[----:B0-----:R-:W0:Y:S01]  /*13510*/  LDC R19, c[0x0][0x288] ;  /* 0x0000a200ff137b82 */ /* 0x001e220000000800 */
[----:B------:R-:W-:-:S03]  /*13520*/  ULDC.64 UR8, c[0x0][0xa08] ;  /* 0x0002820000087ab9 */ /* 0x000fc60000000a00 */
[----:B------:R-:W-:Y:S02]  /*13530*/  PLOP3.LUT P1, PT, PT, PT, UP0, 0x80, 0x0 ;  /* 0x000000000000781c */ /* 0x000fe40003f2f008 */
[----:B------:R3:W4:Y:S01]  /*13540*/  @P0 LDG.E R5, desc[UR48][R2.64] ;  /* 0x0000003002050981 */ /* 0x000722000c1e1900 */
[----:B------:R-:W-:Y:S01]  /*13550*/  IMAD.MOV.U32 R4, RZ, RZ, RZ ;  /* 0x000000ffff047224 */ /* 0x000fe200078e00ff */
[----:B------:R-:W-:Y:S01]  /*13560*/  UMOV UR43, URZ ;  /* 0x0000003f002b7c82 */ /* 0x000fe20008000000 */
[----:B------:R-:W-:Y:S01]  /*13570*/  @UP0 ULDC.64 UR4, c[0x0][0xa28] ;  /* 0x00028a0000040ab9 */ /* 0x000fe20000000a00 */
[----:B------:R-:W1:Y:S01]  /*13580*/  LDC R6, c[0x0][0x2f0] ;  /* 0x0000bc00ff067b82 */ /* 0x000e620000000800 */
[----:B------:R-:W-:Y:S02]  /*13590*/  @UP0 UIMAD.WIDE UR4, UR38, 0x4, UR4 ;  /* 0x00000004260408a5 */ /* 0x000fe4000f8e0204 */
[----:B------:R-:W-:-:S04]  /*135a0*/  UISETP.NE.U32.AND UP0, UPT, UR10, URZ, UPT ;  /* 0x0000003f0a00728c */ /* 0x000fc8000bf05070 */
[----:B---3--:R-:W-:Y:S02]  /*135b0*/  IMAD.U32 R2, RZ, RZ, UR4 ;  /* 0x00000004ff027e24 */ /* 0x008fe4000f8e00ff */
[----:B------:R-:W-:Y:S01]  /*135c0*/  IMAD.U32 R3, RZ, RZ, UR5 ;  /* 0x00000005ff037e24 */ /* 0x000fe2000f8e00ff */
[----:B------:R-:W-:Y:S01]  /*135d0*/  ULDC.64 UR4, c[0x0][0xa08] ;  /* 0x0002820000047ab9 */ /* 0x000fe20000000a00 */
[----:B------:R-:W-:-:S03]  /*135e0*/  UISETP.NE.AND.EX UP0, UPT, UR11, URZ, UPT, UP0 ;  /* 0x0000003f0b00728c */ /* 0x000fc6000bf05300 */
[----:B------:R3:W5:Y:S01]  /*135f0*/  @P1 LDG.E R0, desc[UR48][R2.64] ;  /* 0x0000003002001981 */ /* 0x000762000c1e1900 */
[----:B------:R-:W-:Y:S01]  /*13600*/  ISETP.NE.U32.AND P1, PT, RZ, UR4, PT ;  /* 0x00000004ff007c0c */ /* 0x000fe2000bf25070 */
[----:B------:R-:W-:-:S03]  /*13610*/  UIMAD.WIDE UR8, UR38, 0x4, UR8 ;  /* 0x00000004260878a5 */ /* 0x000fc6000f8e0208 */
[----:B------:R-:W-:Y:S02]  /*13620*/  ISETP.NE.AND.EX P1, PT, RZ, UR5, PT, P1 ;  /* 0x00000005ff007c0c */ /* 0x000fe4000bf25310 */
[----:B------:R-:W-:Y:S01]  /*13630*/  PLOP3.LUT P4, PT, PT, PT, UP0, 0x80, 0x0 ;  /* 0x000000000000781c */ /* 0x000fe20003f8f008 */
[----:B------:R-:W-:Y:S01]  /*13640*/  @UP0 ULDC.64 UR4, c[0x0][0xa18] ;  /* 0x0002860000040ab9 */ /* 0x000fe20000000a00 */
[----:B---3--:R-:W-:Y:S01]  /*13650*/  IMAD.U32 R2, RZ, RZ, UR8 ;  /* 0x00000008ff027e24 */ /* 0x008fe2000f8e00ff */
[----:B------:R-:W-:Y:S01]  /*13660*/  @UP0 UIMAD.WIDE UR4, UR38, 0x4, UR4 ;  /* 0x00000004260408a5 */ /* 0x000fe2000f8e0204 */
[----:B------:R-:W-:-:S07]  /*13670*/  IMAD.U32 R3, RZ, RZ, UR9 ;  /* 0x00000009ff037e24 */ /* 0x000fce000f8e00ff */
[----:B------:R3:W5:Y:S02]  /*13680*/  @P1 LDG.E R4, desc[UR48][R2.64] ;  /* 0x0000003002041981 */ /* 0x000764000c1e1900 */
[----:B---3--:R-:W-:Y:S02]  /*13690*/  IMAD.U32 R2, RZ, RZ, UR4 ;  /* 0x00000004ff027e24 */ /* 0x008fe4000f8e00ff */
[----:B------:R-:W-:Y:S01]  /*136a0*/  IMAD.U32 R3, RZ, RZ, UR5 ;  /* 0x00000005ff037e24 */ /* 0x000fe2000f8e00ff */
[----:B------:R-:W-:-:S04]  /*136b0*/  ULDC.64 UR4, c[0x0][0xa20] ;  /* 0x0002880000047ab9 */ /* 0x000fc80000000a00 */
[----:B0-----:R0:W5:Y:S02]  /*136c0*/  @P4 LDG.E R19, desc[UR48][R2.64] ;  /* 0x0000003002134981 */ /* 0x001164000c1e1900 */
[----:B0-----:R-:W0:Y:S01]  /*136d0*/  LDC.64 R2, c[0x0][0x418] ;  /* 0x00010600ff027b82 */ /* 0x001e220000000a00 */
[----:B------:R-:W-:-:S04]  /*136e0*/  ISETP.NE.U32.AND P3, PT, RZ, UR4, PT ;  /* 0x00000004ff007c0c */ /* 0x000fc8000bf65070 */
[----:B------:R-:W-:Y:S02]  /*136f0*/  ISETP.NE.AND.EX P3, PT, RZ, UR5, PT, P3 ;  /* 0x00000005ff007c0c */ /* 0x000fe4000bf65330 */
[----:B0-----:R-:W-:-:S04]  /*13700*/  ISETP.NE.U32.AND P2, PT, R2, RZ, PT ;  /* 0x000000ff0200720c */ /* 0x001fc80003f45070 */
[----:B------:R-:W-:Y:S02]  /*13710*/  ISETP.NE.AND.EX P2, PT, R3, RZ, PT, P2 ;  /* 0x000000ff0300720c */ /* 0x000fe40003f45320 */
[----:B--2---:R-:W-:Y:S02]  /*13720*/  R2UR UR36, R7 ;  /* 0x00000000072472ca */ /* 0x004fe400000e0000 */
[----:B----4-:R-:W-:Y:S02]  /*13730*/  @P0 R2UR UR43, R5 ;  /* 0x00000000052b02ca */ /* 0x010fe400000e0000 */
[----:B------:R-:W0:Y:S01]  /*13740*/  LDC R5, c[0x0][0x424] ;  /* 0x00010900ff057b82 */ /* 0x000e220000000800 */
[----:B------:R-:W-:-:S08]  /*13750*/  LOP3.LUT R2, R7, 0xff000000, RZ, 0xc0, !PT ;  /* 0xff00000007027812 */ /* 0x000fd000078ec0ff */
[----:B------:R-:W-:Y:S01]  /*13760*/  ULOP3.LUT UR36, UR36, 0xffff, URZ, 0xc0, !UPT ;  /* 0x0000ffff24247892 */ /* 0x000fe2000f8ec03f */
[----:B------:R-:W-:Y:S02]  /*13770*/  LOP3.LUT R7, R7, 0xff0000, RZ, 0xc0, !PT ;  /* 0x00ff000007077812 */ /* 0x000fe400078ec0ff */
[----:B------:R-:W-:-:S04]  /*13780*/  SHF.R.U32.HI R2, RZ, 0x8, R2 ;  /* 0x00000008ff027819 */ /* 0x000fc80000011602 */
[----:B------:R-:W-:Y:S02]  /*13790*/  LEA.HI R7, R7, R2, RZ, 0x10 ;  /* 0x0000000207077211 */ /* 0x000fe400078f80ff */
[----:B0-----:R-:W-:-:S05]  /*137a0*/  SEL R5, R5, 0x1, P2 ;  /* 0x0000000105057807 */ /* 0x001fca0001000000 */
[----:B-1----:R-:W-:Y:S01]  /*137b0*/  IMAD R5, R5, R6, RZ ;  /* 0x0000000605057224 */ /* 0x002fe200078e02ff */
[----:B------:R-:W-:Y:S06]  /*137c0*/  @P4 BRA `(.L_x_1264) ;  /* 0x0000000000184947 */ /* 0x000fec0003800000 */
[----:B------:R-:W-:Y:S05]  /*137d0*/  @!P0 BRA `(.L_x_1264) ;  /* 0x0000000000148947 */ /* 0x000fea0003800000 */
[----:B------:R-:W-:Y:S02]  /*137e0*/  IMAD.U32 R2, RZ, RZ, UR6 ;  /* 0x00000006ff027e24 */ /* 0x000fe4000f8e00ff */
[----:B------:R-:W-:-:S05]  /*137f0*/  IMAD.U32 R3, RZ, RZ, UR7 ;  /* 0x00000007ff037e24 */ /* 0x000fca000f8e00ff */
[----:B-----5:R-:W2:Y:S04]  /*13800*/  LDG.E R19, desc[UR48][R2.64] ;  /* 0x0000003002137981 */ /* 0x020ea8000c1e1900 */
[----:B------:R-:W2:Y:S02]  /*13810*/  LDG.E R2, desc[UR48][R2.64+0x4] ;  /* 0x0000043002027981 */ /* 0x000ea4000c1e1900 */
[----:B--2---:R-:W-:-:S07]  /*13820*/  IMAD.IADD R19, R2, 0x1, -R19 ;  /* 0x0000000102137824 */ /* 0x004fce00078e0a13 */
.L_x_1264:
[----:B-----5:R-:W-:-:S05]  /*13830*/  IMAD.IADD R2, R4, 0x1, R0 ;  /* 0x0000000104027824 */ /* 0x020fca00078e0200 */
[----:B------:R0:W-:Y:S01]  /*13840*/  STL [R1+0x1c], R2 ;  /* 0x00001c0201007387 */ /* 0x0001e20000100800 */
[----:B------:R-:W-:Y:S05]  /*13850*/  @!P3 BRA `(.L_x_1265) ;  /* 0x000000000018b947 */ /* 0x000fea0003800000 */
[----:B------:R-:W-:Y:S02]  /*13860*/  ULDC.64 UR4, c[0x0][0xa20] ;  /* 0x0002880000047ab9 */ /* 0x000fe40000000a00 */
[----:B------:R-:W-:-:S06]  /*13870*/  UIMAD.WIDE UR4, UR38, 0x4, UR4 ;  /* 0x00000004260478a5 */ /* 0x000fcc000f8e0204 */
[----:B0-----:R-:W-:Y:S02]  /*13880*/  IMAD.U32 R2, RZ, RZ, UR4 ;  /* 0x00000004ff027e24 */ /* 0x001fe4000f8e00ff */
[----:B------:R-:W-:-:S05]  /*13890*/  IMAD.U32 R3, RZ, RZ, UR5 ;  /* 0x00000005ff037e24 */ /* 0x000fca000f8e00ff */
[----:B------:R1:W5:Y:S01]  /*138a0*/  LDG.E R5, desc[UR48][R2.64] ;  /* 0x0000003002057981 */ /* 0x000362000c1e1900 */
[----:B------:R-:W-:Y:S05]  /*138b0*/  BRA `(.L_x_1266) ;  /* 0x0000000000187947 */ /* 0x000fea0003800000 */
.L_x_1265:
[----:B------:R-:W-:Y:S05]  /*138c0*/  @!P1 BRA `(.L_x_1266) ;  /* 0x0000000000149947 */ /* 0x000fea0003800000 */
[----:B0-----:R-:W-:Y:S02]  /*138d0*/  IMAD.U32 R2, RZ, RZ, UR8 ;  /* 0x00000008ff027e24 */ /* 0x001fe4000f8e00ff */
[----:B------:R-:W-:-:S05]  /*138e0*/  IMAD.U32 R3, RZ, RZ, UR9 ;  /* 0x00000009ff037e24 */ /* 0x000fca000f8e00ff */
[----:B------:R-:W2:Y:S04]  /*138f0*/  LDG.E R5, desc[UR48][R2.64] ;  /* 0x0000003002057981 */ /* 0x000ea8000c1e1900 */
[----:B------:R-:W2:Y:S02]  /*13900*/  LDG.E R2, desc[UR48][R2.64+0x4] ;  /* 0x0000043002027981 */ /* 0x000ea4000c1e1900 */
[----:B--2---:R-:W-:-:S07]  /*13910*/  IMAD.IADD R5, R2, 0x1, -R5 ;  /* 0x0000000102057824 */ /* 0x004fce00078e0a05 */
.L_x_1266:
[----:B------:R-:W2:Y:S01]  /*13920*/  LDL.LU R4, [R1+0x14] ;  /* 0x0000140001047983 */ /* 0x000ea20000300800 */
[----:B01----:R-:W0:Y:S01]  /*13930*/  LDC R2, c[0x0][0x448] ;  /* 0x00011200ff027b82 */ /* 0x003e220000000800 */
[----:B-----5:R-:W-:Y:S01]  /*13940*/  IMAD.IADD R0, R5, 0x1, -R0 ;  /* 0x0000000105007824 */ /* 0x020fe200078e0a00 */
[----:B0-----:R-:W-:-:S13]  /*13950*/  ISETP.NE.AND P1, PT, R2, 0x1, PT ;  /* 0x000000010200780c */ /* 0x001fda0003f25270 */
[----:B------:R-:W0:Y:S08]  /*13960*/  @P1 LDC R3, c[0x0][0x44c] ;  /* 0x00011300ff031b82 */ /* 0x000e300000000800 */
[----:B------:R-:W1:Y:S01]  /*13970*/  @P1 LDC R2, c[0x0][0x450] ;  /* 0x00011400ff021b82 */ /* 0x000e620000000800 */
[----:B--2---:R-:W-:-:S04]  /*13980*/  IMAD.SHL.U32 R18, R4, 0x80, RZ ;  /* 0x0000008004127824 */ /* 0x004fc800078e00ff */
[----:B------:R-:W-:-:S04]  /*13990*/  VIADD R4, R18, 0x7f ;  /* 0x0000007f12047836 */ /* 0x000fc80000000000 */
[----:B0-----:R-:W-:-:S04]  /*139a0*/  @P1 IMAD.HI.U32 R3, R4, R3, RZ ;  /* 0x0000000304031227 */ /* 0x001fc800078e00ff */
[----:B------:R-:W-:Y:S01]  /*139b0*/  IMAD.MOV.U32 R6, RZ, RZ, R4 ;  /* 0x000000ffff067224 */ /* 0x000fe200078e0004 */
[----:B-1----:R-:W-:Y:S02]  /*139c0*/  @P1 SHF.R.U32.HI R6, RZ, R2, R3 ;  /* 0x00000002ff061219 */ /* 0x002fe40000011603 */
[----:B------:R-:W-:-:S05]  /*139d0*/  IADD3 R2, R0, 0x1, -R19 ;  /* 0x0000000100027810 */ /* 0x000fca0007ffe813 */
[----:B------:R-:W-:Y:S02]  /*139e0*/  IMAD.IADD R6, R2, 0x1, R6 ;  /* 0x0000000102067824 */ /* 0x000fe400078e0206 */
[----:B------:R-:W0:Y:S02]  /*139f0*/  LDC.64 R2, c[0x0][0x9e0] ;  /* 0x00027800ff027b82 */ /* 0x000e240000000a00 */
[----:B0-----:R-:W-:Y:S01]  /*13a00*/  ISETP.GE.AND P2, PT, R3, 0x1, PT ;  /* 0x000000010300780c */ /* 0x001fe20003f46270 */
[----:B------:R-:W-:-:S12]  /*13a10*/  IMAD.IADD R2, R6, 0x1, R2 ;  /* 0x0000000106027824 */ /* 0x000fd800078e0202 */
[----:B------:R-:W-:Y:S05]  /*13a20*/  @!P2 BRA `(.L_x_1267) ;  /* 0x000000000040a947 */ /* 0x000fea0003800000 */
[C---:B------:R-:W-:Y:S01]  /*13a30*/  ISETP.GT.AND P0, PT, R6.reuse, RZ, PT ;  /* 0x000000ff0600720c */ /* 0x040fe20003f04270 */
[----:B------:R-:W-:-:S12]  /*13a40*/  VIADD R8, R6, 0xffffffff ;  /* 0xffffffff06087836 */ /* 0x000fd80000000000 */
[----:B------:R-:W-:Y:S05]  /*13a50*/  @P0 BRA `(.L_x_1268) ;  /* 0x00000000001c0947 */ /* 0x000fea0003800000 */
[----:B------:R-:W-:Y:S01]  /*13a60*/  ISETP.NE.AND P0, PT, R3, 0x1, PT ;  /* 0x000000010300780c */ /* 0x000fe20003f05270 */
[----:B------:R-:W-:-:S12]  /*13a70*/  IMAD.MOV R6, RZ, RZ, -R6 ;  /* 0x000000ffff067224 */ /* 0x000fd800078e0a06 */
[----:B------:R-:W0:Y:S02]  /*13a80*/  @P0 LDC.64 R4, c[0x0][0x9e8] ;  /* 0x00027a00ff040b82 */ /* 0x000e240000000a00 */
[----:B0-----:R-:W-:-:S05]  /*13a90*/  @P0 IMAD.HI.U32 R4, R6, R4, RZ ;  /* 0x0000000406040227 */ /* 0x001fca00078e00ff */
[----:B------:R-:W-:-:S04]  /*13aa0*/  @P0 SHF.R.U32.HI R6, RZ, R5, R4 ;  /* 0x00000005ff060219 */ /* 0x000fc80000011604 */
[----:B------:R-:W-:Y:S01]  /*13ab0*/  LOP3.LUT R8, RZ, R6, RZ, 0x33, !PT ;  /* 0x00000006ff087212 */ /* 0x000fe200078e33ff */
[----:B------:R-:W-:Y:S06]  /*13ac0*/  BRA `(.L_x_1269) ;  /* 0x0000000000107947 */ /* 0x000fec0003800000 */
.L_x_1268:
[----:B------:R-:W-:-:S13]  /*13ad0*/  ISETP.NE.AND P0, PT, R3, 0x1, PT ;  /* 0x000000010300780c */ /* 0x000fda0003f05270 */
[----:B------:R-:W0:Y:S02]  /*13ae0*/  @P0 LDC.64 R4, c[0x0][0x9e8] ;  /* 0x00027a00ff040b82 */ /* 0x000e240000000a00 */
[----:B0-----:R-:W-:-:S05]  /*13af0*/  @P0 IMAD.HI.U32 R4, R8, R4, RZ ;  /* 0x0000000408040227 */ /* 0x001fca00078e00ff */
[----:B------:R-:W-:-:S07]  /*13b00*/  @P0 SHF.R.U32.HI R8, RZ, R5, R4 ;  /* 0x00000005ff080219 */ /* 0x000fce0000011604 */
.L_x_1269:
[----:B------:R-:W-:-:S05]  /*13b10*/  IMAD R8, R8, R3, R3 ;  /* 0x0000000308087224 */ /* 0x000fca00078e0203 */
[----:B------:R-:W-:-:S07]  /*13b20*/  VIMNMX R2, R2, R8, PT ;  /* 0x0000000802027248 */ /* 0x000fce0003fe0100 */
.L_x_1267:
[----:B------:R-:W0:Y:S01]  /*13b30*/  @P1 LDC R4, c[0x0][0x44c] ;  /* 0x00011300ff041b82 */ /* 0x000e220000000800 */
[----:B------:R-:W-:Y:S01]  /*13b40*/  IMAD.MOV.U32 R5, RZ, RZ, R18 ;  /* 0x000000ffff057224 */ /* 0x000fe200078e0012 */
[----:B------:R-:W-:Y:S01]  /*13b50*/  ULDC UR4, c[0x0][0x9dc] ;  /* 0x0002770000047ab9 */ /* 0x000fe20000000800 */
[----:B------:R-:W-:-:S05]  /*13b60*/  VIADD R2, R2, 0x3f ;  /* 0x0000003f02027836 */ /* 0x000fca0000000000 */
[----:B------:R-:W1:Y:S01]  /*13b70*/  @P1 LDC R6, c[0x0][0x450] ;  /* 0x00011400ff061b82 */ /* 0x000e620000000800 */
[----:B0-----:R-:W-:-:S05]  /*13b80*/  @P1 IMAD.HI.U32 R4, R18, R4, RZ ;  /* 0x0000000412041227 */ /* 0x001fca00078e00ff */
[----:B-1----:R-:W-:Y:S02]  /*13b90*/  @P1 SHF.R.U32.HI R5, RZ, R6, R4 ;  /* 0x00000006ff051219 */ /* 0x002fe40000011604 */
[----:B------:R-:W-:Y:S02]  /*13ba0*/  SHF.R.S32.HI R4, RZ, 0x1f, R2 ;  /* 0x0000001fff047819 */ /* 0x000fe40000011402 */
[----:B------:R-:W-:Y:S01]  /*13bb0*/  IADD3 R6, R5, R0, -R19 ;  /* 0x0000000005067210 */ /* 0x000fe20007ffe813 */
[----:B------:R-:W-:Y:S01]  /*13bc0*/  VIADD R0, R0, 0x3f ;  /* 0x0000003f00007836 */ /* 0x000fe20000000000 */
[----:B------:R-:W-:-:S04]  /*13bd0*/  LEA.HI R4, R4, R2, RZ, 0x6 ;  /* 0x0000000204047211 */ /* 0x000fc800078f30ff */
[----:B------:R-:W-:-:S04]  /*13be0*/  SHF.R.S32.HI R2, RZ, 0x1f, R0 ;  /* 0x0000001fff027819 */ /* 0x000fc80000011400 */
[----:B------:R-:W-:Y:S02]  /*13bf0*/  LEA.HI R2, R2, R0, RZ, 0x6 ;  /* 0x0000000002027211 */ /* 0x000fe400078f30ff */
[----:B------:R-:W-:Y:S02]  /*13c00*/  SHF.R.S32.HI R0, RZ, 0x6, R4 ;  /* 0x00000006ff007819 */ /* 0x000fe40000011404 */
[----:B------:R-:W-:-:S04]  /*13c10*/  SHF.R.S32.HI R2, RZ, 0x6, R2 ;  /* 0x00000006ff027819 */ /* 0x000fc80000011402 */
[----:B------:R-:W-:Y:S01]  /*13c20*/  VIMNMX R0, R2, R0, PT ;  /* 0x0000000002007248 */ /* 0x000fe20003fe0100 */
        /* <DEDUP_REMOVED lines=11> */
.L_x_1271:
[----:B------:R-:W-:-:S13]  /*13ce0*/  ISETP.NE.AND P0, PT, R3, 0x1, PT ;  /* 0x000000010300780c */ /* 0x000fda0003f05270 */
[----:B------:R-:W0:Y:S02]  /*13cf0*/  @P0 LDC.64 R4, c[0x0][0x9e8] ;  /* 0x00027a00ff040b82 */ /* 0x000e240000000a00 */
[----:B0-----:R-:W-:-:S05]  /*13d00*/  @P0 IMAD.HI.U32 R4, R6, R4, RZ ;  /* 0x0000000406040227 */ /* 0x001fca00078e00ff */
[----:B------:R-:W-:-:S07]  /*13d10*/  @P0 SHF.R.U32.HI R6, RZ, R5, R4 ;  /* 0x00000005ff060219 */ /* 0x000fce0000011604 */
.L_x_1272:
[----:B------:R-:W-:-:S05]  /*13d20*/  IMAD R3, R6, R3, RZ ;  /* 0x0000000306037224 */ /* 0x000fca00078e02ff */
[----:B------:R-:W-:-:S07]  /*13d30*/  VIMNMX R2, R2, R3, !PT ;  /* 0x0000000302027248 */ /* 0x000fce0007fe0100 */
.L_x_1270:
[----:B------:R-:W-:Y:S02]  /*13d40*/  SHF.R.U32.HI R5, RZ, 0x10, R7 ;  /* 0x00000010ff057819 */ /* 0x000fe40000011607 */
[----:B------:R-:W-:Y:S02]  /*13d50*/  SHF.R.S32.HI R3, RZ, 0x1f, R2 ;  /* 0x0000001fff037819 */ /* 0x000fe40000011402 */
[----:B------:R-:W-:Y:S02]  /*13d60*/  ISETP.NE.AND P0, PT, R5, RZ, PT ;  /* 0x000000ff0500720c */ /* 0x000fe40003f05270 */
[----:B------:R-:W-:Y:S01]  /*13d70*/  LEA.HI R3, R3, R2, RZ, 0x6 ;  /* 0x0000000203037211 */ /* 0x000fe200078f30ff */
[----:B------:R-:W-:-:S03]  /*13d80*/  IMAD.MOV.U32 R2, RZ, RZ, RZ ;  /* 0x000000ffff027224 */ /* 0x000fc600078e00ff */
[----:B------:R-:W-:-:S04]  /*13d90*/  SHF.R.S32.HI R3, RZ, 0x6, R3 ;  /* 0x00000006ff037819 */ /* 0x000fc80000011403 */
[----:B------:R-:W-:-:S03]  /*13da0*/  VIMNMX R4, RZ, R3, !PT ;  /* 0x00000003ff047248 */ /* 0x000fc60007fe0100 */
[----:B------:R-:W0:Y:S01]  /*13db0*/  @!P0 LDC R5, c[0x0][0x9f0] ;  /* 0x00027c00ff058b82 */ /* 0x000e220000000800 */
[----:B------:R-:W-:-:S13]  /*13dc0*/  ISETP.GT.AND P1, PT, R0, R4, PT ;  /* 0x000000040000720c */ /* 0x000fda0003f24270 */
[----:B------:R-:W-:Y:S05]  /*13dd0*/  @!P1 BRA `(.L_x_1273) ;  /* 0x0000000000689947 */ /* 0x000fea0003800000 */
[-C--:B0-----:R-:W-:Y:S02]  /*13de0*/  IABS R6, R5.reuse ;  /* 0x0000000500067213 */ /* 0x081fe40000000000 */
        /* <DEDUP_REMOVED lines=10> */
[----:B------:R-:W-:-:S05]  /*13e90*/  IADD3 R8, R5, -0x1, R0 ;  /* 0xffffffff05087810 */ /* 0x000fca0007ffe000 */
[----:B------:R-:W-:-:S05]  /*13ea0*/  IMAD.IADD R8, R8, 0x1, -R4 ;  /* 0x0000000108087824 */ /* 0x000fca00078e0a04 */
[----:B------:R-:W-:Y:S02]  /*13eb0*/  IABS R3, R8 ;  /* 0x0000000800037213 */ /* 0x000fe40000000000 */
[----:B------:R-:W-:-:S03]  /*13ec0*/  LOP3.LUT R8, R8, R5, RZ, 0x3c, !PT ;  /* 0x0000000508087212 */ /* 0x000fc600078e3cff */
        /* <DEDUP_REMOVED lines=11> */
.L_x_1273:
[----:B------:R-:W-:Y:S01]  /*13f80*/  LOP3.LUT R7, R7, 0xff, RZ, 0xc0, !PT ;  /* 0x000000ff07077812 */ /* 0x000fe200078ec0ff */
[----:B------:R-:W-:Y:S04]  /*13f90*/  BSSY B7, `(.L_x_1274) ;  /* 0x0000344000077945 */ /* 0x000fe80003800000 */
[----:B------:R-:W-:-:S05]  /*13fa0*/  IMAD R3, R7, R2, R4 ;  /* 0x0000000207037224 */ /* 0x000fca00078e0204 */
[----:B------:R-:W-:Y:S01]  /*13fb0*/  VIADDMNMX R0, R3, R2, R0, PT ;  /* 0x0000000203007246 */ /* 0x000fe20003800100 */
[----:B------:R1:W-:Y:S03]  /*13fc0*/  STL [R1+0x14], R3 ;  /* 0x0000140301007387 */ /* 0x0003e60000100800 */
[----:B------:R-:W-:Y:S01]  /*13fd0*/  ISETP.GT.AND P0, PT, R0, R3, PT ;  /* 0x000000030000720c */ /* 0x000fe20003f04270 */
[----:B------:R1:W-:-:S12]  /*13fe0*/  STL [R1+0x30], R0 ;  /* 0x0000300001007387 */ /* 0x0003d80000100800 */
[----:B-1----:R-:W-:Y:S05]  /*13ff0*/  @P0 BRA `(.L_x_1275) ;  /* 0x0000000000480947 */ /* 0x002fea0003800000 */
[----:B------:R-:W1:Y:S02]  /*14000*/  S2R R3, SR_TID.X ;  /* 0x0000000000037919 */ /* 0x000e640000002100 */
[----:B-1----:R-:W-:-:S04]  /*14010*/  LOP3.LUT R3, R3, 0x7f, RZ, 0xc0, !PT ;  /* 0x0000007f03037812 */ /* 0x002fc800078ec0ff */
[----:B------:R-:W-:-:S13]  /*14020*/  ISETP.NE.AND P0, PT, R3, RZ, PT ;  /* 0x000000ff0300720c */ /* 0x000fda0003f05270 */
[----:B------:R-:W-:Y:S05]  /*14030*/  @P0 BRA `(.L_x_1276) ;  /* 0x0000003000e40947 */ /* 0x000fea0003800000 */
[----:B------:R-:W1:Y:S01]  /*14040*/  S2R R3, SR_LANEID ;  /* 0x0000000000037919 */ /* 0x000e620000000000 */
[----:B------:R-:W-:Y:S02]  /*14050*/  VOTEU.ANY UR4, UPT, PT ;  /* 0x0000000000047886 */ /* 0x000fe400038e0100 */
[----:B------:R-:W1:Y:S08]  /*14060*/  FLO.U32 R0, UR4 ;  /* 0x0000000400007d00 */ /* 0x000e7000080e0000 */
[----:B------:R-:W2:Y:S01]  /*14070*/  POPC R4, UR4 ;  /* 0x0000000400047d09 */ /* 0x000ea20008000000 */
[----:B-1----:R-:W-:-:S02]  /*14080*/  ISETP.EQ.U32.AND P0, PT, R0, R3, PT ;  /* 0x000000030000720c */ /* 0x002fc40003f02070 */
[----:B------:R-:W2:Y:S11]  /*14090*/  LDC.64 R2, c[0x0][0xc60] ;  /* 0x00031800ff027b82 */ /* 0x000eb60000000a00 */
[----:B--2---:R-:W2:Y:S01]  /*140a0*/  @P0 ATOMG.E.ADD.STRONG.GPU PT, R3, desc[UR48][R2.64], R4 ;  /* 0x00000004020309a8 */ /* 0x004ea200081ee1f0 */
[----:B0-----:R-:W0:Y:S02]  /*140b0*/  S2R R5, SR_LTMASK ;  /* 0x0000000000057919 */ /* 0x001e240000003900 */
[----:B0-----:R-:W-:-:S06]  /*140c0*/  LOP3.LUT R5, R5, UR4, RZ, 0xc0, !PT ;  /* 0x0000000405057c12 */ /* 0x001fcc000f8ec0ff */
[----:B------:R-:W0:Y:S01]  /*140d0*/  POPC R5, R5 ;  /* 0x0000000500057309 */ /* 0x000e220000000000 */
[----:B--2---:R-:W0:Y:S02]  /*140e0*/  SHFL.IDX PT, R0, R3, R0, 0x1f ;  /* 0x00001f0003007589 */ /* 0x004e2400000e0000 */
[----:B0-----:R-:W-:-:S05]  /*140f0*/  IADD3 R0, R0, UR46, R5 ;  /* 0x0000002e00007c10 */ /* 0x001fca000fffe005 */
[----:B------:R2:W-:Y:S01]  /*14100*/  STL [R1+0x10], R0 ;  /* 0x0000100001007387 */ /* 0x0005e20000100800 */
[----:B------:R-:W-:Y:S05]  /*14110*/  BRA `(.L_x_1276) ;  /* 0x0000003000ac7947 */ /* 0x000fea0003800000 */
.L_x_1275:
        /* <DEDUP_REMOVED lines=9> */
[----:B------:R-:W1:Y:S01]  /*141b0*/  LDC.64 R2, c[0x4][R2] ;  /* 0x0100000002027b82 */ /* 0x000e620000000a00 */
[----:B0-----:R-:W-:Y:S02]  /*141c0*/  IMAD.U32 R5, RZ, RZ, UR7 ;  /* 0x00000007ff057e24 */ /* 0x001fe4000f8e00ff */
        /* <DEDUP_REMOVED lines=8> */
[----:B-1----:R-:W-:Y:S05]  /*14250*/  CALL.ABS.NOINC R2 ;  /* 0x0000000002007343 */ /* 0x002fea0003c00000 */
.L_x_1278:
[----:B------:R-:W-:Y:S05]  /*14260*/  BSYNC B6 ;  /* 0x0000000000067941 */ /* 0x000fea0003800000 */
.L_x_1277:
        /* <DEDUP_REMOVED lines=23> */
[----:B-12---:R-:W-:Y:S05]  /*143e0*/  CALL.ABS.NOINC R2 ;  /* 0x0000000002007343 */ /* 0x006fea0003c00000 */
.L_x_1280:
[----:B------:R-:W-:Y:S05]  /*143f0*/  BSYNC B6 ;  /* 0x0000000000067941 */ /* 0x000fea0003800000 */
.L_x_1279:
        /* <DEDUP_REMOVED lines=20> */
.L_x_1282:
[----:B------:R-:W-:Y:S05]  /*14540*/  BSYNC B6 ;  /* 0x0000000000067941 */ /* 0x000fea0003800000 */
.L_x_1281:
        /* <DEDUP_REMOVED lines=19> */
.L_x_1284:
[----:B------:R-:W-:Y:S05]  /*14680*/  BSYNC B6 ;  /* 0x0000000000067941 */ /* 0x000fea0003800000 */
.L_x_1283:
[----:B------:R-:W-:Y:S01]  /*14690*/  ULDC.64 UR4, c[0x0][0x9f8] ;  /* 0x00027e0000047ab9 */ /* 0x000fe20000000a00 */
[----:B------:R-:W-:Y:S01]  /*146a0*/  IMAD.U32 R8, RZ, RZ, UR38 ;  /* 0x00000026ff087e24 */ /* 0x000fe2000f8e00ff */
[----:B------:R-:W-:-:S04]  /*146b0*/  UISETP.NE.U32.AND UP0, UPT, UR4, URZ, UPT ;  /* 0x0000003f0400728c */ /* 0x000fc8000bf05070 */
[----:B------:R-:W-:-:S06]  /*146c0*/  UISETP.NE.AND.EX UP0, UPT, UR5, URZ, UPT, UP0 ;  /* 0x0000003f0500728c */ /* 0x000fcc000bf05300 */
[----:B------:R-:W-:-:S05]  /*146d0*/  PLOP3.LUT P0, PT, PT, PT, UP0, 0x80, 0x0 ;  /* 0x000000000000781c */ /* 0x000fca0003f0f008 */
[----:B------:R-:W-:Y:S02]  /*146e0*/  @UP0 ULDC.64 UR4, c[0x0][0x9f8] ;  /* 0x00027e0000040ab9 */ /* 0x000fe40000000a00 */
[----:B------:R-:W-:-:S06]  /*146f0*/  @UP0 UIMAD.WIDE UR4, UR38, 0x4, UR4 ;  /* 0x00000004260408a5 */ /* 0x000fcc000f8e0204 */
[----:B------:R-:W-:Y:S02]  /*14700*/  IMAD.U32 R2, RZ, RZ, UR4 ;  /* 0x00000004ff027e24 */ /* 0x000fe4000f8e00ff */
[----:B------:R-:W-:Y:S01]  /*14710*/  IMAD.U32 R3, RZ, RZ, UR5 ;  /* 0x00000005ff037e24 */ /* 0x000fe2000f8e00ff */
[----:B------:R-:W2:Y:S01]  /*14720*/  S2R R0, SR_TID.X ;  /* 0x0000000000007919 */ /* 0x000ea20000002100 */
[----:B------:R-:W-:-:S03]  /*14730*/  ULDC.64 UR4, c[0x0][0xa08] ;  /* 0x0002820000047ab9 */ /* 0x000fc60000000a00 */
[----:B------:R3:W4:Y:S02]  /*14740*/  @P0 LDG.E R8, desc[UR48][R2.64] ;  /* 0x0000003002080981 */ /* 0x000724000c1e1900 */
[----:B---3--:R-:W3:Y:S01]  /*14750*/  LDC.64 R2, c[0x0][0x418] ;  /* 0x00010600ff027b82 */ /* 0x008ee20000000a00 */
[----:B--2---:R-:W-:-:S04]  /*14760*/  SHF.R.U32.HI R0, RZ, 0x5, R0 ;  /* 0x00000005ff007819 */ /* 0x004fc80000011600 */
[----:B------:R-:W-:Y:S02]  /*14770*/  LOP3.LUT R0, R0, 0x3, RZ, 0xc0, !PT ;  /* 0x0000000300007812 */ /* 0x000fe400078ec0ff */
[----:B---3--:R-:W-:Y:S01]  /*14780*/  LOP3.LUT P0, RZ, R2, UR4, RZ, 0xfc, !PT ;  /* 0x0000000402ff7c12 */ /* 0x008fe2000f80fcff */
[----:B------:R-:W-:-:S03]  /*14790*/  UMOV UR4, 0xffffffff ;  /* 0xffffffff00047882 */ /* 0x000fc60000000000 */
[----:B------:R-:W-:Y:S02]  /*147a0*/  LOP3.LUT P0, RZ, R3, UR5, RZ, 0xfc, P0 ;  /* 0x0000000503ff7c12 */ /* 0x000fe4000800fcff */
[----:B----4-:R-:W-:Y:S01]  /*147b0*/  SHF.R.S32.HI R9, RZ, 0x1f, R8 ;  /* 0x0000001fff097819 */ /* 0x010fe20000011408 */
[----:B------:R2:W-:Y:S01]  /*147c0*/  STL [R1+0x8], R8 ;  /* 0x0000080801007387 */ /* 0x0005e20000100800 */
[----:B-1----:R-:W-:-:S03]  /*147d0*/  SEL R16, R8, RZ, !P0 ;  /* 0x000000ff08107207 */ /* 0x002fc60004000000 */
[----:B------:R2:W-:Y:S01]  /*147e0*/  STL [R1+0x18], R9 ;  /* 0x0000180901007387 */ /* 0x0005e20000100800 */
[----:B------:R-:W-:Y:S05]  /*147f0*/  BRA.DIV UR4, `(.L_x_1285) ;  /* 0x0000004604147947 */ /* 0x000fea000b800000 */
[----:B------:R1:W3:Y:S02]  /*14800*/  SHFL.IDX PT, R14, R0, RZ, 0x1f ;  /* 0x00001fff000e7589 */ /* 0x0002e400000e0000 */
.L_x_1360:
[----:B-1----:R-:W4:Y:S01]  /*14810*/  LDL.LU R0, [R1+0xc] ;  /* 0x00000c0001007983 */ /* 0x002f220000300800 */
[----:B------:R-:W-:Y:S02]  /*14820*/  PLOP3.LUT P1, PT, PT, PT, PT, 0x8, 0x0 ;  /* 0x000000000000781c */ /* 0x000fe40003f2e170 */
[----:B---3--:R-:W-:Y:S02]  /*14830*/  ISETP.NE.AND P0, PT, R14, RZ, PT ;  /* 0x000000ff0e00720c */ /* 0x008fe40003f05270 */
[----:B----4-:R-:W-:-:S09]  /*14840*/  LOP3.LUT R0, R0, 0xfffffffe, RZ, 0xc0, !PT ;  /* 0xfffffffe00007812 */ /* 0x010fd200078ec0ff */
[----:B------:R-:W-:-:S05]  /*14850*/  @P1 LOP3.LUT R0, R0, 0x1, RZ, 0xfc, !PT ;  /* 0x0000000100001812 */ /* 0x000fca00078efcff */
[----:B------:R1:W-:Y:S01]  /*14860*/  STL [R1+0xc], R0 ;  /* 0x00000c0001007387 */ /* 0x0003e20000100800 */
[----:B------:R-:W-:Y:S05]  /*14870*/  @P0 BRA `(.L_x_1286) ;  /* 0x0000000400980947 */ /* 0x000fea0003800000 */
[----:B-1----:R-:W3:Y:S01]  /*14880*/  LDL R0, [R1+0x30] ;  /* 0x0000300001007983 */ /* 0x002ee20000100800 */
[----:B------:R-:W-:Y:S01]  /*14890*/  UMOV UR4, 0xffffffff ;  /* 0xffffffff00047882 */ /* 0x000fe20000000000 */
[----:B---3--:R-:W-:Y:S02]  /*148a0*/  VIADD R0, R0, 0xffffffff ;  /* 0xffffffff00007836 */ /* 0x008fe40000000000 */
[----:B------:R-:W-:Y:S05]  /*148b0*/  BRA.DIV UR4, `(.L_x_1287) ;  /* 0x0000004604047947 */ /* 0x000fea000b800000 */
[----:B------:R-:W-:-:S13]  /*148c0*/  ELECT P6, URZ, PT ;  /* 0x00000000003f782f */ /* 0x000fda00038c0000 */
.L_x_1363:
[----:B------:R-:W-:Y:S05]  /*148d0*/  @!P6 BRA `(.L_x_1286) ;  /* 0x000000040080e947 */ /* 0x000fea0003800000 */
[----:B------:R-:W-:-:S04]  /*148e0*/  ISETP.NE.U32.AND P0, PT, R2, RZ, PT ;  /* 0x000000ff0200720c */ /* 0x000fc80003f05070 */
[----:B------:R-:W-:-:S13]  /*148f0*/  ISETP.NE.AND.EX P0, PT, R3, RZ, PT, P0 ;  /* 0x000000ff0300720c */ /* 0x000fda0003f05300 */
[----:B------:R-:W-:Y:S05]  /*14900*/  @!P0 BRA `(.L_x_1288) ;  /* 0x0000000000448947 */ /* 0x000fea0003800000 */
[----:B------:R-:W1:Y:S01]  /*14910*/  LDC R7, c[0x0][0x43c] ;  /* 0x00010f00ff077b82 */ /* 0x000e620000000800 */
[----:B------:R-:W-:Y:S01]  /*14920*/  ULDC.64 UR4, c[0x0][0x428] ;  /* 0x00010a0000047ab9 */ /* 0x000fe20000000a00 */
[----:B-1----:R-:W-:-:S13]  /*14930*/  ISETP.NE.AND P0, PT, R7, 0x1, PT ;  /* 0x000000010700780c */ /* 0x002fda0003f05270 */
[----:B0-----:R-:W0:Y:S02]  /*14940*/  @P0 LDC.64 R4, c[0x0][0x440] ;  /* 0x00011000ff040b82 */ /* 0x001e240000000a00 */
        /* <DEDUP_REMOVED lines=13> */
.L_x_1288:
[----:B-1----:R-:W3:Y:S04]  /*14a20*/  LDL R3, [R1] ;  /* 0x0000000001037983 */ /* 0x002ee80000100800 */
[----:B------:R-:W4:Y:S01]  /*14a30*/  LDL R2, [R1+0x4] ;  /* 0x0000040001027983 */ /* 0x000f220000100800 */
[----:B--2---:R-:W1:Y:S02]  /*14a40*/  S2R R8, SR_TID.X ;  /* 0x0000000000087919 */ /* 0x004e640000002100 */
[----:B-1----:R-:W-:-:S04]  /*14a50*/  LOP3.LUT R8, R8, 0x7f, RZ, 0xc0, !PT ;  /* 0x0000007f08087812 */ /* 0x002fc800078ec0ff */
[----:B------:R-:W-:Y:S01]  /*14a60*/  ISETP.NE.AND P1, PT, R8, RZ, PT ;  /* 0x000000ff0800720c */ /* 0x000fe20003f25270 */
[----:B---3--:R-:W-:Y:S01]  /*14a70*/  IMAD R3, R3, 0x8, R17 ;  /* 0x0000000803037824 */ /* 0x008fe200078e0211 */
[----:B----4-:R-:W-:-:S04]  /*14a80*/  SHF.L.U32 R4, R2, 0x1f, RZ ;  /* 0x0000001f02047819 */ /* 0x010fc800000006ff */
[----:B------:R-:W1:Y:S02]  /*14a90*/  SYNCS.PHASECHK.TRANS64.TRYWAIT P0, [R3+URZ+0x28480], R4 ;  /* 0x02848004030075a7 */ /* 0x000e64000800017f */
[----:B-1----:R-:W-:Y:S05]  /*14aa0*/  @!P0 BRA `(.L_x_1289) ;  /* 0x0000004000a88947 */ /* 0x002fea0003800000 */
.L_x_1364:
[----:B------:R-:W-:Y:S05]  /*14ab0*/  @P1 BRA `(.L_x_1290) ;  /* 0x00000000001c1947 */ /* 0x000fea0003800000 */
[----:B------:R-:W0:Y:S02]  /*14ac0*/  S2R R2, SR_TID.X ;  /* 0x0000000000027919 */ /* 0x000e240000002100 */
[----:B0-----:R-:W-:Y:S01]  /*14ad0*/  LOP3.LUT R5, R2, 0x1f, RZ, 0xc0, !PT ;  /* 0x0000001f02057812 */ /* 0x001fe200078ec0ff */
[----:B------:R-:W-:-:S03]  /*14ae0*/  IMAD.MOV.U32 R2, RZ, RZ, 0x4000 ;  /* 0x00004000ff027424 */ /* 0x000fc600078e00ff */
[----:B------:R-:W-:Y:S01]  /*14af0*/  ISETP.NE.AND P0, PT, R5, RZ, PT ;  /* 0x000000ff0500720c */ /* 0x000fe20003f05270 */
[----:B------:R2:W-:-:S12]  /*14b00*/  SYNCS.ARRIVE.TRANS64 RZ, [R3+URZ+0x28470], R2 ;  /* 0x0284700203ff79a7 */ /* 0x0005d8000800003f */
[----:B--2---:R-:W-:Y:S05]  /*14b10*/  @!P0 BRA `(.L_x_1290) ;  /* 0x0000000000048947 */ /* 0x004fea0003800000 */
[----:B------:R-:W-:Y:S01]  /*14b20*/  BPT.TRAP 0x1 ;  /* 0x000000040000795c */ /* 0x000fe20000300000 */
.L_x_1290:
[----:B------:R-:W2:Y:S04]  /*14b30*/  LDL R2, [R1] ;  /* 0x0000000001027983 */ /* 0x000ea80000100800 */
[----:B0-----:R-:W3:Y:S01]  /*14b40*/  LDL R5, [R1+0x1c] ;  /* 0x00001c0001057983 */ /* 0x001ee20000100800 */
[----:B------:R-:W-:Y:S01]  /*14b50*/  R2UR UR33, R3 ;  /* 0x00000000032172ca */ /* 0x000fe200000e0000 */
[----:B------:R-:W-:Y:S01]  /*14b60*/  UIADD3 UR4, UP0, UR44, 0x470, URZ ;  /* 0x000004702c047890 */ /* 0x000fe2000ff1e03f */
[----:B-----5:R-:W-:Y:S01]  /*14b70*/  R2UR UR37, R16 ;  /* 0x00000000102572ca */ /* 0x020fe200000e0000 */
[----:B------:R-:W-:Y:S01]  /*14b80*/  UMOV UR6, 0x0 ;  /* 0x0000000000067882 */ /* 0x000fe20000000000 */
[----:B------:R-:W-:Y:S01]  /*14b90*/  UMOV UR7, 0x14f00000 ;  /* 0x14f0000000077882 */ /* 0x000fe20000000000 */
[----:B------:R-:W-:Y:S01]  /*14ba0*/  UIADD3.X UR5, URZ, UR45, URZ, UP0, !UPT ;  /* 0x0000002d3f057290 */ /* 0x000fe200087fe43f */
[----:B------:R-:W-:Y:S01]  /*14bb0*/  UMOV UR34, URZ ;  /* 0x0000003f00227c82 */ /* 0x000fe20008000000 */
[----:B------:R-:W-:Y:S01]  /*14bc0*/  UMOV UR10, 0x80 ;  /* 0x00000080000a7882 */ /* 0x000fe20000000000 */
[----:B------:R-:W-:-:S05]  /*14bd0*/  UMOV UR12, UR36 ;  /* 0x00000024000c7c82 */ /* 0x000fca0008000000 */
[----:B------:R-:W-:Y:S02]  /*14be0*/  UIADD3 UR33, UR33, 0x28470, URZ ;  /* 0x0002847021217890 */ /* 0x000fe4000fffe03f */
[----:B------:R-:W-:-:S05]  /*14bf0*/  UMOV UR13, UR37 ;  /* 0x00000025000d7c82 */ /* 0x000fca0008000000 */
[----:B------:R-:W-:Y:S01]  /*14c00*/  UMOV UR9, UR33 ;  /* 0x0000002100097c82 */ /* 0x000fe20008000000 */
[----:B--2---:R-:W-:Y:S02]  /*14c10*/  IMAD R2, R2, 0x4000, R17 ;  /* 0x0000400002027824 */ /* 0x004fe400078e0211 */
[----:B---3--:R-:W-:-:S03]  /*14c20*/  IMAD R0, R0, 0x40, R5 ;  /* 0x0000004000007824 */ /* 0x008fc600078e0205 */
[----:B------:R-:W-:Y:S02]  /*14c30*/  R2UR UR8, R2 ;  /* 0x00000000020872ca */ /* 0x000fe400000e0000 */
[----:B------:R-:W-:-:S11]  /*14c40*/  R2UR UR35, R0 ;  /* 0x00000000002372ca */ /* 0x000fd600000e0000 */
[----:B------:R-:W-:Y:S02]  /*14c50*/  UIADD3 UR32, UR8, 0x10000, URZ ;  /* 0x0001000008207890 */ /* 0x000fe4000fffe03f */
[----:B------:R-:W-:Y:S01]  /*14c60*/  UIADD3 UR8, UR8, 0x12000, URZ ;  /* 0x0001200008087890 */ /* 0x000fe2000fffe03f */
[----:B------:R-:W-:-:S06]  /*14c70*/  UMOV UR11, UR35 ;  /* 0x00000023000b7c82 */ /* 0x000fcc0008000000 */
[----:B------:R0:W-:Y:S02]  /*14c80*/  UTMALDG.4D [UR32], [UR4], desc[UR6] ;  /* 0x00000620040075b4 */ /* 0x0001e40008019000 */
[----:B------:R0:W-:Y:S01]  /*14c90*/  UTMALDG.4D [UR8], [UR4], desc[UR6] ;  /* 0x00000608040075b4 */ /* 0x0001e20008019000 */
[----:B------:R-:W2:Y:S02]  /*14ca0*/  SYNCS.PHASECHK.TRANS64.TRYWAIT P0, [R3+URZ+0x28440], R4 ;  /* 0x02844004030075a7 */ /* 0x000ea4000800017f */
[----:B0-2---:R-:W-:Y:S05]  /*14cb0*/  @!P0 BRA `(.L_x_1291) ;  /* 0x0000004000388947 */ /* 0x005fea0003800000 */
.L_x_1365:
        /* <DEDUP_REMOVED lines=8> */
.L_x_1292:
[----:B01----:R-:W2:Y:S01]  /*14d40*/  LDL.LU R4, [R1+0xc] ;  /* 0x00000c0001047983 */ /* 0x003ea20000300800 */
        /* <DEDUP_REMOVED lines=25> */
.L_x_1286:
[----:B------:R-:W-:Y:S05]  /*14ee0*/  WARPSYNC.ALL ;  /* 0x0000000000007948 */ /* 0x000fea0003800000 */
[----:B-1----:R-:W-:Y:S01]  /*14ef0*/  VIADD R0, R17, 0x18000 ;  /* 0x0001800011007836 */ /* 0x002fe20000000000 */
[----:B---3--:R-:W-:Y:S01]  /*14f00*/  USHF.R.S32.HI UR4, URZ, 0x1f, UR43 ;  /* 0x0000001f3f047899 */ /* 0x008fe2000801142b */
[----:B------:R-:W-:Y:S03]  /*14f10*/  BAR.SYNC.DEFER_BLOCKING 0x8, 0x180 ;  /* 0x0206000000007b1d */ /* 0x000fe60000010000 */
[----:B------:R-:W-:-:S03]  /*14f20*/  LOP3.LUT P0, RZ, R0, 0x3ff, RZ, 0xc0, !PT ;  /* 0x000003ff00ff7812 */ /* 0x000fc6000780c0ff */
[----:B------:R-:W-:Y:S01]  /*14f30*/  ULDC.64 UR6, c[0x0][0x298] ;  /* 0x0000a60000067ab9 */ /* 0x000fe20000000a00 */
[----:B------:R-:W-:Y:S01]  /*14f40*/  BSSY B6, `(.L_x_1293) ;  /* 0x0000016000067945 */ /* 0x000fe20003800000 */
[----:B------:R-:W-:Y:S02]  /*14f50*/  UIMAD UR4, UR4, UR6, URZ ;  /* 0x00000006040472a4 */ /* 0x000fe4000f8e023f */
[----:B------:R-:W-:Y:S02]  /*14f60*/  UIMAD.WIDE.U32 UR40, UR43, UR6, URZ ;  /* 0x000000062b2872a5 */ /* 0x000fe4000f8e003f */
[----:B------:R-:W-:-:S04]  /*14f70*/  UIMAD UR4, UR43, UR7, UR4 ;  /* 0x000000072b0472a4 */ /* 0x000fc8000f8e0204 */
[----:B------:R-:W-:Y:S01]  /*14f80*/  UIADD3 UR37, UR41, UR4, URZ ;  /* 0x0000000429257290 */ /* 0x000fe2000fffe03f */
[----:B------:R-:W-:Y:S11]  /*14f90*/  @!P0 BRA `(.L_x_1294) ;  /* 0x0000000000408947 */ /* 0x000ff60003800000 */
        /* <DEDUP_REMOVED lines=11> */
[----:B--2---:R-:W-:Y:S02]  /*15050*/  IMAD.MOV.U32 R8, RZ, RZ, 0x70 ;  /* 0x00000070ff087424 */ /* 0x004fe400078e00ff */
[----:B------:R-:W-:Y:S02]  /*15060*/  IMAD.MOV.U32 R12, RZ, RZ, 0x1 ;  /* 0x00000001ff0c7424 */ /* 0x000fe400078e00ff */
[----:B------:R-:W-:-:S07]  /*15070*/  IMAD.MOV.U32 R13, RZ, RZ, RZ ;  /* 0x000000ffff0d7224 */ /* 0x000fce00078e00ff */
[----:B------:R-:W-:-:S07]  /*15080*/  LEPC R20, `(.L_x_1294) ;  /* 0x000000001014794e */ /* 0x000fce0000000000 */
[----:B-1----:R-:W-:Y:S05]  /*15090*/  CALL.ABS.NOINC R2 ;  /* 0x0000000002007343 */ /* 0x002fea0003c00000 */
.L_x_1294:
[----:B------:R-:W-:Y:S05]  /*150a0*/  BSYNC B6 ;  /* 0x0000000000067941 */ /* 0x000fea0003800000 */
.L_x_1293:
[----:B------:R-:W1:Y:S01]  /*150b0*/  S2R R2, SR_TID.X ;  /* 0x0000000000027919 */ /* 0x000e620000002100 */
[----:B--2---:R-:W2:Y:S01]  /*150c0*/  LDC R8, c[0x0][0x448] ;  /* 0x00011200ff087b82 */ /* 0x004ea20000000800 */
[----:B------:R-:W-:Y:S01]  /*150d0*/  ULDC.64 UR8, c[0x0][0xa00] ;  /* 0x0002800000087ab9 */ /* 0x000fe20000000a00 */
[----:B------:R-:W-:Y:S01]  /*150e0*/  ULDC.64 UR6, c[0x0][0x2d8] ;  /* 0x0000b60000067ab9 */ /* 0x000fe20000000a00 */
[----:B------:R-:W3:Y:S01]  /*150f0*/  S2R R0, SR_TID.X ;  /* 0x0000000000007919 */ /* 0x000ee20000002100 */
[----:B------:R-:W-:Y:S01]  /*15100*/  UISETP.NE.U32.AND UP0, UPT, UR8, URZ, UPT ;  /* 0x0000003f0800728c */ /* 0x000fe2000bf05070 */
[----:B------:R-:W-:Y:S01]  /*15110*/  UMOV UR4, UR40 ;  /* 0x0000002800047c82 */ /* 0x000fe20008000000 */
[----:B------:R-:W4:Y:S01]  /*15120*/  S2R R9, SR_TID.X ;  /* 0x0000000000097919 */ /* 0x000f220000002100 */
[----:B------:R-:W-:Y:S01]  /*15130*/  UMOV UR5, UR37 ;  /* 0x0000002500057c82 */ /* 0x000fe20008000000 */
[----:B------:R-:W-:Y:S02]  /*15140*/  UISETP.NE.AND.EX UP0, UPT, UR9, URZ, UPT, UP0 ;  /* 0x0000003f0900728c */ /* 0x000fe4000bf05300 */
[----:B------:R-:W-:-:S02]  /*15150*/  UIMAD.WIDE.U32 UR4, UR36, UR6, UR4 ;  /* 0x00000006240472a5 */ /* 0x000fc4000f8e0004 */
[----:B------:R-:W-:Y:S01]  /*15160*/  USHF.R.S32.HI UR6, URZ, 0x1f, UR38 ;  /* 0x0000001f3f067899 */ /* 0x000fe20008011426 */
[----:B------:R-:W-:Y:S01]  /*15170*/  ULDC.64 UR8, c[0x0][0x2e0] ;  /* 0x0000b80000087ab9 */ /* 0x000fe20000000a00 */
[----:B------:R-:W-:Y:S02]  /*15180*/  UIMAD UR5, UR36, UR7, UR5 ;  /* 0x00000007240572a4 */ /* 0x000fe4000f8e0205 */
[----:B------:R-:W-:Y:S02]  /*15190*/  USEL UR6, UR6, URZ, !UP0 ;  /* 0x0000003f06067287 */ /* 0x000fe4000c000000 */
[----:B------:R-:W-:Y:S02]  /*151a0*/  USEL UR7, UR38, URZ, !UP0 ;  /* 0x0000003f26077287 */ /* 0x000fe4000c000000 */
[----:B------:R-:W-:Y:S01]  /*151b0*/  UIMAD UR6, UR6, UR8, URZ ;  /* 0x00000008060672a4 */ /* 0x000fe2000f8e023f */
[----:B--2---:R-:W-:Y:S01]  /*151c0*/  ISETP.NE.AND P0, PT, R8, 0x1, PT ;  /* 0x000000010800780c */ /* 0x004fe20003f05270 */
[----:B------:R-:W-:-:S02]  /*151d0*/  UIMAD.WIDE.U32 UR4, UR7, UR8, UR4 ;  /* 0x00000008070472a5 */ /* 0x000fc4000f8e0004 */
[----:B------:R-:W-:Y:S01]  /*151e0*/  UIMAD UR6, UR7, UR9, UR6 ;  /* 0x00000009070672a4 */ /* 0x000fe2000f8e0206 */
[----:B-1----:R-:W-:-:S03]  /*151f0*/  LOP3.LUT R2, R2, 0x7f, RZ, 0xc0, !PT ;  /* 0x0000007f02027812 */ /* 0x002fc600078ec0ff */
[----:B------:R-:W-:Y:S01]  /*15200*/  UIADD3 UR6, UR5, UR6, URZ ;  /* 0x0000000605067290 */ /* 0x000fe2000fffe03f */
[----:B------:R-:W-:Y:S01]  /*15210*/  IMAD.U32 R6, RZ, RZ, UR4 ;  /* 0x00000004ff067e24 */ /* 0x000fe2000f8e00ff */
[----:B------:R-:W-:Y:S01]  /*15220*/  SHF.R.U32.HI R2, RZ, 0x3, R2 ;  /* 0x00000003ff027819 */ /* 0x000fe20000011602 */
[----:B---3--:R-:W-:-:S03]  /*15230*/  IMAD.SHL.U32 R0, R0, 0x10, RZ ;  /* 0x0000001000007824 */ /* 0x008fc600078e00ff */
[----:B------:R-:W1:Y:S01]  /*15240*/  @P0 LDC R3, c[0x0][0x450] ;  /* 0x00011400ff030b82 */ /* 0x000e620000000800 */
[----:B------:R-:W-:Y:S01]  /*15250*/  IMAD.U32 R7, RZ, RZ, UR5 ;  /* 0x00000005ff077e24 */ /* 0x000fe2000f8e00ff */
[----:B------:R-:W-:Y:S01]  /*15260*/  ULDC.64 UR4, c[0x0][0x2d0] ;  /* 0x0000b40000047ab9 */ /* 0x000fe20000000a00 */
[----:B----4-:R-:W-:Y:S01]  /*15270*/  IMAD.SHL.U32 R9, R9, 0x10, RZ ;  /* 0x0000001009097824 */ /* 0x010fe200078e00ff */
[----:B------:R-:W-:-:S03]  /*15280*/  LOP3.LUT R0, R2, 0x70, R0, 0xf8, !PT ;  /* 0x0000007002007812 */ /* 0x000fc600078ef800 */
[----:B------:R-:W2:Y:S01]  /*15290*/  S2R R7, SR_TID.X ;  /* 0x0000000000077919 */ /* 0x000ea20000002100 */
[----:B------:R-:W3:Y:S01]  /*152a0*/  @P0 LDC R2, c[0x0][0x44c] ;  /* 0x00011300ff020b82 */ /* 0x000ee20000000800 */
[----:B------:R-:W-:Y:S01]  /*152b0*/  IMAD.IADD R0, R0, 0x1, R18 ;  /* 0x0000000100007824 */ /* 0x000fe200078e0212 */
[----:B------:R-:W-:-:S03]  /*152c0*/  LOP3.LUT R9, R9, 0x70, RZ, 0xc0, !PT ;  /* 0x0000007009097812 */ /* 0x000fc600078ec0ff */
[----:B------:R-:W-:Y:S01]  /*152d0*/  IMAD.MOV.U32 R4, RZ, RZ, R0 ;  /* 0x000000ffff047224 */ /* 0x000fe200078e0000 */
[----:B------:R-:W-:Y:S01]  /*152e0*/  LOP3.LUT R9, R9, 0x80, RZ, 0xfc, !PT ;  /* 0x0000008009097812 */ /* 0x000fe200078efcff */
[----:B---3--:R-:W-:-:S05]  /*152f0*/  @P0 IMAD.HI.U32 R2, R0, R2, RZ ;  /* 0x0000000200020227 */ /* 0x008fca00078e00ff */
[----:B-1----:R-:W-:Y:S01]  /*15300*/  @P0 SHF.R.U32.HI R4, RZ, R3, R2 ;  /* 0x00000003ff040219 */ /* 0x002fe20000011602 */
[----:B------:R-:W-:Y:S01]  /*15310*/  IMAD.U32 R3, RZ, RZ, UR6 ;  /* 0x00000006ff037e24 */ /* 0x000fe2000f8e00ff */
[----:B------:R-:W-:Y:S01]  /*15320*/  ULDC.64 UR6, c[0x0][0x280] ;  /* 0x0000a00000067ab9 */ /* 0x000fe20000000a00 */
[----:B--2---:R-:W-:Y:S01]  /*15330*/  IMAD.SHL.U32 R10, R7, 0x10, RZ ;  /* 0x00000010070a7824 */ /* 0x004fe200078e00ff */
[--C-:B0-----:R-:W-:Y:S01]  /*15340*/  SHF.R.S32.HI R5, RZ, 0x1f, R4.reuse ;  /* 0x0000001fff057819 */ /* 0x101fe20000011404 */
[----:B------:R-:W-:-:S03]  /*15350*/  IMAD.MOV R2, RZ, RZ, -R4 ;  /* 0x000000ffff027224 */ /* 0x000fc600078e0a04 */
[----:B------:R-:W-:Y:S01]  /*15360*/  LOP3.LUT R10, R10, 0x70, RZ, 0xc0, !PT ;  /* 0x000000700a0a7812 */ /* 0x000fe200078ec0ff */
[----:B------:R-:W-:Y:S02]  /*15370*/  IMAD R0, R8, R2, R0 ;  /* 0x0000000208007224 */ /* 0x000fe400078e0200 */
[----:B------:R-:W-:Y:S02]  /*15380*/  IMAD.MOV.U32 R2, RZ, RZ, R6 ;  /* 0x000000ffff027224 */ /* 0x000fe400078e0006 */
[----:B------:R-:W-:Y:S02]  /*15390*/  IMAD R5, R5, UR4, RZ ;  /* 0x0000000405057c24 */ /* 0x000fe4000f8e02ff */
[----:B------:R-:W-:-:S04]  /*153a0*/  IMAD.WIDE.U32 R2, R4, UR4, R2 ;  /* 0x0000000404027c25 */ /* 0x000fc8000f8e0002 */
[----:B------:R-:W-:Y:S01]  /*153b0*/  IMAD R4, R4, UR5, R5 ;  /* 0x0000000504047c24 */ /* 0x000fe2000f8e0205 */
[----:B------:R-:W-:-:S03]  /*153c0*/  ULDC.64 UR4, c[0x0][0x2c8] ;  /* 0x0000b20000047ab9 */ /* 0x000fc60000000a00 */
[----:B------:R-:W-:Y:S01]  /*153d0*/  IMAD.IADD R3, R3, 0x1, R4 ;  /* 0x0000000103037824 */ /* 0x000fe200078e0204 */
[----:B------:R-:W-:Y:S01]  /*153e0*/  SHF.R.S32.HI R4, RZ, 0x1f, R0 ;  /* 0x0000001fff047819 */ /* 0x000fe20000011400 */
[----:B------:R-:W-:-:S04]  /*153f0*/  IMAD.WIDE.U32 R2, R0, UR4, R2 ;  /* 0x0000000400027c25 */ /* 0x000fc8000f8e0002 */
[----:B------:R-:W-:Y:S01]  /*15400*/  IMAD R4, R4, UR4, RZ ;  /* 0x0000000404047c24 */ /* 0x000fe2000f8e02ff */
[----:B------:R-:W-:Y:S02]  /*15410*/  ULDC UR4, c[0x0][0x2b8] ;  /* 0x0000ae0000047ab9 */ /* 0x000fe40000000800 */
[----:B------:R-:W-:Y:S01]  /*15420*/  ISETP.GE.AND P1, PT, R9, UR4, PT ;  /* 0x0000000409007c0c */ /* 0x000fe2000bf26270 */
[----:B------:R-:W-:Y:S01]  /*15430*/  IMAD R0, R0, UR5, R4 ;  /* 0x0000000500007c24 */ /* 0x000fe2000f8e0204 */
[----:B------:R0:W5:Y:S01]  /*15440*/  LDL R9, [R1+0x2c] ;  /* 0x00002c0001097983 */ /* 0x0001620000100800 */
[----:B------:R-:W-:Y:S02]  /*15450*/  IADD3 R4, P2, R2, UR6, RZ ;  /* 0x0000000602047c10 */ /* 0x000fe4000ff5e0ff */
[----:B------:R-:W-:Y:S01]  /*15460*/  ISETP.GE.AND P0, PT, R10, UR4, PT ;  /* 0x000000040a007c0c */ /* 0x000fe2000bf06270 */
[----:B------:R-:W-:Y:S01]  /*15470*/  UMOV UR4, 0xffffffff ;  /* 0xffffffff00047882 */ /* 0x000fe20000000000 */
[----:B------:R-:W-:-:S02]  /*15480*/  IADD3.X R3, R3, UR7, R0, P2, !PT ;  /* 0x0000000703037c10 */ /* 0x000fc400097fe400 */
[----:B------:R-:W-:Y:S09]  /*15490*/  BRA.DIV UR4, `(.L_x_1295) ;  /* 0x0000003a04547947 */ /* 0x000ff2000b800000 */
[----:B------:R-:W1:Y:S01]  /*154a0*/  S2R R5, SR_TID.X ;  /* 0x0000000000057919 */ /* 0x000e620000002100 */
[----:B------:R-:W-:Y:S01]  /*154b0*/  IMAD R2, R19, R8, RZ ;  /* 0x0000000813027224 */ /* 0x000fe200078e02ff */
[----:B------:R-:W2:Y:S04]  /*154c0*/  SHFL.IDX PT, R7, R4, RZ, 0x181f ;  /* 0x00181fff04077589 */ /* 0x000ea800000e0000 */
[----:B------:R-:W3:Y:S04]  /*154d0*/  SHFL.IDX PT, R6, R3, RZ, 0x181f ;  /* 0x00181fff03067589 */ /* 0x000ee800000e0000 */
[----:B------:R-:W-:Y:S01]  /*154e0*/  SHFL.IDX PT, R8, R3, 0x1, 0x181f ;  /* 0x00381f0003087f89 */ /* 0x000fe200000e0000 */
[----:B-1----:R-:W-:-:S04]  /*154f0*/  LOP3.LUT R5, R5, 0x7f, RZ, 0xc0, !PT ;  /* 0x0000007f05057812 */ /* 0x002fc800078ec0ff */
[----:B------:R-:W-:-:S05]  /*15500*/  SHF.R.U32.HI R5, RZ, 0x3, R5 ;  /* 0x00000003ff057819 */ /* 0x000fca0000011605 */
[----:B------:R-:W-:-:S04]  /*15510*/  IMAD.IADD R0, R5, 0x1, R18 ;  /* 0x0000000105007824 */ /* 0x000fc800078e0212 */
[C---:B------:R-:W-:Y:S01]  /*15520*/  VIADD R5, R0.reuse, 0x10 ;  /* 0x0000001000057836 */ /* 0x040fe20000000000 */
[----:B------:R-:W-:-:S04]  /*15530*/  ISETP.GE.AND P4, PT, R0, R2, PT ;  /* 0x000000020000720c */ /* 0x000fc80003f86270 */
[----:B------:R-:W-:Y:S02]  /*15540*/  ISETP.GE.AND P2, PT, R5, R2, PT ;  /* 0x000000020500720c */ /* 0x000fe40003f46270 */
[----:B------:R-:W1:Y:S07]  /*15550*/  SHFL.IDX PT, R5, R4, 0x1, 0x181f ;  /* 0x00381f0004057f89 */ /* 0x000e6e00000e0000 */
[----:B--2---:R-:W-:-:S05]  /*15560*/  @!P4 IADD3 R7, P3, R10, R7, RZ ;  /* 0x000000070a07c210 */ /* 0x004fca0007f7e0ff */
[----:B---3--:R-:W-:-:S05]  /*15570*/  @!P4 IMAD.X R6, RZ, RZ, R6, P3 ;  /* 0x000000ffff06c224 */ /* 0x008fca00018e0606 */
[----:B------:R-:W-:-:S04]  /*15580*/  @!P4 LOP3.LUT R7, R7, R6, RZ, 0x3c, !PT ;  /* 0x000000060707c212 */ /* 0x000fc800078e3cff */
[----:B------:R-:W-:-:S04]  /*15590*/  @!P4 LOP3.LUT R6, R7, R6, RZ, 0x3c, !PT ;  /* 0x000000060706c212 */ /* 0x000fc800078e3cff */
[----:B------:R-:W-:-:S05]  /*155a0*/  @!P4 LOP3.LUT R7, R7, R6, RZ, 0x3c, !PT ;  /* 0x000000060707c212 */ /* 0x000fca00078e3cff */
[----:B-----5:R-:W-:Y:S04]  /*155b0*/  @!P4 LDGSTS.E.BYPASS.LTC128B.128 [R9+0x18000], desc[UR48][R6.64], !P0 ;  /* 0x180000000609cfae */ /* 0x020fe8000c101d70 */
[----:B------:R1:W-:Y:S02]  /*155c0*/  @!P4 LDGSTS.E.BYPASS.LTC128B.128 [R9+0x1c000], desc[UR48][R6.64+0x80], !P1 ;  /* 0x1c0000800609cfae */ /* 0x0003e4000c901d70 */
[----:B-1----:R-:W-:Y:S01]  /*155d0*/  @!P2 IADD3 R7, P3, R10, R5, RZ ;  /* 0x000000050a07a210 */ /* 0x002fe20007f7e0ff */
[----:B------:R-:W-:-:S04]  /*155e0*/  VIADD R5, R0, 0x20 ;  /* 0x0000002000057836 */ /* 0x000fc80000000000 */
[----:B------:R-:W-:-:S05]  /*155f0*/  @!P2 IMAD.X R6, RZ, RZ, R8, P3 ;  /* 0x000000ffff06a224 */ /* 0x000fca00018e0608 */
[----:B------:R-:W-:-:S04]  /*15600*/  @!P2 LOP3.LUT R7, R7, R6, RZ, 0x3c, !PT ;  /* 0x000000060707a212 */ /* 0x000fc800078e3cff */
[----:B------:R-:W-:-:S04]  /*15610*/  @!P2 LOP3.LUT R6, R7, R6, RZ, 0x3c, !PT ;  /* 0x000000060706a212 */ /* 0x000fc800078e3cff */
[----:B------:R-:W-:-:S05]  /*15620*/  @!P2 LOP3.LUT R7, R7, R6, RZ, 0x3c, !PT ;  /* 0x000000060707a212 */ /* 0x000fca00078e3cff */
[----:B------:R-:W-:Y:S04]  /*15630*/  @!P2 LDGSTS.E.BYPASS.LTC128B.128 [R9+0x18800], desc[UR48][R6.64], !P0 ;  /* 0x188000000609afae */ /* 0x000fe8000c101d70 */
[----:B------:R1:W-:Y:S01]  /*15640*/  @!P2 LDGSTS.E.BYPASS.LTC128B.128 [R9+0x1c800], desc[UR48][R6.64+0x80], !P1 ;  /* 0x1c8000800609afae */ /* 0x0003e2000c901d70 */
[----:B------:R-:W-:Y:S01]  /*15650*/  ISETP.GE.AND P2, PT, R5, R2, PT ;  /* 0x000000020500720c */ /* 0x000fe20003f46270 */
[----:B------:R-:W-:Y:S02]  /*15660*/  VIADD R5, R0, 0x30 ;  /* 0x0000003000057836 */ /* 0x000fe40000000000 */
[----:B-1----:R-:W1:Y:S04]  /*15670*/  SHFL.IDX PT, R7, R4, 0x2, 0x181f ;  /* 0x00581f0004077f89 */ /* 0x002e6800000e0000 */
[----:B------:R-:W2:Y:S06]  /*15680*/  SHFL.IDX PT, R6, R3, 0x2, 0x181f ;  /* 0x00581f0003067f89 */ /* 0x000eac00000e0000 */
[----:B-1----:R-:W-:-:S05]  /*15690*/  @!P2 IADD3 R7, P3, R10, R7, RZ ;  /* 0x000000070a07a210 */ /* 0x002fca0007f7e0ff */
[----:B--2---:R-:W-:-:S05]  /*156a0*/  @!P2 IMAD.X R6, RZ, RZ, R6, P3 ;  /* 0x000000ffff06a224 */ /* 0x004fca00018e0606 */
        /* <DEDUP_REMOVED lines=38> */
[----:B------:R-:W-:-:S03]  /*15910*/  ISETP.GE.AND P2, PT, R5, R2, PT ;  /* 0x000000020500720c */ /* 0x000fc60003f46270 */
[----:B-1----:R-:W1:Y:S04]  /*15920*/  SHFL.IDX PT, R7, R4, 0x6, 0x181f ;  /* 0x00d81f0004077f89 */ /* 0x002e6800000e0000 */
[----:B------:R-:W2:Y:S04]  /*15930*/  SHFL.IDX PT, R6, R3, 0x6, 0x181f ;  /* 0x00d81f0003067f89 */ /* 0x000ea800000e0000 */
[----:B------:R-:W3:Y:S04]  /*15940*/  SHFL.IDX PT, R3, R3, 0x7, 0x181f ;  /* 0x00f81f0003037f89 */ /* 0x000ee800000e0000 */
[----:B------:R-:W4:Y:S01]  /*15950*/  SHFL.IDX PT, R4, R4, 0x7, 0x181f ;  /* 0x00f81f0004047f89 */ /* 0x000f2200000e0000 */
[----:B-1----:R-:W-:-:S05]  /*15960*/  @!P2 IADD3 R7, P3, R10, R7, RZ ;  /* 0x000000070a07a210 */ /* 0x002fca0007f7e0ff */
[----:B--2---:R-:W-:-:S05]  /*15970*/  @!P2 IMAD.X R6, RZ, RZ, R6, P3 ;  /* 0x000000ffff06a224 */ /* 0x004fca00018e0606 */
[----:B------:R-:W-:-:S04]  /*15980*/  @!P2 LOP3.LUT R7, R7, R6, RZ, 0x3c, !PT ;  /* 0x000000060707a212 */ /* 0x000fc800078e3cff */
[----:B------:R-:W-:-:S04]  /*15990*/  @!P2 LOP3.LUT R6, R7, R6, RZ, 0x3c, !PT ;  /* 0x000000060706a212 */ /* 0x000fc800078e3cff */
[----:B------:R-:W-:-:S05]  /*159a0*/  @!P2 LOP3.LUT R7, R7, R6, RZ, 0x3c, !PT ;  /* 0x000000060707a212 */ /* 0x000fca00078e3cff */
[----:B------:R1:W-:Y:S04]  /*159b0*/  @!P2 LDGSTS.E.BYPASS.LTC128B.128 [R9+0x1b000], desc[UR48][R6.64], !P0 ;  /* 0x1b0000000609afae */ /* 0x0003e8000c101d70 */
[----:B---34-:R1:W-:Y:S02]  /*159c0*/  @!P2 LDGSTS.E.BYPASS.LTC128B.128 [R9+0x1f000], desc[UR48][R6.64+0x80], !P1 ;  /* 0x1f0000800609afae */ /* 0x0183e4000c901d70 */
.L_x_1382:
[----:B------:R-:W-:Y:S01]  /*159d0*/  VIADD R0, R0, 0x70 ;  /* 0x0000007000007836 */ /* 0x000fe20000000000 */
[----:B------:R-:W-:Y:S04]  /*159e0*/  BSSY B0, `(.L_x_1296) ;  /* 0x000000a000007945 */ /* 0x000fe80003800000 */
[----:B------:R-:W-:-:S13]  /*159f0*/  ISETP.GE.AND P2, PT, R0, R2, PT ;  /* 0x000000020000720c */ /* 0x000fda0003f46270 */
[----:B------:R-:W-:Y:S05]  /*15a00*/  @P2 BRA `(.L_x_1297) ;  /* 0x00000000001c2947 */ /* 0x000fea0003800000 */
[----:B------:R-:W-:-:S05]  /*15a10*/  IADD3 R2, P2, R10, R4, RZ ;  /* 0x000000040a027210 */ /* 0x000fca0007f5e0ff */
[----:B------:R-:W-:-:S05]  /*15a20*/  IMAD.X R3, RZ, RZ, R3, P2 ;  /* 0x000000ffff037224 */ /* 0x000fca00010e0603 */
[----:B------:R-:W-:Y:S01]  /*15a30*/  @!PT LDS RZ, [RZ] ;  /* 0x00000000fffff984 */ /* 0x000fe20000000800 */
[----:B------:R-:W-:Y:S01]  /*15a40*/  @!PT LDS RZ, [RZ] ;  /* 0x00000000fffff984 */ /* 0x000fe20000000800 */
[----:B------:R-:W-:Y:S01]  /*15a50*/  @!PT LDS RZ, [RZ] ;  /* 0x00000000fffff984 */ /* 0x000fe20000000800 */
[----:B------:R3:W-:Y:S04]  /*15a60*/  LDGSTS.E.BYPASS.LTC128B.128 [R9+0x1b800], desc[UR48][R2.64], !P0 ;  /* 0x1b80000002097fae */ /* 0x0007e8000c101d70 */
[----:B------:R3:W-:Y:S02]  /*15a70*/  LDGSTS.E.BYPASS.LTC128B.128 [R9+0x1f800], desc[UR48][R2.64+0x80], !P1 ;  /* 0x1f80008002097fae */ /* 0x0007e4000c901d70 */
.L_x_1297:
[----:B------:R-:W-:Y:S05]  /*15a80*/  BSYNC B0 ;  /* 0x0000000000007941 */ /* 0x000fea0003800000 */
.L_x_1296:
[----:B------:R-:W-:Y:S01]  /*15a90*/  NOP ;  /* 0x0000000000007918 */ /* 0x000fe20000000000 */
[----:B------:R-:W-:-:S13]  /*15aa0*/  PLOP3.LUT P0, PT, PT, PT, PT, 0x80, 0x0 ;  /* 0x000000000000781c */ /* 0x000fda0003f0f070 */
.L_x_1298:
[----:B------:R-:W-:Y:S02]  /*15ab0*/  PLOP3.LUT P1, PT, P1, P0, PT, 0xa2, 0x0 ;  /* 0x000000000000781c */ /* 0x000fe40000f21472 */
[----:B------:R-:W-:-:S08]  /*15ac0*/  @P0 R2UR P1, UR4, R17 ;  /* 0x00000000110402ca */ /* 0x000fd00000020000 */
[----:B------:R-:W-:-:S05]  /*15ad0*/  @P0 PLOP3.LUT P0, PT, P1, PT, PT, 0x80, 0x0 ;  /* 0x000000000000081c */ /* 0x000fca0000f0f070 */
[----:B------:R-:W-:Y:S01]  /*15ae0*/  @!P1 SYNCS.ARRIVE.TRANS64.RED.A0T1 RZ, [UR4+0x28400], RZ ;  /* 0x028400ffffff99a7 */ /* 0x000fe20008200404 */
[----:B------:R-:W-:Y:S07]  /*15af0*/  @!P1 ARRIVES.LDGSTSBAR.64.TRANSCNT [UR4+0x28400] ;  /* 0x02840000ff0099b0 */ /* 0x000fee0008000a84 */
[----:B------:R-:W-:Y:S05]  /*15b00*/  @P0 BRA.U.ANY `(.L_x_1298) ;  /* 0xfffffffd00e80947 */ /* 0x000fea000393ffff */
[----:B---3--:R-:W3:Y:S02]  /*15b10*/  LDL.LU R2, [R1+0x34] ;  /* 0x0000340001027983 */ /* 0x008ee40000300800 */
        /* <DEDUP_REMOVED lines=11> */
.L_x_1383:
[----:B------:R-:W-:Y:S05]  /*15bd0*/  BSYNC B0 ;  /* 0x0000000000007941 */ /* 0x000fea0003800000 */
.L_x_1299:
[----:B------:R-:W3:Y:S04]  /*15be0*/  LDL.LU R3, [R1+0x30] ;  /* 0x0000300001037983 */ /* 0x000ee80000300800 */
[----:B------:R-:W4:Y:S01]  /*15bf0*/  LDL R2, [R1+0x14] ;  /* 0x0000140001027983 */ /* 0x000f220000100800 */
[----:B---3--:R-:W-:-:S05]  /*15c00*/  VIADD R0, R3, 0xfffffffe ;  /* 0xfffffffe03007836 */ /* 0x008fca0000000000 */
[----:B----4-:R-:W-:-:S13]  /*15c10*/  ISETP.GE.AND P0, PT, R0, R2, PT ;  /* 0x000000020000720c */ /* 0x010fda0003f06270 */
[----:B------:R-:W-:Y:S05]  /*15c20*/  @!P0 BRA `(.L_x_1301) ;  /* 0x0000000c00ec8947 */ /* 0x000fea0003800000 */
[----:B-12---:R1:W5:Y:S04]  /*15c30*/  LDL.LU R6, [R1] ;  /* 0x0000000001067983 */ /* 0x0063680000300800 */
[----:B------:R1:W5:Y:S02]  /*15c40*/  LDL.LU R7, [R1+0x4] ;  /* 0x0000040001077983 */ /* 0x0003640000300800 */
.L_x_1323:
[----:B------:R-:W2:Y:S01]  /*15c50*/  LDL R2, [R1+0xc] ;  /* 0x00000c0001027983 */ /* 0x000ea20000100800 */
[----:B-----5:R-:W-:Y:S01]  /*15c60*/  VIADD R3, R6, 0x1 ;  /* 0x0000000106037836 */ /* 0x020fe20000000000 */
        /* <DEDUP_REMOVED lines=18> */
[----:B------:R-:W2:Y:S01]  /*15d90*/  LDL R11, [R1+0x8] ;  /* 0x00000800010b7983 */ /* 0x000ea20000100800 */
[----:B----4-:R-:W-:-:S13]  /*15da0*/  ISETP.NE.AND P0, PT, R5, 0x1, PT ;  /* 0x000000010500780c */ /* 0x010fda0003f05270 */
[----:B------:R-:W4:Y:S02]  /*15db0*/  @P0 LDC.64 R2, c[0x0][0x440] ;  /* 0x00011000ff020b82 */ /* 0x000f240000000a00 */
[----:B----4-:R-:W-:-:S04]  /*15dc0*/  @P0 IMAD.HI.U32 R4, R0, R2, RZ ;  /* 0x0000000200040227 */ /* 0x010fc800078e00ff */
[----:B------:R-:W-:Y:S01]  /*15dd0*/  IMAD.MOV.U32 R2, RZ, RZ, R0 ;  /* 0x000000ffff027224 */ /* 0x000fe200078e0000 */
[----:B------:R-:W-:-:S04]  /*15de0*/  @P0 SHF.R.U32.HI R2, RZ, R3, R4 ;  /* 0x00000003ff020219 */ /* 0x000fc80000011604 */
[--C-:B------:R-:W-:Y:S01]  /*15df0*/  SHF.R.S32.HI R3, RZ, 0x1f, R2.reuse ;  /* 0x0000001fff037819 */ /* 0x100fe20000011402 */
[----:B------:R-:W-:-:S04]  /*15e00*/  IMAD.MOV R8, RZ, RZ, -R2 ;  /* 0x000000ffff087224 */ /* 0x000fc800078e0a02 */
[----:B------:R-:W-:Y:S02]  /*15e10*/  IMAD R8, R5, R8, R0 ;  /* 0x0000000805087224 */ /* 0x000fe400078e0200 */
[----:B---3--:R-:W-:-:S04]  /*15e20*/  IMAD R4, R12, UR6, RZ ;  /* 0x000000060c047c24 */ /* 0x008fc8000f8e02ff */
[C---:B--2---:R-:W-:Y:S02]  /*15e30*/  IMAD R4, R11.reuse, UR7, R4 ;  /* 0x000000070b047c24 */ /* 0x044fe4000f8e0204 */
[----:B------:R-:W-:-:S04]  /*15e40*/  IMAD.WIDE.U32 R2, R11, UR6, R2 ;  /* 0x000000060b027c25 */ /* 0x000fc8000f8e0002 */
[----:B------:R-:W-:Y:S01]  /*15e50*/  IMAD.IADD R3, R4, 0x1, R3 ;  /* 0x0000000104037824 */ /* 0x000fe200078e0203 */
[----:B------:R-:W-:-:S04]  /*15e60*/  LEA R4, P0, R2, UR4, 0x2 ;  /* 0x0000000402047c11 */ /* 0x000fc8000f8010ff */
[----:B------:R-:W-:-:S05]  /*15e70*/  LEA.HI.X R5, R2, UR5, R3, 0x2, P0 ;  /* 0x0000000502057c11 */ /* 0x000fca00080f1403 */
[----:B------:R3:W5:Y:S04]  /*15e80*/  LDG.E R16, desc[UR48][R4.64] ;  /* 0x0000003004107981 */ /* 0x000768000c1e1900 */
.L_x_1304:
        /* <DEDUP_REMOVED lines=8> */
.L_x_1384:
[----:B------:R-:W-:Y:S05]  /*15f10*/  BSYNC B1 ;  /* 0x0000000000017941 */ /* 0x000fea0003800000 */
.L_x_1305:
[----:B------:R-:W-:Y:S04]  /*15f20*/  BSSY B1, `(.L_x_1307) ;  /* 0x0000009000017945 */ /* 0x000fe80003800000 */
[----:B------:R-:W-:Y:S05]  /*15f30*/  @P1 BRA `(.L_x_1308) ;  /* 0x00000000001c1947 */ /* 0x000fea0003800000 */
[----:B------:R-:W4:Y:S02]  /*15f40*/  S2R R2, SR_TID.X ;  /* 0x0000000000027919 */ /* 0x000f240000002100 */
[----:B----4-:R-:W-:Y:S01]  /*15f50*/  LOP3.LUT R5, R2, 0x1f, RZ, 0xc0, !PT ;  /* 0x0000001f02057812 */ /* 0x010fe200078ec0ff */
[----:B------:R-:W-:-:S03]  /*15f60*/  IMAD.MOV.U32 R2, RZ, RZ, 0x4000 ;  /* 0x00004000ff027424 */ /* 0x000fc600078e00ff */
[----:B------:R-:W-:Y:S01]  /*15f70*/  ISETP.NE.AND P0, PT, R5, RZ, PT ;  /* 0x000000ff0500720c */ /* 0x000fe20003f05270 */
[----:B------:R4:W-:-:S12]  /*15f80*/  SYNCS.ARRIVE.TRANS64 RZ, [R4+URZ+0x28470], R2 ;  /* 0x0284700204ff79a7 */ /* 0x0009d8000800003f */
[----:B----4-:R-:W-:Y:S05]  /*15f90*/  @!P0 BRA `(.L_x_1308) ;  /* 0x0000000000048947 */ /* 0x010fea0003800000 */
[----:B------:R-:W-:Y:S01]  /*15fa0*/  BPT.TRAP 0x1 ;  /* 0x000000040000795c */ /* 0x000fe20000300000 */
.L_x_1308:
[----:B------:R-:W-:Y:S05]  /*15fb0*/  BSYNC B1 ;  /* 0x0000000000017941 */ /* 0x000fea0003800000 */
.L_x_1307:
[----:B------:R-:W4:Y:S04]  /*15fc0*/  LDL R2, [R1] ;  /* 0x0000000001027983 */ /* 0x000f280000100800 */
[----:B------:R-:W2:Y:S01]  /*15fd0*/  LDL R5, [R1+0x1c] ;  /* 0x00001c0001057983 */ /* 0x000ea20000100800 */
[----:B------:R-:W-:Y:S01]  /*15fe0*/  IMAD.MOV.U32 R13, RZ, RZ, RZ ;  /* 0x000000ffff0d7224 */ /* 0x000fe200078e00ff */
[----:B------:R-:W-:Y:S01]  /*15ff0*/  UIADD3 UR4, UP0, UR44, 0x470, URZ ;  /* 0x000004702c047890 */ /* 0x000fe2000ff1e03f */
[----:B------:R-:W-:Y:S01]  /*16000*/  PLOP3.LUT P0, PT, PT, PT, PT, 0x80, 0x0 ;  /* 0x000000000000781c */ /* 0x000fe20003f0f070 */
[----:B------:R-:W-:Y:S01]  /*16010*/  UMOV UR6, 0x0 ;  /* 0x0000000000067882 */ /* 0x000fe20000000000 */
[----:B------:R-:W-:Y:S01]  /*16020*/  UMOV UR7, 0x14f00000 ;  /* 0x14f0000000077882 */ /* 0x000fe20000000000 */
[----:B------:R-:W-:Y:S01]  /*16030*/  R2UR UR10, R13 ;  /* 0x000000000d0a72ca */ /* 0x000fe200000e0000 */
[----:B------:R-:W-:Y:S01]  /*16040*/  UIADD3.X UR5, URZ, UR45, URZ, UP0, !UPT ;  /* 0x0000002d3f057290 */ /* 0x000fe200087fe43f */
[----:B----4-:R-:W-:-:S02]  /*16050*/  IMAD R2, R2, 0x4000, R17 ;  /* 0x0000400002027824 */ /* 0x010fc400078e0211 */
[----:B--2---:R-:W-:Y:S02]  /*16060*/  IMAD R8, R8, 0x40, R5 ;  /* 0x0000004008087824 */ /* 0x004fe400078e0205 */
[----:B------:R-:W-:Y:S02]  /*16070*/  VIADD R5, R4, 0x28470 ;  /* 0x0002847004057836 */ /* 0x000fe40000000000 */
[----:B------:R-:W-:-:S07]  /*16080*/  VIADD R9, R2, 0x10000 ;  /* 0x0001000002097836 */ /* 0x000fce0000000000 */
.L_x_1309:
        /* <DEDUP_REMOVED lines=9> */
[----:B--2---:R-:W-:Y:S05]  /*16120*/  @P0 BRA.U.ANY `(.L_x_1309) ;  /* 0xfffffffd00d80947 */ /* 0x004fea000393ffff */
[----:B------:R-:W-:Y:S01]  /*16130*/  IMAD.MOV.U32 R12, RZ, RZ, 0x80 ;  /* 0x00000080ff0c7424 */ /* 0x000fe200078e00ff */
[----:B------:R-:W-:Y:S01]  /*16140*/  PLOP3.LUT P0, PT, PT, PT, PT, 0x80, 0x0 ;  /* 0x000000000000781c */ /* 0x000fe20003f0f070 */
[----:B------:R-:W-:Y:S01]  /*16150*/  VIADD R9, R2, 0x12000 ;  /* 0x0001200002097836 */ /* 0x000fe20000000000 */
[----:B------:R-:W-:Y:S01]  /*16160*/  UMOV UR6, 0x0 ;  /* 0x0000000000067882 */ /* 0x000fe20000000000 */
[----:B------:R-:W-:Y:S01]  /*16170*/  UMOV UR7, 0x14f00000 ;  /* 0x14f0000000077882 */ /* 0x000fe20000000000 */
[----:B------:R-:W-:-:S15]  /*16180*/  R2UR UR10, R12 ;  /* 0x000000000c0a72ca */ /* 0x000fde00000e0000 */
.L_x_1310:
        /* <DEDUP_REMOVED lines=10> */
[----:B------:R-:W2:Y:S01]  /*16230*/  SYNCS.PHASECHK.TRANS64.TRYWAIT P0, [R4+URZ+0x28440], R3 ;  /* 0x02844003040075a7 */ /* 0x000ea2000800017f */
[----:B------:R-:W-:Y:S04]  /*16240*/  BSSY B1, `(.L_x_1311) ;  /* 0x0000002000017945 */ /* 0x000fe80003800000 */
[----:B--2---:R-:W-:Y:S05]  /*16250*/  @!P0 BRA `(.L_x_1312) ;  /* 0x0000003400d48947 */ /* 0x004fea0003800000 */
.L_x_1385:
[----:B------:R-:W-:Y:S05]  /*16260*/  BSYNC B1 ;  /* 0x0000000000017941 */ /* 0x000fea0003800000 */
.L_x_1311:
[----:B------:R-:W-:Y:S01]  /*16270*/  BSSY B1, `(.L_x_1313) ;  /* 0x000000b000017945 */ /* 0x000fe20003800000 */
[----:B------:R-:W-:Y:S02]  /*16280*/  IMAD.MOV.U32 R10, RZ, RZ, 0x0 ;  /* 0x00000000ff0a7424 */ /* 0x000fe400078e00ff */
[----:B------:R-:W-:Y:S01]  /*16290*/  IMAD.MOV.U32 R11, RZ, RZ, 0x14f00000 ;  /* 0x14f00000ff0b7424 */ /* 0x000fe200078e00ff */
[----:B------:R-:W-:Y:S06]  /*162a0*/  @P1 BRA `(.L_x_1314) ;  /* 0x00000000001c1947 */ /* 0x000fec0003800000 */
[----:B------:R-:W4:Y:S01]  /*162b0*/  S2R R5, SR_TID.X ;  /* 0x0000000000057919 */ /* 0x000f220000002100 */
[----:B--23--:R-:W-:-:S04]  /*162c0*/  IMAD.MOV.U32 R3, RZ, RZ, 0x4000 ;  /* 0x00004000ff037424 */ /* 0x00cfc800078e00ff */
[----:B------:R2:W-:Y:S01]  /*162d0*/  SYNCS.ARRIVE.TRANS64 RZ, [R4+URZ+0x28430], R3 ;  /* 0x0284300304ff79a7 */ /* 0x0005e2000800003f */
[----:B----4-:R-:W-:-:S04]  /*162e0*/  LOP3.LUT R5, R5, 0x1f, RZ, 0xc0, !PT ;  /* 0x0000001f05057812 */ /* 0x010fc800078ec0ff */
[----:B------:R-:W-:-:S13]  /*162f0*/  ISETP.NE.AND P0, PT, R5, RZ, PT ;  /* 0x000000ff0500720c */ /* 0x000fda0003f05270 */
[----:B--2---:R-:W-:Y:S05]  /*16300*/  @!P0 BRA `(.L_x_1314) ;  /* 0x0000000000048947 */ /* 0x004fea0003800000 */
[----:B------:R-:W-:Y:S01]  /*16310*/  BPT.TRAP 0x1 ;  /* 0x000000040000795c */ /* 0x000fe20000300000 */
.L_x_1314:
[----:B------:R-:W-:Y:S05]  /*16320*/  BSYNC B1 ;  /* 0x0000000000017941 */ /* 0x000fea0003800000 */
.L_x_1313:
[----:B------:R-:W-:Y:S01]  /*16330*/  R2UR UR10, R13 ;  /* 0x000000000d0a72ca */ /* 0x000fe200000e0000 */
[----:B------:R-:W-:Y:S01]  /*16340*/  UIADD3 UR4, UP0, UR44, 0x370, URZ ;  /* 0x000003702c047890 */ /* 0x000fe2000ff1e03f */
[----:B------:R-:W-:Y:S01]  /*16350*/  R2UR UR6, R10 ;  /* 0x000000000a0672ca */ /* 0x000fe200000e0000 */
[----:B--23--:R-:W-:Y:S01]  /*16360*/  VIADD R4, R4, 0x28430 ;  /* 0x0002843004047836 */ /* 0x00cfe20000000000 */
[----:B------:R-:W-:Y:S01]  /*16370*/  R2UR UR7, R11 ;  /* 0x000000000b0772ca */ /* 0x000fe200000e0000 */
[----:B------:R-:W-:Y:S01]  /*16380*/  VIADD R3, R2, 0x20000 ;  /* 0x0002000002037836 */ /* 0x000fe20000000000 */
[----:B------:R-:W-:Y:S01]  /*16390*/  PLOP3.LUT P0, PT, PT, PT, PT, 0x80, 0x0 ;  /* 0x000000000000781c */ /* 0x000fe20003f0f070 */
[----:B------:R-:W-:-:S12]  /*163a0*/  UIADD3.X UR5, URZ, UR45, URZ, UP0, !UPT ;  /* 0x0000002d3f057290 */ /* 0x000fd800087fe43f */
.L_x_1315:
        /* <DEDUP_REMOVED lines=10> */
[----:B------:R-:W-:Y:S01]  /*16450*/  R2UR UR10, R12 ;  /* 0x000000000c0a72ca */ /* 0x000fe200000e0000 */
[----:B------:R-:W-:Y:S01]  /*16460*/  VIADD R2, R2, 0x22000 ;  /* 0x0002200002027836 */ /* 0x000fe20000000000 */
[----:B------:R-:W-:Y:S02]  /*16470*/  R2UR UR6, R10 ;  /* 0x000000000a0672ca */ /* 0x000fe400000e0000 */
[----:B------:R-:W-:Y:S02]  /*16480*/  R2UR UR7, R11 ;  /* 0x000000000b0772ca */ /* 0x000fe400000e0000 */
[----:B------:R-:W-:-:S13]  /*16490*/  PLOP3.LUT P0, PT, PT, PT, PT, 0x80, 0x0 ;  /* 0x000000000000781c */ /* 0x000fda0003f0f070 */
.L_x_1316:
        /* <DEDUP_REMOVED lines=10> */
.L_x_1303:
[----:B------:R-:W-:Y:S05]  /*16540*/  BSYNC B0 ;  /* 0x0000000000007941 */ /* 0x000fea0003800000 */
.L_x_1302:
[----:B------:R-:W-:-:S06]  /*16550*/  UISETP.NE.AND UP0, UPT, UR39, 0x3, UPT ;  /* 0x000000032700788c */ /* 0x000fcc000bf05270 */
[----:B------:R-:W-:-:S13]  /*16560*/  PLOP3.LUT P0, PT, PT, PT, UP0, 0x80, 0x0 ;  /* 0x000000000000781c */ /* 0x000fda0003f0f008 */
[----:B------:R-:W-:Y:S05]  /*16570*/  @!P0 BRA `(.L_x_1317) ;  /* 0x0000000000048947 */ /* 0x000fea0003800000 */
[----:B------:R-:W-:Y:S01]  /*16580*/  BPT.TRAP 0x1 ;  /* 0x000000040000795c */ /* 0x000fe20000300000 */
.L_x_1317:
        /* <DEDUP_REMOVED lines=8> */
.L_x_1386:
[----:B------:R-:W-:Y:S05]  /*16610*/  BSYNC B0 ;  /* 0x0000000000007941 */ /* 0x000fea0003800000 */
.L_x_1318:
[----:B------:R-:W-:Y:S05]  /*16620*/  @!P1 BRA `(.L_x_1320) ;  /* 0x0000000000049947 */ /* 0x000fea0003800000 */
[----:B------:R-:W-:Y:S01]  /*16630*/  BPT.TRAP 0x1 ;  /* 0x000000040000795c */ /* 0x000fe20000300000 */
.L_x_1320:
[----:B------:R-:W-:Y:S01]  /*16640*/  SHF.L.U32 R3, R7, 0x1f, RZ ;  /* 0x0000001f07037819 */ /* 0x000fe200000006ff */
[----:B---3--:R-:W-:-:S03]  /*16650*/  IMAD.SHL.U32 R2, R6, 0x4000, RZ ;  /* 0x0000400006027824 */ /* 0x008fc600078e00ff */
[----:B------:R-:W3:Y:S02]  /*16660*/  SYNCS.PHASECHK.TRANS64.TRYWAIT P0, [R19+URZ+0x28460], R3 ;  /* 0x02846003130075a7 */ /* 0x000ee4000800017f */
[----:B---3--:R-:W-:Y:S05]  /*16670*/  @!P0 BRA `(.L_x_1321) ;  /* 0x0000003000f48947 */ /* 0x008fea0003800000 */
.L_x_1387:
[----:B------:R-:W3:Y:S04]  /*16680*/  LDL R4, [R1+0x24] ;  /* 0x0000240001047983 */ /* 0x000ee80000100800 */
[----:B------:R-:W4:Y:S01]  /*16690*/  LDL R12, [R1+0x20] ;  /* 0x00002000010c7983 */ /* 0x000f220000100800 */
[----:B------:R-:W-:Y:S05]  /*166a0*/  WARPSYNC.ALL ;  /* 0x0000000000007948 */ /* 0x000fea0003800000 */
[----:B------:R-:W5:Y:S01]  /*166b0*/  S2R R5, SR_TID.X ;  /* 0x0000000000057919 */ /* 0x000f620000002100 */
[----:B------:R-:W-:Y:S01]  /*166c0*/  IMAD.MOV.U32 R13, RZ, RZ, 0x40 ;  /* 0x00000040ff0d7424 */ /* 0x000fe200078e00ff */
[----:B-----5:R-:W-:-:S04]  /*166d0*/  LOP3.LUT P0, RZ, R5, 0x4, RZ, 0xc0, !PT ;  /* 0x0000000405ff7812 */ /* 0x020fc8000780c0ff */
[----:B------:R-:W-:Y:S02]  /*166e0*/  SEL R13, R13, 0xffffffc0, !P0 ;  /* 0xffffffc00d0d7807 */ /* 0x000fe40004000000 */
[----:B---3--:R-:W-:Y:S02]  /*166f0*/  LOP3.LUT R3, R2, R4, RZ, 0xfc, !PT ;  /* 0x0000000402037212 */ /* 0x008fe400078efcff */
[----:B----4-:R-:W-:-:S03]  /*16700*/  IADD3 R2, R17, R2, R12 ;  /* 0x0000000211027210 */ /* 0x010fc60007ffe00c */
[----:B------:R-:W-:-:S04]  /*16710*/  IMAD.IADD R3, R17, 0x1, R3 ;  /* 0x0000000111037824 */ /* 0x000fc800078e0203 */
[----:B------:R-:W-:Y:S01]  /*16720*/  IMAD.IADD R18, R13, 0x1, R3 ;  /* 0x000000010d127824 */ /* 0x000fe200078e0203 */
[----:B--2---:R-:W2:Y:S02]  /*16730*/  LDSM.16.MT88.4 R8, [R3+0x10000] ;  /* 0x010000000308783b */ /* 0x004ea40000004200 */
[C-C-:B--2---:R-:W-:Y:S02]  /*16740*/  PRMT R4, R8.reuse, 0x6420, R9.reuse ;  /* 0x0000642008047816 */ /* 0x144fe40000000009 */
[----:B------:R-:W-:Y:S02]  /*16750*/  PRMT R5, R8, 0x7531, R9 ;  /* 0x0000753108057816 */ /* 0x000fe40000000009 */
[C-C-:B------:R-:W-:Y:S02]  /*16760*/  PRMT R6, R10.reuse, 0x6420, R11.reuse ;  /* 0x000064200a067816 */ /* 0x140fe4000000000b */
[----:B------:R-:W-:Y:S02]  /*16770*/  PRMT R7, R10, 0x7531, R11 ;  /* 0x000075310a077816 */ /* 0x000fe4000000000b */
[----:B------:R-:W2:Y:S04]  /*16780*/  LDSM.16.MT88.4 R8, [R18+0x10000] ;  /* 0x010000001208783b */ /* 0x000ea80000004200 */
[----:B------:R-:W-:Y:S01]  /*16790*/  STSM.16.M88.4 [R2+0x8000], R4 ;  /* 0x0080000402007844 */ /* 0x000fe20000000200 */
[----:B--2---:R-:W-:-:S02]  /*167a0*/  PRMT R12, R8, 0x6420, R9 ;  /* 0x00006420080c7816 */ /* 0x004fc40000000009 */
[----:B------:R-:W-:Y:S02]  /*167b0*/  PRMT R13, R8, 0x7531, R9 ;  /* 0x00007531080d7816 */ /* 0x000fe40000000009 */
[C-C-:B------:R-:W-:Y:S02]  /*167c0*/  PRMT R14, R10.reuse, 0x6420, R11.reuse ;  /* 0x000064200a0e7816 */ /* 0x140fe4000000000b */
[----:B------:R-:W-:-:S05]  /*167d0*/  PRMT R15, R10, 0x7531, R11 ;  /* 0x000075310a0f7816 */ /* 0x000fca000000000b */
[----:B------:R-:W-:Y:S04]  /*167e0*/  STSM.16.M88.4 [R2+0x9000], R12 ;  /* 0x0090000c02007844 */ /* 0x000fe80000000200 */
[----:B------:R-:W2:Y:S02]  /*167f0*/  LDSM.16.MT88.4 R8, [R3+0x12000] ;  /* 0x012000000308783b */ /* 0x000ea40000004200 */
[C-C-:B--2---:R-:W-:Y:S02]  /*16800*/  PRMT R4, R8.reuse, 0x6420, R9.reuse ;  /* 0x0000642008047816 */ /* 0x144fe40000000009 */
[----:B------:R-:W-:Y:S02]  /*16810*/  PRMT R5, R8, 0x7531, R9 ;  /* 0x0000753108057816 */ /* 0x000fe40000000009 */
[----:B------:R-:W-:-:S02]  /*16820*/  PRMT R6, R10, 0x6420, R11 ;  /* 0x000064200a067816 */ /* 0x000fc4000000000b */
[----:B------:R-:W-:Y:S02]  /*16830*/  PRMT R7, R10, 0x7531, R11 ;  /* 0x000075310a077816 */ /* 0x000fe4000000000b */
[----:B------:R-:W2:Y:S04]  /*16840*/  LDSM.16.MT88.4 R8, [R18+0x12000] ;  /* 0x012000001208783b */ /* 0x000ea80000004200 */
[----:B------:R3:W-:Y:S02]  /*16850*/  STSM.16.M88.4 [R2+0xa000], R4 ;  /* 0x00a0000402007844 */ /* 0x0007e40000000200 */
[----:B---3--:R-:W3:Y:S01]  /*16860*/  S2R R7, SR_TID.X ;  /* 0x0000000000077919 */ /* 0x008ee20000002100 */
[C-C-:B--2---:R-:W-:Y:S02]  /*16870*/  PRMT R12, R8.reuse, 0x6420, R9.reuse ;  /* 0x00006420080c7816 */ /* 0x144fe40000000009 */
[----:B------:R-:W-:-:S02]  /*16880*/  PRMT R13, R8, 0x7531, R9 ;  /* 0x00007531080d7816 */ /* 0x000fc40000000009 */
[C-C-:B------:R-:W-:Y:S02]  /*16890*/  PRMT R14, R10.reuse, 0x6420, R11.reuse ;  /* 0x000064200a0e7816 */ /* 0x140fe4000000000b */
[----:B------:R-:W-:-:S05]  /*168a0*/  PRMT R15, R10, 0x7531, R11 ;  /* 0x000075310a0f7816 */ /* 0x000fca000000000b */
[----:B------:R2:W-:Y:S01]  /*168b0*/  STSM.16.M88.4 [R2+0xb000], R12 ;  /* 0x00b0000c02007844 */ /* 0x0005e20000000200 */
[----:B---3--:R-:W-:-:S03]  /*168c0*/  LOP3.LUT P0, RZ, R7, 0x4, RZ, 0xc0, !PT ;  /* 0x0000000407ff7812 */ /* 0x008fc6000780c0ff */
[----:B------:R-:W3:Y:S01]  /*168d0*/  LDSM.16.MT88.4 R8, [R3+0x11000] ;  /* 0x011000000308783b */ /* 0x000ee20000004200 */
[----:B--2---:R-:W-:-:S05]  /*168e0*/  IMAD.MOV.U32 R15, RZ, RZ, 0x20 ;  /* 0x00000020ff0f7424 */ /* 0x004fca00078e00ff */
[----:B------:R-:W-:-:S04]  /*168f0*/  SEL R15, R15, 0xffffffe0, !P0 ;  /* 0xffffffe00f0f7807 */ /* 0x000fc80004000000 */
[----:B------:R-:W-:Y:S02]  /*16900*/  IADD3 R2, R15, 0x8000, R2 ;  /* 0x000080000f027810 */ /* 0x000fe40007ffe002 */
[C-C-:B---3--:R-:W-:Y:S02]  /*16910*/  PRMT R4, R8.reuse, 0x6420, R9.reuse ;  /* 0x0000642008047816 */ /* 0x148fe40000000009 */
[----:B------:R-:W-:Y:S02]  /*16920*/  PRMT R5, R8, 0x7531, R9 ;  /* 0x0000753108057816 */ /* 0x000fe40000000009 */
[C-C-:B------:R-:W-:Y:S02]  /*16930*/  PRMT R6, R10.reuse, 0x6420, R11.reuse ;  /* 0x000064200a067816 */ /* 0x140fe4000000000b */
[----:B------:R-:W-:Y:S02]  /*16940*/  PRMT R7, R10, 0x7531, R11 ;  /* 0x000075310a077816 */ /* 0x000fe4000000000b */
[----:B------:R-:W2:Y:S04]  /*16950*/  LDSM.16.MT88.4 R8, [R18+0x11000] ;  /* 0x011000001208783b */ /* 0x000ea80000004200 */
[----:B------:R-:W-:Y:S01]  /*16960*/  STSM.16.M88.4 [R2], R4 ;  /* 0x0000000402007844 */ /* 0x000fe20000000200 */
        /* <DEDUP_REMOVED lines=12> */
[C-C-:B--2---:R-:W-:Y:S02]  /*16a30*/  PRMT R4, R8.reuse, 0x6420, R9.reuse ;  /* 0x0000642008047816 */ /* 0x144fe40000000009 */
        /* <DEDUP_REMOVED lines=9> */
[----:B---3--:R-:W3:Y:S01]  /*16ad0*/  FENCE.VIEW.ASYNC.S ;  /* 0x00000000000073c6 */ /* 0x008ee20000000000 */
[----:B------:R-:W-:Y:S05]  /*16ae0*/  @!P1 BRA `(.L_x_1322) ;  /* 0x0000000000049947 */ /* 0x000fea0003800000 */
[----:B------:R-:W-:Y:S01]  /*16af0*/  BPT.TRAP 0x1 ;  /* 0x000000040000795c */ /* 0x000fe20000300000 */
.L_x_1322:
[----:B--2---:R-:W2:Y:S01]  /*16b00*/  S2R R2, SR_TID.X ;  /* 0x0000000000027919 */ /* 0x004ea20000002100 */
[----:B---3--:R3:W-:Y:S01]  /*16b10*/  SYNCS.ARRIVE.TRANS64.A1T0 RZ, [R19+URZ+0x28450], RZ ;  /* 0x028450ff13ff79a7 */ /* 0x0087e2000810003f */
[----:B------:R4:W5:Y:S04]  /*16b20*/  LDL R6, [R1] ;  /* 0x0000000001067983 */ /* 0x0009680000100800 */
[----:B------:R4:W5:Y:S01]  /*16b30*/  LDL R7, [R1+0x4] ;  /* 0x0000040001077983 */ /* 0x0009620000100800 */
[----:B--2---:R-:W-:-:S03]  /*16b40*/  LOP3.LUT R3, R2, 0x7f, RZ, 0xc0, !PT ;  /* 0x0000007f02037812 */ /* 0x004fc600078ec0ff */
[----:B------:R-:W2:Y:S01]  /*16b50*/  LDL R2, [R1+0x14] ;  /* 0x0000140001027983 */ /* 0x000ea20000100800 */
[----:B------:R-:W-:Y:S01]  /*16b60*/  BAR.SYNC.DEFER_BLOCKING 0x2, 0x80 ;  /* 0x0082000000007b1d */ /* 0x000fe20000010000 */
[----:B------:R-:W-:-:S13]  /*16b70*/  ISETP.NE.AND P0, PT, R3, RZ, PT ;  /* 0x000000ff0300720c */ /* 0x000fda0003f05270 */
[----:B---3--:R-:W-:-:S05]  /*16b80*/  @!P0 VIADD R19, R19, 0x28480 ;  /* 0x0002848013138836 */ /* 0x008fca0000000000 */
[----:B------:R-:W-:-:S04]  /*16b90*/  @!P0 PRMT R19, RZ, 0x654, R19 ;  /* 0x00000654ff138816 */ /* 0x000fc80000000013 */
[----:B------:R4:W-:Y:S01]  /*16ba0*/  @!P0 SYNCS.ARRIVE.TRANS64.RED.A1T0 RZ, [R19+URZ], RZ ;  /* 0x000000ff13ff89a7 */ /* 0x0009e2000810043f */
[C---:B--2---:R-:W-:Y:S01]  /*16bb0*/  ISETP.GT.AND P0, PT, R0.reuse, R2, PT ;  /* 0x000000020000720c */ /* 0x044fe20003f04270 */
[----:B------:R-:W-:-:S12]  /*16bc0*/  VIADD R0, R0, 0xffffffff ;  /* 0xffffffff00007836 */ /* 0x000fd80000000000 */
[----:B----4-:R-:W-:Y:S05]  /*16bd0*/  @P0 BRA `(.L_x_1323) ;  /* 0xfffffff0001c0947 */ /* 0x010fea000383ffff */
.L_x_1301:
[----:B------:R-:W3:Y:S01]  /*16be0*/  S2R R2, SR_TID.X ;  /* 0x0000000000027919 */ /* 0x000ee20000002100 */
[----:B------:R-:W-:Y:S01]  /*16bf0*/  BSSY B0, `(.L_x_1324) ;  /* 0x0000011000007945 */ /* 0x000fe20003800000 */
[----:B---3--:R-:W-:-:S04]  /*16c00*/  LOP3.LUT R2, R2, 0x7f, RZ, 0xc0, !PT ;  /* 0x0000007f02027812 */ /* 0x008fc800078ec0ff */
[----:B------:R-:W-:-:S13]  /*16c10*/  ISETP.NE.AND P0, PT, R2, RZ, PT ;  /* 0x000000ff0200720c */ /* 0x000fda0003f05270 */
[----:B------:R-:W-:Y:S05]  /*16c20*/  @P0 BRA `(.L_x_1325) ;  /* 0x0000000000340947 */ /* 0x000fea0003800000 */
[----:B------:R-:W3:Y:S01]  /*16c30*/  S2R R3, SR_LANEID ;  /* 0x0000000000037919 */ /* 0x000ee20000000000 */
[----:B------:R-:W-:Y:S02]  /*16c40*/  VOTEU.ANY UR4, UPT, PT ;  /* 0x0000000000047886 */ /* 0x000fe400038e0100 */
[----:B------:R-:W3:Y:S08]  /*16c50*/  FLO.U32 R0, UR4 ;  /* 0x0000000400007d00 */ /* 0x000ef000080e0000 */
[----:B------:R-:W4:Y:S01]  /*16c60*/  POPC R4, UR4 ;  /* 0x0000000400047d09 */ /* 0x000f220008000000 */
[----:B---3--:R-:W-:-:S02]  /*16c70*/  ISETP.EQ.U32.AND P1, PT, R0, R3, PT ;  /* 0x000000030000720c */ /* 0x008fc40003f22070 */
[----:B------:R-:W4:Y:S11]  /*16c80*/  LDC.64 R2, c[0x0][0xc60] ;  /* 0x00031800ff027b82 */ /* 0x000f360000000a00 */
[----:B----4-:R-:W3:Y:S01]  /*16c90*/  @P1 ATOMG.E.ADD.STRONG.GPU PT, R3, desc[UR48][R2.64], R4 ;  /* 0x00000004020319a8 */ /* 0x010ee200081ee1f0 */
[----:B------:R-:W4:Y:S02]  /*16ca0*/  S2R R5, SR_LTMASK ;  /* 0x0000000000057919 */ /* 0x000f240000003900 */
[----:B----4-:R-:W-:-:S06]  /*16cb0*/  LOP3.LUT R5, R5, UR4, RZ, 0xc0, !PT ;  /* 0x0000000405057c12 */ /* 0x010fcc000f8ec0ff */
[----:B------:R-:W4:Y:S01]  /*16cc0*/  POPC R5, R5 ;  /* 0x0000000500057309 */ /* 0x000f220000000000 */
[----:B---3--:R-:W4:Y:S02]  /*16cd0*/  SHFL.IDX PT, R0, R3, R0, 0x1f ;  /* 0x00001f0003007589 */ /* 0x008f2400000e0000 */
[----:B----4-:R-:W-:-:S05]  /*16ce0*/  IADD3 R0, R0, UR46, R5 ;  /* 0x0000002e00007c10 */ /* 0x010fca000fffe005 */
[----:B------:R3:W-:Y:S02]  /*16cf0*/  STL [R1+0x10], R0 ;  /* 0x0000100001007387 */ /* 0x0007e40000100800 */
.L_x_1325:
[----:B------:R-:W-:Y:S05]  /*16d00*/  BSYNC B0 ;  /* 0x0000000000007941 */ /* 0x000fea0003800000 */
.L_x_1324:
[----:B------:R-:W-:-:S06]  /*16d10*/  UISETP.NE.AND UP0, UPT, UR39, 0x3, UPT ;  /* 0x000000032700788c */ /* 0x000fcc000bf05270 */
[----:B------:R-:W-:-:S13]  /*16d20*/  PLOP3.LUT P1, PT, PT, PT, UP0, 0x80, 0x0 ;  /* 0x000000000000781c */ /* 0x000fda0003f2f008 */
[----:B------:R-:W-:Y:S05]  /*16d30*/  @!P1 BRA `(.L_x_1326) ;  /* 0x0000000000049947 */ /* 0x000fea0003800000 */
[----:B------:R-:W-:Y:S01]  /*16d40*/  BPT.TRAP 0x1 ;  /* 0x000000040000795c */ /* 0x000fe20000300000 */
.L_x_1326:
[----:B------:R-:W4:Y:S04]  /*16d50*/  LDL R3, [R1+0x4] ;  /* 0x0000040001037983 */ /* 0x000f280000100800 */
[----:B------:R-:W2:Y:S01]  /*16d60*/  LDL R2, [R1] ;  /* 0x0000000001027983 */ /* 0x000ea20000100800 */
[----:B---3--:R-:W-:Y:S01]  /*16d70*/  IMAD.U32 R0, RZ, RZ, UR42 ;  /* 0x0000002aff007e24 */ /* 0x008fe2000f8e00ff */
[----:B------:R-:W-:Y:S04]  /*16d80*/  BSSY B0, `(.L_x_1327) ;  /* 0x0000007000007945 */ /* 0x000fe80003800000 */
[----:B------:R-:W-:-:S02]  /*16d90*/  ISETP.NE.AND P2, PT, R0, 0x3, PT ;  /* 0x000000030000780c */ /* 0x000fc40003f45270 */
[----:B----4-:R-:W-:-:S04]  /*16da0*/  LOP3.LUT R3, R3, 0x1, RZ, 0x3c, !PT ;  /* 0x0000000103037812 */ /* 0x010fc800078e3cff */
[----:B------:R-:W-:Y:S01]  /*16db0*/  SHF.L.U32 R3, R3, 0x1f, RZ ;  /* 0x0000001f03037819 */ /* 0x000fe200000006ff */
[----:B--2---:R-:W-:-:S04]  /*16dc0*/  IMAD R16, R2, 0x8, R17 ;  /* 0x0000000802107824 */ /* 0x004fc800078e0211 */
[----:B------:R-:W2:Y:S02]  /*16dd0*/  SYNCS.PHASECHK.TRANS64.TRYWAIT P1, [R16+URZ+0x28470], R3 ;  /* 0x02847003100075a7 */ /* 0x000ea4000802017f */
[----:B--2---:R-:W-:Y:S05]  /*16de0*/  @!P1 BRA `(.L_x_1328) ;  /* 0x0000002c002c9947 */ /* 0x004fea0003800000 */
.L_x_1388:
[----:B------:R-:W-:Y:S05]  /*16df0*/  BSYNC B0 ;  /* 0x0000000000007941 */ /* 0x000fea0003800000 */
.L_x_1327:
[----:B------:R-:W-:Y:S05]  /*16e00*/  @!P2 BRA `(.L_x_1329) ;  /* 0x000000000004a947 */ /* 0x000fea0003800000 */
[----:B------:R-:W-:Y:S01]  /*16e10*/  BPT.TRAP 0x1 ;  /* 0x000000040000795c */ /* 0x000fe20000300000 */
.L_x_1329:
[----:B------:R-:W2:Y:S02]  /*16e20*/  LDL R0, [R1+0x4] ;  /* 0x0000040001007983 */ /* 0x000ea40000100800 */
[----:B--2---:R-:W-:-:S04]  /*16e30*/  SHF.L.U32 R3, R0, 0x1f, RZ ;  /* 0x0000001f00037819 */ /* 0x004fc800000006ff */
[----:B------:R-:W2:Y:S02]  /*16e40*/  SYNCS.PHASECHK.TRANS64.TRYWAIT P1, [R16+URZ+0x28460], R3 ;  /* 0x02846003100075a7 */ /* 0x000ea4000802017f */
[----:B--2---:R-:W-:Y:S05]  /*16e50*/  @!P1 BRA `(.L_x_1330) ;  /* 0x0000002c00249947 */ /* 0x004fea0003800000 */
.L_x_1389:
[----:B------:R-:W3:Y:S04]  /*16e60*/  LDL R18, [R1] ;  /* 0x0000000001127983 */ /* 0x000ee80000100800 */
[----:B------:R-:W4:Y:S04]  /*16e70*/  LDL R2, [R1+0x24] ;  /* 0x0000240001027983 */ /* 0x000f280000100800 */
[----:B------:R-:W2:Y:S01]  /*16e80*/  LDL R12, [R1+0x20] ;  /* 0x00002000010c7983 */ /* 0x000ea20000100800 */
[----:B-1----:R-:W1:Y:S01]  /*16e90*/  S2R R9, SR_TID.X ;  /* 0x0000000000097919 */ /* 0x002e620000002100 */
[----:B------:R-:W-:Y:S05]  /*16ea0*/  WARPSYNC.ALL ;  /* 0x0000000000007948 */ /* 0x000fea0003800000 */
[----:B------:R-:W-:Y:S01]  /*16eb0*/  IMAD.MOV.U32 R13, RZ, RZ, 0x40 ;  /* 0x00000040ff0d7424 */ /* 0x000fe200078e00ff */
[----:B-1----:R-:W-:-:S04]  /*16ec0*/  LOP3.LUT P1, RZ, R9, 0x4, RZ, 0xc0, !PT ;  /* 0x0000000409ff7812 */ /* 0x002fc8000782c0ff */
[----:B------:R-:W-:Y:S01]  /*16ed0*/  SEL R13, R13, 0xffffffc0, !P1 ;  /* 0xffffffc00d0d7807 */ /* 0x000fe20004800000 */
[----:B------:R-:W1:Y:S01]  /*16ee0*/  S2R R19, SR_TID.X ;  /* 0x0000000000137919 */ /* 0x000e620000002100 */
[----:B---3--:R-:W-:-:S05]  /*16ef0*/  IMAD.SHL.U32 R0, R18, 0x4000, RZ ;  /* 0x0000400012007824 */ /* 0x008fca00078e00ff */
[----:B----4-:R-:W-:-:S05]  /*16f00*/  LOP3.LUT R2, R0, R2, RZ, 0xfc, !PT ;  /* 0x0000000200027212 */ /* 0x010fca00078efcff */
[----:B------:R-:W-:-:S05]  /*16f10*/  IMAD.IADD R2, R17, 0x1, R2 ;  /* 0x0000000111027824 */ /* 0x000fca00078e0202 */
[----:B-----5:R-:W3:Y:S01]  /*16f20*/  LDSM.16.MT88.4 R4, [R2+0x10000] ;  /* 0x010000000204783b */ /* 0x020ee20000004200 */
[----:B--2---:R-:W-:Y:S01]  /*16f30*/  IMAD.IADD R3, R13, 0x1, R2 ;  /* 0x000000010d037824 */ /* 0x004fe200078e0202 */
[----:B------:R-:W-:Y:S02]  /*16f40*/  IADD3 R0, R17, R0, R12 ;  /* 0x0000000011007210 */ /* 0x000fe40007ffe00c */
[C-C-:B---3--:R-:W-:Y:S02]  /*16f50*/  PRMT R8, R4.reuse, 0x6420, R5.reuse ;  /* 0x0000642004087816 */ /* 0x148fe40000000005 */
[----:B------:R-:W-:Y:S02]  /*16f60*/  PRMT R9, R4, 0x7531, R5 ;  /* 0x0000753104097816 */ /* 0x000fe40000000005 */
[C-C-:B------:R-:W-:Y:S02]  /*16f70*/  PRMT R10, R6.reuse, 0x6420, R7.reuse ;  /* 0x00006420060a7816 */ /* 0x140fe40000000007 */
[----:B------:R-:W-:-:S02]  /*16f80*/  PRMT R11, R6, 0x7531, R7 ;  /* 0x00007531060b7816 */ /* 0x000fc40000000007 */
[----:B------:R-:W2:Y:S04]  /*16f90*/  LDSM.16.MT88.4 R4, [R3+0x10000] ;  /* 0x010000000304783b */ /* 0x000ea80000004200 */
[----:B------:R2:W-:Y:S02]  /*16fa0*/  STSM.16.M88.4 [R0+0x8000], R8 ;  /* 0x0080000800007844 */ /* 0x0005e40000000200 */
[C-C-:B--2---:R-:W-:Y:S02]  /*16fb0*/  PRMT R8, R4.reuse, 0x6420, R5.reuse ;  /* 0x0000642004087816 */ /* 0x144fe40000000005 */
[----:B------:R-:W-:Y:S02]  /*16fc0*/  PRMT R9, R4, 0x7531, R5 ;  /* 0x0000753104097816 */ /* 0x000fe40000000005 */
[----:B------:R-:W-:-:S02]  /*16fd0*/  PRMT R10, R6, 0x6420, R7 ;  /* 0x00006420060a7816 */ /* 0x000fc40000000007 */
        /* <DEDUP_REMOVED lines=8> */
[----:B------:R-:W-:Y:S01]  /*17060*/  STSM.16.M88.4 [R0+0xa000], R12 ;  /* 0x00a0000c00007844 */ /* 0x000fe20000000200 */
[C-C-:B--2---:R-:W-:Y:S02]  /*17070*/  PRMT R8, R4.reuse, 0x6420, R5.reuse ;  /* 0x0000642004087816 */ /* 0x144fe40000000005 */
[----:B------:R-:W-:Y:S02]  /*17080*/  PRMT R9, R4, 0x7531, R5 ;  /* 0x0000753104097816 */ /* 0x000fe40000000005 */
[----:B------:R-:W-:-:S02]  /*17090*/  PRMT R10, R6, 0x6420, R7 ;  /* 0x00006420060a7816 */ /* 0x000fc40000000007 */
[----:B------:R-:W-:-:S05]  /*170a0*/  PRMT R11, R6, 0x7531, R7 ;  /* 0x00007531060b7816 */ /* 0x000fca0000000007 */
[----:B------:R-:W-:Y:S04]  /*170b0*/  STSM.16.M88.4 [R0+0xb000], R8 ;  /* 0x00b0000800007844 */ /* 0x000fe80000000200 */
[----:B------:R-:W2:Y:S01]  /*170c0*/  LDSM.16.MT88.4 R4, [R2+0x11000] ;  /* 0x011000000204783b */ /* 0x000ea20000004200 */
[----:B-1----:R-:W-:Y:S01]  /*170d0*/  LOP3.LUT P1, RZ, R19, 0x4, RZ, 0xc0, !PT ;  /* 0x0000000413ff7812 */ /* 0x002fe2000782c0ff */
[----:B------:R-:W-:Y:S01]  /*170e0*/  IMAD.MOV.U32 R19, RZ, RZ, 0x20 ;  /* 0x00000020ff137424 */ /* 0x000fe200078e00ff */
[C-C-:B--2---:R-:W-:Y:S02]  /*170f0*/  PRMT R12, R4.reuse, 0x6420, R5.reuse ;  /* 0x00006420040c7816 */ /* 0x144fe40000000005 */
[----:B------:R-:W-:Y:S02]  /*17100*/  PRMT R13, R4, 0x7531, R5 ;  /* 0x00007531040d7816 */ /* 0x000fe40000000005 */
[----:B------:R-:W-:-:S02]  /*17110*/  PRMT R14, R6, 0x6420, R7 ;  /* 0x00006420060e7816 */ /* 0x000fc40000000007 */
[----:B------:R-:W-:Y:S02]  /*17120*/  PRMT R15, R6, 0x7531, R7 ;  /* 0x00007531060f7816 */ /* 0x000fe40000000007 */
[----:B------:R-:W1:Y:S01]  /*17130*/  LDSM.16.MT88.4 R4, [R3+0x11000] ;  /* 0x011000000304783b */ /* 0x000e620000004200 */
        /* <DEDUP_REMOVED lines=28> */
.L_x_1331:
[----:B------:R-:W3:Y:S01]  /*17300*/  LDL.LU R3, [R1+0x4] ;  /* 0x0000040001037983 */ /* 0x000ee20000300800 */
[----:B-1----:R1:W-:Y:S01]  /*17310*/  SYNCS.ARRIVE.TRANS64.A1T0 RZ, [R16+URZ+0x28450], RZ ;  /* 0x028450ff10ff79a7 */ /* 0x0023e2000810003f */
[----:B--2---:R-:W-:Y:S02]  /*17320*/  VIADD R0, R18, 0x1 ;  /* 0x0000000112007836 */ /* 0x004fe40000000000 */
[----:B-1----:R-:W-:-:S05]  /*17330*/  @!P0 VIADD R16, R16, 0x28480 ;  /* 0x0002848010108836 */ /* 0x002fca0000000000 */
[----:B------:R-:W-:Y:S01]  /*17340*/  @!P0 PRMT R16, RZ, 0x654, R16 ;  /* 0x00000654ff108816 */ /* 0x000fe20000000010 */
[----:B------:R-:W-:Y:S06]  /*17350*/  BAR.SYNC.DEFER_BLOCKING 0x2, 0x80 ;  /* 0x0082000000007b1d */ /* 0x000fec0000010000 */
[----:B------:R1:W-:Y:S01]  /*17360*/  @!P0 SYNCS.ARRIVE.TRANS64.RED.A1T0 RZ, [R16+URZ], RZ ;  /* 0x000000ff10ff89a7 */ /* 0x0003e2000810043f */
[----:B------:R-:W-:-:S04]  /*17370*/  ISETP.NE.AND P0, PT, R0, 0x2, PT ;  /* 0x000000020000780c */ /* 0x000fc80003f05270 */
[----:B------:R-:W-:Y:S02]  /*17380*/  SEL R2, RZ, 0x1, P0 ;  /* 0x00000001ff027807 */ /* 0x000fe40000000000 */
[----:B------:R-:W-:-:S05]  /*17390*/  SEL R0, R0, RZ, P0 ;  /* 0x000000ff00007207 */ /* 0x000fca0000000000 */
[----:B------:R1:W-:Y:S01]  /*173a0*/  STL [R1], R0 ;  /* 0x0000000001007387 */ /* 0x0003e20000100800 */
[----:B---3--:R-:W-:-:S05]  /*173b0*/  LOP3.LUT R3, R3, R2, RZ, 0x3c, !PT ;  /* 0x0000000203037212 */ /* 0x008fca00078e3cff */
[----:B------:R1:W-:Y:S02]  /*173c0*/  STL [R1+0x4], R3 ;  /* 0x0000040301007387 */ /* 0x0003e40000100800 */
.L_x_1276:
[----:B------:R-:W-:Y:S05]  /*173d0*/  BSYNC B7 ;  /* 0x0000000000077941 */ /* 0x000fea0003800000 */
.L_x_1274:
[----:B-12---:R-:W2:Y:S02]  /*173e0*/  LDL R0, [R1+0xc] ;  /* 0x00000c0001007983 */ /* 0x006ea40000100800 */
[----:B--2---:R-:W-:-:S13]  /*173f0*/  LOP3.LUT P0, RZ, R0, 0x2, RZ, 0xc0, !PT ;  /* 0x0000000200ff7812 */ /* 0x004fda000780c0ff */
[----:B------:R-:W-:Y:S05]  /*17400*/  @!P0 BRA `(.L_x_1332) ;  /* 0x0000000000308947 */ /* 0x000fea0003800000 */
[----:B------:R-:W1:Y:S08]  /*17410*/  S2UR UR5, SR_CgaCtaId ;  /* 0x00000000000579c3 */ /* 0x000e700000008800 */
[----:B------:R-:W-:Y:S06]  /*17420*/  BAR.SYNC.DEFER_BLOCKING 0x5, 0x180 ;  /* 0x0146000000007b1d */ /* 0x000fec0000010000 */
[----:B------:R-:W-:-:S02]  /*17430*/  UMOV UR4, 0x400 ;  /* 0x0000040000047882 */ /* 0x000fc40000000000 */
[----:B-1----:R-:W-:-:S06]  /*17440*/  ULEA UR4, UR5, UR4, 0x18 ;  /* 0x0000000405047291 */ /* 0x002fcc000f8ec03f */
[----:B------:R-:W-:-:S05]  /*17450*/  IMAD.U32 R17, RZ, RZ, UR4 ;  /* 0x00000004ff117e24 */ /* 0x000fca000f8e00ff */
[----:B0-----:R-:W0:Y:S04]  /*17460*/  LDS.128 R4, [R17+0x284d0] ;  /* 0x0284d00011047984 */ /* 0x001e280000000c00 */
[----:B0-----:R0:W-:Y:S01]  /*17470*/  STL.64 [R1+0x10], R4 ;  /* 0x0000100401007387 */ /* 0x0011e20000100a00 */
[----:B------:R-:W-:-:S03]  /*17480*/  IMAD.MOV.U32 R0, RZ, RZ, R7 ;  /* 0x000000ffff007224 */ /* 0x000fc600078e0007 */
[----:B------:R0:W-:Y:S02]  /*17490*/  STL [R1+0x18], R6 ;  /* 0x0000180601007387 */ /* 0x0001e40000100800 */
[----:B------:R-:W-:Y:S01]  /*174a0*/  R2UR UR38, R0 ;  /* 0x00000000002672ca */ /* 0x000fe200000e0000 */
[----:B------:R-:W-:Y:S06]  /*174b0*/  BAR.ARV 0x4, 0x180 ;  /* 0x0106000000007b1d */ /* 0x000fec0000002000 */
[----:B------:R-:W-:Y:S08]  /*174c0*/  BRA `(.L_x_1333) ;  /* 0x0000000c00e47947 */ /* 0x000ff00003800000 */
.L_x_1332:
[----:B------:R-:W2:Y:S01]  /*174d0*/  LDL.LU R0, [R1+0x10] ;  /* 0x0000100001007983 */ /* 0x000ea20000300800 */
[----:B------:R-:W-:Y:S01]  /*174e0*/  ULDC UR4, c[0x0][0xc3c] ;  /* 0x00030f0000047ab9 */ /* 0x000fe20000000800 */
[----:B------:R-:W1:Y:S02]  /*174f0*/  S2R R2, SR_TID.X ;  /* 0x0000000000027919 */ /* 0x000e640000002100 */
[----:B-1----:R-:W-:-:S04]  /*17500*/  LOP3.LUT R9, R2, 0x1f, RZ, 0xc0, !PT ;  /* 0x0000001f02097812 */ /* 0x002fc800078ec0ff */
[C---:B------:R-:W-:Y:S01]  /*17510*/  ISETP.NE.AND P0, PT, R9.reuse, 0x1f, PT ;  /* 0x0000001f0900780c */ /* 0x040fe20003f05270 */
[----:B------:R-:W-:-:S05]  /*17520*/  VIADD R6, R9, UR38 ;  /* 0x0000002609067c36 */ /* 0x000fca0008000000 */
[----:B------:R-:W-:Y:S01]  /*17530*/  ISETP.GE.OR P1, PT, R6, UR4, !P0 ;  /* 0x0000000406007c0c */ /* 0x000fe2000c726670 */
[----:B------:R-:W-:Y:S02]  /*17540*/  IMAD.MOV.U32 R7, RZ, RZ, RZ ;  /* 0x000000ffff077224 */ /* 0x000fe400078e00ff */
[----:B--2---:R-:W-:-:S10]  /*17550*/  IMAD.MOV.U32 R8, RZ, RZ, R0 ;  /* 0x000000ffff087224 */ /* 0x004fd400078e0000 */
[----:B------:R-:W1:Y:S01]  /*17560*/  @!P1 LDC.64 R2, c[0x0][0xc80] ;  /* 0x00032000ff029b82 */ /* 0x000e620000000a00 */
[----:B------:R-:W-:Y:S01]  /*17570*/  IMAD.MOV.U32 R0, RZ, RZ, RZ ;  /* 0x000000ffff007224 */ /* 0x000fe200078e00ff */
[----:B------:R-:W-:Y:S01]  /*17580*/  ISETP.GE.U32.AND P2, PT, R9, 0x2, PT ;  /* 0x000000020900780c */ /* 0x000fe20003f46070 */
[----:B------:R-:W-:-:S05]  /*17590*/  ULDC UR4, c[0x0][0xc3c] ;  /* 0x00030f0000047ab9 */ /* 0x000fca0000000800 */
[----:B0-----:R-:W0:Y:S01]  /*175a0*/  @!P1 LDC.64 R4, c[0x0][0xc78] ;  /* 0x00031e00ff049b82 */ /* 0x001e220000000a00 */
[----:B-1----:R-:W-:-:S05]  /*175b0*/  @!P1 IMAD.WIDE R2, R6, 0x4, R2 ;  /* 0x0000000406029825 */ /* 0x002fca00078e0202 */
[----:B------:R0:W2:Y:S02]  /*175c0*/  @!P1 LDG.E R0, desc[UR48][R2.64] ;  /* 0x0000003002009981 */ /* 0x0000a4000c1e1900 */
[----:B0-----:R-:W-:-:S05]  /*175d0*/  @!P1 IMAD.WIDE R2, R6, 0x4, R4 ;  /* 0x0000000406029825 */ /* 0x001fca00078e0204 */
[----:B------:R-:W2:Y:S01]  /*175e0*/  @!P1 LDG.E R7, desc[UR48][R2.64] ;  /* 0x0000003002079981 */ /* 0x000ea2000c1e1900 */
[C---:B------:R-:W-:Y:S01]  /*175f0*/  ISETP.NE.AND P1, PT, R9.reuse, RZ, PT ;  /* 0x000000ff0900720c */ /* 0x040fe20003f25270 */
[----:B------:R-:W-:Y:S01]  /*17600*/  IMAD.MOV.U32 R5, RZ, RZ, RZ ;  /* 0x000000ffff057224 */ /* 0x000fe200078e00ff */
[C---:B------:R-:W-:Y:S01]  /*17610*/  ISETP.GE.U32.AND P3, PT, R9.reuse, 0x4, PT ;  /* 0x000000040900780c */ /* 0x040fe20003f66070 */
[----:B------:R-:W-:Y:S01]  /*17620*/  SHFL.IDX PT, R6, R8, 0x1, 0x1f ;  /* 0x00201f0008067f89 */ /* 0x000fe200000e0000 */
[C---:B------:R-:W-:Y:S02]  /*17630*/  ISETP.GE.U32.AND P4, PT, R9.reuse, 0x8, PT ;  /* 0x000000080900780c */ /* 0x040fe40003f86070 */
[----:B------:R-:W-:Y:S01]  /*17640*/  ISETP.GE.U32.AND P5, PT, R9, 0x10, PT ;  /* 0x000000100900780c */ /* 0x000fe20003fa6070 */
[----:B------:R-:W-:Y:S01]  /*17650*/  SHFL.IDX PT, R4, R8, RZ, 0x1f ;  /* 0x00001fff08047589 */ /* 0x000fe200000e0000 */
[----:B------:R-:W0:Y:S01]  /*17660*/  LDC R9, c[0x0][0xc38] ;  /* 0x00030e00ff097b82 */ /* 0x000e220000000800 */
[----:B--2---:R-:W-:-:S05]  /*17670*/  IMAD R2, R7, R0, RZ ;  /* 0x0000000007027224 */ /* 0x004fca00078e02ff */
        /* <DEDUP_REMOVED lines=19> */
[----:B------:R-:W-:Y:S05]  /*177b0*/  @P6 BRA `(.L_x_1334) ;  /* 0x0000000000986947 */ /* 0x000fea0003800000 */
.L_x_1336:
[----:B------:R-:W-:-:S04]  /*177c0*/  UIADD3 UR38, UR38, 0x1f, URZ ;  /* 0x0000001f26267890 */ /* 0x000fc8000fffe03f */
[----:B------:R-:W-:-:S06]  /*177d0*/  UISETP.GE.AND UP0, UPT, UR38, UR4, UPT ;  /* 0x000000042600728c */ /* 0x000fcc000bf06270 */
[----:B------:R-:W-:-:S13]  /*177e0*/  PLOP3.LUT P6, PT, PT, PT, UP0, 0x40, 0x0 ;  /* 0x000000000000781c */ /* 0x000fda0003fce808 */
[----:B------:R-:W-:Y:S05]  /*177f0*/  @!P6 BRA `(.L_x_1335) ;  /* 0x0000000800c8e947 */ /* 0x000fea0003800000 */
[----:B------:R-:W0:Y:S01]  /*17800*/  S2R R0, SR_TID.X ;  /* 0x0000000000007919 */ /* 0x000e220000002100 */
[----:B------:R-:W1:Y:S01]  /*17810*/  LDC R9, c[0x0][0xc38] ;  /* 0x00030e00ff097b82 */ /* 0x000e620000000800 */
[----:B0-----:R-:W-:-:S05]  /*17820*/  LOP3.LUT R0, R0, 0x1f, RZ, 0xc0, !PT ;  /* 0x0000001f00007812 */ /* 0x001fca00078ec0ff */
[----:B------:R-:W-:Y:S02]  /*17830*/  VIADD R7, R0, UR38 ;  /* 0x0000002600077c36 */ /* 0x000fe40008000000 */
[----:B------:R-:W-:-:S03]  /*17840*/  IMAD.MOV.U32 R0, RZ, RZ, RZ ;  /* 0x000000ffff007224 */ /* 0x000fc600078e00ff */
        /* <DEDUP_REMOVED lines=24> */
[----:B------:R-:W1:Y:S02]  /*179d0*/  SHFL.IDX PT, R3, R2, 0x1f, 0x1f ;  /* 0x03e01f0002037f89 */ /* 0x000e6400000e0000 */
[----:B-1----:R-:W-:-:S04]  /*179e0*/  IMAD R3, R3, R9, RZ ;  /* 0x0000000903037224 */ /* 0x002fc800078e02ff */
[----:B------:R-:W-:-:S05]  /*179f0*/  IMAD.IADD R6, R3, 0x1, R6 ;  /* 0x0000000103067824 */ /* 0x000fca00078e0206 */
[----:B------:R-:W-:-:S13]  /*17a00*/  ISETP.GT.AND P6, PT, R6, R4, PT ;  /* 0x000000040600720c */ /* 0x000fda0003fc4270 */
[----:B------:R-:W-:Y:S05]  /*17a10*/  @!P6 BRA `(.L_x_1336) ;  /* 0xfffffffc0068e947 */ /* 0x000fea000383ffff */
.L_x_1334:
[----:B------:R-:W-:-:S04]  /*17a20*/  IMAD.IADD R6, R6, 0x1, -R3 ;  /* 0x0000000106067824 */ /* 0x000fc800078e0a03 */
[----:B------:R-:W-:-:S05]  /*17a30*/  IMAD R3, R2, R9, R6 ;  /* 0x0000000902037224 */ /* 0x000fca00078e0206 */
[----:B------:R-:W-:-:S13]  /*17a40*/  ISETP.GT.AND P0, PT, R3, R4, PT ;  /* 0x000000040300720c */ /* 0x000fda0003f04270 */
[----:B------:R-:W-:Y:S02]  /*17a50*/  VOTEU.ANY UR5, UPT, !P0 ;  /* 0x0000000000057886 */ /* 0x000fe400040e0100 */
[----:B------:R-:W-:Y:S01]  /*17a60*/  ISETP.NE.AND P0, PT, RZ, UR5, PT ;  /* 0x00000005ff007c0c */ /* 0x000fe2000bf05270 */
[----:B------:R-:W-:-:S06]  /*17a70*/  UPOPC UR4, UR5 ;  /* 0x00000005000472bf */ /* 0x000fcc0008000000 */
[----:B------:R-:W-:-:S05]  /*17a80*/  IMAD.U32 R3, RZ, RZ, UR4 ;  /* 0x00000004ff037e24 */ /* 0x000fca000f8e00ff */
[----:B------:R0:W1:Y:S04]  /*17a90*/  SHFL.IDX PT, R0, R0, R3, 0x1f ;  /* 0x00001f0300007589 */ /* 0x00006800000e0000 */
[----:B------:R0:W2:Y:S01]  /*17aa0*/  SHFL.IDX PT, R7, R7, R3, 0x1f ;  /* 0x00001f0307077589 */ /* 0x0000a200000e0000 */
[----:B------:R-:W-:Y:S05]  /*17ab0*/  @!P0 BRA `(.L_x_1337) ;  /* 0x00000000000c8947 */ /* 0x000fea0003800000 */
[----:B------:R-:W-:-:S06]  /*17ac0*/  UIADD3 UR5, UR4, -0x1, URZ ;  /* 0xffffffff04057890 */ /* 0x000fcc000fffe03f */
[----:B------:R-:W-:-:S06]  /*17ad0*/  IMAD.U32 R5, RZ, RZ, UR5 ;  /* 0x00000005ff057e24 */ /* 0x000fcc000f8e00ff */
[----:B------:R3:W4:Y:S02]  /*17ae0*/  SHFL.IDX PT, R5, R2, R5, 0x1f ;  /* 0x00001f0502057589 */ /* 0x00072400000e0000 */
.L_x_1337:
[----:B---34-:R-:W-:Y:S01]  /*17af0*/  IMAD R2, R5, R9, R6 ;  /* 0x0000000905027224 */ /* 0x018fe200078e0206 */
[----:B--2---:R-:W-:Y:S01]  /*17b00*/  ISETP.NE.AND P0, PT, R7, 0x1, PT ;  /* 0x000000010700780c */ /* 0x004fe20003f05270 */
[----:B------:R-:W-:Y:S02]  /*17b10*/  UIADD3 UR38, UR4, UR38, URZ ;  /* 0x0000002604267290 */ /* 0x000fe4000fffe03f */
[----:B------:R-:W-:Y:S01]  /*17b20*/  IMAD.IADD R4, R4, 0x1, -R2 ;  /* 0x0000000104047824 */ /* 0x000fe200078e0a02 */
[----:B------:R2:W-:Y:S09]  /*17b30*/  STL [R1+0x10], R2 ;  /* 0x0000100201007387 */ /* 0x0005f20000100800 */
[----:B------:R-:W-:Y:S05]  /*17b40*/  @!P0 BRA `(.L_x_1338) ;  /* 0x0000000000e48947 */ /* 0x000fea0003800000 */
[----:B-1----:R-:W-:-:S04]  /*17b50*/  IABS R5, R0 ;  /* 0x0000000000057213 */ /* 0x002fc80000000000 */
[----:B--2---:R-:W1:Y:S08]  /*17b60*/  I2F.RP R2, R5 ;  /* 0x0000000500027306 */ /* 0x004e700000209400 */
[----:B-1----:R-:W1:Y:S02]  /*17b70*/  MUFU.RCP R2, R2 ;  /* 0x0000000200027308 */ /* 0x002e640000001000 */
[----:B-1----:R-:W-:-:S06]  /*17b80*/  VIADD R2, R2, 0xffffffe ;  /* 0x0ffffffe02027836 */ /* 0x002fcc0000000000 */
[----:B0-----:R-:W0:Y:S02]  /*17b90*/  F2I.FTZ.U32.TRUNC.NTZ R3, R2 ;  /* 0x0000000200037305 */ /* 0x001e24000021f000 */
[----:B0-----:R-:W-:-:S04]  /*17ba0*/  IMAD.MOV R2, RZ, RZ, -R3 ;  /* 0x000000ffff027224 */ /* 0x001fc800078e0a03 */
        /* <DEDUP_REMOVED lines=12> */
[----:B------:R-:W-:Y:S02]  /*17c70*/  ISETP.GE.U32.AND P0, PT, R2, R5, PT ;  /* 0x000000050200720c */ /* 0x000fe40003f06070 */
[----:B------:R-:W-:-:S04]  /*17c80*/  IABS R5, R7 ;  /* 0x0000000700057213 */ /* 0x000fc80000000000 */
        /* <DEDUP_REMOVED lines=9> */
[----:B------:R-:W-:-:S03]  /*17d20*/  LOP3.LUT R2, R4, R0, RZ, 0x3c, !PT ;  /* 0x0000000004027212 */ /* 0x000fc600078e3cff */
[----:B------:R-:W-:Y:S01]  /*17d30*/  IMAD.MOV.U32 R3, RZ, RZ, R8 ;  /* 0x000000ffff037224 */ /* 0x000fe200078e0008 */
[----:B------:R-:W-:Y:S02]  /*17d40*/  ISETP.GE.AND P2, PT, R2, RZ, PT ;  /* 0x000000ff0200720c */ /* 0x000fe40003f46270 */
        /* <DEDUP_REMOVED lines=11> */
[----:B------:R-:W-:Y:S01]  /*17e00*/  ISETP.GE.U32.AND P0, PT, R2, R5, PT ;  /* 0x000000050200720c */ /* 0x000fe20003f06070 */
[----:B------:R-:W-:-:S04]  /*17e10*/  IMAD.MOV R2, RZ, RZ, -R3 ;  /* 0x000000ffff027224 */ /* 0x000fc800078e0a03 */
[----:B------:R-:W-:Y:S01]  /*17e20*/  IMAD R4, R0, R2, R4 ;  /* 0x0000000200047224 */ /* 0x000fe200078e0204 */
[----:B------:R-:W-:-:S04]  /*17e30*/  LOP3.LUT R2, R3, R7, RZ, 0x3c, !PT ;  /* 0x0000000703027212 */ /* 0x000fc800078e3cff */
[----:B------:R-:W-:-:S03]  /*17e40*/  ISETP.GE.AND P2, PT, R2, RZ, PT ;  /* 0x000000ff0200720c */ /* 0x000fc60003f46270 */
[----:B------:R-:W-:-:S10]  /*17e50*/  @P0 VIADD R6, R6, 0x1 ;  /* 0x0000000106060836 */ /* 0x000fd40000000000 */
[----:B------:R-:W-:Y:S01]  /*17e60*/  @!P2 IMAD.MOV R6, RZ, RZ, -R6 ;  /* 0x000000ffff06a224 */ /* 0x000fe200078e0a06 */
[----:B------:R-:W-:-:S05]  /*17e70*/  @!P1 LOP3.LUT R6, RZ, R7, RZ, 0x33, !PT ;  /* 0x00000007ff069212 */ /* 0x000fca00078e33ff */
[--C-:B------:R-:W-:Y:S02]  /*17e80*/  IMAD.MOV R2, RZ, RZ, -R6.reuse ;  /* 0x000000ffff027224 */ /* 0x100fe400078e0a06 */
[C---:B------:R-:W-:Y:S02]  /*17e90*/  IMAD R6, R7.reuse, 0x1000000, R6 ;  /* 0x0100000007067824 */ /* 0x040fe400078e0206 */
[----:B------:R-:W-:-:S04]  /*17ea0*/  IMAD R2, R7, R2, R3 ;  /* 0x0000000207027224 */ /* 0x000fc800078e0203 */
[----:B------:R-:W-:-:S05]  /*17eb0*/  IMAD R2, R2, 0x10000, R6 ;  /* 0x0001000002027824 */ /* 0x000fca00078e0206 */
[----:B------:R0:W-:Y:S01]  /*17ec0*/  STL [R1+0x18], R2 ;  /* 0x0000180201007387 */ /* 0x0001e20000100800 */
[----:B------:R-:W-:Y:S05]  /*17ed0*/  BRA `(.L_x_1339) ;  /* 0x0000000400007947 */ /* 0x000fea0003800000 */
.L_x_1338:
[----:B------:R-:W-:Y:S02]  /*17ee0*/  ULDC.64 UR4, c[0x0][0xc90] ;  /* 0x0003240000047ab9 */ /* 0x000fe40000000a00 */
[----:B------:R-:W-:-:S06]  /*17ef0*/  UIMAD.WIDE UR4, UR38, 0x4, UR4 ;  /* 0x00000004260478a5 */ /* 0x000fcc000f8e0204 */
[----:B--2---:R-:W-:Y:S02]  /*17f00*/  IMAD.U32 R2, RZ, RZ, UR4 ;  /* 0x00000004ff027e24 */ /* 0x004fe4000f8e00ff */
[----:B0-----:R-:W-:-:S05]  /*17f10*/  IMAD.U32 R3, RZ, RZ, UR5 ;  /* 0x00000005ff037e24 */ /* 0x001fca000f8e00ff */
[----:B------:R-:W1:Y:S02]  /*17f20*/  LDG.E R6, desc[UR48][R2.64] ;  /* 0x0000003002067981 */ /* 0x000e64000c1e1900 */
[----:B-1----:R-:W-:-:S05]  /*17f30*/  IMAD R5, R0, R6, RZ ;  /* 0x0000000600057224 */ /* 0x002fca00078e02ff */
[----:B------:R-:W-:-:S04]  /*17f40*/  IABS R7, R5 ;  /* 0x0000000500077213 */ /* 0x000fc80000000000 */
[----:B------:R-:W0:Y:S08]  /*17f50*/  I2F.RP R2, R7 ;  /* 0x0000000700027306 */ /* 0x000e300000209400 */
        /* <DEDUP_REMOVED lines=22> */
[----:B------:R-:W-:Y:S02]  /*180c0*/  IMAD R7, R6, R2, RZ ;  /* 0x0000000206077224 */ /* 0x000fe400078e02ff */
[----:B------:R-:W-:Y:S02]  /*180d0*/  IMAD.MOV R2, RZ, RZ, -R2 ;  /* 0x000000ffff027224 */ /* 0x000fe400078e0a02 */
[----:B------:R-:W-:Y:S02]  /*180e0*/  IMAD.MOV R3, RZ, RZ, -R7 ;  /* 0x000000ffff037224 */ /* 0x000fe400078e0a07 */
[----:B------:R-:W-:-:S03]  /*180f0*/  IMAD R4, R5, R2, R4 ;  /* 0x0000000205047224 */ /* 0x000fc600078e0204 */
[----:B------:R-:W-:-:S04]  /*18100*/  VIADDMNMX R6, R3, R9, R6, PT ;  /* 0x0000000903067246 */ /* 0x000fc80003800106 */
        /* <DEDUP_REMOVED lines=19> */
[----:B------:R-:W-:Y:S02]  /*18240*/  LOP3.LUT R3, R4, R6, RZ, 0x3c, !PT ;  /* 0x0000000604037212 */ /* 0x000fe400078e3cff */
[----:B------:R-:W-:Y:S02]  /*18250*/  IADD3 R4, R7, 0x1000000, R4 ;  /* 0x0100000007047810 */ /* 0x000fe40007ffe004 */
[----:B------:R-:W-:-:S07]  /*18260*/  ISETP.GE.AND P2, PT, R3, RZ, PT ;  /* 0x000000ff0300720c */ /* 0x000fce0003f46270 */
[----:B------:R-:W-:-:S06]  /*18270*/  @P0 VIADD R2, R2, 0x1 ;  /* 0x0000000102020836 */ /* 0x000fcc0000000000 */
[----:B------:R-:W-:Y:S01]  /*18280*/  @!P2 IMAD.MOV R2, RZ, RZ, -R2 ;  /* 0x000000ffff02a224 */ /* 0x000fe200078e0a02 */
[----:B------:R-:W-:Y:S01]  /*18290*/  @!P1 LOP3.LUT R2, RZ, R6, RZ, 0x33, !PT ;  /* 0x00000006ff029212 */ /* 0x000fe200078e33ff */
[----:B------:R-:W-:-:S04]  /*182a0*/  IMAD.MOV R6, RZ, RZ, -R6 ;  /* 0x000000ffff067224 */ /* 0x000fc800078e0a06 */
[----:B------:R-:W-:Y:S02]  /*182b0*/  IMAD R3, R2, R6, R4 ;  /* 0x0000000602037224 */ /* 0x000fe400078e0204 */
[----:B------:R-:W-:-:S03]  /*182c0*/  IMAD.MOV.U32 R4, RZ, RZ, R2 ;  /* 0x000000ffff047224 */ /* 0x000fc600078e0002 */
[----:B------:R1:W-:Y:S04]  /*182d0*/  STL [R1+0x18], R3 ;  /* 0x0000180301007387 */ /* 0x0003e80000100800 */
.L_x_1339:
[----:B------:R-:W-:-:S05]  /*182e0*/  LOP3.LUT R4, RZ, R4, RZ, 0x33, !PT ;  /* 0x00000004ff047212 */ /* 0x000fca00078e33ff */
[----:B------:R-:W-:-:S05]  /*182f0*/  IMAD.IADD R0, R0, 0x1, R4 ;  /* 0x0000000100007824 */ /* 0x000fca00078e0204 */
[----:B------:R2:W-:Y:S01]  /*18300*/  STL [R1+0x14], R0 ;  /* 0x0000140001007387 */ /* 0x0005e20000100800 */
[----:B------:R-:W-:Y:S05]  /*18310*/  BRA `(.L_x_1340) ;  /* 0x0000000000107947 */ /* 0x000fea0003800000 */
.L_x_1335:
[----:B------:R0:W-:Y:S01]  /*18320*/  STL [R1+0x10], R4 ;  /* 0x0000100401007387 */ /* 0x0001e20000100800 */
[----:B------:R-:W-:-:S03]  /*18330*/  ULDC UR38, c[0x0][0xc3c] ;  /* 0x00030f0000267ab9 */ /* 0x000fc60000000800 */
[----:B------:R0:W-:Y:S04]  /*18340*/  STL [R1+0x14], RZ ;  /* 0x000014ff01007387 */ /* 0x0001e80000100800 */
[----:B------:R0:W-:Y:S02]  /*18350*/  STL [R1+0x18], RZ ;  /* 0x000018ff01007387 */ /* 0x0001e40000100800 */
.L_x_1340:
[----:B0-----:R-:W3:Y:S04]  /*18360*/  LDL R2, [R1+0x18] ;  /* 0x0000180001027983 */ /* 0x001ee80000100800 */
[----:B-1----:R-:W4:Y:S04]  /*18370*/  LDL R3, [R1+0x14] ;  /* 0x0000140001037983 */ /* 0x002f280000100800 */
[----:B------:R-:W5:Y:S01]  /*18380*/  LDL R4, [R1+0x10] ;  /* 0x0000100001047983 */ /* 0x000f620000100800 */
[----:B--2---:R-:W0:Y:S02]  /*18390*/  S2R R0, SR_TID.X ;  /* 0x0000000000007919 */ /* 0x004e240000002100 */
        /* <DEDUP_REMOVED lines=10> */
[----:B-----5:R1:W-:Y:S01]  /*18440*/  @!P0 STS.128 [R17+0x284d0], R4 ;  /* 0x0284d00411008388 */ /* 0x0203e20000000c00 */
[----:B------:R-:W-:Y:S06]  /*18450*/  BAR.ARV 0x5, 0x180 ;  /* 0x0146000000007b1d */ /* 0x000fec0000002000 */
.L_x_1333:
[----:B------:R-:W-:Y:S02]  /*18460*/  ULDC UR4, c[0x0][0xc3c] ;  /* 0x00030f0000047ab9 */ /* 0x000fe40000000800 */
[----:B------:R-:W-:-:S06]  /*18470*/  UISETP.GE.AND UP0, UPT, UR38, UR4, UPT ;  /* 0x000000042600728c */ /* 0x000fcc000bf06270 */
[----:B------:R-:W-:-:S13]  /*18480*/  PLOP3.LUT P0, PT, PT, PT, UP0, 0x80, 0x0 ;  /* 0x000000000000781c */ /* 0x000fda0003f0f008 */
[----:B------:R-:W-:Y:S05]  /*18490*/  @!P0 BRA `(.L_x_1341) ;  /* 0xffffffac00e88947 */ /* 0x000fea000383ffff */
.L_x_1263:
[----:B------:R-:W2:Y:S01]  /*184a0*/  LDL.LU R0, [R1+0x34] ;  /* 0x0000340001007983 */ /* 0x000ea20000300800 */
        /* <DEDUP_REMOVED lines=11> */
.L_x_1390:
[----:B------:R-:W-:Y:S05]  /*18560*/  BSYNC B0 ;  /* 0x0000000000007941 */ /* 0x000fea0003800000 */
.L_x_1342:
[----:B------:R-:W-:-:S03]  /*18570*/  UMOV UR4, 0xffffffff ;  /* 0xffffffff00047882 */ /* 0x000fc60000000000 */
[----:B------:R-:W-:Y:S05]  /*18580*/  BRA.DIV UR4, `(.L_x_1344) ;  /* 0x0000001604807947 */ /* 0x000fea000b800000 */
[----:B------:R-:W1:Y:S02]  /*18590*/  S2R R2, SR_TID.X ;  /* 0x0000000000027919 */ /* 0x000e640000002100 */
[----:B-1----:R-:W-:-:S04]  /*185a0*/  SHF.R.U32.HI R2, RZ, 0x5, R2 ;  /* 0x00000005ff027819 */ /* 0x002fc80000011602 */
[----:B------:R-:W-:-:S05]  /*185b0*/  LOP3.LUT R2, R2, 0x3, RZ, 0xc0, !PT ;  /* 0x0000000302027812 */ /* 0x000fca00078ec0ff */
[----:B------:R1:W2:Y:S02]  /*185c0*/  SHFL.IDX PT, R14, R2, RZ, 0x1f ;  /* 0x00001fff020e7589 */ /* 0x0002a400000e0000 */
.L_x_1393:
[----:B--2---:R-:W-:Y:S01]  /*185d0*/  ISETP.NE.AND P0, PT, R14, RZ, PT ;  /* 0x000000ff0e00720c */ /* 0x004fe20003f05270 */
[----:B------:R-:W-:-:S12]  /*185e0*/  BSSY B0, `(.L_x_1345) ;  /* 0x0000030000007945 */ /* 0x000fd80003800000 */
[----:B------:R-:W-:Y:S05]  /*185f0*/  @P0 BRA `(.L_x_1346) ;  /* 0x0000000000b80947 */ /* 0x000fea0003800000 */
[----:B------:R-:W-:-:S03]  /*18600*/  UMOV UR4, 0xffffffff ;  /* 0xffffffff00047882 */ /* 0x000fc60000000000 */
[----:B------:R-:W-:Y:S05]  /*18610*/  BRA.DIV UR4, `(.L_x_1347) ;  /* 0x0000001604907947 */ /* 0x000fea000b800000 */
[----:B------:R-:W-:-:S13]  /*18620*/  ELECT P6, URZ, PT ;  /* 0x00000000003f782f */ /* 0x000fda00038c0000 */
.L_x_1396:
[----:B------:R-:W-:Y:S05]  /*18630*/  @!P6 BRA `(.L_x_1346) ;  /* 0x0000000000a8e947 */ /* 0x000fea0003800000 */
[----:B-1----:R-:W2:Y:S02]  /*18640*/  LDL R2, [R1+0x38] ;  /* 0x0000380001027983 */ /* 0x002ea40000100800 */
[----:B--2---:R-:W-:-:S13]  /*18650*/  R2UR UR4, R2 ;  /* 0x00000000020472ca */ /* 0x004fda00000e0000 */
[----:B------:R-:W-:-:S06]  /*18660*/  ULOP3.LUT UR4, UR4, 0x2, URZ, 0xfc, !UPT ;  /* 0x0000000204047892 */ /* 0x000fcc000f8efc3f */
[----:B------:R-:W-:-:S05]  /*18670*/  IMAD.U32 R2, RZ, RZ, UR4 ;  /* 0x00000004ff027e24 */ /* 0x000fca000f8e00ff */
[----:B------:R-:W-:-:S13]  /*18680*/  ISETP.NE.AND P0, PT, R2, 0x3, PT ;  /* 0x000000030200780c */ /* 0x000fda0003f05270 */
[----:B------:R-:W-:Y:S05]  /*18690*/  @!P0 BRA `(.L_x_1348) ;  /* 0x0000000000048947 */ /* 0x000fea0003800000 */
[----:B------:R-:W-:Y:S01]  /*186a0*/  BPT.TRAP 0x1 ;  /* 0x000000040000795c */ /* 0x000fe20000300000 */
.L_x_1348:
        /* <DEDUP_REMOVED lines=14> */
.L_x_1397:
[----:B------:R-:W1:Y:S02]  /*18790*/  SYNCS.PHASECHK.TRANS64.TRYWAIT P1, [R7+URZ], R2 ;  /* 0x00000002070075a7 */ /* 0x000e64000802017f */
[----:B-1----:R-:W-:Y:S05]  /*187a0*/  @!P1 BRA `(.L_x_1350) ;  /* 0x0000001400609947 */ /* 0x002fea0003800000 */
.L_x_1398:
[----:B------:R-:W-:Y:S05]  /*187b0*/  @!P0 BRA `(.L_x_1351) ;  /* 0x0000000000048947 */ /* 0x000fea0003800000 */
[----:B------:R-:W-:Y:S01]  /*187c0*/  BPT.TRAP 0x1 ;  /* 0x000000040000795c */ /* 0x000fe20000300000 */
.L_x_1351:
[----:B------:R-:W2:Y:S02]  /*187d0*/  LDL.LU R4, [R1] ;  /* 0x0000000001047983 */ /* 0x000ea40000300800 */
[----:B--2---:R-:W-:-:S04]  /*187e0*/  IMAD R4, R4, 0x8, R0 ;  /* 0x0000000804047824 */ /* 0x004fc800078e0200 */
[----:B------:R-:W2:Y:S02]  /*187f0*/  SYNCS.PHASECHK.TRANS64.TRYWAIT P1, [R4+URZ+0x28460], R5 ;  /* 0x02846005040075a7 */ /* 0x000ea4000802017f */
[----:B--2---:R-:W-:Y:S05]  /*18800*/  @!P1 BRA `(.L_x_1352) ;  /* 0x00000014005c9947 */ /* 0x004fea0003800000 */
.L_x_1399:
[----:B------:R-:W-:Y:S05]  /*18810*/  @!P0 BRA `(.L_x_1353) ;  /* 0x0000000000048947 */ /* 0x000fea0003800000 */
[----:B------:R-:W-:Y:S01]  /*18820*/  BPT.TRAP 0x1 ;  /* 0x000000040000795c */ /* 0x000fe20000300000 */
.L_x_1353:
[----:B------:R-:W-:-:S04]  /*18830*/  IMAD R3, R3, 0x8, R0 ;  /* 0x0000000803037824 */ /* 0x000fc800078e0200 */
[----:B------:R-:W3:Y:S02]  /*18840*/  SYNCS.PHASECHK.TRANS64.TRYWAIT P1, [R3+URZ+0x28460], R2 ;  /* 0x02846002030075a7 */ /* 0x000ee4000802017f */
[----:B---3--:R-:W-:Y:S05]  /*18850*/  @!P1 BRA `(.L_x_1354) ;  /* 0x00000014005c9947 */ /* 0x008fea0003800000 */
.L_x_1400:
[----:B------:R-:W-:Y:S05]  /*18860*/  @!P0 BRA `(.L_x_1355) ;  /* 0x0000000000048947 */ /* 0x000fea0003800000 */
[----:B------:R-:W-:Y:S01]  /*18870*/  BPT.TRAP 0x1 ;  /* 0x000000040000795c */ /* 0x000fe20000300000 */
.L_x_1355:
[----:B------:R-:W4:Y:S02]  /*18880*/  SYNCS.PHASECHK.TRANS64.TRYWAIT P0, [R4+URZ+0x28480], R5 ;  /* 0x02848005040075a7 */ /* 0x000f24000800017f */
[----:B----4-:R-:W-:Y:S05]  /*18890*/  @!P0 BRA `(.L_x_1356) ;  /* 0x0000001400608947 */ /* 0x010fea0003800000 */
.L_x_1357:
[----:B------:R0:W0:Y:S02]  /*188a0*/  SYNCS.PHASECHK.TRANS64.TRYWAIT P0, [R3+URZ+0x28480], R2 ;  /* 0x02848002030075a7 */ /* 0x000024000800017f */
[----:B0-----:R-:W-:Y:S05]  /*188b0*/  @!P0 NANOSLEEP.SYNCS 0x989680 ;  /* 0x009896800000895d */ /* 0x001fea0003900000 */
[----:B------:R-:W0:Y:S02]  /*188c0*/  @!P0 SYNCS.PHASECHK.TRANS64 P0, [R3+URZ+0x28480], R2 ;  /* 0x02848002030085a7 */ /* 0x000e24000800007f */
[----:B0-----:R-:W-:Y:S05]  /*188d0*/  @!P0 BRA `(.L_x_1357) ;  /* 0xfffffffc00f08947 */ /* 0x001fea000383ffff */
.L_x_1346:
[----:B------:R-:W-:Y:S05]  /*188e0*/  BSYNC B0 ;  /* 0x0000000000007941 */ /* 0x000fea0003800000 */
.L_x_1345:
[----:B------:R-:W-:Y:S05]  /*188f0*/  EXIT ;  /* 0x000000000000794d */ /* 0x000fea0003800000 */
.L_x_1158:
[----:B0-----:R-:W-:-:S04]  /*18900*/  IMAD.U32 R3, RZ, RZ, UR41 ;  /* 0x00000029ff037e24 */ /* 0x001fc8000f8e00ff */
[----:B------:R0:W1:Y:S03]  /*18910*/  SYNCS.PHASECHK.TRANS64.TRYWAIT P1, [R3+URZ+0x28400], R0 ;  /* 0x02840000030075a7 */ /* 0x000066000802017f */
[----:B-1----:R-:W-:Y:S05]  /*18920*/  @!P1 NANOSLEEP.SYNCS 0x989680 ;  /* 0x009896800000995d */ /* 0x002fea0003900000 */
[----:B------:R-:W1:Y:S02]  /*18930*/  @!P1 SYNCS.PHASECHK.TRANS64 P1, [R3+URZ+0x28400], R0 ;  /* 0x02840000030095a7 */ /* 0x000e64000802007f */
[----:B-1----:R-:W-:Y:S05]  /*18940*/  @!P1 BRA `(.L_x_1158) ;  /* 0xfffffffc00ec9947 */ /* 0x002fea000383ffff */
[----:B------:R-:W-:Y:S05]  /*18950*/  BRA `(.L_x_1358) ;  /* 0xfffffe9c00907947 */ /* 0x000fea000383ffff */
.L_x_1162:
[----:B-1----:R1:W2:Y:S02]  /*18960*/  SYNCS.PHASECHK.TRANS64.TRYWAIT P2, [R5+URZ+0x28430], R0 ;  /* 0x02843000050075a7 */ /* 0x0022a4000804017f */
[----:B--2---:R-:W-:Y:S05]  /*18970*/  @!P2 NANOSLEEP.SYNCS 0x989680 ;  /* 0x009896800000a95d */ /* 0x004fea0003900000 */
[----:B------:R-:W2:Y:S02]  /*18980*/  @!P2 SYNCS.PHASECHK.TRANS64 P2, [R5+URZ+0x28430], R0 ;  /* 0x028430000500a5a7 */ /* 0x000ea4000804007f */
[----:B--2---:R-:W-:Y:S05]  /*18990*/  @!P2 BRA `(.L_x_1162) ;  /* 0xfffffffc00f0a947 */ /* 0x004fea000383ffff */
[----:B------:R-:W-:Y:S05]  /*189a0*/  BRA `(.L_x_1161) ;  /* 0xfffffe9c00b47947 */ /* 0x000fea000383ffff */
.L_x_1178:
[----:B-1----:R-:W-:-:S04]  /*189b0*/  IMAD.U32 R8, RZ, RZ, UR6 ;  /* 0x00000006ff087e24 */ /* 0x002fc8000f8e00ff */
[----:B------:R1:W2:Y:S03]  /*189c0*/  SYNCS.PHASECHK.TRANS64.TRYWAIT P2, [R8+URZ+0x28430], R7 ;  /* 0x02843007080075a7 */ /* 0x0002a6000804017f */
[----:B--2---:R-:W-:Y:S05]  /*189d0*/  @!P2 NANOSLEEP.SYNCS 0x989680 ;  /* 0x009896800000a95d */ /* 0x004fea0003900000 */
[----:B------:R-:W2:Y:S02]  /*189e0*/  @!P2 SYNCS.PHASECHK.TRANS64 P2, [R8+URZ+0x28430], R7 ;  /* 0x028430070800a5a7 */ /* 0x000ea4000804007f */
[----:B--2---:R-:W-:Y:S05]  /*189f0*/  @!P2 BRA `(.L_x_1178) ;  /* 0xfffffffc00eca947 */ /* 0x004fea000383ffff */
[----:B------:R-:W-:Y:S05]  /*18a00*/  BRA `(.L_x_1175) ;  /* 0xfffffec4004c7947 */ /* 0x000fea000383ffff */
.L_x_1182:
[----:B-1----:R-:W-:-:S04]  /*18a10*/  IMAD.U32 R8, RZ, RZ, UR6 ;  /* 0x00000006ff087e24 */ /* 0x002fc8000f8e00ff */
[----:B------:R1:W2:Y:S03]  /*18a20*/  SYNCS.PHASECHK.TRANS64.TRYWAIT P2, [R8+URZ+0x28450], R7 ;  /* 0x02845007080075a7 */ /* 0x0002a6000804017f */
[----:B--2---:R-:W-:Y:S05]  /*18a30*/  @!P2 NANOSLEEP.SYNCS 0x989680 ;  /* 0x009896800000a95d */ /* 0x004fea0003900000 */
[----:B------:R-:W2:Y:S02]  /*18a40*/  @!P2 SYNCS.PHASECHK.TRANS64 P2, [R8+URZ+0x28450], R7 ;  /* 0x028450070800a5a7 */ /* 0x000ea4000804007f */
[----:B--2---:R-:W-:Y:S05]  /*18a50*/  @!P2 BRA `(.L_x_1182) ;  /* 0xfffffffc00eca947 */ /* 0x004fea000383ffff */
[----:B------:R-:W-:Y:S05]  /*18a60*/  BRA `(.L_x_1179) ;  /* 0xfffffec800187947 */ /* 0x000fea000383ffff */
.L_x_1200:
[----:B-1----:R-:W-:-:S04]  /*18a70*/  IMAD.U32 R5, RZ, RZ, UR6 ;  /* 0x00000006ff057e24 */ /* 0x002fc8000f8e00ff */
[----:B------:R1:W2:Y:S03]  /*18a80*/  SYNCS.PHASECHK.TRANS64.TRYWAIT P2, [R5+URZ+0x28430], R4 ;  /* 0x02843004050075a7 */ /* 0x0002a6000804017f */
[----:B--2---:R-:W-:Y:S05]  /*18a90*/  @!P2 NANOSLEEP.SYNCS 0x989680 ;  /* 0x009896800000a95d */ /* 0x004fea0003900000 */
[----:B------:R-:W2:Y:S02]  /*18aa0*/  @!P2 SYNCS.PHASECHK.TRANS64 P2, [R5+URZ+0x28430], R4 ;  /* 0x028430040500a5a7 */ /* 0x000ea4000804007f */
[----:B--2---:R-:W-:Y:S05]  /*18ab0*/  @!P2 BRA `(.L_x_1200) ;  /* 0xfffffffc00eca947 */ /* 0x004fea000383ffff */
[----:B------:R-:W-:Y:S05]  /*18ac0*/  BRA `(.L_x_1197) ;  /* 0xfffffee800dc7947 */ /* 0x000fea000383ffff */
.L_x_1204:
[----:B-1----:R-:W-:-:S04]  /*18ad0*/  IMAD.U32 R5, RZ, RZ, UR6 ;  /* 0x00000006ff057e24 */ /* 0x002fc8000f8e00ff */
[----:B------:R1:W2:Y:S03]  /*18ae0*/  SYNCS.PHASECHK.TRANS64.TRYWAIT P2, [R5+URZ+0x28450], R4 ;  /* 0x02845004050075a7 */ /* 0x0002a6000804017f */
[----:B--2---:R-:W-:Y:S05]  /*18af0*/  @!P2 NANOSLEEP.SYNCS 0x989680 ;  /* 0x009896800000a95d */ /* 0x004fea0003900000 */
[----:B------:R-:W2:Y:S02]  /*18b00*/  @!P2 SYNCS.PHASECHK.TRANS64 P2, [R5+URZ+0x28450], R4 ;  /* 0x028450040500a5a7 */ /* 0x000ea4000804007f */
[----:B--2---:R-:W-:Y:S05]  /*18b10*/  @!P2 BRA `(.L_x_1204) ;  /* 0xfffffffc00eca947 */ /* 0x004fea000383ffff */
[----:B------:R-:W-:Y:S05]  /*18b20*/  BRA `(.L_x_1201) ;  /* 0xfffffeec00b47947 */ /* 0x000fea000383ffff */
.L_x_1211:
[----:B-1----:R-:W-:-:S04]  /*18b30*/  IMAD.U32 R5, RZ, RZ, UR6 ;  /* 0x00000006ff057e24 */ /* 0x002fc8000f8e00ff */
[----:B------:R1:W2:Y:S03]  /*18b40*/  SYNCS.PHASECHK.TRANS64.TRYWAIT P2, [R5+URZ+0x28430], R4 ;  /* 0x02843004050075a7 */ /* 0x0002a6000804017f */
[----:B--2---:R-:W-:Y:S05]  /*18b50*/  @!P2 NANOSLEEP.SYNCS 0x989680 ;  /* 0x009896800000a95d */ /* 0x004fea0003900000 */
[----:B------:R-:W2:Y:S02]  /*18b60*/  @!P2 SYNCS.PHASECHK.TRANS64 P2, [R5+URZ+0x28430], R4 ;  /* 0x028430040500a5a7 */ /* 0x000ea4000804007f */
[----:B--2---:R-:W-:Y:S05]  /*18b70*/  @!P2 BRA `(.L_x_1211) ;  /* 0xfffffffc00eca947 */ /* 0x004fea000383ffff */
[----:B------:R-:W-:Y:S05]  /*18b80*/  BRA `(.L_x_1208) ;  /* 0xffffff0400247947 */ /* 0x000fea000383ffff */
.L_x_1215:
[----:B-1----:R-:W-:-:S04]  /*18b90*/  IMAD.U32 R5, RZ, RZ, UR6 ;  /* 0x00000006ff057e24 */ /* 0x002fc8000f8e00ff */
[----:B------:R1:W2:Y:S03]  /*18ba0*/  SYNCS.PHASECHK.TRANS64.TRYWAIT P2, [R5+URZ+0x28450], R4 ;  /* 0x02845004050075a7 */ /* 0x0002a6000804017f */
[----:B--2---:R-:W-:Y:S05]  /*18bb0*/  @!P2 NANOSLEEP.SYNCS 0x989680 ;  /* 0x009896800000a95d */ /* 0x004fea0003900000 */
[----:B------:R-:W2:Y:S02]  /*18bc0*/  @!P2 SYNCS.PHASECHK.TRANS64 P2, [R5+URZ+0x28450], R4 ;  /* 0x028450040500a5a7 */ /* 0x000ea4000804007f */
[----:B--2---:R-:W-:Y:S05]  /*18bd0*/  @!P2 BRA `(.L_x_1215) ;  /* 0xfffffffc00eca947 */ /* 0x004fea000383ffff */
[----:B------:R-:W-:Y:S05]  /*18be0*/  BRA `(.L_x_1212) ;  /* 0xffffff0400fc7947 */ /* 0x000fea000383ffff */
.L_x_1229:
[----:B-1----:R-:W-:-:S04]  /*18bf0*/  IMAD.U32 R7, RZ, RZ, UR14 ;  /* 0x0000000eff077e24 */ /* 0x002fc8000f8e00ff */
[----:B------:R1:W2:Y:S03]  /*18c00*/  SYNCS.PHASECHK.TRANS64.TRYWAIT P1, [R7+URZ+0x28450], R6 ;  /* 0x02845006070075a7 */ /* 0x0002a6000802017f */
[----:B--2---:R-:W-:Y:S05]  /*18c10*/  @!P1 NANOSLEEP.SYNCS 0x989680 ;  /* 0x009896800000995d */ /* 0x004fea0003900000 */
[----:B------:R-:W2:Y:S02]  /*18c20*/  @!P1 SYNCS.PHASECHK.TRANS64 P1, [R7+URZ+0x28450], R6 ;  /* 0x02845006070095a7 */ /* 0x000ea4000802007f */
[----:B--2---:R-:W-:Y:S05]  /*18c30*/  @!P1 BRA `(.L_x_1229) ;  /* 0xfffffffc00ec9947 */ /* 0x004fea000383ffff */
[----:B------:R-:W-:Y:S05]  /*18c40*/  BRA `(.L_x_1228) ;  /* 0xffffff2400dc7947 */ /* 0x000fea000383ffff */
.L_x_1285:
[----:B------:R-:W-:Y:S02]  /*18c50*/  IMAD.MOV.U32 R13, RZ, RZ, R0 ;  /* 0x000000ffff0d7224 */ /* 0x000fe400078e0000 */
[----:B------:R-:W-:Y:S02]  /*18c60*/  IMAD.MOV.U32 R12, RZ, RZ, RZ ;  /* 0x000000ffff0c7224 */ /* 0x000fe400078e00ff */
[----:B------:R-:W-:Y:S02]  /*18c70*/  IMAD.MOV.U32 R11, RZ, RZ, 0x1f ;  /* 0x0000001fff0b7424 */ /* 0x000fe400078e00ff */
[----:B------:R-:W-:-:S07]  /*18c80*/  IMAD.MOV.U32 R15, RZ, RZ, -0x1 ;  /* 0xffffffffff0f7424 */ /* 0x000fce00078e00ff */
[----:B0-2---:R-:W-:Y:S05]  /*18c90*/  WARPSYNC.COLLECTIVE R15, `(.L_x_1359) ;  /* 0x000000000f087348 */ /* 0x005fea0003c00000 */
[----:B------:R1:W3:Y:S02]  /*18ca0*/  SHFL.IDX P6, R14, R13, R12, R11 ;  /* 0x0000000c0d0e7389 */ /* 0x0002e400000c000b */
[----:B0123--:R-:W-:Y:S01]  /*18cb0*/  ENDCOLLECTIVE ;  /* 0x000000000000791b */ /* 0x00ffe20003800000 */
.L_x_1359:
[----:B------:R-:W-:Y:S05]  /*18cc0*/  BRA `(.L_x_1360) ;  /* 0xffffffb800d07947 */ /* 0x000fea000383ffff */
.L_x_1287:
[----:B------:R-:W-:Y:S01]  /*18cd0*/  BSSY B0, `(.L_x_1361) ;  /* 0x0000006000007945 */ /* 0x000fe20003800000 */
[----:B------:R-:W-:-:S07]  /*18ce0*/  IMAD.MOV.U32 R15, RZ, RZ, -0x1 ;  /* 0xffffffffff0f7424 */ /* 0x000fce00078e00ff */
[----:B0-2---:R-:W-:Y:S05]  /*18cf0*/  WARPSYNC.COLLECTIVE R15, `(.L_x_1362) ;  /* 0x000000000f0c7348 */ /* 0x005fea0003c00000 */
[----:B------:R-:W-:Y:S02]  /*18d00*/  ELECT P6, UR62, PT ;  /* 0x00000000003e782f */ /* 0x000fe400038c0000 */
[----:B------:R-:W-:Y:S01]  /*18d10*/  MOV R14, UR62 ;  /* 0x0000003e000e7c02 */ /* 0x000fe20008000f00 */
[----:B0-2---:R-:W-:Y:S10]  /*18d20*/  ENDCOLLECTIVE ;  /* 0x000000000000791b */ /* 0x005ff40003800000 */
.L_x_1362:
[----:B------:R-:W-:Y:S05]  /*18d30*/  BSYNC B0 ;  /* 0x0000000000007941 */ /* 0x000fea0003800000 */
.L_x_1361:
[----:B------:R-:W-:Y:S05]  /*18d40*/  BRA `(.L_x_1363) ;  /* 0xffffffb800e07947 */ /* 0x000fea000383ffff */
.L_x_1289:
[----:B-1----:R1:W2:Y:S02]  /*18d50*/  SYNCS.PHASECHK.TRANS64.TRYWAIT P0, [R3+URZ+0x28480], R4 ;  /* 0x02848004030075a7 */ /* 0x0022a4000800017f */
[----:B--2---:R-:W-:Y:S05]  /*18d60*/  @!P0 NANOSLEEP.SYNCS 0x989680 ;  /* 0x009896800000895d */ /* 0x004fea0003900000 */
[----:B------:R-:W2:Y:S02]  /*18d70*/  @!P0 SYNCS.PHASECHK.TRANS64 P0, [R3+URZ+0x28480], R4 ;  /* 0x02848004030085a7 */ /* 0x000ea4000800007f */
[----:B--2---:R-:W-:Y:S05]  /*18d80*/  @!P0 BRA `(.L_x_1289) ;  /* 0xfffffffc00f08947 */ /* 0x004fea000383ffff */
[----:B------:R-:W-:Y:S05]  /*18d90*/  BRA `(.L_x_1364) ;  /* 0xffffffbc00447947 */ /* 0x000fea000383ffff */
.L_x_1291:
[----:B0-----:R0:W2:Y:S02]  /*18da0*/  SYNCS.PHASECHK.TRANS64.TRYWAIT P0, [R3+URZ+0x28440], R4 ;  /* 0x02844004030075a7 */ /* 0x0010a4000800017f */
[----:B--2---:R-:W-:Y:S05]  /*18db0*/  @!P0 NANOSLEEP.SYNCS 0x989680 ;  /* 0x009896800000895d */ /* 0x004fea0003900000 */
[----:B------:R-:W2:Y:S02]  /*18dc0*/  @!P0 SYNCS.PHASECHK.TRANS64 P0, [R3+URZ+0x28440], R4 ;  /* 0x02844004030085a7 */ /* 0x000ea4000800007f */
[----:B--2---:R-:W-:Y:S05]  /*18dd0*/  @!P0 BRA `(.L_x_1291) ;  /* 0xfffffffc00f08947 */ /* 0x004fea000383ffff */
[----:B------:R-:W-:Y:S05]  /*18de0*/  BRA `(.L_x_1365) ;  /* 0xffffffbc00b47947 */ /* 0x000fea000383ffff */
.L_x_1295:
        /* <DEDUP_REMOVED lines=8> */
[----:B0----5:R-:W-:Y:S05]  /*18e70*/  WARPSYNC.COLLECTIVE R15, `(.L_x_1366) ;  /* 0x000000000f087348 */ /* 0x021fea0003c00000 */
[----:B------:R1:W2:Y:S02]  /*18e80*/  SHFL.IDX P6, R14, R13, R12, R11 ;  /* 0x0000000c0d0e7389 */ /* 0x0002a400000c000b */
[----:B012--5:R-:W-:Y:S01]  /*18e90*/  ENDCOLLECTIVE ;  /* 0x000000000000791b */ /* 0x027fe20003800000 */
.L_x_1366:
[C---:B------:R-:W-:Y:S01]  /*18ea0*/  VIADD R5, R0.reuse, 0x10 ;  /* 0x0000001000057836 */ /* 0x040fe20000000000 */
[----:B------:R-:W-:Y:S01]  /*18eb0*/  ISETP.GE.AND P2, PT, R0, R2, PT ;  /* 0x000000020000720c */ /* 0x000fe20003f46270 */
[----:B------:R-:W-:Y:S02]  /*18ec0*/  IMAD.MOV.U32 R13, RZ, RZ, R4 ;  /* 0x000000ffff0d7224 */ /* 0x000fe400078e0004 */
[----:B------:R-:W-:-:S10]  /*18ed0*/  IMAD.MOV.U32 R6, RZ, RZ, R14 ;  /* 0x000000ffff067224 */ /* 0x000fd400078e000e */
[----:B------:R-:W-:Y:S05]  /*18ee0*/  WARPSYNC.COLLECTIVE R15, `(.L_x_1367) ;  /* 0x000000000f087348 */ /* 0x000fea0003c00000 */
[----:B------:R0:W1:Y:S02]  /*18ef0*/  SHFL.IDX P6, R14, R13, R12, R11 ;  /* 0x0000000c0d0e7389 */ /* 0x00006400000c000b */
[----:B01----:R-:W-:Y:S01]  /*18f00*/  ENDCOLLECTIVE ;  /* 0x000000000000791b */ /* 0x003fe20003800000 */
.L_x_1367:
[----:B------:R-:W-:Y:S02]  /*18f10*/  IMAD.MOV.U32 R13, RZ, RZ, R3 ;  /* 0x000000ffff0d7224 */ /* 0x000fe400078e0003 */
[----:B------:R-:W-:Y:S02]  /*18f20*/  IMAD.MOV.U32 R12, RZ, RZ, 0x1 ;  /* 0x00000001ff0c7424 */ /* 0x000fe400078e00ff */
[----:B------:R-:W-:-:S07]  /*18f30*/  IMAD.MOV.U32 R7, RZ, RZ, R14 ;  /* 0x000000ffff077224 */ /* 0x000fce00078e000e */
[----:B------:R-:W-:Y:S05]  /*18f40*/  WARPSYNC.COLLECTIVE R15, `(.L_x_1368) ;  /* 0x000000000f087348 */ /* 0x000fea0003c00000 */
[----:B------:R0:W1:Y:S02]  /*18f50*/  SHFL.IDX P6, R14, R13, R12, R11 ;  /* 0x0000000c0d0e7389 */ /* 0x00006400000c000b */
[----:B01----:R-:W-:Y:S01]  /*18f60*/  ENDCOLLECTIVE ;  /* 0x000000000000791b */ /* 0x003fe20003800000 */
.L_x_1368:
        /* <DEDUP_REMOVED lines=10> */
.L_x_1369:
        /* <DEDUP_REMOVED lines=12> */
.L_x_1370:
        /* <DEDUP_REMOVED lines=18> */
.L_x_1371:
[----:B------:R-:W-:Y:S02]  /*191f0*/  IMAD.MOV.U32 R13, RZ, RZ, R3 ;  /* 0x000000ffff0d7224 */ /* 0x000fe400078e0003 */
[----:B------:R-:W-:Y:S02]  /*19200*/  IMAD.MOV.U32 R12, RZ, RZ, 0x3 ;  /* 0x00000003ff0c7424 */ /* 0x000fe400078e00ff */
[----:B------:R-:W-:-:S07]  /*19210*/  IMAD.MOV.U32 R7, RZ, RZ, R14 ;  /* 0x000000ffff077224 */ /* 0x000fce00078e000e */
[----:B------:R-:W-:Y:S05]  /*19220*/  WARPSYNC.COLLECTIVE R15, `(.L_x_1372) ;  /* 0x000000000f087348 */ /* 0x000fea0003c00000 */
[----:B------:R0:W1:Y:S02]  /*19230*/  SHFL.IDX P6, R14, R13, R12, R11 ;  /* 0x0000000c0d0e7389 */ /* 0x00006400000c000b */
[----:B01----:R-:W-:Y:S01]  /*19240*/  ENDCOLLECTIVE ;  /* 0x000000000000791b */ /* 0x003fe20003800000 */
.L_x_1372:
        /* <DEDUP_REMOVED lines=17> */
.L_x_1373:
[----:B------:R-:W-:Y:S02]  /*19360*/  IMAD.MOV.U32 R13, RZ, RZ, R3 ;  /* 0x000000ffff0d7224 */ /* 0x000fe400078e0003 */
[----:B------:R-:W-:Y:S02]  /*19370*/  IMAD.MOV.U32 R12, RZ, RZ, 0x4 ;  /* 0x00000004ff0c7424 */ /* 0x000fe400078e00ff */
[----:B------:R-:W-:-:S07]  /*19380*/  IMAD.MOV.U32 R7, RZ, RZ, R14 ;  /* 0x000000ffff077224 */ /* 0x000fce00078e000e */
[----:B------:R-:W-:Y:S05]  /*19390*/  WARPSYNC.COLLECTIVE R15, `(.L_x_1374) ;  /* 0x000000000f087348 */ /* 0x000fea0003c00000 */
[----:B------:R0:W1:Y:S02]  /*193a0*/  SHFL.IDX P6, R14, R13, R12, R11 ;  /* 0x0000000c0d0e7389 */ /* 0x00006400000c000b */
[----:B01----:R-:W-:Y:S01]  /*193b0*/  ENDCOLLECTIVE ;  /* 0x000000000000791b */ /* 0x003fe20003800000 */
.L_x_1374:
        /* <DEDUP_REMOVED lines=17> */
.L_x_1375:
[----:B------:R-:W-:Y:S02]  /*194d0*/  IMAD.MOV.U32 R13, RZ, RZ, R3 ;  /* 0x000000ffff0d7224 */ /* 0x000fe400078e0003 */
[----:B------:R-:W-:Y:S02]  /*194e0*/  IMAD.MOV.U32 R12, RZ, RZ, 0x5 ;  /* 0x00000005ff0c7424 */ /* 0x000fe400078e00ff */
[----:B------:R-:W-:-:S07]  /*194f0*/  IMAD.MOV.U32 R7, RZ, RZ, R14 ;  /* 0x000000ffff077224 */ /* 0x000fce00078e000e */
[----:B------:R-:W-:Y:S05]  /*19500*/  WARPSYNC.COLLECTIVE R15, `(.L_x_1376) ;  /* 0x000000000f087348 */ /* 0x000fea0003c00000 */
[----:B------:R0:W1:Y:S02]  /*19510*/  SHFL.IDX P6, R14, R13, R12, R11 ;  /* 0x0000000c0d0e7389 */ /* 0x00006400000c000b */
[----:B01----:R-:W-:Y:S01]  /*19520*/  ENDCOLLECTIVE ;  /* 0x000000000000791b */ /* 0x003fe20003800000 */
.L_x_1376:
        /* <DEDUP_REMOVED lines=17> */
.L_x_1377:
[----:B------:R-:W-:Y:S02]  /*19640*/  IMAD.MOV.U32 R13, RZ, RZ, R3 ;  /* 0x000000ffff0d7224 */ /* 0x000fe400078e0003 */
[----:B------:R-:W-:Y:S02]  /*19650*/  IMAD.MOV.U32 R12, RZ, RZ, 0x6 ;  /* 0x00000006ff0c7424 */ /* 0x000fe400078e00ff */
[----:B------:R-:W-:-:S07]  /*19660*/  IMAD.MOV.U32 R7, RZ, RZ, R14 ;  /* 0x000000ffff077224 */ /* 0x000fce00078e000e */
[----:B------:R-:W-:Y:S05]  /*19670*/  WARPSYNC.COLLECTIVE R15, `(.L_x_1378) ;  /* 0x000000000f087348 */ /* 0x000fea0003c00000 */
[----:B------:R0:W1:Y:S02]  /*19680*/  SHFL.IDX P6, R14, R13, R12, R11 ;  /* 0x0000000c0d0e7389 */ /* 0x00006400000c000b */
[----:B01----:R-:W-:Y:S01]  /*19690*/  ENDCOLLECTIVE ;  /* 0x000000000000791b */ /* 0x003fe20003800000 */
.L_x_1378:
        /* <DEDUP_REMOVED lines=16> */
.L_x_1379:
[----:B------:R-:W-:Y:S02]  /*197a0*/  IMAD.MOV.U32 R13, RZ, RZ, R3 ;  /* 0x000000ffff0d7224 */ /* 0x000fe400078e0003 */
[----:B------:R-:W-:Y:S02]  /*197b0*/  IMAD.MOV.U32 R12, RZ, RZ, 0x7 ;  /* 0x00000007ff0c7424 */ /* 0x000fe400078e00ff */
[----:B------:R-:W-:-:S07]  /*197c0*/  IMAD.MOV.U32 R7, RZ, RZ, R14 ;  /* 0x000000ffff077224 */ /* 0x000fce00078e000e */
[----:B------:R-:W-:Y:S05]  /*197d0*/  WARPSYNC.COLLECTIVE R15, `(.L_x_1380) ;  /* 0x000000000f087348 */ /* 0x000fea0003c00000 */
[----:B------:R0:W1:Y:S02]  /*197e0*/  SHFL.IDX P6, R14, R13, R12, R11 ;  /* 0x0000000c0d0e7389 */ /* 0x00006400000c000b */
[----:B01----:R-:W-:Y:S01]  /*197f0*/  ENDCOLLECTIVE ;  /* 0x000000000000791b */ /* 0x003fe20003800000 */
.L_x_1380:
        /* <DEDUP_REMOVED lines=10> */
.L_x_1381:
[----:B------:R-:W-:Y:S01]  /*198a0*/  @!PT LDS RZ, [RZ] ;  /* 0x00000000fffff984 */ /* 0x000fe20000000800 */
[----:B------:R-:W-:Y:S01]  /*198b0*/  @!PT LDS RZ, [RZ] ;  /* 0x00000000fffff984 */ /* 0x000fe20000000800 */
[----:B------:R-:W-:Y:S01]  /*198c0*/  @!PT LDS RZ, [RZ] ;  /* 0x00000000fffff984 */ /* 0x000fe20000000800 */
[----:B------:R2:W-:Y:S04]  /*198d0*/  @!P2 LDGSTS.E.BYPASS.LTC128B.128 [R9+0x1b000], desc[UR48][R6.64], !P0 ;  /* 0x1b0000000609afae */ /* 0x0005e8000c101d70 */
[----:B------:R2:W-:Y:S01]  /*198e0*/  @!P2 LDGSTS.E.BYPASS.LTC128B.128 [R9+0x1f000], desc[UR48][R6.64+0x80], !P1 ;  /* 0x1f0000800609afae */ /* 0x0005e2000c901d70 */
[----:B------:R-:W-:Y:S01]  /*198f0*/  IMAD.MOV.U32 R4, RZ, RZ, R14 ;  /* 0x000000ffff047224 */ /* 0x000fe200078e000e */
[----:B------:R-:W-:Y:S06]  /*19900*/  BRA `(.L_x_1382) ;  /* 0xffffffc000307947 */ /* 0x000fec000383ffff */
.L_x_1300:
[----:B---3--:R3:W4:Y:S02]  /*19910*/  SYNCS.PHASECHK.TRANS64.TRYWAIT P0, [R17+URZ+0x28420], R0 ;  /* 0x02842000110075a7 */ /* 0x008724000800017f */
[----:B----4-:R-:W-:Y:S05]  /*19920*/  @!P0 NANOSLEEP.SYNCS 0x989680 ;  /* 0x009896800000895d */ /* 0x010fea0003900000 */
[----:B------:R-:W4:Y:S02]  /*19930*/  @!P0 SYNCS.PHASECHK.TRANS64 P0, [R17+URZ+0x28420], R0 ;  /* 0x02842000110085a7 */ /* 0x000f24000800007f */
[----:B----4-:R-:W-:Y:S05]  /*19940*/  @!P0 BRA `(.L_x_1300) ;  /* 0xfffffffc00f08947 */ /* 0x010fea000383ffff */
[----:B------:R-:W-:Y:S05]  /*19950*/  BRA `(.L_x_1383) ;  /* 0xffffffc0009c7947 */ /* 0x000fea000383ffff */
.L_x_1306:
[----:B---3--:R3:W4:Y:S02]  /*19960*/  SYNCS.PHASECHK.TRANS64.TRYWAIT P0, [R4+URZ+0x28480], R3 ;  /* 0x02848003040075a7 */ /* 0x008724000800017f */
[----:B----4-:R-:W-:Y:S05]  /*19970*/  @!P0 NANOSLEEP.SYNCS 0x989680 ;  /* 0x009896800000895d */ /* 0x010fea0003900000 */
[----:B------:R-:W4:Y:S02]  /*19980*/  @!P0 SYNCS.PHASECHK.TRANS64 P0, [R4+URZ+0x28480], R3 ;  /* 0x02848003040085a7 */ /* 0x000f24000800007f */
[----:B----4-:R-:W-:Y:S05]  /*19990*/  @!P0 BRA `(.L_x_1306) ;  /* 0xfffffffc00f08947 */ /* 0x010fea000383ffff */
[----:B------:R-:W-:Y:S05]  /*199a0*/  BRA `(.L_x_1384) ;  /* 0xffffffc400587947 */ /* 0x000fea000383ffff */
.L_x_1312:
[----:B--2---:R2:W4:Y:S02]  /*199b0*/  SYNCS.PHASECHK.TRANS64.TRYWAIT P0, [R4+URZ+0x28440], R3 ;  /* 0x02844003040075a7 */ /* 0x004524000800017f */
[----:B----4-:R-:W-:Y:S05]  /*199c0*/  @!P0 NANOSLEEP.SYNCS 0x989680 ;  /* 0x009896800000895d */ /* 0x010fea0003900000 */
[----:B------:R-:W4:Y:S02]  /*199d0*/  @!P0 SYNCS.PHASECHK.TRANS64 P0, [R4+URZ+0x28440], R3 ;  /* 0x02844003040085a7 */ /* 0x000f24000800007f */
[----:B----4-:R-:W-:Y:S05]  /*199e0*/  @!P0 BRA `(.L_x_1312) ;  /* 0xfffffffc00f08947 */ /* 0x010fea000383ffff */
[----:B------:R-:W-:Y:S05]  /*199f0*/  BRA `(.L_x_1385) ;  /* 0xffffffc800187947 */ /* 0x000fea000383ffff */
.L_x_1319:
[----:B---3--:R3:W4:Y:S02]  /*19a00*/  SYNCS.PHASECHK.TRANS64.TRYWAIT P0, [R19+URZ+0x28470], R2 ;  /* 0x02847002130075a7 */ /* 0x008724000800017f */
[----:B----4-:R-:W-:Y:S05]  /*19a10*/  @!P0 NANOSLEEP.SYNCS 0x989680 ;  /* 0x009896800000895d */ /* 0x010fea0003900000 */
[----:B------:R-:W4:Y:S02]  /*19a20*/  @!P0 SYNCS.PHASECHK.TRANS64 P0, [R19+URZ+0x28470], R2 ;  /* 0x02847002130085a7 */ /* 0x000f24000800007f */
[----:B----4-:R-:W-:Y:S05]  /*19a30*/  @!P0 BRA `(.L_x_1319) ;  /* 0xfffffffc00f08947 */ /* 0x010fea000383ffff */
[----:B------:R-:W-:Y:S05]  /*19a40*/  BRA `(.L_x_1386) ;  /* 0xffffffc800f07947 */ /* 0x000fea000383ffff */
.L_x_1321:
[----:B---3--:R3:W4:Y:S02]  /*19a50*/  SYNCS.PHASECHK.TRANS64.TRYWAIT P0, [R19+URZ+0x28460], R3 ;  /* 0x02846003130075a7 */ /* 0x008724000800017f */
[----:B----4-:R-:W-:Y:S05]  /*19a60*/  @!P0 NANOSLEEP.SYNCS 0x989680 ;  /* 0x009896800000895d */ /* 0x010fea0003900000 */
[----:B------:R-:W4:Y:S02]  /*19a70*/  @!P0 SYNCS.PHASECHK.TRANS64 P0, [R19+URZ+0x28460], R3 ;  /* 0x02846003130085a7 */ /* 0x000f24000800007f */
[----:B----4-:R-:W-:Y:S05]  /*19a80*/  @!P0 BRA `(.L_x_1321) ;  /* 0xfffffffc00f08947 */ /* 0x010fea000383ffff */
[----:B------:R-:W-:Y:S05]  /*19a90*/  BRA `(.L_x_1387) ;  /* 0xffffffc800f87947 */ /* 0x000fea000383ffff */
.L_x_1328:
[----:B--2---:R2:W3:Y:S02]  /*19aa0*/  SYNCS.PHASECHK.TRANS64.TRYWAIT P1, [R16+URZ+0x28470], R3 ;  /* 0x02847003100075a7 */ /* 0x0044e4000802017f */
[----:B---3--:R-:W-:Y:S05]  /*19ab0*/  @!P1 NANOSLEEP.SYNCS 0x989680 ;  /* 0x009896800000995d */ /* 0x008fea0003900000 */
[----:B------:R-:W3:Y:S02]  /*19ac0*/  @!P1 SYNCS.PHASECHK.TRANS64 P1, [R16+URZ+0x28470], R3 ;  /* 0x02847003100095a7 */ /* 0x000ee4000802007f */
[----:B---3--:R-:W-:Y:S05]  /*19ad0*/  @!P1 BRA `(.L_x_1328) ;  /* 0xfffffffc00f09947 */ /* 0x008fea000383ffff */
[----:B------:R-:W-:Y:S05]  /*19ae0*/  BRA `(.L_x_1388) ;  /* 0xffffffd000c07947 */ /* 0x000fea000383ffff */
.L_x_1330:
[----:B--2---:R2:W3:Y:S02]  /*19af0*/  SYNCS.PHASECHK.TRANS64.TRYWAIT P1, [R16+URZ+0x28460], R3 ;  /* 0x02846003100075a7 */ /* 0x0044e4000802017f */
[----:B---3--:R-:W-:Y:S05]  /*19b00*/  @!P1 NANOSLEEP.SYNCS 0x989680 ;  /* 0x009896800000995d */ /* 0x008fea0003900000 */
[----:B------:R-:W3:Y:S02]  /*19b10*/  @!P1 SYNCS.PHASECHK.TRANS64 P1, [R16+URZ+0x28460], R3 ;  /* 0x02846003100095a7 */ /* 0x000ee4000802007f */
[----:B---3--:R-:W-:Y:S05]  /*19b20*/  @!P1 BRA `(.L_x_1330) ;  /* 0xfffffffc00f09947 */ /* 0x008fea000383ffff */
[----:B------:R-:W-:Y:S05]  /*19b30*/  BRA `(.L_x_1389) ;  /* 0xffffffd000c87947 */ /* 0x000fea000383ffff */
.L_x_1343:
[----:B0-----:R0:W1:Y:S02]  /*19b40*/  SYNCS.PHASECHK.TRANS64.TRYWAIT P0, [R0+URZ+0x28420], R3 ;  /* 0x02842003000075a7 */ /* 0x001064000800017f */
[----:B-1----:R-:W-:Y:S05]  /*19b50*/  @!P0 NANOSLEEP.SYNCS 0x989680 ;  /* 0x009896800000895d */ /* 0x002fea0003900000 */
[----:B------:R-:W1:Y:S02]  /*19b60*/  @!P0 SYNCS.PHASECHK.TRANS64 P0, [R0+URZ+0x28420], R3 ;  /* 0x02842003000085a7 */ /* 0x000e64000800007f */
[----:B-1----:R-:W-:Y:S05]  /*19b70*/  @!P0 BRA `(.L_x_1343) ;  /* 0xfffffffc00f08947 */ /* 0x002fea000383ffff */
[----:B------:R-:W-:Y:S05]  /*19b80*/  BRA `(.L_x_1390) ;  /* 0xffffffe800747947 */ /* 0x000fea000383ffff */
.L_x_1344:
        /* <DEDUP_REMOVED lines=11> */
.L_x_1392:
[----:B------:R-:W-:Y:S05]  /*19c40*/  BSYNC B0 ;  /* 0x0000000000007941 */ /* 0x000fea0003800000 */
.L_x_1391:
[----:B------:R-:W-:Y:S05]  /*19c50*/  BRA `(.L_x_1393) ;  /* 0xffffffe8005c7947 */ /* 0x000fea000383ffff */
.L_x_1347:
[----:B------:R-:W-:Y:S01]  /*19c60*/  BSSY B1, `(.L_x_1394) ;  /* 0x0000006000017945 */ /* 0x000fe20003800000 */
[----:B------:R-:W-:-:S07]  /*19c70*/  IMAD.MOV.U32 R15, RZ, RZ, -0x1 ;  /* 0xffffffffff0f7424 */ /* 0x000fce00078e00ff */
[----:B01----:R-:W-:Y:S05]  /*19c80*/  WARPSYNC.COLLECTIVE R15, `(.L_x_1395) ;  /* 0x000000000f0c7348 */ /* 0x003fea0003c00000 */
[----:B------:R-:W-:Y:S02]  /*19c90*/  ELECT P6, UR62, PT ;  /* 0x00000000003e782f */ /* 0x000fe400038c0000 */
[----:B------:R-:W-:Y:S01]  /*19ca0*/  MOV R14, UR62 ;  /* 0x0000003e000e7c02 */ /* 0x000fe20008000f00 */
[----:B01----:R-:W-:Y:S10]  /*19cb0*/  ENDCOLLECTIVE ;  /* 0x000000000000791b */ /* 0x003ff40003800000 */
.L_x_1395:
[----:B------:R-:W-:Y:S05]  /*19cc0*/  BSYNC B1 ;  /* 0x0000000000017941 */ /* 0x000fea0003800000 */
.L_x_1394:
[----:B------:R-:W-:Y:S05]  /*19cd0*/  BRA `(.L_x_1396) ;  /* 0xffffffe800547947 */ /* 0x000fea000383ffff */
.L_x_1349:
[----:B0-----:R0:W1:Y:S02]  /*19ce0*/  SYNCS.PHASECHK.TRANS64.TRYWAIT P1, [R6+URZ], R5 ;  /* 0x00000005060075a7 */ /* 0x001064000802017f */
[----:B-1----:R-:W-:Y:S05]  /*19cf0*/  @!P1 NANOSLEEP.SYNCS 0x989680 ;  /* 0x009896800000995d */ /* 0x002fea0003900000 */
[----:B------:R-:W1:Y:S02]  /*19d00*/  @!P1 SYNCS.PHASECHK.TRANS64 P1, [R6+URZ], R5 ;  /* 0x00000005060095a7 */ /* 0x000e64000802007f */
[----:B-1----:R-:W-:Y:S05]  /*19d10*/  @!P1 BRA `(.L_x_1349) ;  /* 0xfffffffc00f09947 */ /* 0x002fea000383ffff */
[----:B------:R-:W-:Y:S05]  /*19d20*/  BRA `(.L_x_1397) ;  /* 0xffffffe800987947 */ /* 0x000fea000383ffff */
.L_x_1350:
[----:B-1----:R1:W2:Y:S02]  /*19d30*/  SYNCS.PHASECHK.TRANS64.TRYWAIT P1, [R7+URZ], R2 ;  /* 0x00000002070075a7 */ /* 0x0022a4000802017f */
[----:B--2---:R-:W-:Y:S05]  /*19d40*/  @!P1 NANOSLEEP.SYNCS 0x989680 ;  /* 0x009896800000995d */ /* 0x004fea0003900000 */
[----:B------:R-:W2:Y:S02]  /*19d50*/  @!P1 SYNCS.PHASECHK.TRANS64 P1, [R7+URZ], R2 ;  /* 0x00000002070095a7 */ /* 0x000ea4000802007f */
[----:B--2---:R-:W-:Y:S05]  /*19d60*/  @!P1 BRA `(.L_x_1350) ;  /* 0xfffffffc00f09947 */ /* 0x004fea000383ffff */
[----:B------:R-:W-:Y:S05]  /*19d70*/  BRA `(.L_x_1398) ;  /* 0xffffffe8008c7947 */ /* 0x000fea000383ffff */
.L_x_1352:
[----:B--2---:R2:W3:Y:S02]  /*19d80*/  SYNCS.PHASECHK.TRANS64.TRYWAIT P1, [R4+URZ+0x28460], R5 ;  /* 0x02846005040075a7 */ /* 0x0044e4000802017f */
[----:B---3--:R-:W-:Y:S05]  /*19d90*/  @!P1 NANOSLEEP.SYNCS 0x989680 ;  /* 0x009896800000995d */ /* 0x008fea0003900000 */
[----:B------:R-:W3:Y:S02]  /*19da0*/  @!P1 SYNCS.PHASECHK.TRANS64 P1, [R4+URZ+0x28460], R5 ;  /* 0x02846005040095a7 */ /* 0x000ee4000802007f */
[----:B---3--:R-:W-:Y:S05]  /*19db0*/  @!P1 BRA `(.L_x_1352) ;  /* 0xfffffffc00f09947 */ /* 0x008fea000383ffff */
[----:B------:R-:W-:Y:S05]  /*19dc0*/  BRA `(.L_x_1399) ;  /* 0xffffffe800907947 */ /* 0x000fea000383ffff */
.L_x_1354:
[----:B---3--:R3:W4:Y:S02]  /*19dd0*/  SYNCS.PHASECHK.TRANS64.TRYWAIT P1, [R3+URZ+0x28460], R2 ;  /* 0x02846002030075a7 */ /* 0x008724000802017f */
[----:B----4-:R-:W-:Y:S05]  /*19de0*/  @!P1 NANOSLEEP.SYNCS 0x989680 ;  /* 0x009896800000995d */ /* 0x010fea0003900000 */
[----:B------:R-:W4:Y:S02]  /*19df0*/  @!P1 SYNCS.PHASECHK.TRANS64 P1, [R3+URZ+0x28460], R2 ;  /* 0x02846002030095a7 */ /* 0x000f24000802007f */
[----:B----4-:R-:W-:Y:S05]  /*19e00*/  @!P1 BRA `(.L_x_1354) ;  /* 0xfffffffc00f09947 */ /* 0x010fea000383ffff */
[----:B------:R-:W-:Y:S05]  /*19e10*/  BRA `(.L_x_1400) ;  /* 0xffffffe800907947 */ /* 0x000fea000383ffff */
.L_x_1356:
[----:B----4-:R4:W0:Y:S02]  /*19e20*/  SYNCS.PHASECHK.TRANS64.TRYWAIT P0, [R4+URZ+0x28480], R5 ;  /* 0x02848005040075a7 */ /* 0x010824000800017f */
[----:B0-----:R-:W-:Y:S05]  /*19e30*/  @!P0 NANOSLEEP.SYNCS 0x989680 ;  /* 0x009896800000895d */ /* 0x001fea0003900000 */
[----:B------:R-:W0:Y:S02]  /*19e40*/  @!P0 SYNCS.PHASECHK.TRANS64 P0, [R4+URZ+0x28480], R5 ;  /* 0x02848005040085a7 */ /* 0x000e24000800007f */
[----:B0-----:R-:W-:Y:S05]  /*19e50*/  @!P0 BRA `(.L_x_1356) ;  /* 0xfffffffc00f08947 */ /* 0x001fea000383ffff */
[----:B------:R-:W-:Y:S05]  /*19e60*/  BRA `(.L_x_1357) ;  /* 0xffffffe8008c7947 */ /* 0x000fea000383ffff */
.L_x_1401:
        /* <DEDUP_REMOVED lines=9> */
.L_x_3138:


//--------------------- .text._ZN7cutlass13device_kernelIN5flash11enable_sm90INS1_16FlashAttnFwdSm90INS1_25CollectiveMainloopFwdSm90ILi2EN4cute5tupleIJNS5_1CILi1EEES8_S8_EEENS6_IJNS7_ILi128EEENS7_ILi64EEENS7_ILi256EEEEEELi256ENS_12float_e4m3_tEfNS_4arch4Sm90ELb0ELb1ELb0ELb1ELb0ELb1ELb0ELb1ELb1ELb1ELb1ELb0EEENS1_21CollectiveEpilogueFwdINS6_IJSA_SC_SB_EEES9_NS_10bfloat16_tESG_Li256ELb1ELb1ELb1ELb1EEENS1_36VarlenDynamicPersistentTileSchedulerILi128ELi64ELi256ELi128ELb1ELb1ELb1ELb1ELb0ELb1EEEEEEEEEvNT_6ParamsE --------------------------
	.section	.text._ZN7cutlass13device_kernelIN5flash11enable_sm90INS1_16FlashAttnFwdSm90INS1_25CollectiveMainloopFwdSm90ILi2EN4cute5tupleIJNS5_1CILi1EEES8_S8_EEENS6_IJNS7_ILi128EEENS7_ILi64EEENS7_ILi256EEEEEELi256ENS_12float_e4m3_tEfNS_4arch4Sm90ELb0ELb1ELb0ELb1ELb0ELb1ELb0ELb1ELb1ELb1ELb1ELb0EEENS1_21CollectiveEpilogueFwdINS6_IJSA_SC_SB_EEES9_NS_10bfloat16_tESG_Li256ELb1ELb1ELb1ELb1EEENS1_36VarlenDynamicPersistentTileSchedulerILi128ELi64ELi256ELi128ELb1ELb1ELb1ELb1ELb0ELb1EEEEEEEEEvNT_6ParamsE,"ax",@progbits
	.align	128
.text._ZN7cutlass13device_kernelIN5flash11enable_sm90INS1_16FlashAttnFwdSm90INS1_25CollectiveMainloopFwdSm90ILi2EN4cute5tupleIJNS5_1CILi1EEES8_S8_EEENS6_IJNS7_ILi128EEENS7_ILi64EEENS7_ILi256EEEEEELi256ENS_12float_e4m3_tEfNS_4arch4Sm90ELb0ELb1ELb0ELb1ELb0ELb1ELb0ELb1ELb1ELb1ELb1ELb0EEENS1_21CollectiveEpilogueFwdINS6_IJSA_SC_SB_EEES9_NS_10bfloat16_tESG_Li256ELb1ELb1ELb1ELb1EEENS1_36VarlenDynamicPersistentTileSchedulerILi128ELi64ELi256ELi128ELb1ELb1ELb1ELb1ELb0ELb1EEEEEEEEEvNT_6ParamsE:
        .type           _ZN7cutlass13device_kernelIN5flash11enable_sm90INS1_16FlashAttnFwdSm90INS1_25CollectiveMainloopFwdSm90ILi2EN4cute5tupleIJNS5_1CILi1EEES8_S8_EEENS6_IJNS7_ILi128EEENS7_ILi64EEENS7_ILi256EEEEEELi256ENS_12float_e4m3_tEfNS_4arch4Sm90ELb0ELb1ELb0ELb1ELb0ELb1ELb0ELb1ELb1ELb1ELb1ELb0EEENS1_21CollectiveEpilogueFwdINS6_IJSA_SC_SB_EEES9_NS_10bfloat16_tESG_Li256ELb1ELb1ELb1ELb1EEENS1_36VarlenDynamicPersistentTileSchedulerILi128ELi64ELi256ELi128ELb1ELb1ELb1ELb1ELb0ELb1EEEEEEEEEvNT_6ParamsE,@function
        .size           _ZN7cutlass13device_kernelIN5flash11enable_sm90INS1_16FlashAttnFwdSm90INS1_25CollectiveMainloopFwdSm90ILi2EN4cute5tupleIJNS5_1CILi1EEES8_S8_EEENS6_IJNS7_ILi128EEENS7_ILi64EEENS7_ILi256EEEEEELi256ENS_12float_e4m3_tEfNS_4arch4Sm90ELb0ELb1ELb0ELb1ELb0ELb1ELb0ELb1ELb1ELb1ELb1ELb0EEENS1_21CollectiveEpilogueFwdINS6_IJSA_SC_SB_EEES9_NS_10bfloat16_tESG_Li256ELb1ELb1ELb1ELb1EEENS1_36VarlenDynamicPersistentTileSchedulerILi128ELi64ELi256ELi128ELb1ELb1ELb1ELb1ELb0ELb1EEEEEEEEEvNT_6ParamsE,(.L_x_3139 - _ZN7cutlass13device_kernelIN5flash11enable_sm90INS1_16FlashAttnFwdSm90INS1_25CollectiveMainloopFwdSm90ILi2EN4cute5tupleIJNS5_1CILi1EEES8_S8_EEENS6_IJNS7_ILi128EEENS7_ILi64EEENS7_ILi256EEEEEELi256ENS_12float_e4m3_tEfNS_4arch4Sm90ELb0ELb1ELb0ELb1ELb0ELb1ELb0ELb1ELb1ELb1ELb1ELb0EEENS1_21CollectiveEpilogueFwdINS6_IJSA_SC_SB_EEES9_NS_10bfloat16_tESG_Li256ELb1ELb1ELb1ELb1EEENS1_36VarlenDynamicPersistentTileSchedulerILi128ELi64ELi256ELi128ELb1ELb1ELb1ELb1ELb0ELb1EEEEEEEEEvNT_6ParamsE)
        .other          _ZN7cutlass13device_kernelIN5flash11enable_sm90INS1_16FlashAttnFwdSm90INS1_25CollectiveMainloopFwdSm90ILi2EN4cute5tupleIJNS5_1CILi1EEES8_S8_EEENS6_IJNS7_ILi128EEENS7_ILi64EEENS7_ILi256EEEEEELi256ENS_12float_e4m3_tEfNS_4arch4Sm90ELb0ELb1ELb0ELb1ELb0ELb1ELb0ELb1ELb1ELb1ELb1ELb0EEENS1_21CollectiveEpilogueFwdINS6_IJSA_SC_SB_EEES9_NS_10bfloat16_tESG_Li256ELb1ELb1ELb1ELb1EEENS1_36VarlenDynamicPersistentTileSchedulerILi128ELi64ELi256ELi128ELb1ELb1ELb1ELb1ELb0ELb1EEEEEEEEEvNT_6ParamsE,@"STO_CUDA_ENTRY STV_DEFAULT"
_ZN7cutlass13device_kernelIN5flash11enable_sm90INS1_16FlashAttnFwdSm90INS1_25CollectiveMainloopFwdSm90ILi2EN4cute5tupleIJNS5_1CILi1EEES8_S8_EEENS6_IJNS7_ILi128EEENS7_ILi64EEENS7_ILi256EEEEEELi256ENS_12float_e4m3_tEfNS_4arch4Sm90ELb0ELb1ELb0ELb1ELb0ELb1ELb0ELb1ELb1ELb1ELb1ELb0EEENS1_21CollectiveEpilogueFwdINS6_IJSA_SC_SB_EEES9_NS_10bfloat16_tESG_Li256ELb1ELb1ELb1ELb1EEENS1_36VarlenDynamicPersistentTileSchedulerILi128ELi64ELi256ELi128ELb1ELb1ELb1ELb1ELb0ELb1EEEEEEEEEvNT_6ParamsE:
        /* <DEDUP_REMOVED lines=24> */
.L_x_1403:
[----:B------:R-:W-:Y:S05]  /*0180*/  BSYNC B0 ;  /* 0x0000000000007941 */ /* 0x000fea0003800000 */
.L_x_1402:
        /* <DEDUP_REMOVED lines=41> */
.L_x_1404:
        /* <DEDUP_REMOVED lines=22> */
.L_x_1405:
        /* <DEDUP_REMOVED lines=18> */
.L_x_1406:
        /* <DEDUP_REMOVED lines=22> */
.L_x_1407:
        /* <DEDUP_REMOVED lines=22> */
.L_x_1408:
        /* <DEDUP_REMOVED lines=8> */
.L_x_1411:
[----:B------:R-:W-:-:S08]  /*09e0*/  NOP ;  /* 0x0000000000007918 */ /* 0x000fd00000000000 */
[----:B------:R-:W0:Y:S02]  /*09f0*/  USETMAXREG.TRY_ALLOC.CTAPOOL UP0, 0xf0 ;  /* 0x000000f0000079c8 */ /* 0x000e240008000600 */
[----:B0-----:R-:W-:-:S13]  /*0a00*/  PLOP3.LUT P0, PT, PT, PT, UP0, 0x80, 0x0 ;  /* 0x000000000000781c */ /* 0x001fda0003f0f008 */
[----:B------:R-:W-:Y:S05]  /*0a10*/  @!P0 BRA `(.L_x_1411) ;  /* 0xfffffffc00f08947 */ /* 0x000fea000383ffff */
[----:B------:R-:W2:Y:S01]  /*0a20*/  LDL.LU R0, [R1] ;  /* 0x0000000001007983 */ /* 0x000ea20000300800 */
        /* <DEDUP_REMOVED lines=15> */
[----:B------:R1:W-:Y:S01]  /*0b20*/  STL [R1], R0 ;  /* 0x0000000001007387 */ /* 0x0003e20000100800 */
[----:B0-----:R-:W-:-:S13]  /*0b30*/  ISETP.GE.AND P0, PT, R207, UR4, PT ;  /* 0x00000004cf007c0c */ /* 0x001fda000bf06270 */
[----:B-1----:R-:W-:Y:S05]  /*0b40*/  @P0 BRA `(.L_x_1412) ;  /* 0x000002a000e80947 */ /* 0x002fea0003800000 */
[----:B------:R-:W0:Y:S01]  /*0b50*/  S2R R0, SR_TID.X ;  /* 0x0000000000007919 */ /* 0x000e220000002100 */
[----:B------:R-:W-:Y:S02]  /*0b60*/  R2UR UR44, R16 ;  /* 0x00000000102c72ca */ /* 0x000fe400000e0000 */
[----:B------:R-:W-:Y:S01]  /*0b70*/  CS2R R192, SRZ ;  /* 0x0000000000c07805 */ /* 0x000fe2000001ff00 */
[----:B------:R-:W-:Y:S01]  /*0b80*/  IMAD.MOV.U32 R198, RZ, RZ, RZ ;  /* 0x000000ffffc67224 */ /* 0x000fe200078e00ff */
[----:B------:R-:W-:Y:S01]  /*0b90*/  ULOP3.LUT UR45, UR40, 0x1, URZ, 0xfc, !UPT ;  /* 0x00000001282d7892 */ /* 0x000fe2000f8efc3f */
[----:B------:R-:W-:Y:S01]  /*0ba0*/  IMAD.MOV.U32 R200, RZ, RZ, RZ ;  /* 0x000000ffffc87224 */ /* 0x000fe200078e00ff */
[----:B------:R-:W-:-:S07]  /*0bb0*/  UMOV UR43, URZ ;  /* 0x0000003f002b7c82 */ /* 0x000fce0008000000 */
[----:B------:R-:W-:Y:S01]  /*0bc0*/  UIADD3 UR44, UR44, 0x18000, URZ ;  /* 0x000180002c2c7890 */ /* 0x000fe2000fffe03f */
[----:B0-----:R-:W-:-:S05]  /*0bd0*/  VIADD R0, R0, 0xffffff80 ;  /* 0xffffff8000007836 */ /* 0x001fca0000000000 */
[----:B------:R-:W-:-:S04]  /*0be0*/  SHF.R.S32.HI R3, RZ, 0x1f, R0 ;  /* 0x0000001fff037819 */ /* 0x000fc80000011400 */
[CC--:B------:R-:W-:Y:S02]  /*0bf0*/  LEA.HI R2, R3.reuse, R0.reuse, RZ, 0x7 ;  /* 0x0000000003027211 */ /* 0x0c0fe400078f38ff */
[CC--:B------:R-:W-:Y:S02]  /*0c00*/  LEA.HI R5, R3.reuse, R0.reuse, RZ, 0x2 ;  /* 0x0000000003057211 */ /* 0x0c0fe400078f10ff */
[CC--:B------:R-:W-:Y:S02]  /*0c10*/  LEA.HI R6, R3.reuse, R0.reuse, RZ, 0x4 ;  /* 0x0000000003067211 */ /* 0x0c0fe400078f20ff */
[CC--:B------:R-:W-:Y:S02]  /*0c20*/  LEA.HI R17, R3.reuse, R0.reuse, RZ, 0x3 ;  /* 0x0000000003117211 */ /* 0x0c0fe400078f18ff */
[----:B------:R-:W-:Y:S02]  /*0c30*/  LOP3.LUT R11, R2, 0xffffff80, RZ, 0xc0, !PT ;  /* 0xffffff80020b7812 */ /* 0x000fe400078ec0ff */
[----:B------:R-:W-:-:S02]  /*0c40*/  LEA.HI R8, R3, R0, RZ, 0x5 ;  /* 0x0000000003087211 */ /* 0x000fc400078f28ff */
[----:B------:R-:W-:Y:S01]  /*0c50*/  LEA.HI R4, R3, R0, RZ, 0x6 ;  /* 0x0000000003047211 */ /* 0x000fe200078f30ff */
[----:B------:R-:W-:Y:S01]  /*0c60*/  IMAD.IADD R20, R0, 0x1, -R11 ;  /* 0x0000000100147824 */ /* 0x000fe200078e0a0b */
[----:B------:R-:W-:Y:S01]  /*0c70*/  LOP3.LUT R13, R5, 0xfffffffc, RZ, 0xc0, !PT ;  /* 0xfffffffc050d7812 */ /* 0x000fe200078ec0ff */
[----:B------:R-:W-:Y:S01]  /*0c80*/  IMAD.SHL.U32 R8, R8, 0x20, RZ ;  /* 0x0000002008087824 */ /* 0x000fe200078e00ff */
[----:B------:R-:W-:Y:S01]  /*0c90*/  LOP3.LUT R7, R6, 0x3fffff0, RZ, 0xc0, !PT ;  /* 0x03fffff006077812 */ /* 0x000fe200078ec0ff */
[----:B------:R-:W-:Y:S01]  /*0ca0*/  IMAD.SHL.U32 R4, R4, 0x10, RZ ;  /* 0x0000001004047824 */ /* 0x000fe200078e00ff */
[----:B------:R-:W-:Y:S01]  /*0cb0*/  LOP3.LUT R5, R17, 0xfffffff8, RZ, 0xc0, !PT ;  /* 0xfffffff811057812 */ /* 0x000fe200078ec0ff */
[C---:B------:R-:W-:Y:S01]  /*0cc0*/  IMAD.IADD R13, R0.reuse, 0x1, -R13 ;  /* 0x00000001000d7824 */ /* 0x040fe200078e0a0d */
[----:B------:R-:W-:Y:S01]  /*0cd0*/  SHF.R.S32.HI R3, RZ, 0x7, R2 ;  /* 0x00000007ff037819 */ /* 0x000fe20000011402 */
[C---:B------:R-:W-:Y:S01]  /*0ce0*/  IMAD.IADD R7, R0.reuse, 0x1, -R7 ;  /* 0x0000000100077824 */ /* 0x040fe200078e0a07 */
[----:B------:R-:W-:Y:S01]  /*0cf0*/  SHF.R.S32.HI R9, RZ, 0x4, R6 ;  /* 0x00000004ff097819 */ /* 0x000fe20000011406 */
[----:B------:R-:W-:Y:S01]  /*0d00*/  IMAD.IADD R5, R0, 0x1, -R5 ;  /* 0x0000000100057824 */ /* 0x000fe200078e0a05 */
[----:B------:R-:W-:Y:S01]  /*0d10*/  LEA.HI R2, R2, R3, RZ, 0x1 ;  /* 0x0000000302027211 */ /* 0x000fe200078f08ff */
[----:B------:R-:W-:Y:S01]  /*0d20*/  STL [R1+0x94], R20 ;  /* 0x0000941401007387 */ /* 0x000fe20000100800 */
[----:B------:R-:W-:Y:S01]  /*0d30*/  LEA.HI R6, R6, R9, RZ, 0x1 ;  /* 0x0000000906067211 */ /* 0x000fe200078f08ff */
[C---:B------:R-:W-:Y:S01]  /*0d40*/  IMAD.SHL.U32 R22, R5.reuse, 0x10, RZ ;  /* 0x0000001005167824 */ /* 0x040fe200078e00ff */
[----:B------:R-:W-:Y:S01]  /*0d50*/  SHF.R.S32.HI R0, RZ, 0x1f, R20 ;  /* 0x0000001fff007819 */ /* 0x000fe20000011414 */
[----:B------:R-:W-:Y:S01]  /*0d60*/  IMAD.SHL.U32 R18, R5, 0x8, RZ ;  /* 0x0000000805127824 */ /* 0x000fe200078e00ff */
[----:B------:R-:W-:-:S02]  /*0d70*/  LOP3.LUT R8, R8, 0xfffffc00, RZ, 0xc0, !PT ;  /* 0xfffffc0008087812 */ /* 0x000fc400078ec0ff */
[----:B------:R-:W-:Y:S01]  /*0d80*/  LOP3.LUT R2, R2, 0x3fffffe, RZ, 0xc0, !PT ;  /* 0x03fffffe02027812 */ /* 0x000fe200078ec0ff */
[----:B------:R-:W-:Y:S01]  /*0d90*/  VIADD R194, R18, 0x40 ;  /* 0x0000004012c27836 */ /* 0x000fe20000000000 */
[----:B------:R-:W-:Y:S01]  /*0da0*/  LOP3.LUT R6, R6, 0x1ffffffe, RZ, 0xc0, !PT ;  /* 0x1ffffffe06067812 */ /* 0x000fe200078ec0ff */
[----:B------:R-:W-:Y:S01]  /*0db0*/  IMAD R7, R7, 0x40, R8 ;  /* 0x0000004007077824 */ /* 0x000fe200078e0208 */
[-C--:B------:R-:W-:Y:S01]  /*0dc0*/  LEA.HI R10, R0, R20.reuse, RZ, 0x2 ;  /* 0x00000014000a7211 */ /* 0x080fe200078f10ff */
[----:B------:R-:W-:Y:S01]  /*0dd0*/  IMAD.IADD R2, R3, 0x1, -R2 ;  /* 0x0000000103027824 */ /* 0x000fe200078e0a02 */
[----:B------:R-:W-:Y:S01]  /*0de0*/  SHF.R.S32.HI R17, RZ, 0x3, R17 ;  /* 0x00000003ff117819 */ /* 0x000fe20000011411 */
[----:B------:R-:W-:Y:S01]  /*0df0*/  IMAD.IADD R6, R9, 0x1, -R6 ;  /* 0x0000000109067824 */ /* 0x000fe200078e0a06 */
[--C-:B------:R-:W-:Y:S01]  /*0e00*/  SHF.R.S32.HI R3, RZ, 0x2, R10.reuse ;  /* 0x00000002ff037819 */ /* 0x100fe2000001140a */
[----:B------:R-:W-:Y:S01]  /*0e10*/  VIADD R208, R18, 0x80 ;  /* 0x0000008012d07836 */ /* 0x000fe20000000000 */
[----:B------:R-:W-:Y:S01]  /*0e20*/  SHF.R.S32.HI R8, RZ, 0x1f, R10 ;  /* 0x0000001fff087819 */ /* 0x000fe2000001140a */
[----:B------:R-:W-:Y:S01]  /*0e30*/  IMAD R6, R6, 0x8, R7 ;  /* 0x0000000806067824 */ /* 0x000fe200078e0207 */
[----:B------:R-:W-:Y:S01]  /*0e40*/  LEA.HI R9, R13, R13, RZ, 0x1 ;  /* 0x0000000d0d097211 */ /* 0x000fe200078f08ff */
[C---:B------:R-:W-:Y:S01]  /*0e50*/  VIADD R7, R17.reuse, 0x40 ;  /* 0x0000004011077836 */ /* 0x040fe20000000000 */
[----:B------:R-:W-:Y:S01]  /*0e60*/  LEA.HI R8, R8, R3, RZ, 0x3 ;  /* 0x0000000308087211 */ /* 0x000fe200078f18ff */
[----:B------:R-:W-:Y:S01]  /*0e70*/  VIADD R219, R17, 0x20 ;  /* 0x0000002011db7836 */ /* 0x000fe20000000000 */
[----:B------:R-:W-:Y:S01]  /*0e80*/  LEA.HI R0, R0, R20, RZ, 0x5 ;  /* 0x0000001400007211 */ /* 0x000fe200078f28ff */
[----:B------:R0:W-:Y:S01]  /*0e90*/  STL [R1+0xa8], R6 ;  /* 0x0000a80601007387 */ /* 0x0001e20000100800 */
[----:B------:R-:W-:Y:S01]  /*0ea0*/  LOP3.LUT R8, R8, 0xfffffff8, RZ, 0xc0, !PT ;  /* 0xfffffff808087812 */ /* 0x000fe200078ec0ff */
[----:B------:R-:W-:Y:S01]  /*0eb0*/  IMAD.SHL.U32 R203, R219, 0x80, RZ ;  /* 0x00000080dbcb7824 */ /* 0x000fe200078e00ff */
[----:B------:R-:W-:Y:S01]  /*0ec0*/  SHF.R.S32.HI R0, RZ, 0x5, R0 ;  /* 0x00000005ff007819 */ /* 0x000fe20000011400 */
[----:B------:R-:W-:Y:S01]  /*0ed0*/  IMAD.SHL.U32 R209, R17, 0x80, RZ ;  /* 0x0000008011d17824 */ /* 0x000fe200078e00ff */
[----:B------:R-:W-:Y:S01]  /*0ee0*/  SHF.R.S32.HI R12, RZ, 0x1f, R7 ;  /* 0x0000001fff0c7819 */ /* 0x000fe20000011407 */
[----:B------:R-:W-:Y:S01]  /*0ef0*/  IMAD.IADD R3, R3, 0x1, -R8 ;  /* 0x0000000103037824 */ /* 0x000fe200078e0a08 */
[----:B------:R-:W-:Y:S01]  /*0f00*/  LOP3.LUT R10, R10, 0x7ffffffc, RZ, 0xc0, !PT ;  /* 0x7ffffffc0a0a7812 */ /* 0x000fe200078ec0ff */
[----:B------:R-:W-:Y:S01]  /*0f10*/  VIADD R210, R18, 0xc0 ;  /* 0x000000c012d27836 */ /* 0x000fe20000000000 */
[----:B------:R-:W-:Y:S01]  /*0f20*/  LEA.HI R12, R12, R7, RZ, 0x3 ;  /* 0x000000070c0c7211 */ /* 0x000fe200078f18ff */
[----:B------:R-:W-:Y:S01]  /*0f30*/  IMAD R3, R0, 0x10, R3 ;  /* 0x0000001000037824 */ /* 0x000fe200078e0203 */
[----:B0-----:R-:W-:Y:S01]  /*0f40*/  LOP3.LUT R6, R9, 0x1ffffffe, RZ, 0xc0, !PT ;  /* 0x1ffffffe09067812 */ /* 0x001fe200078ec0ff */
[----:B------:R-:W-:Y:S01]  /*0f50*/  VIADD R9, R17, 0x60 ;  /* 0x0000006011097836 */ /* 0x000fe20000000000 */
[----:B------:R-:W-:Y:S01]  /*0f60*/  SHF.R.S32.HI R0, RZ, 0x1f, R219 ;  /* 0x0000001fff007819 */ /* 0x000fe200000114db */
[----:B------:R-:W-:Y:S01]  /*0f70*/  IMAD.SHL.U32 R7, R7, 0x80, RZ ;  /* 0x0000008007077824 */ /* 0x000fe200078e00ff */
[----:B------:R-:W-:Y:S01]  /*0f80*/  LOP3.LUT R203, R203, 0x380, RZ, 0xc0, !PT ;  /* 0x00000380cbcb7812 */ /* 0x000fe200078ec0ff */
[----:B------:R-:W-:Y:S01]  /*0f90*/  IMAD R15, R2, 0x40, R3 ;  /* 0x00000040020f7824 */ /* 0x000fe200078e0203 */
[----:B------:R-:W-:Y:S01]  /*0fa0*/  SHF.R.S32.HI R14, RZ, 0x1f, R9 ;  /* 0x0000001fff0e7819 */ /* 0x000fe20000011409 */
[----:B------:R-:W-:Y:S01]  /*0fb0*/  IMAD.SHL.U32 R12, R12, 0x80, RZ ;  /* 0x000000800c0c7824 */ /* 0x000fe200078e00ff */
[----:B------:R-:W-:Y:S01]  /*0fc0*/  LEA.HI R2, R0, R219, RZ, 0x3 ;  /* 0x000000db00027211 */ /* 0x000fe200078f18ff */
[----:B------:R-:W-:Y:S01]  /*0fd0*/  IMAD.IADD R6, R13, 0x1, -R6 ;  /* 0x000000010d067824 */ /* 0x000fe200078e0a06 */
[----:B------:R-:W-:Y:S01]  /*0fe0*/  LEA.HI R14, R14, R9, RZ, 0x3 ;  /* 0x000000090e0e7211 */ /* 0x000fe200078f18ff */
[----:B------:R-:W-:Y:S01]  /*0ff0*/  IMAD.SHL.U32 R9, R9, 0x80, RZ ;  /* 0x0000008009097824 */ /* 0x000fe200078e00ff */
[----:B------:R-:W-:Y:S01]  /*1000*/  LOP3.LUT R7, R7, 0x380, RZ, 0xc0, !PT ;  /* 0x0000038007077812 */ /* 0x000fe200078ec0ff */
[----:B------:R-:W-:Y:S01]  /*1010*/  IMAD.SHL.U32 R2, R2, 0x80, RZ ;  /* 0x0000008002027824 */ /* 0x000fe200078e00ff */
[----:B------:R-:W-:Y:S01]  /*1020*/  LOP3.LUT R209, R209, 0x380, RZ, 0xc0, !PT ;  /* 0x00000380d1d17812 */ /* 0x000fe200078ec0ff */
[----:B------:R-:W-:Y:S01]  /*1030*/  IMAD.SHL.U32 R14, R14, 0x80, RZ ;  /* 0x000000800e0e7824 */ /* 0x000fe200078e00ff */
[----:B------:R-:W-:Y:S01]  /*1040*/  LOP3.LUT R11, R9, 0x380, RZ, 0xc0, !PT ;  /* 0x00000380090b7812 */ /* 0x000fe200078ec0ff */
[----:B------:R-:W-:Y:S01]  /*1050*/  IMAD.IADD R10, R20, 0x1, -R10 ;  /* 0x00000001140a7824 */ /* 0x000fe200078e0a0a */
[--C-:B------:R-:W-:Y:S01]  /*1060*/  LOP3.LUT R8, R7, 0x70, R22.reuse, 0xf8, !PT ;  /* 0x0000007007087812 */ /* 0x100fe200078ef816 */
[----:B------:R-:W-:Y:S01]  /*1070*/  STL [R1+0xa4], R15 ;  /* 0x0000a40f01007387 */ /* 0x000fe20000100800 */
[----:B------:R-:W-:Y:S01]  /*1080*/  SHF.R.U32.HI R9, RZ, 0x3, R7 ;  /* 0x00000003ff097819 */ /* 0x000fe20000011607 */
[----:B------:R-:W-:Y:S01]  /*1090*/  IMAD.SHL.U32 R196, R10, 0x2, RZ ;  /* 0x000000020ac47824 */ /* 0x000fe200078e00ff */
[--C-:B------:R-:W-:Y:S01]  /*10a0*/  LOP3.LUT R13, R11, 0x70, R22.reuse, 0xf8, !PT ;  /* 0x000000700b0d7812 */ /* 0x100fe200078ef816 */
[----:B------:R-:W-:Y:S01]  /*10b0*/  IMAD R202, R6, 0x8, R15 ;  /* 0x0000000806ca7824 */ /* 0x000fe200078e020f */
[----:B------:R-:W-:Y:S01]  /*10c0*/  LOP3.LUT R7, R12, 0xfffffc00, RZ, 0xc0, !PT ;  /* 0xfffffc000c077812 */ /* 0x000fe200078ec0ff */
[C---:B------:R-:W-:Y:S01]  /*10d0*/  VIADD R25, R196.reuse, 0x8 ;  /* 0x00000008c4197836 */ /* 0x040fe20000000000 */
[----:B------:R-:W-:Y:S01]  /*10e0*/  SHF.R.U32.HI R11, RZ, 0x3, R11 ;  /* 0x00000003ff0b7819 */ /* 0x000fe2000001160b */
[----:B------:R-:W-:Y:S01]  /*10f0*/  VIADD R24, R196, 0x10 ;  /* 0x00000010c4187836 */ /* 0x000fe20000000000 */
[----:B------:R-:W-:Y:S01]  /*1100*/  LOP3.LUT R14, R14, 0xfffffc00, RZ, 0xc0, !PT ;  /* 0xfffffc000e0e7812 */ /* 0x000fe200078ec0ff */
[----:B------:R-:W-:Y:S01]  /*1110*/  VIADD R20, R196, 0x20 ;  /* 0x00000020c4147836 */ /* 0x000fe20000000000 */
[----:B------:R-:W-:Y:S01]  /*1120*/  LOP3.LUT R213, R4, 0xfffffc00, RZ, 0xc0, !PT ;  /* 0xfffffc0004d57812 */ /* 0x000fe200078ec0ff */
[C---:B------:R-:W-:Y:S01]  /*1130*/  VIADD R12, R196.reuse, 0x38 ;  /* 0x00000038c40c7836 */ /* 0x040fe20000000000 */
[----:B------:R-:W-:Y:S01]  /*1140*/  SHF.R.U32.HI R4, RZ, 0x3, R203 ;  /* 0x00000003ff047819 */ /* 0x000fe200000116cb */
[C---:B------:R-:W-:Y:S01]  /*1150*/  VIADD R10, R196.reuse, 0x48 ;  /* 0x00000048c40a7836 */ /* 0x040fe20000000000 */
[--C-:B------:R-:W-:Y:S01]  /*1160*/  LOP3.LUT R3, R203, 0x70, R22.reuse, 0xf8, !PT ;  /* 0x00000070cb037812 */ /* 0x100fe200078ef816 */
[----:B------:R-:W-:Y:S01]  /*1170*/  VIADD R5, R196, 0x68 ;  /* 0x00000068c4057836 */ /* 0x000fe20000000000 */
[----:B------:R-:W-:Y:S01]  /*1180*/  LOP3.LUT R212, R2, 0xfffffc00, RZ, 0xc0, !PT ;  /* 0xfffffc0002d47812 */ /* 0x000fe200078ec0ff */
[C---:B------:R-:W-:Y:S01]  /*1190*/  VIADD R237, R196.reuse, 0x90 ;  /* 0x00000090c4ed7836 */ /* 0x040fe20000000000 */
[----:B------:R-:W-:Y:S01]  /*11a0*/  LOP3.LUT R7, R7, R8, R9, 0xf6, !PT ;  /* 0x0000000807077212 */ /* 0x000fe200078ef609 */
[C---:B------:R-:W-:Y:S01]  /*11b0*/  VIADD R9, R196.reuse, 0x50 ;  /* 0x00000050c4097836 */ /* 0x040fe20000000000 */
[----:B------:R-:W-:Y:S01]  /*11c0*/  LOP3.LUT R0, R209, 0x70, R22, 0xf8, !PT ;  /* 0x00000070d1007812 */ /* 0x000fe200078ef816 */
[C---:B------:R-:W-:Y:S01]  /*11d0*/  VIADD R8, R196.reuse, 0x58 ;  /* 0x00000058c4087836 */ /* 0x040fe20000000000 */
[----:B------:R-:W-:Y:S01]  /*11e0*/  SHF.R.U32.HI R21, RZ, 0x3, R209 ;  /* 0x00000003ff157819 */ /* 0x000fe200000116d1 */
[----:B------:R-:W-:Y:S01]  /*11f0*/  VIADD R236, R196, 0x98 ;  /* 0x00000098c4ec7836 */ /* 0x000fe20000000000 */
[----:B------:R-:W-:Y:S01]  /*1200*/  LOP3.LUT R11, R14, R13, R11, 0xf6, !PT ;  /* 0x0000000d0e0b7212 */ /* 0x000fe200078ef60b */
[----:B------:R-:W-:Y:S01]  /*1210*/  VIADD R14, R196, 0x28 ;  /* 0x00000028c40e7836 */ /* 0x000fe20000000000 */
[----:B------:R-:W-:Y:S01]  /*1220*/  LOP3.LUT R3, R212, R3, R4, 0xf6, !PT ;  /* 0x00000003d4037212 */ /* 0x000fe200078ef604 */
[----:B------:R-:W-:Y:S01]  /*1230*/  VIADD R13, R196, 0x30 ;  /* 0x00000030c40d7836 */ /* 0x000fe20000000000 */
[----:B------:R-:W-:Y:S01]  /*1240*/  LOP3.LUT R215, R213, R0, R21, 0xf6, !PT ;  /* 0x00000000d5d77212 */ /* 0x000fe200078ef615 */
[C---:B------:R-:W-:Y:S01]  /*1250*/  IMAD.IADD R0, R16.reuse, 0x1, R7 ;  /* 0x0000000110007824 */ /* 0x040fe200078e0207 */
[----:B------:R-:W-:Y:S01]  /*1260*/  SHF.R.S32.HI R27, RZ, 0x1f, R25 ;  /* 0x0000001fff1b7819 */ /* 0x000fe20000011419 */
[----:B------:R-:W-:Y:S01]  /*1270*/  IMAD.IADD R4, R16, 0x1, R11 ;  /* 0x0000000110047824 */ /* 0x000fe200078e020b */
[----:B------:R-:W-:Y:S01]  /*1280*/  SHF.R.S32.HI R26, RZ, 0x1f, R24 ;  /* 0x0000001fff1a7819 */ /* 0x000fe20000011418 */
[----:B------:R-:W-:Y:S01]  /*1290*/  VIADD R21, R196, 0x18 ;  /* 0x00000018c4157836 */ /* 0x000fe20000000000 */
[----:B------:R0:W-:Y:S01]  /*12a0*/  STL [R1+0x9c], R0 ;  /* 0x00009c0001007387 */ /* 0x0001e20000100800 */
[----:B------:R-:W-:Y:S01]  /*12b0*/  IMAD.IADD R2, R16, 0x1, R3 ;  /* 0x0000000110027824 */ /* 0x000fe200078e0203 */
[----:B------:R-:W-:Y:S01]  /*12c0*/  SHF.R.S32.HI R24, RZ, 0x1f, R20 ;  /* 0x0000001fff187819 */ /* 0x000fe20000011414 */
[C---:B------:R-:W-:Y:S01]  /*12d0*/  VIADD R11, R196.reuse, 0x40 ;  /* 0x00000040c40b7836 */ /* 0x040fe20000000000 */
[----:B------:R1:W-:Y:S01]  /*12e0*/  STL [R1+0x98], R4 ;  /* 0x0000980401007387 */ /* 0x0003e20000100800 */
[C---:B------:R-:W-:Y:S01]  /*12f0*/  VIADD R7, R196.reuse, 0x60 ;  /* 0x00000060c4077836 */ /* 0x040fe20000000000 */
[----:B------:R-:W-:Y:S01]  /*1300*/  SHF.R.S32.HI R25, RZ, 0x1f, R21 ;  /* 0x0000001fff197819 */ /* 0x000fe20000011415 */
[C---:B------:R-:W-:Y:S01]  /*1310*/  VIADD R3, R196.reuse, 0x78 ;  /* 0x00000078c4037836 */ /* 0x040fe20000000000 */
[----:B------:R2:W-:Y:S01]  /*1320*/  STL [R1+0xa0], R2 ;  /* 0x0000a00201007387 */ /* 0x0005e20000100800 */
[----:B------:R-:W-:Y:S01]  /*1330*/  SHF.R.S32.HI R21, RZ, 0x1f, R14 ;  /* 0x0000001fff157819 */ /* 0x000fe2000001140e */
[C---:B------:R-:W-:Y:S01]  /*1340*/  VIADD R235, R196.reuse, 0xa0 ;  /* 0x000000a0c4eb7836 */ /* 0x040fe20000000000 */
[----:B0-----:R-:W-:Y:S01]  /*1350*/  SHF.R.S32.HI R0, RZ, 0x1f, R196 ;  /* 0x0000001fff007819 */ /* 0x001fe200000114c4 */
[C---:B------:R-:W-:Y:S01]  /*1360*/  VIADD R0, R196.reuse, 0x88 ;  /* 0x00000088c4007836 */ /* 0x040fe20000000000 */
[----:B------:R-:W-:Y:S01]  /*1370*/  SHF.R.S32.HI R20, RZ, 0x1f, R13 ;  /* 0x0000001fff147819 */ /* 0x000fe2000001140d */
[C---:B-1----:R-:W-:Y:S01]  /*1380*/  VIADD R4, R196.reuse, 0x70 ;  /* 0x00000070c4047836 */ /* 0x042fe20000000000 */
[----:B------:R-:W-:Y:S01]  /*1390*/  SHF.R.S32.HI R14, RZ, 0x1f, R12 ;  /* 0x0000001fff0e7819 */ /* 0x000fe2000001140c */
[C---:B------:R-:W-:Y:S01]  /*13a0*/  VIADD R234, R196.reuse, 0xa8 ;  /* 0x000000a8c4ea7836 */ /* 0x040fe20000000000 */
[----:B------:R-:W-:Y:S01]  /*13b0*/  SHF.R.S32.HI R13, RZ, 0x1f, R11 ;  /* 0x0000001fff0d7819 */ /* 0x000fe2000001140b */
[C---:B--2---:R-:W-:Y:S01]  /*13c0*/  VIADD R2, R196.reuse, 0x80 ;  /* 0x00000080c4027836 */ /* 0x044fe20000000000 */
        /* <DEDUP_REMOVED lines=21> */
[----:B------:R-:W-:Y:S01]  /*1520*/  IMAD.IADD R214, R16, 0x1, R215 ;  /* 0x0000000110d67824 */ /* 0x000fe200078e02d7 */
[----:B------:R-:W-:-:S02]  /*1530*/  SHF.R.S32.HI R3, RZ, 0x1f, R235 ;  /* 0x0000001fff037819 */ /* 0x000fc400000114eb */
[----:B------:R-:W-:Y:S02]  /*1540*/  SHF.R.S32.HI R2, RZ, 0x1f, R234 ;  /* 0x0000001fff027819 */ /* 0x000fe400000114ea */
[----:B------:R-:W-:Y:S02]  /*1550*/  SHF.R.S32.HI R0, RZ, 0x1f, R233 ;  /* 0x0000001fff007819 */ /* 0x000fe400000114e9 */
[----:B------:R-:W-:Y:S02]  /*1560*/  SHF.R.S32.HI R3, RZ, 0x1f, R232 ;  /* 0x0000001fff037819 */ /* 0x000fe400000114e8 */
[----:B------:R-:W-:Y:S02]  /*1570*/  SHF.R.S32.HI R2, RZ, 0x1f, R231 ;  /* 0x0000001fff027819 */ /* 0x000fe400000114e7 */
[----:B------:R-:W-:Y:S02]  /*1580*/  SHF.R.S32.HI R0, RZ, 0x1f, R230 ;  /* 0x0000001fff007819 */ /* 0x000fe400000114e6 */
        /* <DEDUP_REMOVED lines=10> */
[----:B------:R-:W-:-:S07]  /*1630*/  SHF.R.S32.HI R0, RZ, 0x1f, R224 ;  /* 0x0000001fff007819 */ /* 0x000fce00000114e0 */
.L_x_1654:
[----:B------:R-:W-:Y:S05]  /*1640*/  YIELD ;  /* 0x0000000000007946 */ /* 0x000fea0003800000 */
[----:B------:R-:W-:Y:S01]  /*1650*/  ULDC.64 UR4, c[0x0][0xa28] ;  /* 0x00028a0000047ab9 */ /* 0x000fe20000000a00 */
[----:B01----:R-:W0:Y:S01]  /*1660*/  LDC.64 R4, c[0x0][0xa08] ;  /* 0x00028200ff047b82 */ /* 0x003e220000000a00 */
[----:B------:R-:W-:Y:S01]  /*1670*/  ISETP.NE.U32.AND P1, PT, RZ, UR4, PT ;  /* 0x00000004ff007c0c */ /* 0x000fe2000bf25070 */
[----:B------:R-:W-:Y:S02]  /*1680*/  IMAD.MOV.U32 R24, RZ, RZ, RZ ;  /* 0x000000ffff187224 */ /* 0x000fe400078e00ff */
[----:B------:R-:W-:Y:S01]  /*1690*/  IMAD.MOV.U32 R10, RZ, RZ, RZ ;  /* 0x000000ffff0a7224 */ /* 0x000fe200078e00ff */
[----:B------:R-:W-:Y:S01]  /*16a0*/  ISETP.NE.AND.EX P1, PT, RZ, UR5, PT, P1 ;  /* 0x00000005ff007c0c */ /* 0x000fe2000bf25310 */
[----:B------:R-:W-:-:S02]  /*16b0*/  ULDC.64 UR4, c[0x0][0xa18] ;  /* 0x0002860000047ab9 */ /* 0x000fc40000000a00 */
[----:B------:R-:W-:-:S04]  /*16c0*/  ISETP.NE.U32.AND P2, PT, RZ, UR4, PT ;  /* 0x00000004ff007c0c */ /* 0x000fc8000bf45070 */
[----:B------:R-:W-:Y:S01]  /*16d0*/  ISETP.NE.AND.EX P2, PT, RZ, UR5, PT, P2 ;  /* 0x00000005ff007c0c */ /* 0x000fe2000bf45320 */
[----:B------:R-:W-:Y:S02]  /*16e0*/  ULDC.64 UR4, c[0x0][0xa08] ;  /* 0x0002820000047ab9 */ /* 0x000fe40000000a00 */
[----:B------:R-:W-:-:S03]  /*16f0*/  ISETP.NE.U32.AND P0, PT, RZ, UR4, PT ;  /* 0x00000004ff007c0c */ /* 0x000fc6000bf05070 */
[----:B------:R-:W1:Y:S01]  /*1700*/  @P1 LDC.64 R2, c[0x0][0xa28] ;  /* 0x00028a00ff021b82 */ /* 0x000e620000000a00 */
[----:B------:R-:W-:Y:S01]  /*1710*/  ISETP.NE.AND.EX P0, PT, RZ, UR5, PT, P0 ;  /* 0x00000005ff007c0c */ /* 0x000fe2000bf05300 */
[----:B0-----:R-:W-:-:S06]  /*1720*/  IMAD.WIDE R4, R207, 0x4, R4 ;  /* 0x00000004cf047825 */ /* 0x001fcc00078e0204 */
[----:B------:R-:W0:Y:S01]  /*1730*/  @P2 LDC.64 R6, c[0x0][0xa18] ;  /* 0x00028600ff062b82 */ /* 0x000e220000000a00 */
[----:B------:R-:W-:Y:S02]  /*1740*/  ULDC UR4, c[0x0][0x288] ;  /* 0x0000a20000047ab9 */ /* 0x000fe40000000800 */
[----:B------:R-:W-:Y:S01]  /*1750*/  IMAD.U32 R195, RZ, RZ, UR4 ;  /* 0x00000004ffc37e24 */ /* 0x000fe2000f8e00ff */
[----:B------:R-:W-:Y:S02]  /*1760*/  ULDC.64 UR4, c[0x0][0x418] ;  /* 0x0001060000047ab9 */ /* 0x000fe40000000a00 */
[----:B------:R-:W5:Y:S01]  /*1770*/  @P0 LDG.E R24, desc[UR46][R4.64] ;  /* 0x0000002e04180981 */ /* 0x000f62000c1e1900 */
[----:B-1----:R-:W-:-:S04]  /*1780*/  @P1 IMAD.WIDE R2, R207, 0x4, R2 ;  /* 0x00000004cf021825 */ /* 0x002fc800078e0202 */
[----:B0-----:R-:W-:Y:S01]  /*1790*/  @P2 IMAD.WIDE R6, R207, 0x4, R6 ;  /* 0x00000004cf062825 */ /* 0x001fe200078e0206 */
[----:B------:R-:W-:Y:S01]  /*17a0*/  UISETP.NE.U32.AND UP0, UPT, UR4, URZ, UPT ;  /* 0x0000003f0400728c */ /* 0x000fe2000bf05070 */
[----:B------:R0:W5:Y:S02]  /*17b0*/  @P1 LDG.E R10, desc[UR46][R2.64] ;  /* 0x0000002e020a1981 */ /* 0x000164000c1e1900 */
[----:B------:R-:W-:Y:S02]  /*17c0*/  ULDC UR4, c[0x0][0x424] ;  /* 0x0001090000047ab9 */ /* 0x000fe40000000800 */
[----:B------:R1:W5:Y:S01]  /*17d0*/  @P2 LDG.E R195, desc[UR46][R6.64] ;  /* 0x0000002e06c32981 */ /* 0x000362000c1e1900 */
[----:B------:R-:W-:-:S03]  /*17e0*/  UISETP.NE.AND.EX UP0, UPT, UR5, URZ, UPT, UP0 ;  /* 0x0000003f0500728c */ /* 0x000fc6000bf05300 */
[----:B------:R-:W-:Y:S01]  /*17f0*/  ULDC UR5, c[0x0][0x2f0] ;  /* 0x0000bc0000057ab9 */ /* 0x000fe20000000800 */
[----:B------:R-:W-:-:S04]  /*1800*/  USEL UR4, UR4, 0x1, UP0 ;  /* 0x0000000104047887 */ /* 0x000fc80008000000 */
[----:B------:R-:W-:-:S03]  /*1810*/  UIMAD UR4, UR4, UR5, URZ ;  /* 0x00000005040472a4 */ /* 0x000fc6000f8e023f */
[----:B------:R-:W-:Y:S02]  /*1820*/  ULDC UR5, c[0x0][0x348] ;  /* 0x0000d20000057ab9 */ /* 0x000fe40000000800 */
[----:B0-----:R-:W-:Y:S02]  /*1830*/  IMAD.U32 R2, RZ, RZ, UR5 ;  /* 0x00000005ff027e24 */ /* 0x001fe4000f8e00ff */
[----:B------:R-:W-:Y:S01]  /*1840*/  IMAD.U32 R25, RZ, RZ, UR4 ;  /* 0x00000004ff197e24 */ /* 0x000fe2000f8e00ff */
[----:B-12-4-:R-:W-:Y:S06]  /*1850*/  @P2 BRA `(.L_x_1413) ;  /* 0x0000000000242947 */ /* 0x016fec0003800000 */
        /* <DEDUP_REMOVED lines=9> */
.L_x_1413:
[----:B------:R-:W-:Y:S01]  /*18f0*/  ULDC.64 UR4, c[0x0][0xa20] ;  /* 0x0002880000047ab9 */ /* 0x000fe20000000a00 */
[C---:B------:R-:W-:Y:S01]  /*1900*/  LOP3.LUT R3, R206.reuse, 0xff000000, RZ, 0xc0, !PT ;  /* 0xff000000ce037812 */ /* 0x040fe200078ec0ff */
[----:B------:R-:W-:Y:S01]  /*1910*/  IMAD.MOV.U32 R218, RZ, RZ, R207 ;  /* 0x000000ffffda7224 */ /* 0x000fe200078e00cf */
[----:B------:R-:W-:Y:S02]  /*1920*/  ISETP.NE.U32.AND P1, PT, RZ, UR4, PT ;  /* 0x00000004ff007c0c */ /* 0x000fe4000bf25070 */
[C---:B------:R-:W-:Y:S02]  /*1930*/  LOP3.LUT R0, R206.reuse, 0xff0000, RZ, 0xc0, !PT ;  /* 0x00ff0000ce007812 */ /* 0x040fe400078ec0ff */
[----:B------:R-:W-:Y:S02]  /*1940*/  ISETP.NE.AND.EX P1, PT, RZ, UR5, PT, P1 ;  /* 0x00000005ff007c0c */ /* 0x000fe4000bf25310 */
[----:B------:R-:W-:Y:S02]  /*1950*/  SHF.R.U32.HI R3, RZ, 0x8, R3 ;  /* 0x00000008ff037819 */ /* 0x000fe40000011603 */
[----:B------:R-:W-:-:S02]  /*1960*/  LOP3.LUT R211, R206, 0xffff, RZ, 0xc0, !PT ;  /* 0x0000ffffced37812 */ /* 0x000fc400078ec0ff */
[----:B------:R-:W-:-:S07]  /*1970*/  LEA.HI R217, R0, R3, RZ, 0x10 ;  /* 0x0000000300d97211 */ /* 0x000fce00078f80ff */
[----:B------:R-:W-:Y:S05]  /*1980*/  @!P1 BRA `(.L_x_1414) ;  /* 0x0000000000109947 */ /* 0x000fea0003800000 */
[----:B------:R-:W0:Y:S02]  /*1990*/  LDC.64 R4, c[0x0][0xa20] ;  /* 0x00028800ff047b82 */ /* 0x000e240000000a00 */
[----:B0-----:R-:W-:-:S05]  /*19a0*/  IMAD.WIDE R4, R207, 0x4, R4 ;  /* 0x00000004cf047825 */ /* 0x001fca00078e0204 */
[----:B------:R0:W5:Y:S01]  /*19b0*/  LDG.E R25, desc[UR46][R4.64] ;  /* 0x0000002e04197981 */ /* 0x000162000c1e1900 */
[----:B------:R-:W-:Y:S05]  /*19c0*/  BRA `(.L_x_1415) ;  /* 0x0000000000107947 */ /* 0x000fea0003800000 */
.L_x_1414:
[----:B------:R-:W-:Y:S05]  /*19d0*/  @!P0 BRA `(.L_x_1415) ;  /* 0x00000000000c8947 */ /* 0x000fea0003800000 */
[----:B------:R-:W2:Y:S04]  /*19e0*/  LDG.E R0, desc[UR46][R4.64] ;  /* 0x0000002e04007981 */ /* 0x000ea8000c1e1900 */
[----:B------:R-:W2:Y:S02]  /*19f0*/  LDG.E R25, desc[UR46][R4.64+0x4] ;  /* 0x0000042e04197981 */ /* 0x000ea4000c1e1900 */
[----:B--2---:R-:W-:-:S07]  /*1a00*/  IMAD.IADD R25, R25, 0x1, -R0 ;  /* 0x0000000119197824 */ /* 0x004fce00078e0a00 */
.L_x_1415:
[----:B------:R-:W-:Y:S01]  /*1a10*/  ULDC.64 UR4, c[0x0][0xa10] ;  /* 0x0002840000047ab9 */ /* 0x000fe20000000a00 */
[----:B0-----:R-:W0:Y:S01]  /*1a20*/  LDC R4, c[0x0][0x448] ;  /* 0x00011200ff047b82 */ /* 0x001e220000000800 */
[----:B------:R-:W-:-:S04]  /*1a30*/  ISETP.NE.U32.AND P0, PT, RZ, UR4, PT ;  /* 0x00000004ff007c0c */ /* 0x000fc8000bf05070 */
[----:B------:R-:W-:Y:S01]  /*1a40*/  ISETP.NE.AND.EX P0, PT, RZ, UR5, PT, P0 ;  /* 0x00000005ff007c0c */ /* 0x000fe2000bf05300 */
[----:B------:R-:W-:Y:S02]  /*1a50*/  ULDC.64 UR4, c[0x0][0xa30] ;  /* 0x00028c0000047ab9 */ /* 0x000fe40000000a00 */
[----:B------:R-:W-:-:S04]  /*1a60*/  ISETP.NE.U32.AND P1, PT, RZ, UR4, PT ;  /* 0x00000004ff007c0c */ /* 0x000fc8000bf25070 */
[----:B------:R-:W-:-:S06]  /*1a70*/  ISETP.NE.AND.EX P1, PT, RZ, UR5, PT, P1 ;  /* 0x00000005ff007c0c */ /* 0x000fcc000bf25310 */
[----:B------:R-:W1:Y:S08]  /*1a80*/  @P0 LDC.64 R6, c[0x0][0xa10] ;  /* 0x00028400ff060b82 */ /* 0x000e700000000a00 */
[----:B------:R-:W2:Y:S01]  /*1a90*/  @P1 LDC.64 R8, c[0x0][0xa30] ;  /* 0x00028c00ff081b82 */ /* 0x000ea20000000a00 */
[----:B-1----:R-:W-:-:S05]  /*1aa0*/  @P0 IMAD.WIDE R6, R207, 0x4, R6 ;  /* 0x00000004cf060825 */ /* 0x002fca00078e0206 */
[----:B------:R-:W3:Y:S04]  /*1ab0*/  @P0 LDG.E R0, desc[UR46][R6.64] ;  /* 0x0000002e06000981 */ /* 0x000ee8000c1e1900 */
[----:B------:R-:W3:Y:S01]  /*1ac0*/  @P0 LDG.E R3, desc[UR46][R6.64+0x4] ;  /* 0x0000042e06030981 */ /* 0x000ee2000c1e1900 */
[----:B-----5:R-:W-:Y:S02]  /*1ad0*/  IMAD.MOV.U32 R38, RZ, RZ, R25 ;  /* 0x000000ffff267224 */ /* 0x020fe400078e0019 */
[----:B--2---:R-:W-:-:S05]  /*1ae0*/  @P1 IMAD.WIDE R8, R207, 0x4, R8 ;  /* 0x00000004cf081825 */ /* 0x004fca00078e0208 */
[----:B------:R1:W5:Y:S01]  /*1af0*/  @P1 LDG.E R38, desc[UR46][R8.64] ;  /* 0x0000002e08261981 */ /* 0x000362000c1e1900 */
[----:B0-----:R-:W-:Y:S01]  /*1b00*/  ISETP.NE.AND P1, PT, R4, 0x1, PT ;  /* 0x000000010400780c */ /* 0x001fe20003f25270 */
[----:B------:R-:W-:Y:S01]  /*1b10*/  IMAD.SHL.U32 R199, R205, 0x80, RZ ;  /* 0x00000080cdc77824 */ /* 0x000fe200078e00ff */
[----:B------:R-:W0:Y:S01]  /*1b20*/  LDC.64 R4, c[0x0][0x9e0] ;  /* 0x00027800ff047b82 */ /* 0x000e220000000a00 */
[----:B------:R-:W-:-:S10]  /*1b30*/  IMAD.IADD R13, R25, 0x1, -R10 ;  /* 0x00000001190d7824 */ /* 0x000fd400078e0a0a */
[----:B------:R-:W2:Y:S08]  /*1b40*/  @P1 LDC R11, c[0x0][0x44c] ;  /* 0x00011300ff0b1b82 */ /* 0x000eb00000000800 */
[----:B------:R-:W4:Y:S01]  /*1b50*/  @P1 LDC R12, c[0x0][0x450] ;  /* 0x00011400ff0c1b82 */ /* 0x000f220000000800 */
[----:B0-----:R-:W-:Y:S01]  /*1b60*/  ISETP.GE.AND P2, PT, R5, 0x1, PT ;  /* 0x000000010500780c */ /* 0x001fe20003f46270 */
[----:B---3--:R-:W-:-:S02]  /*1b70*/  @P0 IMAD.IADD R2, R3, 0x1, -R0 ;  /* 0x0000000103020824 */ /* 0x008fc400078e0a00 */
[----:B------:R-:W-:Y:S02]  /*1b80*/  VIADD R0, R199, 0x7f ;  /* 0x0000007fc7007836 */ /* 0x000fe40000000000 */
[----:B------:R-:W-:Y:S02]  /*1b90*/  IMAD.IADD R197, R13, 0x1, R2 ;  /* 0x000000010dc57824 */ /* 0x000fe400078e0202 */
[----:B--2---:R-:W-:-:S03]  /*1ba0*/  @P1 IMAD.HI.U32 R3, R0, R11, RZ ;  /* 0x0000000b00031227 */ /* 0x004fc600078e00ff */
[C---:B------:R-:W-:Y:S01]  /*1bb0*/  IADD3 R40, R197.reuse, 0x1, -R195 ;  /* 0x00000001c5287810 */ /* 0x040fe20007ffe8c3 */
[----:B------:R-:W-:Y:S01]  /*1bc0*/  IMAD.MOV.U32 R7, RZ, RZ, R0 ;  /* 0x000000ffff077224 */ /* 0x000fe200078e0000 */
[----:B----4-:R-:W-:Y:S01]  /*1bd0*/  @P1 SHF.R.U32.HI R7, RZ, R12, R3 ;  /* 0x0000000cff071219 */ /* 0x010fe20000011603 */
[----:B------:R-:W-:-:S04]  /*1be0*/  VIADD R0, R197, 0x3f ;  /* 0x0000003fc5007836 */ /* 0x000fc80000000000 */
[----:B-1----:R-:W-:Y:S01]  /*1bf0*/  IMAD.IADD R9, R40, 0x1, R7 ;  /* 0x0000000128097824 */ /* 0x002fe200078e0207 */
[----:B------:R-:W-:-:S03]  /*1c00*/  SHF.R.S32.HI R3, RZ, 0x1f, R0 ;  /* 0x0000001fff037819 */ /* 0x000fc60000011400 */
[----:B------:R-:W-:Y:S01]  /*1c10*/  IMAD.IADD R4, R9, 0x1, R4 ;  /* 0x0000000109047824 */ /* 0x000fe200078e0204 */
[----:B------:R-:W-:-:S04]  /*1c20*/  LEA.HI R3, R3, R0, RZ, 0x6 ;  /* 0x0000000003037211 */ /* 0x000fc800078f30ff */
[----:B------:R-:W-:Y:S01]  /*1c30*/  SHF.R.S32.HI R36, RZ, 0x6, R3 ;  /* 0x00000006ff247819 */ /* 0x000fe20000011403 */
[----:B------:R-:W-:Y:S06]  /*1c40*/  @!P2 BRA `(.L_x_1416) ;  /* 0x000000000048a947 */ /* 0x000fec0003800000 */
[C---:B------:R-:W-:Y:S01]  /*1c50*/  ISETP.GT.AND P0, PT, R9.reuse, RZ, PT ;  /* 0x000000ff0900720c */ /* 0x040fe20003f04270 */
[----:B------:R-:W-:Y:S01]  /*1c60*/  BSSY B0, `(.L_x_1417) ;  /* 0x000000e000007945 */ /* 0x000fe20003800000 */
[----:B------:R-:W-:-:S11]  /*1c70*/  VIADD R0, R9, 0xffffffff ;  /* 0xffffffff09007836 */ /* 0x000fd60000000000 */
        /* <DEDUP_REMOVED lines=8> */
.L_x_1418:
[----:B------:R-:W-:-:S13]  /*1d00*/  ISETP.NE.AND P0, PT, R5, 0x1, PT ;  /* 0x000000010500780c */ /* 0x000fda0003f05270 */
[----:B------:R-:W0:Y:S02]  /*1d10*/  @P0 LDC.64 R6, c[0x0][0x9e8] ;  /* 0x00027a00ff060b82 */ /* 0x000e240000000a00 */
[----:B0-----:R-:W-:-:S05]  /*1d20*/  @P0 IMAD.HI.U32 R6, R0, R6, RZ ;  /* 0x0000000600060227 */ /* 0x001fca00078e00ff */
[----:B------:R-:W-:-:S07]  /*1d30*/  @P0 SHF.R.U32.HI R0, RZ, R7, R6 ;  /* 0x00000007ff000219 */ /* 0x000fce0000011606 */
.L_x_1419:
[----:B------:R-:W-:Y:S05]  /*1d40*/  BSYNC B0 ;  /* 0x0000000000007941 */ /* 0x000fea0003800000 */
.L_x_1417:
[----:B------:R-:W-:-:S05]  /*1d50*/  IMAD R3, R0, R5, R5 ;  /* 0x0000000500037224 */ /* 0x000fca00078e0205 */
[----:B------:R-:W-:-:S07]  /*1d60*/  VIMNMX R4, R4, R3, PT ;  /* 0x0000000304047248 */ /* 0x000fce0003fe0100 */
.L_x_1416:
[----:B------:R-:W0:Y:S01]  /*1d70*/  @P1 LDC R6, c[0x0][0x44c] ;  /* 0x00011300ff061b82 */ /* 0x000e220000000800 */
[----:B------:R-:W-:Y:S01]  /*1d80*/  VIADD R4, R4, 0x3f ;  /* 0x0000003f04047836 */ /* 0x000fe20000000000 */
[----:B------:R-:W-:Y:S01]  /*1d90*/  ULDC UR4, c[0x0][0x9dc] ;  /* 0x0002770000047ab9 */ /* 0x000fe20000000800 */
[----:B------:R-:W-:Y:S02]  /*1da0*/  IMAD.MOV.U32 R0, RZ, RZ, R199 ;  /* 0x000000ffff007224 */ /* 0x000fe400078e00c7 */
[----:B------:R-:W-:Y:S01]  /*1db0*/  IMAD.IADD R165, R197, 0x1, -R195 ;  /* 0x00000001c5a57824 */ /* 0x000fe200078e0ac3 */
[----:B------:R-:W-:Y:S02]  /*1dc0*/  SHF.R.S32.HI R3, RZ, 0x1f, R4 ;  /* 0x0000001fff037819 */ /* 0x000fe40000011404 */
[----:B------:R-:W1:Y:S02]  /*1dd0*/  @P1 LDC R7, c[0x0][0x450] ;  /* 0x00011400ff071b82 */ /* 0x000e640000000800 */
[----:B------:R-:W-:-:S04]  /*1de0*/  LEA.HI R3, R3, R4, RZ, 0x6 ;  /* 0x0000000403037211 */ /* 0x000fc800078f30ff */
[----:B------:R-:W-:-:S04]  /*1df0*/  SHF.R.S32.HI R3, RZ, 0x6, R3 ;  /* 0x00000006ff037819 */ /* 0x000fc80000011403 */
[----:B------:R-:W-:Y:S01]  /*1e00*/  VIMNMX R8, R36, R3, PT ;  /* 0x0000000324087248 */ /* 0x000fe20003fe0100 */
[----:B0-----:R-:W-:-:S05]  /*1e10*/  @P1 IMAD.HI.U32 R6, R199, R6, RZ ;  /* 0x00000006c7061227 */ /* 0x001fca00078e00ff */
[----:B-1----:R-:W-:-:S05]  /*1e20*/  @P1 SHF.R.U32.HI R0, RZ, R7, R6 ;  /* 0x00000007ff001219 */ /* 0x002fca0000011606 */
[----:B------:R-:W-:-:S04]  /*1e30*/  IMAD.IADD R0, R165, 0x1, R0 ;  /* 0x00000001a5007824 */ /* 0x000fc800078e0200 */
[----:B------:R-:W-:Y:S01]  /*1e40*/  VIADD R3, R0, -UR4 ;  /* 0x8000000400037c36 */ /* 0x000fe20008000000 */
[----:B------:R-:W-:Y:S06]  /*1e50*/  @!P2 BRA `(.L_x_1420) ;  /* 0x000000000044a947 */ /* 0x000fec0003800000 */
[----:B------:R-:W-:Y:S01]  /*1e60*/  ISETP.GT.AND P0, PT, R0, -0x1, PT ;  /* 0xffffffff0000780c */ /* 0x000fe20003f04270 */
[----:B------:R-:W-:-:S12]  /*1e70*/  BSSY B0, `(.L_x_1421) ;  /* 0x000000d000007945 */ /* 0x000fd80003800000 */
        /* <DEDUP_REMOVED lines=8> */
.L_x_1422:
[----:B------:R-:W-:-:S13]  /*1f00*/  ISETP.NE.AND P0, PT, R5, 0x1, PT ;  /* 0x000000010500780c */ /* 0x000fda0003f05270 */
[----:B------:R-:W0:Y:S02]  /*1f10*/  @P0 LDC.64 R6, c[0x0][0x9e8] ;  /* 0x00027a00ff060b82 */ /* 0x000e240000000a00 */
[----:B0-----:R-:W-:-:S05]  /*1f20*/  @P0 IMAD.HI.U32 R6, R0, R6, RZ ;  /* 0x0000000600060227 */ /* 0x001fca00078e00ff */
[----:B------:R-:W-:-:S07]  /*1f30*/  @P0 SHF.R.U32.HI R0, RZ, R7, R6 ;  /* 0x00000007ff000219 */ /* 0x000fce0000011606 */
.L_x_1423:
[----:B------:R-:W-:Y:S05]  /*1f40*/  BSYNC B0 ;  /* 0x0000000000007941 */ /* 0x000fea0003800000 */
.L_x_1421:
[----:B------:R-:W-:-:S05]  /*1f50*/  IMAD R0, R0, R5, RZ ;  /* 0x0000000500007224 */ /* 0x000fca00078e02ff */
[----:B------:R-:W-:-:S07]  /*1f60*/  VIMNMX R3, R3, R0, !PT ;  /* 0x0000000003037248 */ /* 0x000fce0007fe0100 */
.L_x_1420:
[----:B------:R-:W-:Y:S01]  /*1f70*/  SHF.R.S32.HI R0, RZ, 0x1f, R3 ;  /* 0x0000001fff007819 */ /* 0x000fe20000011403 */
[----:B------:R-:W-:Y:S01]  /*1f80*/  BSSY B0, `(.L_x_1424) ;  /* 0x0000028000007945 */ /* 0x000fe20003800000 */
[----:B------:R-:W-:Y:S02]  /*1f90*/  LOP3.LUT R222, R217, 0xff, RZ, 0xc0, !PT ;  /* 0x000000ffd9de7812 */ /* 0x000fe400078ec0ff */
[----:B------:R-:W-:Y:S01]  /*1fa0*/  LEA.HI R0, R0, R3, RZ, 0x6 ;  /* 0x0000000300007211 */ /* 0x000fe200078f30ff */
[----:B------:R-:W-:Y:S01]  /*1fb0*/  IMAD.MOV.U32 R3, RZ, RZ, RZ ;  /* 0x000000ffff037224 */ /* 0x000fe200078e00ff */
[----:B------:R-:W-:Y:S02]  /*1fc0*/  SHF.R.U32.HI R217, RZ, 0x10, R217 ;  /* 0x00000010ffd97819 */ /* 0x000fe400000116d9 */
[----:B------:R-:W-:-:S04]  /*1fd0*/  SHF.R.S32.HI R0, RZ, 0x6, R0 ;  /* 0x00000006ff007819 */ /* 0x000fc80000011400 */
[----:B------:R-:W-:-:S04]  /*1fe0*/  VIMNMX R9, RZ, R0, !PT ;  /* 0x00000000ff097248 */ /* 0x000fc80007fe0100 */
[----:B------:R-:W-:-:S13]  /*1ff0*/  ISETP.GT.AND P0, PT, R8, R9, PT ;  /* 0x000000090800720c */ /* 0x000fda0003f04270 */
[----:B------:R-:W-:Y:S05]  /*2000*/  @!P0 BRA `(.L_x_1425) ;  /* 0x00000000007c8947 */ /* 0x000fea0003800000 */
[----:B------:R-:W-:Y:S01]  /*2010*/  ISETP.NE.AND P0, PT, R217, RZ, PT ;  /* 0x000000ffd900720c */ /* 0x000fe20003f05270 */
[----:B------:R-:W-:-:S03]  /*2020*/  ULDC UR4, c[0x0][0x9f0] ;  /* 0x00027c0000047ab9 */ /* 0x000fc60000000800 */
[----:B------:R-:W-:-:S04]  /*2030*/  SEL R11, R217, UR4, P0 ;  /* 0x00000004d90b7c07 */ /* 0x000fc80008000000 */
[-C--:B------:R-:W-:Y:S02]  /*2040*/  IABS R6, R11.reuse ;  /* 0x0000000b00067213 */ /* 0x080fe40000000000 */
[----:B------:R-:W-:Y:S02]  /*2050*/  IADD3 R0, R11, -0x1, R8 ;  /* 0xffffffff0b007810 */ /* 0x000fe40007ffe008 */
[----:B------:R-:W0:Y:S01]  /*2060*/  I2F.RP R3, R6 ;  /* 0x0000000600037306 */ /* 0x000e220000209400 */
[----:B------:R-:W-:Y:S02]  /*2070*/  IABS R12, R11 ;  /* 0x0000000b000c7213 */ /* 0x000fe40000000000 */
[----:B------:R-:W-:-:S05]  /*2080*/  IMAD.IADD R0, R0, 0x1, -R9 ;  /* 0x0000000100007824 */ /* 0x000fca00078e0a09 */
        /* <DEDUP_REMOVED lines=23> */
.L_x_1425:
[----:B------:R-:W-:Y:S05]  /*2200*/  BSYNC B0 ;  /* 0x0000000000007941 */ /* 0x000fea0003800000 */
.L_x_1424:
[----:B------:R-:W-:-:S05]  /*2210*/  IMAD R0, R222, R3, R9 ;  /* 0x00000003de007224 */ /* 0x000fca00078e0209 */
[C---:B------:R-:W-:Y:S01]  /*2220*/  VIADDMNMX R3, R0.reuse, R3, R8, PT ;  /* 0x0000000300037246 */ /* 0x040fe20003800108 */
[----:B------:R-:W-:-:S04]  /*2230*/  IMAD R0, R0, 0x40, -R13 ;  /* 0x0000004000007824 */ /* 0x000fc800078e0a0d */
        /* <DEDUP_REMOVED lines=20> */
[----:B------:R-:W-:Y:S02]  /*2380*/  IMAD.U32 R4, RZ, RZ, UR4 ;  /* 0x00000004ff047e24 */ /* 0x000fe4000f8e00ff */
[----:B------:R-:W-:Y:S01]  /*2390*/  IMAD.U32 R5, RZ, RZ, UR5 ;  /* 0x00000005ff057e24 */ /* 0x000fe2000f8e00ff */
[----:B------:R-:W0:Y:S01]  /*23a0*/  LDC.64 R14, c[0x4][R14] ;  /* 0x010000000e0e7b82 */ /* 0x000e220000000a00 */
[----:B------:R-:W-:Y:S01]  /*23b0*/  ULDC.64 UR4, c[0x4][0xc8] ;  /* 0x0100320000047ab9 */ /* 0x000fe20000000a00 */
        /* <DEDUP_REMOVED lines=8> */
[----:B0----5:R-:W-:Y:S05]  /*2440*/  CALL.ABS.NOINC R14 ;  /* 0x000000000e007343 */ /* 0x021fea0003c00000 */
.L_x_1428:
[----:B------:R-:W-:Y:S05]  /*2450*/  BSYNC B6 ;  /* 0x0000000000067941 */ /* 0x000fea0003800000 */
.L_x_1427:
        /* <DEDUP_REMOVED lines=20> */
.L_x_1430:
[----:B------:R-:W-:Y:S05]  /*25a0*/  BSYNC B6 ;  /* 0x0000000000067941 */ /* 0x000fea0003800000 */
.L_x_1429:
[----:B------:R-:W-:Y:S01]  /*25b0*/  ULDC.64 UR4, c[0x0][0x9f8] ;  /* 0x00027e0000047ab9 */ /* 0x000fe20000000a00 */
[----:B------:R-:W-:Y:S01]  /*25c0*/  IMAD.MOV.U32 R0, RZ, RZ, R207 ;  /* 0x000000ffff007224 */ /* 0x000fe200078e00cf */
[----:B------:R-:W-:Y:S01]  /*25d0*/  ISETP.NE.U32.AND P0, PT, RZ, UR4, PT ;  /* 0x00000004ff007c0c */ /* 0x000fe2000bf05070 */
[----:B------:R-:W0:Y:S01]  /*25e0*/  LDC.64 R8, c[0x0][0x300] ;  /* 0x0000c000ff087b82 */ /* 0x000e220000000a00 */
[----:B------:R-:W-:Y:S01]  /*25f0*/  IMAD.IADD R24, R24, 0x1, R25 ;  /* 0x0000000118187824 */ /* 0x000fe200078e0219 */
[----:B------:R-:W-:Y:S01]  /*2600*/  ULDC.64 UR6, c[0x0][0x310] ;  /* 0x0000c40000067ab9 */ /* 0x000fe20000000a00 */
[----:B------:R-:W-:Y:S01]  /*2610*/  ISETP.NE.AND.EX P0, PT, RZ, UR5, PT, P0 ;  /* 0x00000005ff007c0c */ /* 0x000fe2000bf05300 */
[----:B------:R-:W1:Y:S01]  /*2620*/  S2R R20, SR_TID.X ;  /* 0x0000000000147919 */ /* 0x000e620000002100 */
[----:B------:R-:W-:-:S03]  /*2630*/  ULDC.64 UR4, c[0x0][0xa08] ;  /* 0x0002820000047ab9 */ /* 0x000fc60000000a00 */
[----:B------:R-:W2:Y:S08]  /*2640*/  LDC R71, c[0x0][0x3f4] ;  /* 0x0000fd00ff477b82 */ /* 0x000eb00000000800 */
[----:B------:R-:W3:Y:S02]  /*2650*/  @P0 LDC.64 R6, c[0x0][0x9f8] ;  /* 0x00027e00ff060b82 */ /* 0x000ee40000000a00 */
[----:B---3--:R-:W-:-:S05]  /*2660*/  @P0 IMAD.WIDE R6, R207, 0x4, R6 ;  /* 0x00000004cf060825 */ /* 0x008fca00078e0206 */
[----:B------:R3:W4:Y:S01]  /*2670*/  @P0 LDG.E R0, desc[UR46][R6.64] ;  /* 0x0000002e06000981 */ /* 0x000722000c1e1900 */
[----:B------:R-:W-:Y:S01]  /*2680*/  SHF.R.S32.HI R14, RZ, 0x1f, R24 ;  /* 0x0000001fff0e7819 */ /* 0x000fe20000011418 */
[-C--:B0-----:R-:W-:Y:S01]  /*2690*/  IMAD.WIDE.U32 R4, R24, R8.reuse, RZ ;  /* 0x0000000818047225 */ /* 0x081fe200078e00ff */
[----:B------:R-:W-:Y:S02]  /*26a0*/  ISETP.NE.U32.AND P0, PT, RZ, UR4, PT ;  /* 0x00000004ff007c0c */ /* 0x000fe4000bf05070 */
[----:B-1----:R-:W-:Y:S01]  /*26b0*/  SHF.R.U32.HI R26, RZ, 0x7, R20 ;  /* 0x00000007ff1a7819 */ /* 0x002fe20000011614 */
[-C--:B------:R-:W-:Y:S01]  /*26c0*/  IMAD R10, R14, R8.reuse, RZ ;  /* 0x000000080e0a7224 */ /* 0x080fe200078e02ff */
[----:B------:R-:W-:Y:S01]  /*26d0*/  ISETP.NE.AND.EX P0, PT, RZ, UR5, PT, P0 ;  /* 0x00000005ff007c0c */ /* 0x000fe2000bf05300 */
[----:B------:R-:W-:Y:S01]  /*26e0*/  ULDC.64 UR4, c[0x0][0x308] ;  /* 0x0000c20000047ab9 */ /* 0x000fe20000000a00 */
[----:B------:R-:W-:Y:S01]  /*26f0*/  SHF.R.S32.HI R23, RZ, 0x1f, R22 ;  /* 0x0000001fff177819 */ /* 0x000fe20000011416 */
[----:B------:R-:W-:Y:S01]  /*2700*/  IMAD R3, R24, R9, R10 ;  /* 0x0000000918037224 */ /* 0x000fe200078e020a */
[----:B---3--:R-:W0:Y:S01]  /*2710*/  LDC.64 R6, c[0x0][0x3f8] ;  /* 0x0000fe00ff067b82 */ /* 0x008e220000000a00 */
[----:B------:R-:W-:Y:S01]  /*2720*/  ISETP.NE.AND P6, PT, R26, 0x1, PT ;  /* 0x000000011a00780c */ /* 0x000fe20003fc5270 */
[----:B------:R-:W-:Y:S01]  /*2730*/  VIADD R68, R22, 0x80 ;  /* 0x0000008016447836 */ /* 0x000fe20000000000 */
[C---:B------:R-:W-:Y:S01]  /*2740*/  SHF.L.U64.HI R56, R8.reuse, 0x6, R9 ;  /* 0x0000000608387819 */ /* 0x040fe20000010209 */
[----:B------:R-:W-:Y:S01]  /*2750*/  IMAD.IADD R5, R5, 0x1, R3 ;  /* 0x0000000105057824 */ /* 0x000fe200078e0203 */
[----:B------:R-:W-:Y:S01]  /*2760*/  SHF.L.U64.HI R57, R8, 0x5, R9 ;  /* 0x0000000508397819 */ /* 0x000fe20000010209 */
[----:B------:R-:W-:Y:S01]  /*2770*/  IMAD.WIDE.U32 R20, R17, R8, R22 ;  /* 0x0000000811147225 */ /* 0x000fe200078e0016 */
[----:B------:R-:W-:-:S02]  /*2780*/  SHF.R.U32.HI R27, RZ, 0x3, R209 ;  /* 0x00000003ff1b7819 */ /* 0x000fc400000116d1 */
[----:B------:R-:W-:Y:S01]  /*2790*/  SHF.R.U32.HI R25, RZ, 0x3, R203 ;  /* 0x00000003ff197819 */ /* 0x000fe200000116cb */
[----:B------:R-:W-:Y:S01]  /*27a0*/  IMAD.WIDE.U32 R4, R211, UR4, R4 ;  /* 0x00000004d3047c25 */ /* 0x000fe2000f8e0004 */
[----:B------:R-:W-:Y:S02]  /*27b0*/  IADD3 R54, P1, R17, R24, RZ ;  /* 0x0000001811367210 */ /* 0x000fe40007f3e0ff */
[----:B------:R-:W-:Y:S01]  /*27c0*/  SHF.R.S32.HI R69, RZ, 0x1f, R219 ;  /* 0x0000001fff457819 */ /* 0x000fe200000114db */
[----:B------:R-:W-:Y:S02]  /*27d0*/  IMAD R5, R211, UR5, R5 ;  /* 0x00000005d3057c24 */ /* 0x000fe4000f8e0205 */
[----:B------:R-:W-:Y:S02]  /*27e0*/  IMAD.X R55, R223, 0x1, R14, P1 ;  /* 0x00000001df377824 */ /* 0x000fe400008e060e */
[C---:B------:R-:W-:Y:S02]  /*27f0*/  IMAD.SHL.U32 R58, R8.reuse, 0x40, RZ ;  /* 0x00000040083a7824 */ /* 0x040fe400078e00ff */
[----:B------:R-:W-:-:S02]  /*2800*/  IMAD.SHL.U32 R59, R8, 0x20, RZ ;  /* 0x00000020083b7824 */ /* 0x000fc400078e00ff */
[----:B------:R-:W-:Y:S02]  /*2810*/  VIADD R70, R26, 0x8 ;  /* 0x000000081a467836 */ /* 0x000fe40000000000 */
[-C--:B0-----:R-:W-:Y:S01]  /*2820*/  IMAD R10, R223, R6.reuse, RZ ;  /* 0x00000006df0a7224 */ /* 0x081fe200078e02ff */
[C---:B------:R-:W-:Y:S01]  /*2830*/  SHF.L.U64.HI R60, R6.reuse, 0x5, R7 ;  /* 0x00000005063c7819 */ /* 0x040fe20000010207 */
[----:B------:R-:W-:Y:S01]  /*2840*/  IMAD.WIDE.U32 R46, R17, R6, R18 ;  /* 0x00000006112e7225 */ /* 0x000fe200078e0012 */
[----:B------:R-:W-:-:S03]  /*2850*/  SHF.L.U64.HI R61, R6, 0x6, R7 ;  /* 0x00000006063d7819 */ /* 0x000fc60000010207 */
[C---:B------:R-:W-:Y:S02]  /*2860*/  IMAD R13, R17.reuse, R7, R10 ;  /* 0x00000007110d7224 */ /* 0x040fe400078e020a */
[----:B------:R-:W-:-:S04]  /*2870*/  IMAD.WIDE.U32 R48, R17, R6, R22 ;  /* 0x0000000611307225 */ /* 0x000fc800078e0016 */
[----:B------:R-:W-:Y:S02]  /*2880*/  IMAD.IADD R47, R47, 0x1, R13 ;  /* 0x000000012f2f7824 */ /* 0x000fe400078e020d */
[----:B------:R-:W-:Y:S02]  /*2890*/  IMAD.IADD R49, R13, 0x1, R49 ;  /* 0x000000010d317824 */ /* 0x000fe400078e0231 */
[----:B-----5:R-:W-:-:S04]  /*28a0*/  IMAD.WIDE.U32 R46, R38, R6, R46 ;  /* 0x00000006262e7225 */ /* 0x020fc800078e002e */
[----:B------:R-:W-:-:S04]  /*28b0*/  IMAD.WIDE.U32 R48, R38, R6, R48 ;  /* 0x0000000626307225 */ /* 0x000fc800078e0030 */
[C---:B------:R-:W-:Y:S02]  /*28c0*/  IMAD.SHL.U32 R62, R6.reuse, 0x20, RZ ;  /* 0x00000020063e7824 */ /* 0x040fe400078e00ff */
[----:B------:R-:W-:Y:S01]  /*28d0*/  IMAD.SHL.U32 R63, R6, 0x40, RZ ;  /* 0x00000040063f7824 */ /* 0x000fe200078e00ff */
[----:B----4-:R-:W-:Y:S02]  /*28e0*/  SHF.R.S32.HI R3, RZ, 0x1f, R0 ;  /* 0x0000001fff037819 */ /* 0x010fe40000011400 */
[----:B------:R-:W-:Y:S02]  /*28f0*/  SEL R15, R0, RZ, !P0 ;  /* 0x000000ff000f7207 */ /* 0x000fe40004000000 */
[----:B------:R-:W-:-:S03]  /*2900*/  SEL R12, R3, RZ, !P0 ;  /* 0x000000ff030c7207 */ /* 0x000fc60004000000 */
[----:B------:R-:W-:Y:S02]  /*2910*/  IMAD.WIDE.U32 R44, R15, UR6, R4 ;  /* 0x000000060f2c7c25 */ /* 0x000fe4000f8e0004 */
[----:B------:R-:W0:Y:S02]  /*2920*/  LDC.64 R4, c[0x0][0x408] ;  /* 0x00010200ff047b82 */ /* 0x000e240000000a00 */
[----:B------:R-:W-:-:S04]  /*2930*/  IMAD R0, R12, UR6, RZ ;  /* 0x000000060c007c24 */ /* 0x000fc8000f8e02ff */
[----:B------:R-:W-:Y:S01]  /*2940*/  IMAD R3, R15, UR7, R0 ;  /* 0x000000070f037c24 */ /* 0x000fe2000f8e0200 */
[----:B------:R-:W-:Y:S05]  /*2950*/  @!P6 WARPSYNC.ALL ;  /* 0x000000000000e948 */ /* 0x000fea0003800000 */
[----:B------:R-:W-:Y:S01]  /*2960*/  IMAD R0, R223, R8, RZ ;  /* 0x00000008df007224 */ /* 0x000fe200078e02ff */
[----:B------:R-:W-:Y:S02]  /*2970*/  ULDC.64 UR4, c[0x0][0x330] ;  /* 0x0000cc0000047ab9 */ /* 0x000fe40000000a00 */
[----:B------:R-:W-:-:S04]  /*2980*/  IMAD.WIDE.U32 R42, R211, UR4, R22 ;  /* 0x00000004d32a7c25 */ /* 0x000fc8000f8e0016 */
[----:B------:R-:W-:Y:S02]  /*2990*/  IMAD R11, R17, R9, R0 ;  /* 0x00000009110b7224 */ /* 0x000fe400078e0200 */
[----:B------:R-:W-:Y:S01]  /*29a0*/  IMAD.IADD R0, R45, 0x1, R3 ;  /* 0x000000012d007824 */ /* 0x000fe200078e0203 */
[----:B------:R-:W-:Y:S01]  /*29b0*/  IADD3 R3, P0, R44, R20, RZ ;  /* 0x000000142c037210 */ /* 0x000fe20007f1e0ff */
[----:B------:R-:W-:Y:S01]  /*29c0*/  IMAD R43, R211, UR5, R43 ;  /* 0x00000005d32b7c24 */ /* 0x000fe2000f8e022b */
[----:B------:R-:W-:Y:S01]  /*29d0*/  ULDC.64 UR4, c[0x0][0x338] ;  /* 0x0000ce0000047ab9 */ /* 0x000fe20000000a00 */
[-C--:B0-----:R-:W-:Y:S01]  /*29e0*/  IMAD.WIDE.U32 R50, R17, R4.reuse, R18 ;  /* 0x0000000411327225 */ /* 0x081fe200078e0012 */
[----:B------:R-:W-:Y:S02]  /*29f0*/  IADD3.X R20, R0, R21, R11, P0, !PT ;  /* 0x0000001500147210 */ /* 0x000fe400007fe40b */
[----:B--2---:R-:W-:Y:S01]  /*2a00*/  ISETP.GE.AND P0, PT, R22, R71, PT ;  /* 0x000000471600720c */ /* 0x004fe20003f06270 */
[----:B------:R-:W-:Y:S01]  /*2a10*/  IMAD R10, R12, UR4, RZ ;  /* 0x000000040c0a7c24 */ /* 0x000fe2000f8e02ff */
[C-C-:B------:R-:W-:Y:S01]  /*2a20*/  SHF.L.U64.HI R64, R4.reuse, 0x5, R5.reuse ;  /* 0x0000000504407819 */ /* 0x140fe20000010205 */
[----:B------:R-:W-:Y:S01]  /*2a30*/  IMAD R12, R223, R4, RZ ;  /* 0x00000004df0c7224 */ /* 0x000fe200078e02ff */
[----:B------:R-:W-:Y:S01]  /*2a40*/  SEL R11, R71, RZ, P0 ;  /* 0x000000ff470b7207 */ /* 0x000fe20000000000 */
[C---:B------:R-:W-:Y:S01]  /*2a50*/  IMAD R87, R15.reuse, UR5, R10 ;  /* 0x000000050f577c24 */ /* 0x040fe2000f8e020a */
[----:B------:R-:W-:Y:S01]  /*2a60*/  SHF.L.U64.HI R65, R4, 0x6, R5 ;  /* 0x0000000604417819 */ /* 0x000fe20000010205 */
[----:B------:R-:W-:Y:S01]  /*2a70*/  IMAD.WIDE.U32 R42, R15, UR4, R42 ;  /* 0x000000040f2a7c25 */ /* 0x000fe2000f8e002a */
[----:B------:R-:W-:Y:S01]  /*2a80*/  SHF.R.S32.HI R15, RZ, 0x1f, R38 ;  /* 0x0000001fff0f7819 */ /* 0x000fe20000011426 */
[----:B------:R-:W-:-:S02]  /*2a90*/  ULDC UR4, c[0x0][0x2f4] ;  /* 0x0000bd0000047ab9 */ /* 0x000fc40000000800 */
[C---:B------:R-:W-:Y:S01]  /*2aa0*/  IMAD.IADD R11, R22.reuse, 0x1, R11 ;  /* 0x00000001160b7824 */ /* 0x040fe200078e020b */
[----:B------:R-:W-:Y:S01]  /*2ab0*/  ISETP.GE.AND P1, PT, R22, UR4, PT ;  /* 0x0000000416007c0c */ /* 0x000fe2000bf26270 */
[C---:B------:R-:W-:Y:S01]  /*2ac0*/  IMAD R13, R17.reuse, R5, R12 ;  /* 0x00000005110d7224 */ /* 0x040fe200078e020c */
[----:B------:R-:W-:Y:S01]  /*2ad0*/  ISETP.GE.AND P2, PT, R68, UR4, PT ;  /* 0x0000000444007c0c */ /* 0x000fe2000bf46270 */
[----:B------:R-:W-:Y:S01]  /*2ae0*/  IMAD.WIDE.U32 R52, R17, R4, R22 ;  /* 0x0000000411347225 */ /* 0x000fe200078e0016 */
[----:B------:R-:W-:-:S03]  /*2af0*/  SHF.R.S32.HI R10, RZ, 0x1f, R11 ;  /* 0x0000001fff0a7819 */ /* 0x000fc6000001140b */
[----:B------:R-:W-:Y:S01]  /*2b00*/  IMAD.IADD R51, R51, 0x1, R13 ;  /* 0x0000000133337824 */ /* 0x000fe200078e020d */
[CC--:B------:R-:W-:Y:S01]  /*2b10*/  LEA.HI R12, R10.reuse, R11.reuse, RZ, 0x7 ;  /* 0x0000000b0a0c7211 */ /* 0x0c0fe200078f38ff */
[----:B------:R-:W-:Y:S01]  /*2b20*/  IMAD.IADD R53, R13, 0x1, R53 ;  /* 0x000000010d357824 */ /* 0x000fe200078e0235 */
[----:B------:R-:W-:Y:S01]  /*2b30*/  LEA.HI R10, R10, R11, RZ, 0x4 ;  /* 0x0000000b0a0a7211 */ /* 0x000fe200078f20ff */
[----:B------:R-:W-:Y:S02]  /*2b40*/  IMAD R9, R15, R6, RZ ;  /* 0x000000060f097224 */ /* 0x000fe400078e02ff */
[----:B------:R-:W-:Y:S01]  /*2b50*/  IMAD.SHL.U32 R12, R12, 0x40, RZ ;  /* 0x000000400c0c7824 */ /* 0x000fe200078e00ff */
[--C-:B------:R-:W-:Y:S01]  /*2b60*/  LOP3.LUT R11, R209, 0x70, R10.reuse, 0xf8, !PT ;  /* 0x00000070d10b7812 */ /* 0x100fe200078ef80a */
[-C--:B------:R-:W-:Y:S01]  /*2b70*/  IMAD R15, R15, R4.reuse, RZ ;  /* 0x000000040f0f7224 */ /* 0x080fe200078e02ff */
[----:B------:R-:W-:Y:S01]  /*2b80*/  LOP3.LUT R13, R203, 0x70, R10, 0xf8, !PT ;  /* 0x00000070cb0d7812 */ /* 0x000fe200078ef80a */
[----:B------:R-:W-:Y:S01]  /*2b90*/  IMAD R9, R38, R7, R9 ;  /* 0x0000000726097224 */ /* 0x000fe200078e0209 */
[----:B------:R-:W-:Y:S01]  /*2ba0*/  LOP3.LUT R12, R12, 0xffffe000, RZ, 0xc0, !PT ;  /* 0xffffe0000c0c7812 */ /* 0x000fe200078ec0ff */
[C---:B------:R-:W-:Y:S01]  /*2bb0*/  IMAD R15, R38.reuse, R5, R15 ;  /* 0x00000005260f7224 */ /* 0x040fe200078e020f */
[----:B------:R-:W-:Y:S01]  /*2bc0*/  LOP3.LUT R11, R11, R27, RZ, 0x3c, !PT ;  /* 0x0000001b0b0b7212 */ /* 0x000fe200078e3cff */
[----:B------:R-:W-:Y:S01]  /*2bd0*/  IMAD.WIDE.U32 R50, R38, R4, R50 ;  /* 0x0000000426327225 */ /* 0x000fe200078e0032 */
[----:B------:R-:W-:-:S02]  /*2be0*/  LOP3.LUT R13, R13, R25, RZ, 0x3c, !PT ;  /* 0x000000190d0d7212 */ /* 0x000fc400078e3cff */
[----:B------:R-:W-:Y:S01]  /*2bf0*/  LOP3.LUT R74, R10, 0xfffffff0, RZ, 0xc0, !PT ;  /* 0xfffffff00a4a7812 */ /* 0x000fe200078ec0ff */
[----:B------:R-:W-:Y:S01]  /*2c00*/  IMAD.WIDE.U32 R52, R38, R4, R52 ;  /* 0x0000000426347225 */ /* 0x000fe200078e0034 */
[-C--:B------:R-:W-:Y:S02]  /*2c10*/  IADD3 R21, R11, R12.reuse, R213 ;  /* 0x0000000c0b157210 */ /* 0x080fe40007ffe0d5 */
[----:B------:R-:W-:Y:S01]  /*2c20*/  IADD3 R41, R13, R12, R212 ;  /* 0x0000000c0d297210 */ /* 0x000fe20007ffe0d4 */
[C---:B------:R-:W-:Y:S01]  /*2c30*/  IMAD.SHL.U32 R66, R4.reuse, 0x20, RZ ;  /* 0x0000002004427824 */ /* 0x040fe200078e00ff */
[----:B------:R-:W-:Y:S01]  /*2c40*/  SHF.R.S32.HI R79, RZ, 0x4, R10 ;  /* 0x00000004ff4f7819 */ /* 0x000fe2000001140a */
[----:B------:R-:W-:Y:S01]  /*2c50*/  IMAD.SHL.U32 R67, R4, 0x40, RZ ;  /* 0x0000004004437824 */ /* 0x000fe200078e00ff */
[----:B------:R-:W-:Y:S01]  /*2c60*/  SHF.R.S32.HI R86, RZ, 0x1f, R74 ;  /* 0x0000001fff567819 */ /* 0x000fe2000001144a */
[----:B------:R-:W-:Y:S02]  /*2c70*/  IMAD.SHL.U32 R71, R71, 0x2, RZ ;  /* 0x0000000247477824 */ /* 0x000fe400078e00ff */
[----:B------:R-:W-:-:S02]  /*2c80*/  IMAD.IADD R72, R47, 0x1, R9 ;  /* 0x000000012f487824 */ /* 0x000fc400078e0209 */
[----:B------:R-:W-:Y:S02]  /*2c90*/  IMAD.IADD R73, R9, 0x1, R49 ;  /* 0x0000000109497824 */ /* 0x000fe400078e0231 */
[----:B------:R-:W-:Y:S02]  /*2ca0*/  IMAD.IADD R75, R51, 0x1, R15 ;  /* 0x00000001334b7824 */ /* 0x000fe400078e020f */
[----:B------:R-:W-:Y:S02]  /*2cb0*/  IMAD.IADD R78, R15, 0x1, R53 ;  /* 0x000000010f4e7824 */ /* 0x000fe400078e0235 */
[----:B------:R-:W-:Y:S01]  /*2cc0*/  IMAD.IADD R87, R43, 0x1, R87 ;  /* 0x000000012b577824 */ /* 0x000fe200078e0257 */
[----:B------:R-:W-:Y:S06]  /*2cd0*/  @!P6 BAR.SYNC.DEFER_BLOCKING 0x9, 0x100 ;  /* 0x024400000000eb1d */ /* 0x000fec0000010000 */
.L_x_1478:
[----:B0-----:R-:W0:Y:S01]  /*2ce0*/  LDC.64 R76, c[0x0][0x2e8] ;  /* 0x0000ba00ff4c7b82 */ /* 0x001e220000000a00 */
[----:B------:R-:W-:Y:S01]  /*2cf0*/  VIADD R37, R37, 0xffffffff ;  /* 0xffffffff25257836 */ /* 0x000fe20000000000 */
[----:B------:R-:W-:Y:S05]  /*2d00*/  YIELD ;  /* 0x0000000000007946 */ /* 0x000fea0003800000 */
[----:B------:R-:W-:Y:S01]  /*2d10*/  SHF.R.S32.HI R11, RZ, 0x1f, R37 ;  /* 0x0000001fff0b7819 */ /* 0x000fe20000011425 */
[----:B------:R-:W1:Y:S01]  /*2d20*/  LDC R82, c[0x0][0x3f4] ;  /* 0x0000fd00ff527b82 */ /* 0x000e620000000800 */
[-C--:B------:R-:W-:Y:S01]  /*2d30*/  IMAD R5, R56, R37.reuse, RZ ;  /* 0x0000002538057224 */ /* 0x080fe200078e02ff */
[----:B------:R-:W-:Y:S01]  /*2d40*/  BSSY B0, `(.L_x_1431) ;  /* 0x000046b000007945 */ /* 0x000fe20003800000 */
[----:B------:R-:W-:-:S04]  /*2d50*/  IMAD.WIDE.U32 R80, R58, R37, RZ ;  /* 0x000000253a507225 */ /* 0x000fc800078e00ff */
[----:B------:R-:W-:Y:S01]  /*2d60*/  IMAD R5, R11, R58, R5 ;  /* 0x0000003a0b057224 */ /* 0x000fe200078e0205 */
[----:B------:R-:W-:Y:S01]  /*2d70*/  IADD3 R13, P3, P4, R3, R80, R59 ;  /* 0x00000050030d7210 */ /* 0x000fe20007c7e03b */
[----:B------:R-:W-:Y:S02]  /*2d80*/  IMAD R89, R192, 0x4000, R215 ;  /* 0x00004000c0597824 */ /* 0x000fe400078e02d7 */
[----:B------:R-:W-:Y:S02]  /*2d90*/  IMAD.IADD R33, R81, 0x1, R5 ;  /* 0x0000000151217824 */ /* 0x000fe400078e0205 */
[----:B------:R-:W-:-:S03]  /*2da0*/  IMAD.IADD R89, R16, 0x1, R89 ;  /* 0x0000000110597824 */ /* 0x000fc600078e0259 */
[----:B------:R-:W-:Y:S02]  /*2db0*/  IADD3.X R4, R20, R33, R57, P3, P4 ;  /* 0x0000002114047210 */ /* 0x000fe40001fe8439 */
[-C--:B0-----:R-:W-:Y:S02]  /*2dc0*/  IADD3 R14, P4, P5, R80, R76.reuse, R3 ;  /* 0x0000004c500e7210 */ /* 0x081fe40007d9e003 */
[----:B------:R-:W-:Y:S02]  /*2dd0*/  IADD3 R12, P3, R13, R76, RZ ;  /* 0x0000004c0d0c7210 */ /* 0x000fe40007f7e0ff */
[----:B------:R-:W-:Y:S02]  /*2de0*/  IADD3.X R15, R33, R77, R20, P4, P5 ;  /* 0x0000004d210f7210 */ /* 0x000fe400027ea414 */
[----:B-1----:R-:W-:Y:S01]  /*2df0*/  ISETP.GE.AND P4, PT, R82, 0x1, PT ;  /* 0x000000015200780c */ /* 0x002fe20003f86270 */
[----:B------:R-:W-:Y:S01]  /*2e00*/  IMAD.X R13, R4, 0x1, R77, P3 ;  /* 0x00000001040d7824 */ /* 0x000fe200018e064d */
[----:B------:R-:W-:-:S04]  /*2e10*/  ISETP.GT.AND P5, PT, R37, R39, PT ;  /* 0x000000272500720c */ /* 0x000fc80003fa4270 */
[----:B------:R-:W-:-:S07]  /*2e20*/  P2R R88, PR, RZ, 0x20 ;  /* 0x00000020ff587803 */ /* 0x000fce0000000000 */
[----:B----4-:R-:W-:Y:S05]  /*2e30*/  @!P4 BRA `(.L_x_1432) ;  /* 0x000000440004c947 */ /* 0x010fea0003800000 */
[----:B------:R-:W-:Y:S01]  /*2e40*/  ULDC.U8 UR4, c[0x0][0x410] ;  /* 0x0001040000047ab9 */ /* 0x000fe20000000000 */
[-C--:B------:R-:W-:Y:S01]  /*2e50*/  IMAD R4, R61, R37.reuse, RZ ;  /* 0x000000253d047224 */ /* 0x080fe200078e02ff */
[----:B------:R-:W-:Y:S01]  /*2e60*/  ISETP.NE.AND P3, PT, RZ, UR4, PT ;  /* 0x00000004ff007c0c */ /* 0x000fe2000bf65270 */
[----:B------:R-:W-:Y:S02]  /*2e70*/  IMAD R6, R65, R37, RZ ;  /* 0x0000002541067224 */ /* 0x000fe400078e02ff */
[C---:B------:R-:W-:Y:S02]  /*2e80*/  IMAD R9, R11.reuse, R63, R4 ;  /* 0x0000003f0b097224 */ /* 0x040fe400078e0204 */
[----:B------:R-:W-:Y:S02]  /*2e90*/  IMAD R11, R11, R67, R6 ;  /* 0x000000430b0b7224 */ /* 0x000fe400078e0206 */
[----:B------:R-:W-:Y:S02]  /*2ea0*/  IMAD R90, R37, -0x40, R2 ;  /* 0xffffffc0255a7824 */ /* 0x000fe400078e0202 */
[----:B------:R-:W-:-:S03]  /*2eb0*/  IMAD.WIDE.U32 R6, R63, R37, RZ ;  /* 0x000000253f067225 */ /* 0x000fc600078e00ff */
[----:B------:R-:W-:Y:S01]  /*2ec0*/  VIMNMX R90, R90, 0x40, PT ;  /* 0x000000405a5a7848 */ /* 0x000fe20003fe0100 */
        /* <DEDUP_REMOVED lines=10> */
[----:B------:R-:W-:-:S03]  /*2f70*/  CS2R R32, SRZ ;  /* 0x0000000000207805 */ /* 0x000fc6000001ff00 */
[----:B------:R-:W-:Y:S05]  /*2f80*/  @P4 BRA `(.L_x_1435) ;  /* 0x0000000000404947 */ /* 0x000fea0003800000 */
        /* <DEDUP_REMOVED lines=16> */
.L_x_1435:
[----:B------:R-:W-:Y:S05]  /*3090*/  BSYNC B1 ;  /* 0x0000000000017941 */ /* 0x000fea0003800000 */
.L_x_1434:
[----:B------:R-:W-:Y:S01]  /*30a0*/  ISETP.GE.AND P5, PT, R219, R90, PT ;  /* 0x0000005adb00720c */ /* 0x000fe20003fa6270 */
[----:B------:R-:W-:Y:S01]  /*30b0*/  BSSY B1, `(.L_x_1436) ;  /* 0x000001b000017945 */ /* 0x000fe20003800000 */
[----:B0-----:R-:W-:Y:S02]  /*30c0*/  CS2R R24, SRZ ;  /* 0x0000000000187805 */ /* 0x001fe4000001ff00 */
[----:B------:R-:W-:Y:S01]  /*30d0*/  CS2R R10, SRZ ;  /* 0x00000000000a7805 */ /* 0x000fe2000001ff00 */
[----:B-----5:R-:W-:Y:S01]  /*30e0*/  IMAD.MOV.U32 R83, RZ, RZ, R28 ;  /* 0x000000ffff537224 */ /* 0x020fe200078e001c */
[----:B------:R-:W-:Y:S01]  /*30f0*/  CS2R R26, SRZ ;  /* 0x00000000001a7805 */ /* 0x000fe2000001ff00 */
[----:B------:R-:W-:-:S06]  /*3100*/  IMAD.MOV.U32 R85, RZ, RZ, R34 ;  /* 0x000000ffff557224 */ /* 0x000fcc00078e0022 */
        /* <DEDUP_REMOVED lines=21> */
.L_x_1437:
[----:B------:R-:W-:Y:S05]  /*3260*/  BSYNC B1 ;  /* 0x0000000000017941 */ /* 0x000fea0003800000 */
.L_x_1436:
[----:B------:R-:W-:Y:S01]  /*3270*/  UISETP.NE.AND UP0, UPT, UR45, 0x3, UPT ;  /* 0x000000032d00788c */ /* 0x000fe2000bf05270 */
[----:B------:R-:W-:Y:S02]  /*3280*/  IMAD.MOV.U32 R84, RZ, RZ, R30 ;  /* 0x000000ffff547224 */ /* 0x000fe400078e001e */
[----:B------:R-:W-:Y:S02]  /*3290*/  IMAD.MOV.U32 R101, RZ, RZ, R32 ;  /* 0x000000ffff657224 */ /* 0x000fe400078e0020 */
[----:B-----5:R-:W-:Y:S01]  /*32a0*/  IMAD.MOV.U32 R76, RZ, RZ, R8 ;  /* 0x000000ffff4c7224 */ /* 0x020fe200078e0008 */
[----:B------:R-:W-:Y:S01]  /*32b0*/  PLOP3.LUT P3, PT, PT, PT, UP0, 0x80, 0x0 ;  /* 0x000000000000781c */ /* 0x000fe20003f6f008 */
[----:B------:R-:W-:Y:S02]  /*32c0*/  IMAD.MOV.U32 R80, RZ, RZ, R24 ;  /* 0x000000ffff507224 */ /* 0x000fe400078e0018 */
[----:B------:R-:W-:Y:S02]  /*32d0*/  IMAD.MOV.U32 R77, RZ, RZ, R10 ;  /* 0x000000ffff4d7224 */ /* 0x000fe400078e000a */
[----:B------:R-:W-:-:S08]  /*32e0*/  IMAD.MOV.U32 R81, RZ, RZ, R26 ;  /* 0x000000ffff517224 */ /* 0x000fd000078e001a */
[----:B------:R-:W-:Y:S05]  /*32f0*/  @!P3 BRA `(.L_x_1438) ;  /* 0x000000000004b947 */ /* 0x000fea0003800000 */
[----:B------:R-:W-:Y:S01]  /*3300*/  BPT.TRAP 0x1 ;  /* 0x000000040000795c */ /* 0x000fe20000300000 */
.L_x_1438:
[----:B------:R-:W-:Y:S01]  /*3310*/  IMAD R91, R192, 0x8, R16 ;  /* 0x00000008c05b7824 */ /* 0x000fe200078e0210 */
[----:B------:R-:W-:Y:S01]  /*3320*/  SHF.L.U32 R92, R198, 0x1f, RZ ;  /* 0x0000001fc65c7819 */ /* 0x000fe200000006ff */
[----:B------:R-:W-:Y:S03]  /*3330*/  BSSY B1, `(.L_x_1439) ;  /* 0x0000003000017945 */ /* 0x000fe60003800000 */
[----:B------:R-:W1:Y:S02]  /*3340*/  SYNCS.PHASECHK.TRANS64.TRYWAIT P6, [R91+URZ+0x28490], R92 ;  /* 0x0284905c5b0075a7 */ /* 0x000e6400080c017f */
[----:B-1----:R-:W-:Y:S05]  /*3350*/  @!P6 BRA `(.L_x_1440) ;  /* 0x0000027800ece947 */ /* 0x002fea0003800000 */
.L_x_1809:
[----:B------:R-:W-:Y:S05]  /*3360*/  BSYNC B1 ;  /* 0x0000000000017941 */ /* 0x000fea0003800000 */
.L_x_1439:
[----:B------:R-:W-:Y:S04]  /*3370*/  BSSY B1, `(.L_x_1441) ;  /* 0x00000e1000017945 */ /* 0x000fe80003800000 */
[----:B------:R-:W-:Y:S05]  /*3380*/  @P4 BRA `(.L_x_1442) ;  /* 0x0000000c007c4947 */ /* 0x000fea0003800000 */
[----:B------:R-:W-:Y:S04]  /*3390*/  BSSY B2, `(.L_x_1443) ;  /* 0x000006f000027945 */ /* 0x000fe80003800000 */
[----:B------:R-:W-:Y:S05]  /*33a0*/  @P1 BRA `(.L_x_1444) ;  /* 0x0000000400b41947 */ /* 0x000fea0003800000 */
[----:B0-----:R0:W2:Y:S01]  /*33b0*/  LDS.128 R4, [R89+0x20000] ;  /* 0x0200000059047984 */ /* 0x0010a20000000c00 */
[----:B------:R-:W-:Y:S01]  /*33c0*/  ISETP.GE.AND P4, PT, R18, R82, PT ;  /* 0x000000521200720c */ /* 0x000fe20003f86270 */
[----:B------:R-:W-:-:S12]  /*33d0*/  BSSY B3, `(.L_x_1445) ;  /* 0x0000069000037945 */ /* 0x000fd80003800000 */
[----:B0-----:R-:W-:Y:S05]  /*33e0*/  @P4 BRA `(.L_x_1446) ;  /* 0x00000004009c4947 */ /* 0x001fea0003800000 */
[----:B------:R-:W-:Y:S02]  /*33f0*/  SHF.R.U32.HI R32, RZ, 0x8, R35 ;  /* 0x00000008ff207819 */ /* 0x000fe40000011623 */
[----:B------:R-:W-:Y:S02]  /*3400*/  SHF.R.U32.HI R34, RZ, 0x8, R33 ;  /* 0x00000008ff227819 */ /* 0x000fe40000011621 */
[----:B------:R-:W-:Y:S01]  /*3410*/  SHF.R.U32.HI R95, RZ, 0x10, R35 ;  /* 0x00000010ff5f7819 */ /* 0x000fe20000011623 */
[----:B------:R-:W-:Y:S01]  /*3420*/  IMAD.SHL.U32 R32, R32, 0x100, RZ ;  /* 0x0000010020207824 */ /* 0x000fe200078e00ff */
[----:B------:R-:W-:Y:S02]  /*3430*/  SHF.R.U32.HI R93, RZ, 0x10, R33 ;  /* 0x00000010ff5d7819 */ /* 0x000fe40000011621 */
[----:B------:R-:W-:Y:S01]  /*3440*/  LOP3.LUT R94, R33, 0xff0000ff, RZ, 0xc0, !PT ;  /* 0xff0000ff215e7812 */ /* 0x000fe200078ec0ff */
[----:B------:R-:W-:Y:S01]  /*3450*/  IMAD.SHL.U32 R33, R34, 0x100, RZ ;  /* 0x0000010022217824 */ /* 0x000fe200078e00ff */
[----:B------:R-:W-:Y:S01]  /*3460*/  LOP3.LUT R35, R35, 0xff0000ff, RZ, 0xc0, !PT ;  /* 0xff0000ff23237812 */ /* 0x000fe200078ec0ff */
[----:B--2---:R-:W-:Y:S01]  /*3470*/  IMAD.MOV.U32 R34, RZ, RZ, R4 ;  /* 0x000000ffff227224 */ /* 0x004fe200078e0004 */
[----:B------:R-:W-:-:S02]  /*3480*/  F2FP.F16.E4M3.UNPACK_B R4, R5 ;  /* 0x00000005ff04723e */ /* 0x000fc400020006ff */
[----:B------:R-:W-:Y:S01]  /*3490*/  LOP3.LUT R35, R35, 0xff00, R32, 0xf8, !PT ;  /* 0x0000ff0023237812 */ /* 0x000fe200078ef820 */
[----:B------:R-:W-:Y:S01]  /*34a0*/  IMAD.U32 R32, R95, 0x10000, RZ ;  /* 0x000100005f207824 */ /* 0x000fe200078e00ff */
[----:B------:R-:W-:Y:S01]  /*34b0*/  LOP3.LUT R94, R94, 0xff00, R33, 0xf8, !PT ;  /* 0x0000ff005e5e7812 */ /* 0x000fe200078ef821 */
[----:B------:R-:W-:Y:S01]  /*34c0*/  IMAD.U32 R33, R93, 0x10000, RZ ;  /* 0x000100005d217824 */ /* 0x000fe200078e00ff */
[----:B------:R-:W-:Y:S02]  /*34d0*/  F2FP.F16.E4M3.UNPACK_B R93, R101.H1 ;  /* 0x00000065ff5d723e */ /* 0x000fe400030006ff */
[----:B------:R-:W-:Y:S01]  /*34e0*/  LOP3.LUT R32, R35, 0xff0000, R32, 0xf8, !PT ;  /* 0x00ff000023207812 */ /* 0x000fe200078ef820 */
[--C-:B------:R-:W-:Y:S01]  /*34f0*/  HADD2.F32 R35, -RZ, R4.reuse.H1_H1 ;  /* 0x30000004ff237230 */ /* 0x100fe20000004100 */
[----:B------:R-:W-:Y:S01]  /*3500*/  F2FP.F16.E4M3.UNPACK_B R95, R85.H1 ;  /* 0x00000055ff5f723e */ /* 0x000fe200030006ff */
[--C-:B------:R-:W-:Y:S01]  /*3510*/  HADD2.F32 R97, -RZ, R93.reuse.H0_H0 ;  /* 0x2000005dff617230 */ /* 0x100fe20000004100 */
[----:B------:R-:W-:Y:S01]  /*3520*/  F2FP.F16.E4M3.UNPACK_B R5, R5.H1 ;  /* 0x00000005ff05723e */ /* 0x000fe200030006ff */
[----:B------:R-:W-:Y:S01]  /*3530*/  HADD2.F32 R4, -RZ, R4.H0_H0 ;  /* 0x20000004ff047230 */ /* 0x000fe20000004100 */
[----:B------:R-:W-:Y:S01]  /*3540*/  LOP3.LUT R33, R94, 0xff0000, R33, 0xf8, !PT ;  /* 0x00ff00005e217812 */ /* 0x000fe200078ef821 */
[----:B------:R-:W-:-:S02]  /*3550*/  HADD2.F32 R98, -RZ, R93.H1_H1 ;  /* 0x3000005dff627230 */ /* 0x000fc40000004100 */
[CC--:B------:R-:W-:Y:S01]  /*3560*/  FMUL.FTZ R99, R35.reuse, R97.reuse ;  /* 0x0000006123637220 */ /* 0x0c0fe20000410000 */
[----:B------:R-:W-:Y:S02]  /*3570*/  HADD2.F32 R96, -RZ, R95.H0_H0 ;  /* 0x2000005fff607230 */ /* 0x000fe40000004100 */
[C---:B------:R-:W-:Y:S01]  /*3580*/  FMUL.FTZ R100, R4.reuse, R97 ;  /* 0x0000006104647220 */ /* 0x040fe20000410000 */
[--C-:B------:R-:W-:Y:S01]  /*3590*/  HADD2.F32 R94, -RZ, R5.reuse.H1_H1 ;  /* 0x30000005ff5e7230 */ /* 0x100fe20000004100 */
[----:B------:R-:W-:Y:S01]  /*35a0*/  F2FP.F16.E4M3.UNPACK_B R97, R101 ;  /* 0x00000065ff61723e */ /* 0x000fe200020006ff */
[----:B------:R-:W-:Y:S02]  /*35b0*/  HADD2.F32 R93, -RZ, R5.H0_H0 ;  /* 0x20000005ff5d7230 */ /* 0x000fe40000004100 */
[-C--:B------:R-:W-:Y:S01]  /*35c0*/  FFMA.FTZ R4, R4, R96.reuse, -R99 ;  /* 0x0000006004047223 */ /* 0x080fe20000010863 */
[----:B------:R-:W-:Y:S02]  /*35d0*/  HADD2.F32 R95, -RZ, R95.H1_H1 ;  /* 0x3000005fff5f7230 */ /* 0x000fe40000004100 */
[----:B------:R-:W-:Y:S01]  /*35e0*/  FFMA.FTZ R5, R35, R96, R100 ;  /* 0x0000006023057223 */ /* 0x000fe20000010064 */
[CC--:B------:R-:W-:Y:S01]  /*35f0*/  FMUL.FTZ R102, R94.reuse, R98.reuse ;  /* 0x000000625e667220 */ /* 0x0c0fe20000410000 */
[C---:B------:R-:W-:Y:S01]  /*3600*/  FMUL.FTZ R99, R93.reuse, R98 ;  /* 0x000000625d637220 */ /* 0x040fe20000410000 */
[-C--:B------:R-:W-:Y:S01]  /*3610*/  F2FP.F16.E4M3.UNPACK_B R35, R34.reuse.H1 ;  /* 0x00000022ff23723e */ /* 0x080fe200030006ff */
[--C-:B------:R-:W-:Y:S01]  /*3620*/  HADD2.F32 R98, -RZ, R97.reuse.H0_H0 ;  /* 0x20000061ff627230 */ /* 0x100fe20000004100 */
[----:B------:R-:W-:Y:S01]  /*3630*/  F2FP.F16.E4M3.UNPACK_B R34, R34 ;  /* 0x00000022ff22723e */ /* 0x000fe200020006ff */
[-C--:B------:R-:W-:Y:S01]  /*3640*/  FFMA.FTZ R101, R93, R95.reuse, -R102 ;  /* 0x0000005f5d657223 */ /* 0x080fe20000010866 */
[----:B------:R-:W-:Y:S01]  /*3650*/  FFMA.FTZ R104, R94, R95, R99 ;  /* 0x0000005f5e687223 */ /* 0x000fe20000010063 */
[----:B------:R-:W-:Y:S01]  /*3660*/  HADD2.F32 R99, -RZ, R97.H1_H1 ;  /* 0x30000061ff637230 */ /* 0x000fe20000004100 */
[----:B------:R-:W-:Y:S01]  /*3670*/  F2FP.F16.E4M3.UNPACK_B R95, R85 ;  /* 0x00000055ff5f723e */ /* 0x000fe200020006ff */
[--C-:B------:R-:W-:Y:S01]  /*3680*/  HADD2.F32 R94, -RZ, R35.reuse.H1_H1 ;  /* 0x30000023ff5e7230 */ /* 0x100fe20000004100 */
[----:B------:R-:W-:Y:S01]  /*3690*/  F2FP.F16.E4M3.UNPACK_B R97, R32 ;  /* 0x00000020ff61723e */ /* 0x000fe200020006ff */
[----:B------:R-:W-:-:S02]  /*36a0*/  HADD2.F32 R93, -RZ, R35.H0_H0 ;  /* 0x20000023ff5d7230 */ /* 0x000fc40000004100 */
[--C-:B------:R-:W-:Y:S02]  /*36b0*/  HADD2.F32 R85, -RZ, R34.reuse.H1_H1 ;  /* 0x30000022ff557230 */ /* 0x100fe40000004100 */
[CC--:B------:R-:W-:Y:S01]  /*36c0*/  FMUL.FTZ R102, R94.reuse, R99.reuse ;  /* 0x000000635e667220 */ /* 0x0c0fe20000410000 */
[----:B------:R-:W-:Y:S02]  /*36d0*/  HADD2.F32 R35, -RZ, R34.H0_H0 ;  /* 0x20000022ff237230 */ /* 0x000fe40000004100 */
[----:B------:R-:W-:Y:S01]  /*36e0*/  FMUL.FTZ R99, R93, R99 ;  /* 0x000000635d637220 */ /* 0x000fe20000410000 */
[--C-:B------:R-:W-:Y:S02]  /*36f0*/  HADD2.F32 R34, -RZ, R95.reuse.H1_H1 ;  /* 0x3000005fff227230 */ /* 0x100fe40000004100 */
[-C--:B------:R-:W-:Y:S01]  /*3700*/  FMUL.FTZ R100, R85, R98.reuse ;  /* 0x0000006255647220 */ /* 0x080fe20000410000 */
[----:B------:R-:W-:Y:S02]  /*3710*/  HADD2.F32 R96, -RZ, R95.H0_H0 ;  /* 0x2000005fff607230 */ /* 0x000fe40000004100 */
[----:B------:R-:W-:Y:S01]  /*3720*/  FMUL.FTZ R98, R35, R98 ;  /* 0x0000006223627220 */ /* 0x000fe20000410000 */
[----:B------:R-:W-:Y:S01]  /*3730*/  F2FP.F16.E4M3.UNPACK_B R95, R7.H1 ;  /* 0x00000007ff5f723e */ /* 0x000fe200030006ff */
[-C--:B------:R-:W-:Y:S01]  /*3740*/  FFMA.FTZ R93, R93, R34.reuse, -R102 ;  /* 0x000000225d5d7223 */ /* 0x080fe20000010866 */
[----:B------:R-:W-:Y:S01]  /*3750*/  FFMA.FTZ R94, R94, R34, R99 ;  /* 0x000000225e5e7223 */ /* 0x000fe20000010063 */
[-C--:B------:R-:W-:Y:S01]  /*3760*/  FFMA.FTZ R34, R35, R96.reuse, -R100 ;  /* 0x0000006023227223 */ /* 0x080fe20000010864 */
[----:B------:R-:W-:Y:S01]  /*3770*/  FFMA.FTZ R35, R85, R96, R98 ;  /* 0x0000006055237223 */ /* 0x000fe20000010062 */
[----:B------:R-:W-:Y:S01]  /*3780*/  F2FP.SATFINITE.E4M3.F32.PACK_AB_MERGE_C R85, R104, R101, RZ ;  /* 0x000000656855723e */ /* 0x000fe200048070ff */
[--C-:B------:R-:W-:Y:S01]  /*3790*/  HADD2.F32 R96, -RZ, R95.reuse.H0_H0 ;  /* 0x2000005fff607230 */ /* 0x100fe20000004100 */
[----:B------:R-:W-:Y:S01]  /*37a0*/  F2FP.SATFINITE.E4M3.F32.PACK_AB_MERGE_C R93, R94, R93, RZ ;  /* 0x0000005d5e5d723e */ /* 0x000fe200048070ff */
[----:B------:R-:W-:Y:S01]  /*37b0*/  HADD2.F32 R95, -RZ, R95.H1_H1 ;  /* 0x3000005fff5f7230 */ /* 0x000fe20000004100 */
[----:B------:R-:W-:-:S02]  /*37c0*/  F2FP.F16.E4M3.UNPACK_B R101, R33.H1 ;  /* 0x00000021ff65723e */ /* 0x000fc400030006ff */
[----:B------:R-:W-:Y:S02]  /*37d0*/  F2FP.F16.E4M3.UNPACK_B R94, R6.H1 ;  /* 0x00000006ff5e723e */ /* 0x000fe400030006ff */
[----:B------:R-:W-:Y:S01]  /*37e0*/  F2FP.F16.E4M3.UNPACK_B R100, R33 ;  /* 0x00000021ff64723e */ /* 0x000fe200020006ff */
[----:B------:R-:W-:Y:S01]  /*37f0*/  HADD2.F32 R103, -RZ, R101.H1_H1 ;  /* 0x30000065ff677230 */ /* 0x000fe20000004100 */
[----:B------:R-:W-:Y:S01]  /*3800*/  F2FP.F16.E4M3.UNPACK_B R98, R32.H1 ;  /* 0x00000020ff62723e */ /* 0x000fe200030006ff */
[----:B------:R-:W-:Y:S01]  /*3810*/  HADD2.F32 R33, -RZ, R94.H1_H1 ;  /* 0x3000005eff217230 */ /* 0x000fe20000004100 */
[----:B------:R-:W-:Y:S01]  /*3820*/  F2FP.F16.E4M3.UNPACK_B R7, R7 ;  /* 0x00000007ff07723e */ /* 0x000fe200020006ff */
[----:B------:R-:W-:Y:S02]  /*3830*/  HADD2.F32 R102, -RZ, R100.H1_H1 ;  /* 0x30000064ff667230 */ /* 0x000fe40000004100 */
[----:B------:R-:W-:Y:S01]  /*3840*/  FMUL.FTZ R105, R95, R103 ;  /* 0x000000675f697220 */ /* 0x000fe20000410000 */
[----:B------:R-:W-:-:S02]  /*3850*/  HADD2.F32 R94, -RZ, R94.H0_H0 ;  /* 0x2000005eff5e7230 */ /* 0x000fc40000004100 */
[----:B------:R-:W-:Y:S01]  /*3860*/  FMUL.FTZ R104, R96, R103 ;  /* 0x0000006760687220 */ /* 0x000fe20000410000 */
[----:B------:R-:W-:Y:S02]  /*3870*/  HADD2.F32 R32, -RZ, R97.H1_H1 ;  /* 0x30000061ff207230 */ /* 0x000fe40000004100 */
[C---:B------:R-:W-:Y:S01]  /*3880*/  FMUL.FTZ R103, R33.reuse, R102 ;  /* 0x0000006621677220 */ /* 0x040fe20000410000 */
[----:B------:R-:W-:Y:S01]  /*3890*/  F2FP.F16.E4M3.UNPACK_B R6, R6 ;  /* 0x00000006ff06723e */ /* 0x000fe200020006ff */
[C---:B------:R-:W-:Y:S01]  /*38a0*/  FMUL.FTZ R102, R94.reuse, R102 ;  /* 0x000000665e667220 */ /* 0x040fe20000410000 */
[----:B------:R-:W-:Y:S02]  /*38b0*/  HADD2.F32 R99, -RZ, R98.H1_H1 ;  /* 0x30000062ff637230 */ /* 0x000fe40000004100 */
[-C--:B------:R-:W-:Y:S01]  /*38c0*/  FFMA.FTZ R103, R94, R32.reuse, -R103 ;  /* 0x000000205e677223 */ /* 0x080fe20000010867 */
[----:B------:R-:W-:Y:S02]  /*38d0*/  HADD2.F32 R101, -RZ, R101.H0_H0 ;  /* 0x20000065ff657230 */ /* 0x000fe40000004100 */
[----:B------:R-:W-:Y:S01]  /*38e0*/  FFMA.FTZ R102, R33, R32, R102 ;  /* 0x0000002021667223 */ /* 0x000fe20000010066 */
[----:B------:R-:W-:-:S02]  /*38f0*/  HADD2.F32 R32, -RZ, R7.H0_H0 ;  /* 0x20000007ff207230 */ /* 0x000fc40000004100 */
[-C--:B------:R-:W-:Y:S01]  /*3900*/  FFMA.FTZ R105, R96, R99.reuse, -R105 ;  /* 0x0000006360697223 */ /* 0x080fe20000010869 */
[----:B------:R-:W-:Y:S02]  /*3910*/  HADD2.F32 R33, -RZ, R7.H1_H1 ;  /* 0x30000007ff217230 */ /* 0x000fe40000004100 */
[----:B------:R-:W-:Y:S01]  /*3920*/  FFMA.FTZ R104, R95, R99, R104 ;  /* 0x000000635f687223 */ /* 0x000fe20000010068 */
[--C-:B------:R-:W-:Y:S02]  /*3930*/  HADD2.F32 R7, -RZ, R6.reuse.H0_H0 ;  /* 0x20000006ff077230 */ /* 0x100fe40000004100 */
[-C--:B------:R-:W-:Y:S01]  /*3940*/  FMUL.FTZ R96, R32, R101.reuse ;  /* 0x0000006520607220 */ /* 0x080fe20000410000 */
[----:B------:R-:W-:Y:S02]  /*3950*/  HADD2.F32 R6, -RZ, R6.H1_H1 ;  /* 0x30000006ff067230 */ /* 0x000fe40000004100 */
[----:B------:R-:W-:Y:S01]  /*3960*/  FMUL.FTZ R99, R33, R101 ;  /* 0x0000006521637220 */ /* 0x000fe20000410000 */
[----:B------:R-:W-:Y:S01]  /*3970*/  HADD2.F32 R100, -RZ, R100.H0_H0 ;  /* 0x20000064ff647230 */ /* 0x000fe20000004100 */
[----:B------:R-:W-:Y:S01]  /*3980*/  F2FP.SATFINITE.E4M3.F32.PACK_AB_MERGE_C R102, R102, R103, RZ ;  /* 0x000000676666723e */ /* 0x000fe200048070ff */
[----:B------:R-:W-:Y:S01]  /*3990*/  HADD2.F32 R98, -RZ, R98.H0_H0 ;  /* 0x20000062ff627230 */ /* 0x000fe20000004100 */
[----:B------:R-:W-:Y:S01]  /*39a0*/  F2FP.SATFINITE.E4M3.F32.PACK_AB_MERGE_C R104, R104, R105, RZ ;  /* 0x000000696868723e */ /* 0x000fe200048070ff */
[----:B------:R-:W-:-:S02]  /*39b0*/  HADD2.F32 R97, -RZ, R97.H0_H0 ;  /* 0x20000061ff617230 */ /* 0x000fc40000004100 */
[-C--:B------:R-:W-:Y:S01]  /*39c0*/  FMUL.FTZ R94, R6, R100.reuse ;  /* 0x00000064065e7220 */ /* 0x080fe20000410000 */
[----:B------:R-:W-:Y:S01]  /*39d0*/  FMUL.FTZ R95, R7, R100 ;  /* 0x00000064075f7220 */ /* 0x000fe20000410000 */
[-C--:B------:R-:W-:Y:S01]  /*39e0*/  FFMA.FTZ R99, R32, R98.reuse, -R99 ;  /* 0x0000006220637223 */ /* 0x080fe20000010863 */
[----:B------:R-:W-:Y:S01]  /*39f0*/  FFMA.FTZ R96, R33, R98, R96 ;  /* 0x0000006221607223 */ /* 0x000fe20000010060 */
[-C--:B------:R-:W-:Y:S01]  /*3a00*/  FFMA.FTZ R94, R7, R97.reuse, -R94 ;  /* 0x00000061075e7223 */ /* 0x080fe2000001085e */
[----:B------:R-:W-:Y:S01]  /*3a10*/  FFMA.FTZ R95, R6, R97, R95 ;  /* 0x00000061065f7223 */ /* 0x000fe2000001005f */
[----:B------:R-:W-:Y:S02]  /*3a20*/  F2FP.SATFINITE.E4M3.F32.PACK_AB_MERGE_C R5, R5, R4, R85 ;  /* 0x000000040505723e */ /* 0x000fe40004807055 */
[----:B------:R-:W-:Y:S02]  /*3a30*/  F2FP.SATFINITE.E4M3.F32.PACK_AB_MERGE_C R4, R35, R34, R93 ;  /* 0x000000222304723e */ /* 0x000fe4000480705d */
[----:B------:R-:W-:-:S02]  /*3a40*/  F2FP.SATFINITE.E4M3.F32.PACK_AB_MERGE_C R6, R95, R94, R102 ;  /* 0x0000005e5f06723e */ /* 0x000fc40004807066 */
[----:B------:R-:W-:-:S07]  /*3a50*/  F2FP.SATFINITE.E4M3.F32.PACK_AB_MERGE_C R7, R96, R99, R104 ;  /* 0x000000636007723e */ /* 0x000fce0004807068 */
.L_x_1446:
[----:B------:R-:W-:Y:S05]  /*3a60*/  BSYNC B3 ;  /* 0x0000000000037941 */ /* 0x000fea0003800000 */
.L_x_1445:
[----:B--2---:R2:W-:Y:S02]  /*3a70*/  STG.E.128 desc[UR46][R14.64], R4 ;  /* 0x000000040e007986 */ /* 0x0045e4000c101d2e */
.L_x_1444:
[----:B------:R-:W-:Y:S05]  /*3a80*/  BSYNC B2 ;  /* 0x0000000000027941 */ /* 0x000fea0003800000 */
.L_x_1443:
[----:B------:R-:W-:Y:S05]  /*3a90*/  @P2 BRA `(.L_x_1442) ;  /* 0x0000000400b82947 */ /* 0x000fea0003800000 */
[----:B0-2---:R0:W2:Y:S01]  /*3aa0*/  LDS.128 R4, [R89+0x22000] ;  /* 0x0220000059047984 */ /* 0x0050a20000000c00 */
[----:B------:R-:W-:Y:S01]  /*3ab0*/  ISETP.GE.AND P4, PT, R194, R82, PT ;  /* 0x00000052c200720c */ /* 0x000fe20003f86270 */
[----:B------:R-:W-:-:S12]  /*3ac0*/  BSSY B2, `(.L_x_1447) ;  /* 0x000006a000027945 */ /* 0x000fd80003800000 */
[----:B0-----:R-:W-:Y:S05]  /*3ad0*/  @P4 BRA `(.L_x_1448) ;  /* 0x0000000400a04947 */ /* 0x001fea0003800000 */
[----:B------:R-:W-:Y:S02]  /*3ae0*/  SHF.R.U32.HI R30, RZ, 0x8, R29 ;  /* 0x00000008ff1e7819 */ /* 0x000fe4000001161d */
[--C-:B------:R-:W-:Y:S02]  /*3af0*/  SHF.R.U32.HI R33, RZ, 0x8, R31.reuse ;  /* 0x00000008ff217819 */ /* 0x100fe4000001161f */
[----:B------:R-:W-:Y:S02]  /*3b00*/  LOP3.LUT R32, R31, 0xff0000ff, RZ, 0xc0, !PT ;  /* 0xff0000ff1f207812 */ /* 0x000fe400078ec0ff */
[----:B------:R-:W-:Y:S01]  /*3b10*/  SHF.R.U32.HI R34, RZ, 0x10, R31 ;  /* 0x00000010ff227819 */ /* 0x000fe2000001161f */
[----:B------:R-:W-:Y:S01]  /*3b20*/  IMAD.SHL.U32 R31, R30, 0x100, RZ ;  /* 0x000001001e1f7824 */ /* 0x000fe200078e00ff */
[----:B------:R-:W-:Y:S01]  /*3b30*/  LOP3.LUT R28, R29, 0xff0000ff, RZ, 0xc0, !PT ;  /* 0xff0000ff1d1c7812 */ /* 0x000fe200078ec0ff */
[----:B------:R-:W-:Y:S01]  /*3b40*/  IMAD.SHL.U32 R33, R33, 0x100, RZ ;  /* 0x0000010021217824 */ /* 0x000fe200078e00ff */
[----:B------:R-:W-:Y:S01]  /*3b50*/  SHF.R.U32.HI R35, RZ, 0x10, R29 ;  /* 0x00000010ff237819 */ /* 0x000fe2000001161d */
[----:B--2---:R-:W-:Y:S01]  /*3b60*/  IMAD.MOV.U32 R29, RZ, RZ, R5 ;  /* 0x000000ffff1d7224 */ /* 0x004fe200078e0005 */
[----:B------:R-:W-:Y:S01]  /*3b70*/  LOP3.LUT R5, R28, 0xff00, R31, 0xf8, !PT ;  /* 0x0000ff001c057812 */ /* 0x000fe200078ef81f */
[----:B------:R-:W-:Y:S01]  /*3b80*/  IMAD.MOV.U32 R30, RZ, RZ, R4 ;  /* 0x000000ffff1e7224 */ /* 0x000fe200078e0004 */
[----:B------:R-:W-:Y:S01]  /*3b90*/  LOP3.LUT R33, R32, 0xff00, R33, 0xf8, !PT ;  /* 0x0000ff0020217812 */ /* 0x000fe200078ef821 */
[----:B------:R-:W-:Y:S01]  /*3ba0*/  IMAD.U32 R28, R35, 0x10000, RZ ;  /* 0x00010000231c7824 */ /* 0x000fe200078e00ff */
[----:B------:R-:W-:Y:S01]  /*3bb0*/  F2FP.F16.E4M3.UNPACK_B R4, R29 ;  /* 0x0000001dff04723e */ /* 0x000fe200020006ff */
[----:B------:R-:W-:Y:S01]  /*3bc0*/  IMAD.U32 R34, R34, 0x10000, RZ ;  /* 0x0001000022227824 */ /* 0x000fe200078e00ff */
[----:B------:R-:W-:-:S02]  /*3bd0*/  F2FP.F16.E4M3.UNPACK_B R32, R84.H1 ;  /* 0x00000054ff20723e */ /* 0x000fc400030006ff */
[----:B------:R-:W-:Y:S01]  /*3be0*/  LOP3.LUT R5, R5, 0xff0000, R28, 0xf8, !PT ;  /* 0x00ff000005057812 */ /* 0x000fe200078ef81c */
[----:B------:R-:W-:Y:S01]  /*3bf0*/  HADD2.F32 R31, -RZ, R4.H1_H1 ;  /* 0x30000004ff1f7230 */ /* 0x000fe20000004100 */
[----:B------:R-:W-:Y:S01]  /*3c00*/  LOP3.LUT R28, R33, 0xff0000, R34, 0xf8, !PT ;  /* 0x00ff0000211c7812 */ /* 0x000fe200078ef822 */
[----:B------:R-:W-:Y:S01]  /*3c10*/  HADD2.F32 R85, -RZ, R32.H0_H0 ;  /* 0x20000020ff557230 */ /* 0x000fe20000004100 */
[----:B------:R-:W-:Y:S01]  /*3c20*/  F2FP.F16.E4M3.UNPACK_B R34, R83.H1 ;  /* 0x00000053ff22723e */ /* 0x000fe200030006ff */
[----:B------:R-:W-:Y:S01]  /*3c30*/  HADD2.F32 R4, -RZ, R4.H0_H0 ;  /* 0x20000004ff047230 */ /* 0x000fe20000004100 */
[----:B------:R-:W-:Y:S01]  /*3c40*/  F2FP.F16.E4M3.UNPACK_B R29, R29.H1 ;  /* 0x0000001dff1d723e */ /* 0x000fe200030006ff */
[----:B------:R-:W-:Y:S02]  /*3c50*/  HADD2.F32 R93, -RZ, R32.H1_H1 ;  /* 0x30000020ff5d7230 */ /* 0x000fe40000004100 */
[----:B------:R-:W-:Y:S01]  /*3c60*/  FMUL.FTZ R95, R31, R85 ;  /* 0x000000551f5f7220 */ /* 0x000fe20000410000 */
[----:B------:R-:W-:-:S02]  /*3c70*/  HADD2.F32 R35, -RZ, R34.H0_H0 ;  /* 0x20000022ff237230 */ /* 0x000fc40000004100 */
[----:B------:R-:W-:Y:S01]  /*3c80*/  FMUL.FTZ R94, R4, R85 ;  /* 0x00000055045e7220 */ /* 0x000fe20000410000 */
[--C-:B------:R-:W-:Y:S01]  /*3c90*/  HADD2.F32 R33, -RZ, R29.reuse.H1_H1 ;  /* 0x3000001dff217230 */ /* 0x100fe20000004100 */
[----:B------:R-:W-:Y:S01]  /*3ca0*/  F2FP.F16.E4M3.UNPACK_B R84, R84 ;  /* 0x00000054ff54723e */ /* 0x000fe200020006ff */
[----:B------:R-:W-:Y:S02]  /*3cb0*/  HADD2.F32 R32, -RZ, R29.H0_H0 ;  /* 0x2000001dff207230 */ /* 0x000fe40000004100 */
[----:B------:R-:W-:Y:S01]  /*3cc0*/  FFMA.FTZ R29, R31, R35, R94 ;  /* 0x000000231f1d7223 */ /* 0x000fe2000001005e */
[----:B------:R-:W-:Y:S02]  /*3cd0*/  HADD2.F32 R34, -RZ, R34.H1_H1 ;  /* 0x30000022ff227230 */ /* 0x000fe40000004100 */
[CC--:B------:R-:W-:Y:S01]  /*3ce0*/  FMUL.FTZ R85, R33.reuse, R93.reuse ;  /* 0x0000005d21557220 */ /* 0x0c0fe20000410000 */
[-C--:B------:R-:W-:Y:S01]  /*3cf0*/  F2FP.F16.E4M3.UNPACK_B R31, R30.reuse.H1 ;  /* 0x0000001eff1f723e */ /* 0x080fe200030006ff */
[----:B------:R-:W-:Y:S01]  /*3d00*/  FMUL.FTZ R96, R32, R93 ;  /* 0x0000005d20607220 */ /* 0x000fe20000410000 */
[----:B------:R-:W-:Y:S01]  /*3d10*/  F2FP.F16.E4M3.UNPACK_B R30, R30 ;  /* 0x0000001eff1e723e */ /* 0x000fe200020006ff */
[----:B------:R-:W-:Y:S01]  /*3d20*/  FFMA.FTZ R4, R4, R35, -R95 ;  /* 0x0000002304047223 */ /* 0x000fe2000001085f */
[-C--:B------:R-:W-:Y:S01]  /*3d30*/  FFMA.FTZ R93, R32, R34.reuse, -R85 ;  /* 0x00000022205d7223 */ /* 0x080fe20000010855 */
[----:B------:R-:W-:Y:S01]  /*3d40*/  FFMA.FTZ R98, R33, R34, R96 ;  /* 0x0000002221627223 */ /* 0x000fe20000010060 */
[----:B------:R-:W-:Y:S01]  /*3d50*/  F2FP.F16.E4M3.UNPACK_B R83, R83 ;  /* 0x00000053ff53723e */ /* 0x000fe200020006ff */
[----:B------:R-:W-:-:S02]  /*3d60*/  HADD2.F32 R35, -RZ, R84.H1_H1 ;  /* 0x30000054ff237230 */ /* 0x000fc40000004100 */
[--C-:B------:R-:W-:Y:S01]  /*3d70*/  HADD2.F32 R34, -RZ, R31.reuse.H1_H1 ;  /* 0x3000001fff227230 */ /* 0x100fe20000004100 */
[----:B------:R-:W-:Y:S01]  /*3d80*/  F2FP.SATFINITE.E4M3.F32.PACK_AB_MERGE_C R100, R98, R93, RZ ;  /* 0x0000005d6264723e */ /* 0x000fe200048070ff */
[----:B------:R-:W-:Y:S01]  /*3d90*/  HADD2.F32 R33, -RZ, R31.H0_H0 ;  /* 0x2000001fff217230 */ /* 0x000fe20000004100 */
[----:B------:R-:W-:Y:S01]  /*3da0*/  F2FP.F16.E4M3.UNPACK_B R93, R28.H1 ;  /* 0x0000001cff5d723e */ /* 0x000fe200030006ff */
[--C-:B------:R-:W-:Y:S02]  /*3db0*/  HADD2.F32 R31, -RZ, R30.reuse.H0_H0 ;  /* 0x2000001eff1f7230 */ /* 0x100fe40000004100 */
[-C--:B------:R-:W-:Y:S01]  /*3dc0*/  FMUL.FTZ R96, R34, R35.reuse ;  /* 0x0000002322607220 */ /* 0x080fe20000410000 */
[----:B------:R-:W-:Y:S02]  /*3dd0*/  HADD2.F32 R32, -RZ, R30.H1_H1 ;  /* 0x3000001eff207230 */ /* 0x000fe40000004100 */
[----:B------:R-:W-:Y:S01]  /*3de0*/  FMUL.FTZ R85, R33, R35 ;  /* 0x0000002321557220 */ /* 0x000fe20000410000 */
[----:B------:R-:W-:-:S02]  /*3df0*/  HADD2.F32 R84, -RZ, R84.H0_H0 ;  /* 0x20000054ff547230 */ /* 0x000fc40000004100 */
[--C-:B------:R-:W-:Y:S02]  /*3e00*/  HADD2.F32 R30, -RZ, R83.reuse.H1_H1 ;  /* 0x30000053ff1e7230 */ /* 0x100fe40000004100 */
[----:B------:R-:W-:Y:S02]  /*3e10*/  HADD2.F32 R83, -RZ, R83.H0_H0 ;  /* 0x20000053ff537230 */ /* 0x000fe40000004100 */
[-C--:B------:R-:W-:Y:S01]  /*3e20*/  FMUL.FTZ R94, R32, R84.reuse ;  /* 0x00000054205e7220 */ /* 0x080fe20000410000 */
[----:B------:R-:W-:Y:S01]  /*3e30*/  FMUL.FTZ R35, R31, R84 ;  /* 0x000000541f237220 */ /* 0x000fe20000410000 */
[-C--:B------:R-:W-:Y:S01]  /*3e40*/  FFMA.FTZ R96, R33, R30.reuse, -R96 ;  /* 0x0000001e21607223 */ /* 0x080fe20000010860 */
[----:B------:R-:W-:Y:S01]  /*3e50*/  FFMA.FTZ R85, R34, R30, R85 ;  /* 0x0000001e22557223 */ /* 0x000fe20000010055 */
[----:B------:R-:W-:Y:S01]  /*3e60*/  F2FP.F16.E4M3.UNPACK_B R33, R7.H1 ;  /* 0x00000007ff21723e */ /* 0x000fe200030006ff */
[-C--:B------:R-:W-:Y:S01]  /*3e70*/  FFMA.FTZ R30, R31, R83.reuse, -R94 ;  /* 0x000000531f1e7223 */ /* 0x080fe2000001085e */
[----:B------:R-:W-:Y:S01]  /*3e80*/  FFMA.FTZ R31, R32, R83, R35 ;  /* 0x00000053201f7223 */ /* 0x000fe20000010023 */
[-C--:B------:R-:W-:Y:S01]  /*3e90*/  F2FP.F16.E4M3.UNPACK_B R83, R5.reuse.H1 ;  /* 0x00000005ff53723e */ /* 0x080fe200030006ff */
[----:B------:R-:W-:Y:S01]  /*3ea0*/  HADD2.F32 R94, -RZ, R93.H1_H1 ;  /* 0x3000005dff5e7230 */ /* 0x000fe20000004100 */
[----:B------:R-:W-:Y:S01]  /*3eb0*/  F2FP.SATFINITE.E4M3.F32.PACK_AB_MERGE_C R98, R85, R96, RZ ;  /* 0x000000605562723e */ /* 0x000fe200048070ff */
[--C-:B------:R-:W-:Y:S01]  /*3ec0*/  HADD2.F32 R34, -RZ, R33.reuse.H0_H0 ;  /* 0x20000021ff227230 */ /* 0x100fe20000004100 */
[----:B------:R-:W-:Y:S01]  /*3ed0*/  F2FP.F16.E4M3.UNPACK_B R32, R6.H1 ;  /* 0x00000006ff20723e */ /* 0x000fe200030006ff */
[----:B------:R-:W-:Y:S01]  /*3ee0*/  HADD2.F32 R33, -RZ, R33.H1_H1 ;  /* 0x30000021ff217230 */ /* 0x000fe20000004100 */
[----:B------:R-:W-:Y:S01]  /*3ef0*/  F2FP.F16.E4M3.UNPACK_B R85, R28 ;  /* 0x0000001cff55723e */ /* 0x000fe200020006ff */
[----:B------:R-:W-:Y:S01]  /*3f00*/  HADD2.F32 R84, -RZ, R83.H1_H1 ;  /* 0x30000053ff547230 */ /* 0x000fe20000004100 */
[----:B------:R-:W-:Y:S01]  /*3f10*/  F2FP.F16.E4M3.UNPACK_B R35, R5 ;  /* 0x00000005ff23723e */ /* 0x000fe200020006ff */
[----:B------:R-:W-:-:S02]  /*3f20*/  HADD2.F32 R28, -RZ, R32.H1_H1 ;  /* 0x30000020ff1c7230 */ /* 0x000fc40000004100 */
[-C--:B------:R-:W-:Y:S01]  /*3f30*/  FMUL.FTZ R5, R33, R94.reuse ;  /* 0x0000005e21057220 */ /* 0x080fe20000410000 */
[----:B------:R-:W-:Y:S02]  /*3f40*/  HADD2.F32 R95, -RZ, R85.H1_H1 ;  /* 0x30000055ff5f7230 */ /* 0x000fe40000004100 */
[C---:B------:R-:W-:Y:S01]  /*3f50*/  FMUL.FTZ R96, R34.reuse, R94 ;  /* 0x0000005e22607220 */ /* 0x040fe20000410000 */
[----:B------:R-:W-:Y:S02]  /*3f60*/  HADD2.F32 R32, -RZ, R32.H0_H0 ;  /* 0x20000020ff207230 */ /* 0x000fe40000004100 */
[----:B------:R-:W-:Y:S01]  /*3f70*/  FFMA.FTZ R94, R34, R84, -R5 ;  /* 0x00000054225e7223 */ /* 0x000fe20000010805 */
        /* <DEDUP_REMOVED lines=8> */
[--C-:B------:R-:W-:Y:S02]  /*4000*/  HADD2.F32 R5, -RZ, R6.reuse.H0_H0 ;  /* 0x20000006ff057230 */ /* 0x100fe40000004100 */
[----:B------:R-:W-:Y:S01]  /*4010*/  FFMA.FTZ R99, R33, R84, R96 ;  /* 0x0000005421637223 */ /* 0x000fe20000010060 */
[--C-:B------:R-:W-:Y:S02]  /*4020*/  HADD2.F32 R28, -RZ, R7.reuse.H0_H0 ;  /* 0x20000007ff1c7230 */ /* 0x100fe40000004100 */
[----:B------:R-:W-:Y:S01]  /*4030*/  HADD2.F32 R6, -RZ, R6.H1_H1 ;  /* 0x30000006ff067230 */ /* 0x000fe20000004100 */
[----:B------:R-:W-:Y:S01]  /*4040*/  F2FP.SATFINITE.E4M3.F32.PACK_AB_MERGE_C R34, R34, R97, RZ ;  /* 0x000000612222723e */ /* 0x000fe200048070ff */
[----:B------:R-:W-:Y:S01]  /*4050*/  HADD2.F32 R7, -RZ, R7.H1_H1 ;  /* 0x30000007ff077230 */ /* 0x000fe20000004100 */
[----:B------:R-:W-:Y:S01]  /*4060*/  F2FP.SATFINITE.E4M3.F32.PACK_AB_MERGE_C R94, R99, R94, RZ ;  /* 0x0000005e635e723e */ /* 0x000fe200048070ff */
[----:B------:R-:W-:-:S02]  /*4070*/  HADD2.F32 R93, -RZ, R93.H0_H0 ;  /* 0x2000005dff5d7230 */ /* 0x000fc40000004100 */
[-C--:B------:R-:W-:Y:S01]  /*4080*/  FMUL.FTZ R32, R6, R85.reuse ;  /* 0x0000005506207220 */ /* 0x080fe20000410000 */
[----:B------:R-:W-:Y:S02]  /*4090*/  HADD2.F32 R83, -RZ, R83.H0_H0 ;  /* 0x20000053ff537230 */ /* 0x000fe40000004100 */
[----:B------:R-:W-:Y:S01]  /*40a0*/  FMUL.FTZ R85, R5, R85 ;  /* 0x0000005505557220 */ /* 0x000fe20000410000 */
[----:B------:R-:W-:Y:S02]  /*40b0*/  HADD2.F32 R35, -RZ, R35.H0_H0 ;  /* 0x20000023ff237230 */ /* 0x000fe40000004100 */
[-C--:B------:R-:W-:Y:S01]  /*40c0*/  FMUL.FTZ R33, R7, R93.reuse ;  /* 0x0000005d07217220 */ /* 0x080fe20000410000 */
[----:B------:R-:W-:-:S03]  /*40d0*/  FMUL.FTZ R84, R28, R93 ;  /* 0x0000005d1c547220 */ /* 0x000fc60000410000 */
[-C--:B------:R-:W-:Y:S01]  /*40e0*/  FFMA.FTZ R33, R28, R83.reuse, -R33 ;  /* 0x000000531c217223 */ /* 0x080fe20000010821 */
[----:B------:R-:W-:Y:S01]  /*40f0*/  FFMA.FTZ R84, R7, R83, R84 ;  /* 0x0000005307547223 */ /* 0x000fe20000010054 */
[-C--:B------:R-:W-:Y:S01]  /*4100*/  FFMA.FTZ R32, R5, R35.reuse, -R32 ;  /* 0x0000002305207223 */ /* 0x080fe20000010820 */
[----:B------:R-:W-:Y:S01]  /*4110*/  FFMA.FTZ R85, R6, R35, R85 ;  /* 0x0000002306557223 */ /* 0x000fe20000010055 */
[----:B------:R-:W-:Y:S02]  /*4120*/  F2FP.SATFINITE.E4M3.F32.PACK_AB_MERGE_C R5, R29, R4, R100 ;  /* 0x000000041d05723e */ /* 0x000fe40004807064 */
[----:B------:R-:W-:Y:S02]  /*4130*/  F2FP.SATFINITE.E4M3.F32.PACK_AB_MERGE_C R4, R31, R30, R98 ;  /* 0x0000001e1f04723e */ /* 0x000fe40004807062 */
[----:B------:R-:W-:Y:S02]  /*4140*/  F2FP.SATFINITE.E4M3.F32.PACK_AB_MERGE_C R6, R85, R32, R34 ;  /* 0x000000205506723e */ /* 0x000fe40004807022 */
[----:B------:R-:W-:-:S07]  /*4150*/  F2FP.SATFINITE.E4M3.F32.PACK_AB_MERGE_C R7, R84, R33, R94 ;  /* 0x000000215407723e */ /* 0x000fce000480705e */
.L_x_1448:
[----:B------:R-:W-:Y:S05]  /*4160*/  BSYNC B2 ;  /* 0x0000000000027941 */ /* 0x000fea0003800000 */
.L_x_1447:
[----:B--2---:R3:W-:Y:S02]  /*4170*/  STG.E.128 desc[UR46][R14.64+0x80], R4 ;  /* 0x000080040e007986 */ /* 0x0047e4000c101d2e */
.L_x_1442:
[----:B------:R-:W-:Y:S05]  /*4180*/  BSYNC B1 ;  /* 0x0000000000017941 */ /* 0x000fea0003800000 */
.L_x_1441:
[----:B------:R-:W-:Y:S05]  /*4190*/  @P5 BRA `(.L_x_1449) ;  /* 0x0000003000945947 */ /* 0x000fea0003800000 */
[----:B------:R-:W-:Y:S04]  /*41a0*/  BSSY B1, `(.L_x_1450) ;  /* 0x000006f000017945 */ /* 0x000fe80003800000 */
[----:B------:R-:W-:Y:S05]  /*41b0*/  @P1 BRA `(.L_x_1451) ;  /* 0x0000000400b41947 */ /* 0x000fea0003800000 */
[----:B0-23--:R0:W2:Y:S01]  /*41c0*/  LDS.128 R4, [R89+0x21000] ;  /* 0x0210000059047984 */ /* 0x00d0a20000000c00 */
[----:B------:R-:W-:Y:S01]  /*41d0*/  ISETP.GE.AND P4, PT, R18, R82, PT ;  /* 0x000000521200720c */ /* 0x000fe20003f86270 */
[----:B------:R-:W-:-:S12]  /*41e0*/  BSSY B2, `(.L_x_1452) ;  /* 0x0000069000027945 */ /* 0x000fd80003800000 */
[----:B0-----:R-:W-:Y:S05]  /*41f0*/  @P4 BRA `(.L_x_1453) ;  /* 0x00000004009c4947 */ /* 0x001fea0003800000 */
[----:B------:R-:W-:Y:S01]  /*4200*/  SHF.R.U32.HI R24, RZ, 0x8, R25 ;  /* 0x00000008ff187819 */ /* 0x000fe20000011619 */
[----:B--2---:R-:W-:Y:S01]  /*4210*/  IMAD.MOV.U32 R14, RZ, RZ, R4 ;  /* 0x000000ffff0e7224 */ /* 0x004fe200078e0004 */
[----:B------:R-:W-:Y:S02]  /*4220*/  SHF.R.U32.HI R26, RZ, 0x8, R27 ;  /* 0x00000008ff1a7819 */ /* 0x000fe4000001161b */
[----:B------:R-:W-:Y:S01]  /*4230*/  LOP3.LUT R15, R25, 0xff0000ff, RZ, 0xc0, !PT ;  /* 0xff0000ff190f7812 */ /* 0x000fe200078ec0ff */
[----:B------:R-:W-:Y:S01]  /*4240*/  IMAD.SHL.U32 R24, R24, 0x100, RZ ;  /* 0x0000010018187824 */ /* 0x000fe200078e00ff */
[----:B------:R-:W-:Y:S01]  /*4250*/  SHF.R.U32.HI R28, RZ, 0x10, R25 ;  /* 0x00000010ff1c7819 */ /* 0x000fe20000011619 */
[----:B------:R-:W-:Y:S01]  /*4260*/  IMAD.SHL.U32 R26, R26, 0x100, RZ ;  /* 0x000001001a1a7824 */ /* 0x000fe200078e00ff */
[----:B------:R-:W-:Y:S02]  /*4270*/  LOP3.LUT R25, R27, 0xff0000ff, RZ, 0xc0, !PT ;  /* 0xff0000ff1b197812 */ /* 0x000fe400078ec0ff */
[----:B------:R-:W-:-:S02]  /*4280*/  SHF.R.U32.HI R27, RZ, 0x10, R27 ;  /* 0x00000010ff1b7819 */ /* 0x000fc4000001161b */
[----:B------:R-:W-:Y:S01]  /*4290*/  LOP3.LUT R15, R15, 0xff00, R24, 0xf8, !PT ;  /* 0x0000ff000f0f7812 */ /* 0x000fe200078ef818 */
[----:B------:R-:W-:Y:S01]  /*42a0*/  IMAD.U32 R24, R28, 0x10000, RZ ;  /* 0x000100001c187824 */ /* 0x000fe200078e00ff */
[----:B------:R-:W-:Y:S01]  /*42b0*/  LOP3.LUT R26, R25, 0xff00, R26, 0xf8, !PT ;  /* 0x0000ff00191a7812 */ /* 0x000fe200078ef81a */
[----:B------:R-:W-:Y:S01]  /*42c0*/  IMAD.U32 R27, R27, 0x10000, RZ ;  /* 0x000100001b1b7824 */ /* 0x000fe200078e00ff */
[----:B------:R-:W-:Y:S02]  /*42d0*/  F2FP.F16.E4M3.UNPACK_B R4, R5 ;  /* 0x00000005ff04723e */ /* 0x000fe400020006ff */
[----:B------:R-:W-:Y:S02]  /*42e0*/  F2FP.F16.E4M3.UNPACK_B R25, R81.H1 ;  /* 0x00000051ff19723e */ /* 0x000fe400030006ff */
[----:B------:R-:W-:Y:S01]  /*42f0*/  LOP3.LUT R28, R15, 0xff0000, R24, 0xf8, !PT ;  /* 0x00ff00000f1c7812 */ /* 0x000fe200078ef818 */
[--C-:B------:R-:W-:Y:S01]  /*4300*/  HADD2.F32 R15, -RZ, R4.reuse.H1_H1 ;  /* 0x30000004ff0f7230 */ /* 0x100fe20000004100 */
[----:B------:R-:W-:Y:S01]  /*4310*/  LOP3.LUT R31, R26, 0xff0000, R27, 0xf8, !PT ;  /* 0x00ff00001a1f7812 */ /* 0x000fe200078ef81b */
[--C-:B------:R-:W-:Y:S01]  /*4320*/  HADD2.F32 R29, -RZ, R25.reuse.H0_H0 ;  /* 0x20000019ff1d7230 */ /* 0x100fe20000004100 */
[----:B------:R-:W-:Y:S01]  /*4330*/  F2FP.F16.E4M3.UNPACK_B R26, R80.H1 ;  /* 0x00000050ff1a723e */ /* 0x000fe200030006ff */
[----:B------:R-:W-:Y:S01]  /*4340*/  HADD2.F32 R4, -RZ, R4.H0_H0 ;  /* 0x20000004ff047230 */ /* 0x000fe20000004100 */
[----:B------:R-:W-:Y:S01]  /*4350*/  F2FP.F16.E4M3.UNPACK_B R5, R5.H1 ;  /* 0x00000005ff05723e */ /* 0x000fe200030006ff */
[----:B------:R-:W-:-:S02]  /*4360*/  HADD2.F32 R30, -RZ, R25.H1_H1 ;  /* 0x30000019ff1e7230 */ /* 0x000fc40000004100 */
[CC--:B------:R-:W-:Y:S01]  /*4370*/  FMUL.FTZ R33, R15.reuse, R29.reuse ;  /* 0x0000001d0f217220 */ /* 0x0c0fe20000410000 */
[--C-:B------:R-:W-:Y:S02]  /*4380*/  HADD2.F32 R27, -RZ, R26.reuse.H0_H0 ;  /* 0x2000001aff1b7230 */ /* 0x100fe40000004100 */
[----:B------:R-:W-:Y:S01]  /*4390*/  FMUL.FTZ R32, R4, R29 ;  /* 0x0000001d04207220 */ /* 0x000fe20000410000 */
[--C-:B------:R-:W-:Y:S01]  /*43a0*/  HADD2.F32 R25, -RZ, R5.reuse.H1_H1 ;  /* 0x30000005ff197230 */ /* 0x100fe20000004100 */
[----:B------:R-:W-:Y:S01]  /*43b0*/  F2FP.F16.E4M3.UNPACK_B R81, R81 ;  /* 0x00000051ff51723e */ /* 0x000fe200020006ff */
[----:B------:R-:W-:Y:S02]  /*43c0*/  HADD2.F32 R24, -RZ, R5.H0_H0 ;  /* 0x20000005ff187230 */ /* 0x000fe40000004100 */
[-C--:B------:R-:W-:Y:S01]  /*43d0*/  FFMA.FTZ R5, R15, R27.reuse, R32 ;  /* 0x0000001b0f057223 */ /* 0x080fe20000010020 */
[----:B------:R-:W-:Y:S02]  /*43e0*/  HADD2.F32 R26, -RZ, R26.H1_H1 ;  /* 0x3000001aff1a7230 */ /* 0x000fe40000004100 */
[C---:B------:R-:W-:Y:S01]  /*43f0*/  FMUL.FTZ R29, R25.reuse, R30 ;  /* 0x0000001e191d7220 */ /* 0x040fe20000410000 */
[----:B------:R-:W-:Y:S01]  /*4400*/  F2FP.F16.E4M3.UNPACK_B R15, R14.H1 ;  /* 0x0000000eff0f723e */ /* 0x000fe200030006ff */
[----:B------:R-:W-:Y:S01]  /*4410*/  FMUL.FTZ R30, R24, R30 ;  /* 0x0000001e181e7220 */ /* 0x000fe20000410000 */
[----:B------:R-:W-:Y:S01]  /*4420*/  F2FP.F16.E4M3.UNPACK_B R14, R14 ;  /* 0x0000000eff0e723e */ /* 0x000fe200020006ff */
[----:B------:R-:W-:Y:S01]  /*4430*/  FFMA.FTZ R4, R4, R27, -R33 ;  /* 0x0000001b04047223 */ /* 0x000fe20000010821 */
[-C--:B------:R-:W-:Y:S01]  /*4440*/  FFMA.FTZ R34, R24, R26.reuse, -R29 ;  /* 0x0000001a18227223 */ /* 0x080fe2000001081d */
[----:B------:R-:W-:Y:S01]  /*4450*/  FFMA.FTZ R35, R25, R26, R30 ;  /* 0x0000001a19237223 */ /* 0x000fe2000001001e */
[----:B------:R-:W-:Y:S01]  /*4460*/  F2FP.F16.E4M3.UNPACK_B R80, R80 ;  /* 0x00000050ff50723e */ /* 0x000fe200020006ff */
[----:B------:R-:W-:-:S02]  /*4470*/  HADD2.F32 R27, -RZ, R81.H1_H1 ;  /* 0x30000051ff1b7230 */ /* 0x000fc40000004100 */
[--C-:B------:R-:W-:Y:S01]  /*4480*/  HADD2.F32 R24, -RZ, R15.reuse.H0_H0 ;  /* 0x2000000fff187230 */ /* 0x100fe20000004100 */
[----:B------:R-:W-:Y:S01]  /*4490*/  F2FP.SATFINITE.E4M3.F32.PACK_AB_MERGE_C R83, R35, R34, RZ ;  /* 0x000000222353723e */ /* 0x000fe200048070ff */
[----:B------:R-:W-:Y:S02]  /*44a0*/  HADD2.F32 R25, -RZ, R15.H1_H1 ;  /* 0x3000000fff197230 */ /* 0x000fe40000004100 */
[--C-:B------:R-:W-:Y:S02]  /*44b0*/  HADD2.F32 R15, -RZ, R14.reuse.H0_H0 ;  /* 0x2000000eff0f7230 */ /* 0x100fe40000004100 */
[-C--:B------:R-:W-:Y:S01]  /*44c0*/  FMUL.FTZ R32, R24, R27.reuse ;  /* 0x0000001b18207220 */ /* 0x080fe20000410000 */
[----:B------:R-:W-:Y:S02]  /*44d0*/  HADD2.F32 R81, -RZ, R81.H0_H0 ;  /* 0x20000051ff517230 */ /* 0x000fe40000004100 */
[----:B------:R-:W-:Y:S01]  /*44e0*/  FMUL.FTZ R29, R25, R27 ;  /* 0x0000001b191d7220 */ /* 0x000fe20000410000 */
[----:B------:R-:W-:Y:S01]  /*44f0*/  HADD2.F32 R14, -RZ, R14.H1_H1 ;  /* 0x3000000eff0e7230 */ /* 0x000fe20000004100 */
[----:B------:R-:W-:Y:S01]  /*4500*/  F2FP.SATFINITE.E4M3.F32.PACK_AB_MERGE_C R5, R5, R4, R83 ;  /* 0x000000040505723e */ /* 0x000fe20004807053 */
[----:B------:R-:W-:-:S02]  /*4510*/  HADD2.F32 R26, -RZ, R80.H1_H1 ;  /* 0x30000050ff1a7230 */ /* 0x000fc40000004100 */
[----:B------:R-:W-:Y:S02]  /*4520*/  HADD2.F32 R80, -RZ, R80.H0_H0 ;  /* 0x20000050ff507230 */ /* 0x000fe40000004100 */
[-C--:B------:R-:W-:Y:S01]  /*4530*/  FMUL.FTZ R30, R14, R81.reuse ;  /* 0x000000510e1e7220 */ /* 0x080fe20000410000 */
[----:B------:R-:W-:Y:S01]  /*4540*/  FMUL.FTZ R81, R15, R81 ;  /* 0x000000510f517220 */ /* 0x000fe20000410000 */
[-C--:B------:R-:W-:Y:S01]  /*4550*/  FFMA.FTZ R29, R24, R26.reuse, -R29 ;  /* 0x0000001a181d7223 */ /* 0x080fe2000001081d */
[----:B------:R-:W-:Y:S01]  /*4560*/  FFMA.FTZ R32, R25, R26, R32 ;  /* 0x0000001a19207223 */ /* 0x000fe20000010020 */
[-C--:B------:R-:W-:Y:S01]  /*4570*/  FFMA.FTZ R33, R15, R80.reuse, -R30 ;  /* 0x000000500f217223 */ /* 0x080fe2000001081e */
[----:B------:R-:W-:Y:S01]  /*4580*/  FFMA.FTZ R80, R14, R80, R81 ;  /* 0x000000500e507223 */ /* 0x000fe20000010051 */
[----:B------:R-:W-:Y:S02]  /*4590*/  F2FP.F16.E4M3.UNPACK_B R15, R7.H1 ;  /* 0x00000007ff0f723e */ /* 0x000fe400030006ff */
[----:B------:R-:W-:-:S02]  /*45a0*/  F2FP.SATFINITE.E4M3.F32.PACK_AB_MERGE_C R81, R32, R29, RZ ;  /* 0x0000001d2051723e */ /* 0x000fc400048070ff */
[-C--:B------:R-:W-:Y:S01]  /*45b0*/  F2FP.F16.E4M3.UNPACK_B R29, R31.reuse.H1 ;  /* 0x0000001fff1d723e */ /* 0x080fe200030006ff */
[--C-:B------:R-:W-:Y:S01]  /*45c0*/  HADD2.F32 R25, -RZ, R15.reuse.H1_H1 ;  /* 0x3000000fff197230 */ /* 0x100fe20000004100 */
[----:B------:R-:W-:Y:S01]  /*45d0*/  F2FP.F16.E4M3.UNPACK_B R26, R28.H1 ;  /* 0x0000001cff1a723e */ /* 0x000fe200030006ff */
[----:B------:R-:W-:Y:S01]  /*45e0*/  HADD2.F32 R24, -RZ, R15.H0_H0 ;  /* 0x2000000fff187230 */ /* 0x000fe20000004100 */
[----:B------:R-:W-:Y:S01]  /*45f0*/  F2FP.F16.E4M3.UNPACK_B R14, R6.H1 ;  /* 0x00000006ff0e723e */ /* 0x000fe200030006ff */
[----:B------:R-:W-:Y:S01]  /*4600*/  HADD2.F32 R32, -RZ, R29.H1_H1 ;  /* 0x3000001dff207230 */ /* 0x000fe20000004100 */
[----:B------:R-:W-:Y:S01]  /*4610*/  F2FP.F16.E4M3.UNPACK_B R31, R31 ;  /* 0x0000001fff1f723e */ /* 0x000fe200020006ff */
[----:B------:R-:W-:Y:S01]  /*4620*/  HADD2.F32 R27, -RZ, R26.H1_H1 ;  /* 0x3000001aff1b7230 */ /* 0x000fe20000004100 */
[----:B------:R-:W-:Y:S01]  /*4630*/  F2FP.F16.E4M3.UNPACK_B R28, R28 ;  /* 0x0000001cff1c723e */ /* 0x000fe200020006ff */
[----:B------:R-:W-:Y:S02]  /*4640*/  HADD2.F32 R15, -RZ, R14.H1_H1 ;  /* 0x3000000eff0f7230 */ /* 0x000fe40000004100 */
[----:B------:R-:W-:Y:S01]  /*4650*/  FMUL.FTZ R35, R25, R32 ;  /* 0x0000002019237220 */ /* 0x000fe20000410000 */
[----:B------:R-:W-:-:S02]  /*4660*/  HADD2.F32 R30, -RZ, R31.H1_H1 ;  /* 0x3000001fff1e7230 */ /* 0x000fc40000004100 */
        /* <DEDUP_REMOVED lines=13> */
[----:B------:R-:W-:Y:S01]  /*4740*/  HADD2.F32 R15, -RZ, R7.H1_H1 ;  /* 0x30000007ff0f7230 */ /* 0x000fe20000004100 */
[----:B------:R-:W-:Y:S01]  /*4750*/  F2FP.SATFINITE.E4M3.F32.PACK_AB_MERGE_C R4, R80, R33, R81 ;  /* 0x000000215004723e */ /* 0x000fe20004807051 */
[--C-:B------:R-:W-:Y:S01]  /*4760*/  HADD2.F32 R7, -RZ, R6.reuse.H0_H0 ;  /* 0x20000006ff077230 */ /* 0x100fe20000004100 */
[----:B------:R-:W-:Y:S01]  /*4770*/  F2FP.SATFINITE.E4M3.F32.PACK_AB_MERGE_C R30, R30, R35, RZ ;  /* 0x000000231e1e723e */ /* 0x000fe200048070ff */
[----:B------:R-:W-:Y:S01]  /*4780*/  HADD2.F32 R6, -RZ, R6.H1_H1 ;  /* 0x30000006ff067230 */ /* 0x000fe20000004100 */
[----:B------:R-:W-:Y:S01]  /*4790*/  F2FP.SATFINITE.E4M3.F32.PACK_AB_MERGE_C R27, R27, R34, RZ ;  /* 0x000000221b1b723e */ /* 0x000fe200048070ff */
[----:B------:R-:W-:-:S02]  /*47a0*/  HADD2.F32 R29, -RZ, R29.H0_H0 ;  /* 0x2000001dff1d7230 */ /* 0x000fc40000004100 */
[----:B------:R-:W-:Y:S02]  /*47b0*/  HADD2.F32 R26, -RZ, R26.H0_H0 ;  /* 0x2000001aff1a7230 */ /* 0x000fe40000004100 */
[----:B------:R-:W-:Y:S01]  /*47c0*/  FMUL.FTZ R24, R6, R31 ;  /* 0x0000001f06187220 */ /* 0x000fe20000410000 */
[----:B------:R-:W-:Y:S02]  /*47d0*/  HADD2.F32 R28, -RZ, R28.H0_H0 ;  /* 0x2000001cff1c7230 */ /* 0x000fe40000004100 */
[-C--:B------:R-:W-:Y:S01]  /*47e0*/  FMUL.FTZ R25, R15, R29.reuse ;  /* 0x0000001d0f197220 */ /* 0x080fe20000410000 */
[C---:B------:R-:W-:Y:S01]  /*47f0*/  FMUL.FTZ R32, R14.reuse, R29 ;  /* 0x0000001d0e207220 */ /* 0x040fe20000410000 */
[----:B------:R-:W-:Y:S02]  /*4800*/  FMUL.FTZ R31, R7, R31 ;  /* 0x0000001f071f7220 */ /* 0x000fe40000410000 */
[-C--:B------:R-:W-:Y:S01]  /*4810*/  FFMA.FTZ R25, R14, R26.reuse, -R25 ;  /* 0x0000001a0e197223 */ /* 0x080fe20000010819 */
[----:B------:R-:W-:Y:S01]  /*4820*/  FFMA.FTZ R32, R15, R26, R32 ;  /* 0x0000001a0f207223 */ /* 0x000fe20000010020 */
[-C--:B------:R-:W-:Y:S01]  /*4830*/  FFMA.FTZ R24, R7, R28.reuse, -R24 ;  /* 0x0000001c07187223 */ /* 0x080fe20000010818 */
[----:B------:R-:W-:-:S03]  /*4840*/  FFMA.FTZ R31, R6, R28, R31 ;  /* 0x0000001c061f7223 */ /* 0x000fc6000001001f */
[----:B------:R-:W-:Y:S02]  /*4850*/  F2FP.SATFINITE.E4M3.F32.PACK_AB_MERGE_C R7, R32, R25, R27 ;  /* 0x000000192007723e */ /* 0x000fe4000480701b */
[----:B------:R-:W-:-:S07]  /*4860*/  F2FP.SATFINITE.E4M3.F32.PACK_AB_MERGE_C R6, R31, R24, R30 ;  /* 0x000000181f06723e */ /* 0x000fce000480701e */
.L_x_1453:
[----:B------:R-:W-:Y:S05]  /*4870*/  BSYNC B2 ;  /* 0x0000000000027941 */ /* 0x000fea0003800000 */
.L_x_1452:
[----:B--2---:R4:W-:Y:S02]  /*4880*/  STG.E.128 desc[UR46][R12.64], R4 ;  /* 0x000000040c007986 */ /* 0x0049e4000c101d2e */
.L_x_1451:
[----:B------:R-:W-:Y:S05]  /*4890*/  BSYNC B1 ;  /* 0x0000000000017941 */ /* 0x000fea0003800000 */
.L_x_1450:
[----:B------:R-:W-:Y:S05]  /*48a0*/  @P2 BRA `(.L_x_1449) ;  /* 0x0000002800d02947 */ /* 0x000fea0003800000 */
[----:B0-234-:R0:W2:Y:S01]  /*48b0*/  LDS.128 R4, [R89+0x23000] ;  /* 0x0230000059047984 */ /* 0x01d0a20000000c00 */
[----:B------:R-:W-:Y:S01]  /*48c0*/  ISETP.GE.AND P4, PT, R194, R82, PT ;  /* 0x00000052c200720c */ /* 0x000fe20003f86270 */
[----:B------:R-:W-:-:S12]  /*48d0*/  BSSY B1, `(.L_x_1454) ;  /* 0x0000069000017945 */ /* 0x000fd80003800000 */
[----:B0-----:R-:W-:Y:S05]  /*48e0*/  @P4 BRA `(.L_x_1455) ;  /* 0x00000004009c4947 */ /* 0x001fea0003800000 */
[----:B------:R-:W-:Y:S02]  /*48f0*/  SHF.R.U32.HI R15, RZ, 0x8, R9 ;  /* 0x00000008ff0f7819 */ /* 0x000fe40000011609 */
[----:B------:R-:W-:Y:S02]  /*4900*/  SHF.R.U32.HI R8, RZ, 0x8, R11 ;  /* 0x00000008ff087819 */ /* 0x000fe4000001160b */
[----:B------:R-:W-:Y:S02]  /*4910*/  SHF.R.U32.HI R25, RZ, 0x10, R9 ;  /* 0x00000010ff197819 */ /* 0x000fe40000011609 */
[----:B------:R-:W-:Y:S01]  /*4920*/  LOP3.LUT R10, R9, 0xff0000ff, RZ, 0xc0, !PT ;  /* 0xff0000ff090a7812 */ /* 0x000fe200078ec0ff */
[----:B------:R-:W-:Y:S01]  /*4930*/  IMAD.SHL.U32 R9, R15, 0x100, RZ ;  /* 0x000001000f097824 */ /* 0x000fe200078e00ff */
[----:B------:R-:W-:Y:S02]  /*4940*/  SHF.R.U32.HI R24, RZ, 0x10, R11 ;  /* 0x00000010ff187819 */ /* 0x000fe4000001160b */
[----:B------:R-:W-:Y:S01]  /*4950*/  LOP3.LUT R14, R11, 0xff0000ff, RZ, 0xc0, !PT ;  /* 0xff0000ff0b0e7812 */ /* 0x000fe200078ec0ff */
[----:B------:R-:W-:Y:S01]  /*4960*/  IMAD.SHL.U32 R11, R8, 0x100, RZ ;  /* 0x00000100080b7824 */ /* 0x000fe200078e00ff */
[----:B------:R-:W-:Y:S01]  /*4970*/  LOP3.LUT R10, R10, 0xff00, R9, 0xf8, !PT ;  /* 0x0000ff000a0a7812 */ /* 0x000fe200078ef809 */
[----:B--2---:R-:W-:Y:S01]  /*4980*/  IMAD.MOV.U32 R8, RZ, RZ, R4 ;  /* 0x000000ffff087224 */ /* 0x004fe200078e0004 */
[----:B------:R-:W-:Y:S01]  /*4990*/  F2FP.F16.E4M3.UNPACK_B R4, R5 ;  /* 0x00000005ff04723e */ /* 0x000fe200020006ff */
[----:B------:R-:W-:Y:S01]  /*49a0*/  IMAD.U32 R9, R25, 0x10000, RZ ;  /* 0x0001000019097824 */ /* 0x000fe200078e00ff */
[----:B------:R-:W-:Y:S01]  /*49b0*/  LOP3.LUT R15, R14, 0xff00, R11, 0xf8, !PT ;  /* 0x0000ff000e0f7812 */ /* 0x000fe200078ef80b */
[----:B------:R-:W-:Y:S01]  /*49c0*/  IMAD.U32 R14, R24, 0x10000, RZ ;  /* 0x00010000180e7824 */ /* 0x000fe200078e00ff */
[----:B------:R-:W-:-:S02]  /*49d0*/  F2FP.F16.E4M3.UNPACK_B R11, R77.H1 ;  /* 0x0000004dff0b723e */ /* 0x000fc400030006ff */
[----:B------:R-:W-:Y:S01]  /*49e0*/  LOP3.LUT R24, R10, 0xff0000, R9, 0xf8, !PT ;  /* 0x00ff00000a187812 */ /* 0x000fe200078ef809 */
[--C-:B------:R-:W-:Y:S01]  /*49f0*/  HADD2.F32 R9, -RZ, R4.reuse.H1_H1 ;  /* 0x30000004ff097230 */ /* 0x100fe20000004100 */
[----:B------:R-:W-:Y:S01]  /*4a00*/  LOP3.LUT R27, R15, 0xff0000, R14, 0xf8, !PT ;  /* 0x00ff00000f1b7812 */ /* 0x000fe200078ef80e */
[--C-:B------:R-:W-:Y:S01]  /*4a10*/  HADD2.F32 R25, -RZ, R11.reuse.H0_H0 ;  /* 0x2000000bff197230 */ /* 0x100fe20000004100 */
        /* <DEDUP_REMOVED lines=15> */
[----:B------:R-:W-:Y:S01]  /*4b10*/  FFMA.FTZ R4, R4, R15, -R29 ;  /* 0x0000000f04047223 */ /* 0x000fe2000001081d */
[----:B------:R-:W-:Y:S01]  /*4b20*/  FFMA.FTZ R30, R10, R14, -R25 ;  /* 0x0000000e0a1e7223 */ /* 0x000fe20000010819 */
[----:B------:R-:W-:Y:S01]  /*4b30*/  F2FP.F16.E4M3.UNPACK_B R8, R8 ;  /* 0x00000008ff08723e */ /* 0x000fe200020006ff */
[----:B------:R-:W-:Y:S01]  /*4b40*/  FFMA.FTZ R31, R11, R14, R26 ;  /* 0x0000000e0b1f7223 */ /* 0x000fe2000001001a */
[----:B------:R-:W-:Y:S01]  /*4b50*/  F2FP.F16.E4M3.UNPACK_B R76, R76 ;  /* 0x0000004cff4c723e */ /* 0x000fe200020006ff */
[----:B------:R-:W-:-:S02]  /*4b60*/  HADD2.F32 R15, -RZ, R77.H1_H1 ;  /* 0x3000004dff0f7230 */ /* 0x000fc40000004100 */
[--C-:B------:R-:W-:Y:S01]  /*4b70*/  HADD2.F32 R10, -RZ, R9.reuse.H0_H0 ;  /* 0x20000009ff0a7230 */ /* 0x100fe20000004100 */
[----:B------:R-:W-:Y:S01]  /*4b80*/  F2FP.SATFINITE.E4M3.F32.PACK_AB_MERGE_C R33, R31, R30, RZ ;  /* 0x0000001e1f21723e */ /* 0x000fe200048070ff */
[----:B------:R-:W-:Y:S02]  /*4b90*/  HADD2.F32 R11, -RZ, R9.H1_H1 ;  /* 0x30000009ff0b7230 */ /* 0x000fe40000004100 */
[----:B------:R-:W-:Y:S02]  /*4ba0*/  HADD2.F32 R9, -RZ, R8.H0_H0 ;  /* 0x20000008ff097230 */ /* 0x000fe40000004100 */
[-C--:B------:R-:W-:Y:S01]  /*4bb0*/  FMUL.FTZ R28, R10, R15.reuse ;  /* 0x0000000f0a1c7220 */ /* 0x080fe20000410000 */
[----:B------:R-:W-:Y:S02]  /*4bc0*/  HADD2.F32 R14, -RZ, R76.H1_H1 ;  /* 0x3000004cff0e7230 */ /* 0x000fe40000004100 */
[----:B------:R-:W-:Y:S01]  /*4bd0*/  FMUL.FTZ R25, R11, R15 ;  /* 0x0000000f0b197220 */ /* 0x000fe20000410000 */
[----:B------:R-:W-:Y:S01]  /*4be0*/  HADD2.F32 R77, -RZ, R77.H0_H0 ;  /* 0x2000004dff4d7230 */ /* 0x000fe20000004100 */
[----:B------:R-:W-:Y:S01]  /*4bf0*/  F2FP.SATFINITE.E4M3.F32.PACK_AB_MERGE_C R5, R5, R4, R33 ;  /* 0x000000040505723e */ /* 0x000fe20004807021 */
[----:B------:R-:W-:-:S02]  /*4c00*/  HADD2.F32 R8, -RZ, R8.H1_H1 ;  /* 0x30000008ff087230 */ /* 0x000fc40000004100 */
[-C--:B------:R-:W-:Y:S01]  /*4c10*/  FFMA.FTZ R25, R10, R14.reuse, -R25 ;  /* 0x0000000e0a197223 */ /* 0x080fe20000010819 */
[----:B------:R-:W-:Y:S02]  /*4c20*/  HADD2.F32 R76, -RZ, R76.H0_H0 ;  /* 0x2000004cff4c7230 */ /* 0x000fe40000004100 */
[----:B------:R-:W-:Y:S01]  /*4c30*/  FFMA.FTZ R28, R11, R14, R28 ;  /* 0x0000000e0b1c7223 */ /* 0x000fe2000001001c */
[-C--:B------:R-:W-:Y:S01]  /*4c40*/  F2FP.F16.E4M3.UNPACK_B R14, R24.reuse.H1 ;  /* 0x00000018ff0e723e */ /* 0x080fe200030006ff */
[-C--:B------:R-:W-:Y:S01]  /*4c50*/  FMUL.FTZ R26, R8, R77.reuse ;  /* 0x0000004d081a7220 */ /* 0x080fe20000410000 */
[C---:B------:R-:W-:Y:S01]  /*4c60*/  FMUL.FTZ R77, R9.reuse, R77 ;  /* 0x0000004d094d7220 */ /* 0x040fe20000410000 */
[----:B------:R-:W-:Y:S02]  /*4c70*/  F2FP.F16.E4M3.UNPACK_B R24, R24 ;  /* 0x00000018ff18723e */ /* 0x000fe400020006ff */
[-C--:B------:R-:W-:Y:S01]  /*4c80*/  FFMA.FTZ R29, R9, R76.reuse, -R26 ;  /* 0x0000004c091d7223 */ /* 0x080fe2000001081a */
[----:B------:R-:W-:Y:S01]  /*4c90*/  F2FP.SATFINITE.E4M3.F32.PACK_AB_MERGE_C R32, R28, R25, RZ ;  /* 0x000000191c20723e */ /* 0x000fe200048070ff */
[----:B------:R-:W-:Y:S01]  /*4ca0*/  FFMA.FTZ R76, R8, R76, R77 ;  /* 0x0000004c084c7223 */ /* 0x000fe2000001004d */
[----:B------:R-:W-:Y:S01]  /*4cb0*/  F2FP.F16.E4M3.UNPACK_B R9, R7.H1 ;  /* 0x00000007ff09723e */ /* 0x000fe200030006ff */
[--C-:B------:R-:W-:Y:S01]  /*4cc0*/  HADD2.F32 R15, -RZ, R14.reuse.H1_H1 ;  /* 0x3000000eff0f7230 */ /* 0x100fe20000004100 */
[-C--:B------:R-:W-:Y:S01]  /*4cd0*/  F2FP.F16.E4M3.UNPACK_B R25, R27.reuse.H1 ;  /* 0x0000001bff19723e */ /* 0x080fe200030006ff */
[----:B------:R-:W-:Y:S01]  /*4ce0*/  HADD2.F32 R14, -RZ, R14.H0_H0 ;  /* 0x2000000eff0e7230 */ /* 0x000fe20000004100 */
[-C--:B------:R-:W-:Y:S01]  /*4cf0*/  F2FP.F16.E4M3.UNPACK_B R8, R6.reuse.H1 ;  /* 0x00000006ff08723e */ /* 0x080fe200030006ff */
[----:B------:R-:W-:Y:S01]  /*4d00*/  HADD2.F32 R11, -RZ, R9.H1_H1 ;  /* 0x30000009ff0b7230 */ /* 0x000fe20000004100 */
[----:B------:R-:W-:Y:S01]  /*4d10*/  F2FP.F16.E4M3.UNPACK_B R27, R27 ;  /* 0x0000001bff1b723e */ /* 0x000fe200020006ff */
[----:B------:R-:W-:Y:S01]  /*4d20*/  HADD2.F32 R28, -RZ, R25.H1_H1 ;  /* 0x30000019ff1c7230 */ /* 0x000fe20000004100 */
[----:B------:R-:W-:Y:S01]  /*4d30*/  F2FP.F16.E4M3.UNPACK_B R7, R7 ;  /* 0x00000007ff07723e */ /* 0x000fe200020006ff */
[----:B------:R-:W-:Y:S01]  /*4d40*/  HADD2.F32 R10, -RZ, R9.H0_H0 ;  /* 0x20000009ff0a7230 */ /* 0x000fe20000004100 */
[----:B------:R-:W-:Y:S01]  /*4d50*/  F2FP.F16.E4M3.UNPACK_B R6, R6 ;  /* 0x00000006ff06723e */ /* 0x000fe200020006ff */
[----:B------:R-:W-:-:S02]  /*4d60*/  HADD2.F32 R9, -RZ, R8.H1_H1 ;  /* 0x30000008ff097230 */ /* 0x000fc40000004100 */
[-C--:B------:R-:W-:Y:S01]  /*4d70*/  FMUL.FTZ R31, R11, R28.reuse ;  /* 0x0000001c0b1f7220 */ /* 0x080fe20000410000 */
[--C-:B------:R-:W-:Y:S02]  /*4d80*/  HADD2.F32 R26, -RZ, R27.reuse.H1_H1 ;  /* 0x3000001bff1a7230 */ /* 0x100fe40000004100 */
[C---:B------:R-:W-:Y:S01]  /*4d90*/  FMUL.FTZ R28, R10.reuse, R28 ;  /* 0x0000001c0a1c7220 */ /* 0x040fe20000410000 */
[----:B------:R-:W-:Y:S02]  /*4da0*/  HADD2.F32 R8, -RZ, R8.H0_H0 ;  /* 0x20000008ff087230 */ /* 0x000fe40000004100 */
[----:B------:R-:W-:Y:S01]  /*4db0*/  FFMA.FTZ R30, R10, R15, -R31 ;  /* 0x0000000f0a1e7223 */ /* 0x000fe2000001081f */
[----:B------:R-:W-:Y:S02]  /*4dc0*/  HADD2.F32 R10, -RZ, R24.H1_H1 ;  /* 0x30000018ff0a7230 */ /* 0x000fe40000004100 */
[----:B------:R-:W-:Y:S01]  /*4dd0*/  FMUL.FTZ R31, R9, R26 ;  /* 0x0000001a091f7220 */ /* 0x000fe20000410000 */
[----:B------:R-:W-:-:S02]  /*4de0*/  HADD2.F32 R27, -RZ, R27.H0_H0 ;  /* 0x2000001bff1b7230 */ /* 0x000fc40000004100 */
[C---:B------:R-:W-:Y:S01]  /*4df0*/  FMUL.FTZ R26, R8.reuse, R26 ;  /* 0x0000001a081a7220 */ /* 0x040fe20000410000 */
[----:B------:R-:W-:Y:S02]  /*4e00*/  HADD2.F32 R25, -RZ, R25.H0_H0 ;  /* 0x20000019ff197230 */ /* 0x000fe40000004100 */
[-C--:B------:R-:W-:Y:S01]  /*4e10*/  FFMA.FTZ R31, R8, R10.reuse, -R31 ;  /* 0x0000000a081f7223 */ /* 0x080fe2000001081f */
[--C-:B------:R-:W-:Y:S02]  /*4e20*/  HADD2.F32 R8, -RZ, R7.reuse.H0_H0 ;  /* 0x20000007ff087230 */ /* 0x100fe40000004100 */
[----:B------:R-:W-:Y:S01]  /*4e30*/  FFMA.FTZ R26, R9, R10, R26 ;  /* 0x0000000a091a7223 */ /* 0x000fe2000001001a */
[----:B------:R-:W-:Y:S02]  /*4e40*/  HADD2.F32 R9, -RZ, R7.H1_H1 ;  /* 0x30000007ff097230 */ /* 0x000fe40000004100 */
[----:B------:R-:W-:Y:S01]  /*4e50*/  FFMA.FTZ R15, R11, R15, R28 ;  /* 0x0000000f0b0f7223 */ /* 0x000fe2000001001c */
[----:B------:R-:W-:-:S02]  /*4e60*/  HADD2.F32 R7, -RZ, R6.H0_H0 ;  /* 0x20000006ff077230 */ /* 0x000fc40000004100 */
[-C--:B------:R-:W-:Y:S01]  /*4e70*/  FMUL.FTZ R28, R8, R25.reuse ;  /* 0x00000019081c7220 */ /* 0x080fe20000410000 */
[----:B------:R-:W-:Y:S02]  /*4e80*/  HADD2.F32 R6, -RZ, R6.H1_H1 ;  /* 0x30000006ff067230 */ /* 0x000fe40000004100 */
[C---:B------:R-:W-:Y:S01]  /*4e90*/  FMUL.FTZ R11, R9.reuse, R25 ;  /* 0x00000019090b7220 */ /* 0x040fe20000410000 */
[----:B------:R-:W-:Y:S02]  /*4ea0*/  HADD2.F32 R24, -RZ, R24.H0_H0 ;  /* 0x20000018ff187230 */ /* 0x000fe40000004100 */
[-C--:B------:R-:W-:Y:S01]  /*4eb0*/  FFMA.FTZ R28, R9, R14.reuse, R28 ;  /* 0x0000000e091c7223 */ /* 0x080fe2000001001c */
[----:B------:R-:W-:Y:S01]  /*4ec0*/  F2FP.SATFINITE.E4M3.F32.PACK_AB_MERGE_C R26, R26, R31, RZ ;  /* 0x0000001f1a1a723e */ /* 0x000fe200048070ff */
[-C--:B------:R-:W-:Y:S01]  /*4ed0*/  FMUL.FTZ R10, R6, R27.reuse ;  /* 0x0000001b060a7220 */ /* 0x080fe20000410000 */
[----:B------:R-:W-:Y:S01]  /*4ee0*/  FMUL.FTZ R27, R7, R27 ;  /* 0x0000001b071b7220 */ /* 0x000fe20000410000 */
[----:B------:R-:W-:Y:S01]  /*4ef0*/  FFMA.FTZ R11, R8, R14, -R11 ;  /* 0x0000000e080b7223 */ /* 0x000fe2000001080b */
[----:B------:R-:W-:Y:S01]  /*4f00*/  F2FP.SATFINITE.E4M3.F32.PACK_AB_MERGE_C R15, R15, R30, RZ ;  /* 0x0000001e0f0f723e */ /* 0x000fe200048070ff */
[-C--:B------:R-:W-:Y:S01]  /*4f10*/  FFMA.FTZ R10, R7, R24.reuse, -R10 ;  /* 0x00000018070a7223 */ /* 0x080fe2000001080a */
[----:B------:R-:W-:Y:S01]  /*4f20*/  FFMA.FTZ R27, R6, R24, R27 ;  /* 0x00000018061b7223 */ /* 0x000fe2000001001b */
[----:B------:R-:W-:-:S02]  /*4f30*/  F2FP.SATFINITE.E4M3.F32.PACK_AB_MERGE_C R4, R76, R29, R32 ;  /* 0x0000001d4c04723e */ /* 0x000fc40004807020 */
[----:B------:R-:W-:Y:S02]  /*4f40*/  F2FP.SATFINITE.E4M3.F32.PACK_AB_MERGE_C R7, R28, R11, R15 ;  /* 0x0000000b1c07723e */ /* 0x000fe4000480700f */
[----:B------:R-:W-:-:S07]  /*4f50*/  F2FP.SATFINITE.E4M3.F32.PACK_AB_MERGE_C R6, R27, R10, R26 ;  /* 0x0000000a1b06723e */ /* 0x000fce000480701a */
.L_x_1455:
[----:B------:R-:W-:Y:S05]  /*4f60*/  BSYNC B1 ;  /* 0x0000000000017941 */ /* 0x000fea0003800000 */
.L_x_1454:
[----:B--2---:R0:W-:Y:S01]  /*4f70*/  STG.E.128 desc[UR46][R12.64+0x80], R4 ;  /* 0x000080040c007986 */ /* 0x0041e2000c101d2e */
[----:B------:R-:W-:Y:S05]  /*4f80*/  BRA `(.L_x_1449) ;  /* 0x0000002400187947 */ /* 0x000fea0003800000 */
.L_x_1433:
[----:B------:R-:W-:Y:S02]  /*4f90*/  ISETP.GE.AND P3, PT, R219, R90, PT ;  /* 0x0000005adb00720c */ /* 0x000fe40003f66270 */
[----:B------:R-:W-:Y:S02]  /*4fa0*/  CS2R R10, SRZ ;  /* 0x00000000000a7805 */ /* 0x000fe4000001ff00 */
[----:B------:R-:W-:Y:S02]  /*4fb0*/  CS2R R8, SRZ ;  /* 0x0000000000087805 */ /* 0x000fe4000001ff00 */
[----:B------:R-:W-:-:S13]  /*4fc0*/  ISETP.GE.OR P3, PT, R22, R82, P3 ;  /* 0x000000521600720c */ /* 0x000fda0001f66670 */
[----:B------:R-:W-:Y:S01]  /*4fd0*/  @!P3 IADD3 R27, P4, P5, R48, R6, R62 ;  /* 0x00000006301bb210 */ /* 0x000fe20007d9e03e */
[----:B------:R-:W0:Y:S03]  /*4fe0*/  @!P3 LDC.64 R28, c[0x0][0x3e8] ;  /* 0x0000fa00ff1cbb82 */ /* 0x000e260000000a00 */
[----:B------:R-:W-:Y:S02]  /*4ff0*/  @!P3 IADD3.X R26, R73, R91, R60, P4, P5 ;  /* 0x0000005b491ab210 */ /* 0x000fe400027ea43c */
[----:B------:R-:W-:-:S03]  /*5000*/  ISETP.GE.AND P4, PT, R17, R90, PT ;  /* 0x0000005a1100720c */ /* 0x000fc60003f86270 */
[----:B------:R-:W1:Y:S01]  /*5010*/  @!P3 LDC.64 R30, c[0x0][0x400] ;  /* 0x00010000ff1ebb82 */ /* 0x000e620000000a00 */
[----:B------:R-:W-:-:S13]  /*5020*/  ISETP.GE.OR P4, PT, R22, R82, P4 ;  /* 0x000000521600720c */ /* 0x000fda0002786670 */
[----:B------:R-:W2:Y:S08]  /*5030*/  @!P4 LDC.64 R12, c[0x0][0x3e8] ;  /* 0x0000fa00ff0ccb82 */ /* 0x000eb00000000a00 */
[----:B------:R-:W3:Y:S01]  /*5040*/  @!P4 LDC.64 R14, c[0x0][0x400] ;  /* 0x00010000ff0ecb82 */ /* 0x000ee20000000a00 */
[----:B--2---:R-:W-:Y:S02]  /*5050*/  @!P4 IADD3 R12, P5, P6, R48, R12, R6 ;  /* 0x0000000c300cc210 */ /* 0x004fe40007ebe006 */
[----:B------:R-:W-:-:S02]  /*5060*/  CS2R R6, SRZ ;  /* 0x0000000000067805 */ /* 0x000fc4000001ff00 */
[----:B------:R-:W-:Y:S02]  /*5070*/  @!P4 IADD3.X R13, R73, R13, R91, P5, P6 ;  /* 0x0000000d490dc210 */ /* 0x000fe40002fec45b */
[----:B---3--:R-:W-:-:S04]  /*5080*/  @!P4 IADD3 R14, P5, P6, R52, R14, R4 ;  /* 0x0000000e340ec210 */ /* 0x008fc80007ebe004 */
[----:B------:R-:W-:Y:S02]  /*5090*/  @!P4 IADD3.X R15, R78, R15, R93, P5, P6 ;  /* 0x0000000f4e0fc210 */ /* 0x000fe40002fec45d */
[----:B------:R-:W-:Y:S02]  /*50a0*/  @!P3 IADD3 R25, P5, P6, R52, R4, R66 ;  /* 0x000000043419b210 */ /* 0x000fe40007ebe042 */
[----:B------:R-:W-:Y:S01]  /*50b0*/  CS2R R4, SRZ ;  /* 0x0000000000047805 */ /* 0x000fe2000001ff00 */
[----:B------:R2:W3:Y:S01]  /*50c0*/  @!P4 LDG.E.128 R8, desc[UR46][R14.64] ;  /* 0x0000002e0e08c981 */ /* 0x0004e2000c1e1d00 */
[----:B------:R-:W-:-:S04]  /*50d0*/  @!P3 IADD3.X R24, R78, R93, R64, P5, P6 ;  /* 0x0000005d4e18b210 */ /* 0x000fc80002fec440 */
[----:B------:R4:W5:Y:S01]  /*50e0*/  @!P4 LDG.E.128 R4, desc[UR46][R12.64] ;  /* 0x0000002e0c04c981 */ /* 0x000962000c1e1d00 */
[----:B0-----:R-:W-:-:S05]  /*50f0*/  @!P3 IADD3 R28, P4, R27, R28, RZ ;  /* 0x0000001c1b1cb210 */ /* 0x001fca0007f9e0ff */
[----:B------:R-:W-:Y:S01]  /*5100*/  @!P3 IMAD.X R29, R26, 0x1, R29, P4 ;  /* 0x000000011a1db824 */ /* 0x000fe200020e061d */
[----:B-1----:R-:W-:Y:S02]  /*5110*/  @!P3 IADD3 R30, P4, R25, R30, RZ ;  /* 0x0000001e191eb210 */ /* 0x002fe40007f9e0ff */
[----:B--2---:R-:W-:Y:S02]  /*5120*/  CS2R R14, SRZ ;  /* 0x00000000000e7805 */ /* 0x004fe4000001ff00 */
[----:B------:R-:W-:Y:S02]  /*5130*/  CS2R R26, SRZ ;  /* 0x00000000001a7805 */ /* 0x000fe4000001ff00 */
[----:B----4-:R-:W-:Y:S01]  /*5140*/  CS2R R12, SRZ ;  /* 0x00000000000c7805 */ /* 0x010fe2000001ff00 */
[----:B------:R-:W-:Y:S01]  /*5150*/  @!P3 IMAD.X R31, R24, 0x1, R31, P4 ;  /* 0x00000001181fb824 */ /* 0x000fe200020e061f */
[----:B------:R-:W-:-:S04]  /*5160*/  CS2R R24, SRZ ;  /* 0x0000000000187805 */ /* 0x000fc8000001ff00 */
[----:B------:R-:W2:Y:S04]  /*5170*/  @!P3 LDG.E.128 R12, desc[UR46][R28.64] ;  /* 0x0000002e1c0cb981 */ /* 0x000ea8000c1e1d00 */
[----:B------:R-:W4:Y:S01]  /*5180*/  @!P3 LDG.E.128 R24, desc[UR46][R30.64] ;  /* 0x0000002e1e18b981 */ /* 0x000f22000c1e1d00 */
[----:B------:R-:W-:-:S06]  /*5190*/  UISETP.NE.AND UP0, UPT, UR45, 0x3, UPT ;  /* 0x000000032d00788c */ /* 0x000fcc000bf05270 */
[----:B------:R-:W-:Y:S02]  /*51a0*/  PLOP3.LUT P3, PT, PT, PT, UP0, 0x80, 0x0 ;  /* 0x000000000000781c */ /* 0x000fe40003f6f008 */
[----:B------:R-:W-:Y:S01]  /*51b0*/  ISETP.GE.AND P4, PT, R22, R82, PT ;  /* 0x000000521600720c */ /* 0x000fe20003f86270 */
[----:B---3--:R-:W-:Y:S02]  /*51c0*/  IMAD.MOV.U32 R104, RZ, RZ, R10 ;  /* 0x000000ffff687224 */ /* 0x008fe400078e000a */
[----:B------:R-:W-:Y:S02]  /*51d0*/  IMAD.MOV.U32 R106, RZ, RZ, R8 ;  /* 0x000000ffff6a7224 */ /* 0x000fe400078e0008 */
[----:B-----5:R-:W-:Y:S02]  /*51e0*/  IMAD.MOV.U32 R103, RZ, RZ, R6 ;  /* 0x000000ffff677224 */ /* 0x020fe400078e0006 */
[----:B------:R-:W-:Y:S02]  /*51f0*/  IMAD.MOV.U32 R105, RZ, RZ, R4 ;  /* 0x000000ffff697224 */ /* 0x000fe400078e0004 */
[----:B--2---:R-:W-:-:S02]  /*5200*/  IMAD.MOV.U32 R93, RZ, RZ, R14 ;  /* 0x000000ffff5d7224 */ /* 0x004fc400078e000e */
[----:B------:R-:W-:Y:S02]  /*5210*/  IMAD.MOV.U32 R94, RZ, RZ, R12 ;  /* 0x000000ffff5e7224 */ /* 0x000fe400078e000c */
[----:B----4-:R-:W-:Y:S02]  /*5220*/  IMAD.MOV.U32 R95, RZ, RZ, R26 ;  /* 0x000000ffff5f7224 */ /* 0x010fe400078e001a */
[----:B------:R-:W-:Y:S01]  /*5230*/  IMAD.MOV.U32 R96, RZ, RZ, R24 ;  /* 0x000000ffff607224 */ /* 0x000fe200078e0018 */
[----:B------:R-:W-:Y:S06]  /*5240*/  @!P3 BRA `(.L_x_1456) ;  /* 0x000000000004b947 */ /* 0x000fec0003800000 */
[----:B------:R-:W-:Y:S01]  /*5250*/  BPT.TRAP 0x1 ;  /* 0x000000040000795c */ /* 0x000fe20000300000 */
.L_x_1456:
[----:B------:R-:W-:Y:S01]  /*5260*/  IMAD R91, R192, 0x8, R16 ;  /* 0x00000008c05b7824 */ /* 0x000fe200078e0210 */
[----:B------:R-:W-:Y:S01]  /*5270*/  SHF.L.U32 R92, R198, 0x1f, RZ ;  /* 0x0000001fc65c7819 */ /* 0x000fe200000006ff */
[----:B------:R-:W0:Y:S01]  /*5280*/  LDC R98, c[0x0][0x2f4] ;  /* 0x0000bd00ff627b82 */ /* 0x000e220000000800 */
[----:B------:R-:W-:Y:S01]  /*5290*/  BSSY B1, `(.L_x_1457) ;  /* 0x0000006000017945 */ /* 0x000fe20003800000 */
[----:B------:R-:W-:Y:S01]  /*52a0*/  IMAD.MOV.U32 R81, RZ, RZ, R33 ;  /* 0x000000ffff517224 */ /* 0x000fe200078e0021 */
[----:B------:R-:W1:Y:S05]  /*52b0*/  SYNCS.PHASECHK.TRANS64.TRYWAIT P5, [R91+URZ+0x28490], R92 ;  /* 0x0284905c5b0075a7 */ /* 0x000e6a00080a017f */
[----:B------:R-:W2:Y:S01]  /*52c0*/  LDC.64 R82, c[0x0][0x300] ;  /* 0x0000c000ff527b82 */ /* 0x000ea20000000a00 */
[----:B0-----:R-:W-:Y:S01]  /*52d0*/  IMAD.IADD R100, R98, 0x1, -R71 ;  /* 0x0000000162647824 */ /* 0x001fe200078e0a47 */
[----:B-1----:R-:W-:Y:S06]  /*52e0*/  @!P5 BRA `(.L_x_1458) ;  /* 0x0000025c001cd947 */ /* 0x002fec0003800000 */
.L_x_1810:
[----:B------:R-:W-:Y:S05]  /*52f0*/  BSYNC B1 ;  /* 0x0000000000017941 */ /* 0x000fea0003800000 */
.L_x_1457:
[----:B------:R-:W-:Y:S01]  /*5300*/  ISETP.GE.OR P5, PT, R17, R90, P1 ;  /* 0x0000005a1100720c */ /* 0x000fe20000fa6670 */
[----:B------:R-:W-:-:S12]  /*5310*/  BSSY B1, `(.L_x_1459) ;  /* 0x00000f6000017945 */ /* 0x000fd80003800000 */
[----:B------:R-:W-:Y:S05]  /*5320*/  @P5 BRA `(.L_x_1460) ;  /* 0x0000000c00d05947 */ /* 0x000fea0003800000 */
[-C--:B--2---:R-:W-:Y:S01]  /*5330*/  IMAD R28, R223, R82.reuse, RZ ;  /* 0x00000052df1c7224 */ /* 0x084fe200078e02ff */
[----:B------:R-:W-:Y:S01]  /*5340*/  SHF.R.U32.HI R30, RZ, 0x3, R209 ;  /* 0x00000003ff1e7819 */ /* 0x000fe200000116d1 */
[C---:B------:R-:W-:Y:S01]  /*5350*/  IMAD.WIDE.U32 R84, R17.reuse, R82, R80 ;  /* 0x0000005211547225 */ /* 0x040fe200078e0050 */
[----:B------:R-:W-:Y:S03]  /*5360*/  BSSY B2, `(.L_x_1461) ;  /* 0x00000e4000027945 */ /* 0x000fe60003800000 */
[----:B------:R-:W-:Y:S01]  /*5370*/  IMAD R97, R17, R83, R28 ;  /* 0x0000005311617224 */ /* 0x000fe200078e021c */
[----:B------:R-:W-:Y:S02]  /*5380*/  SEL R28, R71, R100, !P0 ;  /* 0x00000064471c7207 */ /* 0x000fe40004000000 */
[----:B------:R-:W-:Y:S01]  /*5390*/  IADD3 R99, P5, P6, R44, R84, R74 ;  /* 0x000000542c637210 */ /* 0x000fe20007ebe04a */
[----:B------:R-:W-:Y:S01]  /*53a0*/  IMAD.IADD R97, R97, 0x1, R85 ;  /* 0x0000000161617824 */ /* 0x000fe200078e0255 */
[----:B------:R-:W-:-:S04]  /*53b0*/  SHF.R.S32.HI R29, RZ, 0x1f, R28 ;  /* 0x0000001fff1d7819 */ /* 0x000fc8000001141c */
[----:B------:R-:W-:Y:S02]  /*53c0*/  LEA.HI R28, R29, R28, RZ, 0x5 ;  /* 0x0000001c1d1c7211 */ /* 0x000fe400078f28ff */
[----:B------:R-:W-:Y:S02]  /*53d0*/  IADD3.X R102, R0, R97, R86, P5, P6 ;  /* 0x0000006100667210 */ /* 0x000fe40002fec456 */
[----:B------:R-:W-:-:S04]  /*53e0*/  LEA.HI.SX32 R28, R28, R79, 0x1b ;  /* 0x0000004f1c1c7211 */ /* 0x000fc800078fdaff */
[----:B------:R-:W-:Y:S01]  /*53f0*/  SHF.R.S32.HI R29, RZ, 0x1f, R28 ;  /* 0x0000001fff1d7819 */ /* 0x000fe2000001141c */
[----:B------:R-:W-:-:S03]  /*5400*/  IMAD.SHL.U32 R101, R28, 0x10, RZ ;  /* 0x000000101c657824 */ /* 0x000fc600078e00ff */
[----:B------:R-:W-:Y:S02]  /*5410*/  LEA.HI R29, R29, R28, RZ, 0x3 ;  /* 0x0000001c1d1d7211 */ /* 0x000fe400078f18ff */
[----:B------:R-:W-:-:S03]  /*5420*/  LOP3.LUT R28, R209, 0x70, R101, 0xf8, !PT ;  /* 0x00000070d11c7812 */ /* 0x000fc600078ef865 */
[----:B------:R-:W-:Y:S01]  /*5430*/  IMAD.SHL.U32 R29, R29, 0x400, RZ ;  /* 0x000004001d1d7824 */ /* 0x000fe200078e00ff */
[----:B------:R-:W-:-:S04]  /*5440*/  LOP3.LUT R30, R28, R30, RZ, 0x3c, !PT ;  /* 0x0000001e1c1e7212 */ /* 0x000fc800078e3cff */
[----:B------:R-:W-:Y:S01]  /*5450*/  LOP3.LUT R28, R29, 0xffffe000, RZ, 0xc0, !PT ;  /* 0xffffe0001d1c7812 */ /* 0x000fe200078ec0ff */
[----:B------:R-:W-:-:S03]  /*5460*/  IMAD R29, R192, 0x4000, R21 ;  /* 0x00004000c01d7824 */ /* 0x000fc600078e0215 */
[----:B------:R-:W-:Y:S01]  /*5470*/  IADD3 R31, R30, R28, R213 ;  /* 0x0000001c1e1f7210 */ /* 0x000fe20007ffe0d5 */
[----:B------:R-:W-:-:S04]  /*5480*/  IMAD.IADD R29, R16, 0x1, R29 ;  /* 0x00000001101d7824 */ /* 0x000fc800078e021d */
[----:B------:R-:W-:-:S04]  /*5490*/  IMAD R31, R192, 0x4000, R31 ;  /* 0x00004000c01f7824 */ /* 0x000fc800078e021f */
[----:B------:R-:W-:Y:S02]  /*54a0*/  IMAD.IADD R32, R16, 0x1, R31 ;  /* 0x0000000110207824 */ /* 0x000fe400078e021f */
[----:B------:R-:W1:Y:S04]  /*54b0*/  LDS.128 R28, [R29+0x20000] ;  /* 0x020000001d1c7984 */ /* 0x000e680000000c00 */
[----:B------:R-:W2:Y:S01]  /*54c0*/  LDS.128 R32, [R32+0x20000] ;  /* 0x0200000020207984 */ /* 0x000ea20000000c00 */
[----:B------:R-:W-:Y:S05]  /*54d0*/  @P4 BRA `(.L_x_1462) ;  /* 0x0000000c00304947 */ /* 0x000fea0003800000 */
[--C-:B------:R-:W-:Y:S02]  /*54e0*/  SHF.R.U32.HI R112, RZ, 0x8, R5.reuse ;  /* 0x00000008ff707819 */ /* 0x100fe40000011605 */
[----:B------:R-:W-:Y:S02]  /*54f0*/  LOP3.LUT R4, R5, 0xff0000ff, RZ, 0xc0, !PT ;  /* 0xff0000ff05047812 */ /* 0x000fe400078ec0ff */
[----:B------:R-:W-:Y:S02]  /*5500*/  SHF.R.U32.HI R111, RZ, 0x10, R5 ;  /* 0x00000010ff6f7819 */ /* 0x000fe40000011605 */
[--C-:B------:R-:W-:Y:S02]  /*5510*/  SHF.R.U32.HI R107, RZ, 0x8, R9.reuse ;  /* 0x00000008ff6b7819 */ /* 0x100fe40000011609 */
[----:B------:R-:W-:Y:S02]  /*5520*/  LOP3.LUT R10, R9, 0xff0000ff, RZ, 0xc0, !PT ;  /* 0xff0000ff090a7812 */ /* 0x000fe400078ec0ff */
[----:B------:R-:W-:Y:S01]  /*5530*/  SHF.R.U32.HI R5, RZ, 0x10, R9 ;  /* 0x00000010ff057819 */ /* 0x000fe20000011609 */
[----:B------:R-:W-:Y:S01]  /*5540*/  IMAD.SHL.U32 R9, R112, 0x100, RZ ;  /* 0x0000010070097824 */ /* 0x000fe200078e00ff */
[----:B------:R-:W-:Y:S01]  /*5550*/  SHF.R.U32.HI R8, RZ, 0x8, R7 ;  /* 0x00000008ff087819 */ /* 0x000fe20000011607 */
[----:B------:R-:W-:Y:S01]  /*5560*/  IMAD.SHL.U32 R107, R107, 0x100, RZ ;  /* 0x000001006b6b7824 */ /* 0x000fe200078e00ff */
[----:B------:R-:W-:Y:S01]  /*5570*/  SHF.R.U32.HI R109, RZ, 0x8, R11 ;  /* 0x00000008ff6d7819 */ /* 0x000fe2000001160b */
[----:B------:R-:W-:Y:S01]  /*5580*/  IMAD.U32 R112, R5, 0x10000, RZ ;  /* 0x0001000005707824 */ /* 0x000fe200078e00ff */
[----:B------:R-:W-:-:S02]  /*5590*/  LOP3.LUT R6, R7, 0xff0000ff, RZ, 0xc0, !PT ;  /* 0xff0000ff07067812 */ /* 0x000fc400078ec0ff */
[----:B------:R-:W-:Y:S01]  /*55a0*/  SHF.R.U32.HI R110, RZ, 0x10, R7 ;  /* 0x00000010ff6e7819 */ /* 0x000fe20000011607 */
[----:B------:R-:W-:Y:S01]  /*55b0*/  IMAD.SHL.U32 R109, R109, 0x100, RZ ;  /* 0x000001006d6d7824 */ /* 0x000fe200078e00ff */
[----:B------:R-:W-:Y:S02]  /*55c0*/  LOP3.LUT R108, R11, 0xff0000ff, RZ, 0xc0, !PT ;  /* 0xff0000ff0b6c7812 */ /* 0x000fe400078ec0ff */
[----:B------:R-:W-:Y:S01]  /*55d0*/  SHF.R.U32.HI R7, RZ, 0x10, R11 ;  /* 0x00000010ff077819 */ /* 0x000fe2000001160b */
[----:B------:R-:W-:Y:S01]  /*55e0*/  IMAD.SHL.U32 R11, R8, 0x100, RZ ;  /* 0x00000100080b7824 */ /* 0x000fe200078e00ff */
[----:B------:R-:W-:Y:S01]  /*55f0*/  LOP3.LUT R4, R4, 0xff00, R9, 0xf8, !PT ;  /* 0x0000ff0004047812 */ /* 0x000fe200078ef809 */
[----:B------:R-:W-:Y:S01]  /*5600*/  IMAD.U32 R9, R111, 0x10000, RZ ;  /* 0x000100006f097824 */ /* 0x000fe200078e00ff */
[----:B------:R-:W-:Y:S01]  /*5610*/  LOP3.LUT R113, R108, 0xff00, R109, 0xf8, !PT ;  /* 0x0000ff006c717812 */ /* 0x000fe200078ef86d */
[----:B------:R-:W-:Y:S01]  /*5620*/  IMAD.U32 R114, R7, 0x10000, RZ ;  /* 0x0001000007727824 */ /* 0x000fe200078e00ff */
[----:B------:R-:W-:-:S02]  /*5630*/  LOP3.LUT R8, R6, 0xff00, R11, 0xf8, !PT ;  /* 0x0000ff0006087812 */ /* 0x000fc400078ef80b */
[----:B------:R-:W-:Y:S01]  /*5640*/  LOP3.LUT R6, R4, 0xff0000, R9, 0xf8, !PT ;  /* 0x00ff000004067812 */ /* 0x000fe200078ef809 */
[----:B------:R-:W-:Y:S01]  /*5650*/  IMAD.U32 R9, R110, 0x10000, RZ ;  /* 0x000100006e097824 */ /* 0x000fe200078e00ff */
[----:B------:R-:W-:Y:S02]  /*5660*/  LOP3.LUT R111, R10, 0xff00, R107, 0xf8, !PT ;  /* 0x0000ff000a6f7812 */ /* 0x000fe400078ef86b */
[----:B------:R-:W-:Y:S02]  /*5670*/  F2FP.F16.E4M3.UNPACK_B R109, R106.H1 ;  /* 0x0000006aff6d723e */ /* 0x000fe400030006ff */
[----:B--2---:R-:W-:Y:S02]  /*5680*/  F2FP.F16.E4M3.UNPACK_B R11, R32.H1 ;  /* 0x00000020ff0b723e */ /* 0x004fe400030006ff */
[----:B-1----:R-:W-:Y:S01]  /*5690*/  F2FP.F16.E4M3.UNPACK_B R10, R28.H1 ;  /* 0x0000001cff0a723e */ /* 0x002fe200030006ff */
[----:B------:R-:W-:Y:S01]  /*56a0*/  HADD2.F32 R110, -RZ, R109.H0_H0 ;  /* 0x2000006dff6e7230 */ /* 0x000fe20000004100 */
[----:B------:R-:W-:Y:S01]  /*56b0*/  LOP3.LUT R4, R8, 0xff0000, R9, 0xf8, !PT ;  /* 0x00ff000008047812 */ /* 0x000fe200078ef809 */
[----:B------:R-:W-:Y:S01]  /*56c0*/  HADD2.F32 R9, -RZ, R11.H0_H0 ;  /* 0x2000000bff097230 */ /* 0x000fe20000004100 */
[----:B------:R-:W-:Y:S01]  /*56d0*/  F2FP.F16.E4M3.UNPACK_B R107, R105.H1 ;  /* 0x00000069ff6b723e */ /* 0x000fe200030006ff */
[----:B------:R-:W-:Y:S01]  /*56e0*/  HADD2.F32 R8, -RZ, R10.H0_H0 ;  /* 0x2000000aff087230 */ /* 0x000fe20000004100 */
[----:B------:R-:W-:Y:S01]  /*56f0*/  LOP3.LUT R7, R111, 0xff0000, R112, 0xf8, !PT ;  /* 0x00ff00006f077812 */ /* 0x000fe200078ef870 */
[----:B------:R-:W-:-:S02]  /*5700*/  HADD2.F32 R112, -RZ, R109.H1_H1 ;  /* 0x3000006dff707230 */ /* 0x000fc40000004100 */
[CC--:B------:R-:W-:Y:S01]  /*5710*/  FMUL.FTZ R115, R9.reuse, R110.reuse ;  /* 0x0000006e09737220 */ /* 0x0c0fe20000410000 */
[--C-:B------:R-:W-:Y:S02]  /*5720*/  HADD2.F32 R108, -RZ, R107.reuse.H0_H0 ;  /* 0x2000006bff6c7230 */ /* 0x100fe40000004100 */
[C---:B------:R-:W-:Y:S01]  /*5730*/  FMUL.FTZ R110, R8.reuse, R110 ;  /* 0x0000006e086e7220 */ /* 0x040fe20000410000 */
[----:B------:R-:W-:Y:S01]  /*5740*/  HADD2.F32 R10, -RZ, R10.H1_H1 ;  /* 0x3000000aff0a7230 */ /* 0x000fe20000004100 */
[----:B------:R-:W-:Y:S01]  /*5750*/  F2FP.F16.E4M3.UNPACK_B R109, R105 ;  /* 0x00000069ff6d723e */ /* 0x000fe200020006ff */
[-C--:B------:R-:W-:Y:S01]  /*5760*/  FFMA.FTZ R8, R8, R108.reuse, -R115 ;  /* 0x0000006c08087223 */ /* 0x080fe20000010873 */
[----:B------:R-:W-:Y:S01]  /*5770*/  FFMA.FTZ R9, R9, R108, R110 ;  /* 0x0000006c09097223 */ /* 0x000fe2000001006e */
[----:B------:R-:W-:Y:S01]  /*5780*/  HADD2.F32 R108, -RZ, R107.H1_H1 ;  /* 0x3000006bff6c7230 */ /* 0x000fe20000004100 */
[----:B------:R-:W-:Y:S01]  /*5790*/  F2FP.F16.E4M3.UNPACK_B R110, R106 ;  /* 0x0000006aff6e723e */ /* 0x000fe200020006ff */
[----:B------:R-:W-:Y:S01]  /*57a0*/  HADD2.F32 R107, -RZ, R11.H1_H1 ;  /* 0x3000000bff6b7230 */ /* 0x000fe20000004100 */
[----:B------:R-:W-:-:S02]  /*57b0*/  F2FP.F16.E4M3.UNPACK_B R32, R32 ;  /* 0x00000020ff20723e */ /* 0x000fc400020006ff */
[----:B------:R-:W-:Y:S01]  /*57c0*/  F2FP.F16.E4M3.UNPACK_B R105, R28 ;  /* 0x0000001cff69723e */ /* 0x000fe200020006ff */
[----:B------:R-:W-:Y:S02]  /*57d0*/  HADD2.F32 R111, -RZ, R110.H0_H0 ;  /* 0x2000006eff6f7230 */ /* 0x000fe40000004100 */
[-C--:B------:R-:W-:Y:S01]  /*57e0*/  FMUL.FTZ R11, R107, R112.reuse ;  /* 0x000000706b0b7220 */ /* 0x080fe20000410000 */
[C---:B------:R-:W-:Y:S01]  /*57f0*/  FMUL.FTZ R112, R10.reuse, R112 ;  /* 0x000000700a707220 */ /* 0x040fe20000410000 */
[----:B------:R-:W-:Y:S01]  /*5800*/  HADD2.F32 R106, -RZ, R32.H0_H0 ;  /* 0x20000020ff6a7230 */ /* 0x000fe20000004100 */
[----:B------:R-:W-:Y:S01]  /*5810*/  LOP3.LUT R5, R113, 0xff0000, R114, 0xf8, !PT ;  /* 0x00ff000071057812 */ /* 0x000fe200078ef872 */
[----:B------:R-:W-:Y:S02]  /*5820*/  HADD2.F32 R28, -RZ, R105.H0_H0 ;  /* 0x20000069ff1c7230 */ /* 0x000fe40000004100 */
[-C--:B------:R-:W-:Y:S01]  /*5830*/  FFMA.FTZ R11, R10, R108.reuse, -R11 ;  /* 0x0000006c0a0b7223 */ /* 0x080fe2000001080b */
[----:B------:R-:W-:Y:S01]  /*5840*/  FFMA.FTZ R10, R107, R108, R112 ;  /* 0x0000006c6b0a7223 */ /* 0x000fe20000010070 */
[----:B------:R-:W-:-:S02]  /*5850*/  HADD2.F32 R107, -RZ, R109.H0_H0 ;  /* 0x2000006dff6b7230 */ /* 0x000fc40000004100 */
[-C--:B------:R-:W-:Y:S01]  /*5860*/  FMUL.FTZ R113, R106, R111.reuse ;  /* 0x0000006f6a717220 */ /* 0x080fe20000410000 */
[----:B------:R-:W-:Y:S01]  /*5870*/  FMUL.FTZ R111, R28, R111 ;  /* 0x0000006f1c6f7220 */ /* 0x000fe20000410000 */
[----:B------:R-:W-:Y:S01]  /*5880*/  HADD2.F32 R110, -RZ, R110.H1_H1 ;  /* 0x3000006eff6e7230 */ /* 0x000fe20000004100 */
[----:B------:R-:W-:Y:S01]  /*5890*/  F2FP.F16.E4M3.UNPACK_B R112, R103.H1 ;  /* 0x00000067ff70723e */ /* 0x000fe200030006ff */
[----:B------:R-:W-:Y:S02]  /*58a0*/  HADD2.F32 R108, -RZ, R32.H1_H1 ;  /* 0x30000020ff6c7230 */ /* 0x000fe40000004100 */
[-C--:B------:R-:W-:Y:S01]  /*58b0*/  FFMA.FTZ R32, R106, R107.reuse, R111 ;  /* 0x0000006b6a207223 */ /* 0x080fe2000001006f */
[----:B------:R-:W-:Y:S02]  /*58c0*/  HADD2.F32 R105, -RZ, R105.H1_H1 ;  /* 0x30000069ff697230 */ /* 0x000fe40000004100 */
[----:B------:R-:W-:Y:S01]  /*58d0*/  FFMA.FTZ R28, R28, R107, -R113 ;  /* 0x0000006b1c1c7223 */ /* 0x000fe20000010871 */
[----:B------:R-:W-:-:S02]  /*58e0*/  HADD2.F32 R111, -RZ, R109.H1_H1 ;  /* 0x3000006dff6f7230 */ /* 0x000fc40000004100 */
[C---:B------:R-:W-:Y:S01]  /*58f0*/  FMUL.FTZ R106, R108.reuse, R110 ;  /* 0x0000006e6c6a7220 */ /* 0x040fe20000410000 */
[----:B------:R-:W-:Y:S01]  /*5900*/  F2FP.F16.E4M3.UNPACK_B R113, R104.H1 ;  /* 0x00000068ff71723e */ /* 0x000fe200030006ff */
[C---:B------:R-:W-:Y:S01]  /*5910*/  FMUL.FTZ R117, R105.reuse, R110 ;  /* 0x0000006e69757220 */ /* 0x040fe20000410000 */
[----:B------:R-:W-:Y:S01]  /*5920*/  F2FP.F16.E4M3.UNPACK_B R109, R34.H1 ;  /* 0x00000022ff6d723e */ /* 0x000fe200030006ff */
[-C--:B------:R-:W-:Y:S01]  /*5930*/  FFMA.FTZ R107, R105, R111.reuse, -R106 ;  /* 0x0000006f696b7223 */ /* 0x080fe2000001086a */
[-C--:B------:R-:W-:Y:S01]  /*5940*/  F2FP.F16.E4M3.UNPACK_B R106, R30.reuse.H1 ;  /* 0x0000001eff6a723e */ /* 0x080fe200030006ff */
[----:B------:R-:W-:Y:S02]  /*5950*/  HADD2.F32 R115, -RZ, R113.H0_H0 ;  /* 0x20000071ff737230 */ /* 0x000fe40000004100 */
[----:B------:R-:W-:Y:S01]  /*5960*/  FFMA.FTZ R105, R108, R111, R117 ;  /* 0x0000006f6c697223 */ /* 0x000fe20000010075 */
[----:B------:R-:W-:Y:S01]  /*5970*/  HADD2.F32 R110, -RZ, R109.H0_H0 ;  /* 0x2000006dff6e7230 */ /* 0x000fe20000004100 */
[----:B------:R-:W-:Y:S01]  /*5980*/  F2FP.F16.E4M3.UNPACK_B R30, R30 ;  /* 0x0000001eff1e723e */ /* 0x000fe200020006ff */
[----:B------:R-:W-:Y:S01]  /*5990*/  HADD2.F32 R108, -RZ, R106.H0_H0 ;  /* 0x2000006aff6c7230 */ /* 0x000fe20000004100 */
[----:B------:R-:W-:Y:S01]  /*59a0*/  F2FP.SATFINITE.E4M3.F32.PACK_AB_MERGE_C R9, R10, R9, RZ ;  /* 0x000000090a09723e */ /* 0x000fe200048070ff */
[----:B------:R-:W-:-:S02]  /*59b0*/  HADD2.F32 R114, -RZ, R113.H1_H1 ;  /* 0x30000071ff727230 */ /* 0x000fc40000004100 */
[-C--:B------:R-:W-:Y:S01]  /*59c0*/  FMUL.FTZ R117, R110, R115.reuse ;  /* 0x000000736e757220 */ /* 0x080fe20000410000 */
[----:B------:R-:W-:Y:S02]  /*59d0*/  HADD2.F32 R113, -RZ, R112.H0_H0 ;  /* 0x20000070ff717230 */ /* 0x000fe40000004100 */
[C---:B------:R-:W-:Y:S01]  /*59e0*/  FMUL.FTZ R115, R108.reuse, R115 ;  /* 0x000000736c737220 */ /* 0x040fe20000410000 */
[----:B------:R-:W-:Y:S01]  /*59f0*/  HADD2.F32 R111, -RZ, R109.H1_H1 ;  /* 0x3000006dff6f7230 */ /* 0x000fe20000004100 */
[----:B------:R-:W-:Y:S01]  /*5a00*/  F2FP.SATFINITE.E4M3.F32.PACK_AB_MERGE_C R8, R11, R8, RZ ;  /* 0x000000080b08723e */ /* 0x000fe200048070ff */
[----:B------:R-:W-:Y:S02]  /*5a10*/  HADD2.F32 R109, -RZ, R106.H1_H1 ;  /* 0x3000006aff6d7230 */ /* 0x000fe40000004100 */
[-C--:B------:R-:W-:Y:S01]  /*5a20*/  FFMA.FTZ R106, R108, R113.reuse, -R117 ;  /* 0x000000716c6a7223 */ /* 0x080fe20000010875 */
[----:B------:R-:W-:Y:S02]  /*5a30*/  HADD2.F32 R112, -RZ, R112.H1_H1 ;  /* 0x30000070ff707230 */ /* 0x000fe40000004100 */
[-C--:B------:R-:W-:Y:S01]  /*5a40*/  FMUL.FTZ R116, R111, R114.reuse ;  /* 0x000000726f747220 */ /* 0x080fe20000410000 */
[----:B------:R-:W-:Y:S01]  /*5a50*/  FFMA.FTZ R108, R110, R113, R115 ;  /* 0x000000716e6c7223 */ /* 0x000fe20000010073 */
[C---:B------:R-:W-:Y:S01]  /*5a60*/  FMUL.FTZ R114, R109.reuse, R114 ;  /* 0x000000726d727220 */ /* 0x040fe20000410000 */
[----:B------:R-:W-:Y:S01]  /*5a70*/  F2FP.F16.E4M3.UNPACK_B R110, R104 ;  /* 0x00000068ff6e723e */ /* 0x000fe200020006ff */
[----:B------:R-:W-:Y:S01]  /*5a80*/  FFMA.FTZ R109, R109, R112, -R116 ;  /* 0x000000706d6d7223 */ /* 0x000fe20000010874 */
[----:B------:R-:W-:Y:S01]  /*5a90*/  F2FP.F16.E4M3.UNPACK_B R104, R34 ;  /* 0x00000022ff68723e */ /* 0x000fe200020006ff */
[----:B------:R-:W-:Y:S01]  /*5aa0*/  FFMA.FTZ R121, R111, R112, R114 ;  /* 0x000000706f797223 */ /* 0x000fe20000010072 */
[----:B------:R-:W-:Y:S01]  /*5ab0*/  HADD2.F32 R34, -RZ, R30.H0_H0 ;  /* 0x2000001eff227230 */ /* 0x000fe20000004100 */
[----:B------:R-:W-:Y:S01]  /*5ac0*/  F2FP.SATFINITE.E4M3.F32.PACK_AB_MERGE_C R32, R105, R32, R9 ;  /* 0x000000206920723e */ /* 0x000fe20004807009 */
[--C-:B------:R-:W-:Y:S01]  /*5ad0*/  HADD2.F32 R112, -RZ, R110.reuse.H0_H0 ;  /* 0x2000006eff707230 */ /* 0x100fe20000004100 */
[----:B------:R-:W-:Y:S01]  /*5ae0*/  F2FP.F16.E4M3.UNPACK_B R10, R33 ;  /* 0x00000021ff0a723e */ /* 0x000fe200020006ff */
[----:B------:R-:W-:Y:S01]  /*5af0*/  HADD2.F32 R115, -RZ, R110.H1_H1 ;  /* 0x3000006eff737230 */ /* 0x000fe20000004100 */
[----:B------:R-:W-:Y:S01]  /*5b00*/  F2FP.F16.E4M3.UNPACK_B R110, R103 ;  /* 0x00000067ff6e723e */ /* 0x000fe200020006ff */
[--C-:B------:R-:W-:Y:S01]  /*5b10*/  HADD2.F32 R103, -RZ, R104.reuse.H0_H0 ;  /* 0x20000068ff677230 */ /* 0x100fe20000004100 */
[----:B------:R-:W-:Y:S01]  /*5b20*/  F2FP.F16.E4M3.UNPACK_B R11, R7 ;  /* 0x00000007ff0b723e */ /* 0x000fe200020006ff */
[----:B------:R-:W-:Y:S01]  /*5b30*/  HADD2.F32 R104, -RZ, R104.H1_H1 ;  /* 0x30000068ff687230 */ /* 0x000fe20000004100 */
[----:B------:R-:W-:Y:S01]  /*5b40*/  F2FP.F16.E4M3.UNPACK_B R9, R29 ;  /* 0x0000001dff09723e */ /* 0x000fe200020006ff */
[----:B------:R-:W-:-:S02]  /*5b50*/  HADD2.F32 R30, -RZ, R30.H1_H1 ;  /* 0x3000001eff1e7230 */ /* 0x000fc40000004100 */
[-C--:B------:R-:W-:Y:S01]  /*5b60*/  FMUL.FTZ R117, R103, R112.reuse ;  /* 0x0000007067757220 */ /* 0x080fe20000410000 */
[--C-:B------:R-:W-:Y:S02]  /*5b70*/  HADD2.F32 R111, -RZ, R110.reuse.H0_H0 ;  /* 0x2000006eff6f7230 */ /* 0x100fe40000004100 */
[-C--:B------:R-:W-:Y:S01]  /*5b80*/  FMUL.FTZ R119, R104, R115.reuse ;  /* 0x0000007368777220 */ /* 0x080fe20000410000 */
[----:B------:R-:W-:Y:S02]  /*5b90*/  HADD2.F32 R113, -RZ, R110.H1_H1 ;  /* 0x3000006eff717230 */ /* 0x000fe40000004100 */
[----:B------:R-:W-:Y:S01]  /*5ba0*/  FMUL.FTZ R112, R34, R112 ;  /* 0x0000007022707220 */ /* 0x000fe20000410000 */
[----:B------:R-:W-:Y:S01]  /*5bb0*/  FMUL.FTZ R115, R30, R115 ;  /* 0x000000731e737220 */ /* 0x000fe20000410000 */
[-C--:B------:R-:W-:Y:S01]  /*5bc0*/  FFMA.FTZ R117, R34, R111.reuse, -R117 ;  /* 0x0000006f22757223 */ /* 0x080fe20000010875 */
[----:B------:R-:W-:Y:S01]  /*5bd0*/  F2FP.SATFINITE.E4M3.F32.PACK_AB_MERGE_C R109, R109, R106, RZ ;  /* 0x0000006a6d6d723e */ /* 0x000fe200048070ff */
[----:B------:R-:W-:Y:S01]  /*5be0*/  FFMA.FTZ R34, R103, R111, R112 ;  /* 0x0000006f67227223 */ /* 0x000fe20000010070 */
[----:B------:R-:W-:Y:S01]  /*5bf0*/  FFMA.FTZ R115, R104, R113, R115 ;  /* 0x0000007168737223 */ /* 0x000fe20000010073 */
[----:B------:R-:W-:Y:S01]  /*5c00*/  F2FP.SATFINITE.E4M3.F32.PACK_AB_MERGE_C R28, R107, R28, R8 ;  /* 0x0000001c6b1c723e */ /* 0x000fe20004807008 */
[--C-:B------:R-:W-:Y:S01]  /*5c10*/  HADD2.F32 R103, -RZ, R10.reuse.H0_H0 ;  /* 0x2000000aff677230 */ /* 0x100fe20000004100 */
[----:B------:R-:W-:Y:S01]  /*5c20*/  F2FP.SATFINITE.E4M3.F32.PACK_AB_MERGE_C R108, R121, R108, RZ ;  /* 0x0000006c796c723e */ /* 0x000fe200048070ff */
[----:B------:R-:W-:Y:S01]  /*5c30*/  HADD2.F32 R106, -RZ, R11.H0_H0 ;  /* 0x2000000bff6a7230 */ /* 0x000fe20000004100 */
[----:B------:R-:W-:Y:S01]  /*5c40*/  F2FP.F16.E4M3.UNPACK_B R104, R6 ;  /* 0x00000006ff68723e */ /* 0x000fe200020006ff */
[----:B------:R-:W-:Y:S01]  /*5c50*/  HADD2.F32 R8, -RZ, R9.H0_H0 ;  /* 0x20000009ff087230 */ /* 0x000fe20000004100 */
[----:B------:R-:W-:Y:S01]  /*5c60*/  F2FP.SATFINITE.E4M3.F32.PACK_AB_MERGE_C R34, R115, R34, R108 ;  /* 0x000000227322723e */ /* 0x000fe2000480706c */
[----:B------:R-:W-:-:S02]  /*5c70*/  HADD2.F32 R10, -RZ, R10.H1_H1 ;  /* 0x3000000aff0a7230 */ /* 0x000fc40000004100 */
[CC--:B------:R-:W-:Y:S01]  /*5c80*/  FMUL.FTZ R107, R103.reuse, R106.reuse ;  /* 0x0000006a676b7220 */ /* 0x0c0fe20000410000 */
[--C-:B------:R-:W-:Y:S02]  /*5c90*/  HADD2.F32 R105, -RZ, R104.reuse.H0_H0 ;  /* 0x20000068ff697230 */ /* 0x100fe40000004100 */
[C---:B------:R-:W-:Y:S01]  /*5ca0*/  FMUL.FTZ R108, R8.reuse, R106 ;  /* 0x0000006a086c7220 */ /* 0x040fe20000410000 */
[----:B------:R-:W-:Y:S01]  /*5cb0*/  HADD2.F32 R106, -RZ, R11.H1_H1 ;  /* 0x3000000bff6a7230 */ /* 0x000fe20000004100 */
[----:B------:R-:W-:Y:S01]  /*5cc0*/  F2FP.F16.E4M3.UNPACK_B R33, R33.H1 ;  /* 0x00000021ff21723e */ /* 0x000fe200030006ff */
[----:B------:R-:W-:Y:S02]  /*5cd0*/  HADD2.F32 R11, -RZ, R9.H1_H1 ;  /* 0x30000009ff0b7230 */ /* 0x000fe40000004100 */
[-C--:B------:R-:W-:Y:S01]  /*5ce0*/  FFMA.FTZ R8, R8, R105.reuse, -R107 ;  /* 0x0000006908087223 */ /* 0x080fe2000001086b */
[----:B------:R-:W-:Y:S01]  /*5cf0*/  FFMA.FTZ R9, R103, R105, R108 ;  /* 0x0000006967097223 */ /* 0x000fe2000001006c */
[----:B------:R-:W-:-:S02]  /*5d00*/  HADD2.F32 R104, -RZ, R104.H1_H1 ;  /* 0x30000068ff687230 */ /* 0x000fc40000004100 */
[-C--:B------:R-:W-:Y:S01]  /*5d10*/  FMUL.FTZ R108, R10, R106.reuse ;  /* 0x0000006a0a6c7220 */ /* 0x080fe20000410000 */
[C---:B------:R-:W-:Y:S01]  /*5d20*/  FMUL.FTZ R103, R11.reuse, R106 ;  /* 0x0000006a0b677220 */ /* 0x040fe20000410000 */
[----:B------:R-:W-:Y:S01]  /*5d30*/  F2FP.F16.E4M3.UNPACK_B R105, R7.H1 ;  /* 0x00000007ff69723e */ /* 0x000fe200030006ff */
[----:B------:R-:W-:Y:S01]  /*5d40*/  FFMA.FTZ R30, R30, R113, -R119 ;  /* 0x000000711e1e7223 */ /* 0x000fe20000010877 */
[----:B------:R-:W-:Y:S01]  /*5d50*/  F2FP.F16.E4M3.UNPACK_B R29, R29.H1 ;  /* 0x0000001dff1d723e */ /* 0x000fe200030006ff */
[-C--:B------:R-:W-:Y:S01]  /*5d60*/  FFMA.FTZ R11, R11, R104.reuse, -R108 ;  /* 0x000000680b0b7223 */ /* 0x080fe2000001086c */
[----:B------:R-:W-:Y:S01]  /*5d70*/  FFMA.FTZ R10, R10, R104, R103 ;  /* 0x000000680a0a7223 */ /* 0x000fe20000010067 */
[----:B------:R-:W-:Y:S01]  /*5d80*/  F2FP.F16.E4M3.UNPACK_B R6, R6.H1 ;  /* 0x00000006ff06723e */ /* 0x000fe200030006ff */
[----:B------:R-:W-:Y:S01]  /*5d90*/  HADD2.F32 R103, -RZ, R33.H0_H0 ;  /* 0x20000021ff677230 */ /* 0x000fe20000004100 */
[----:B------:R-:W-:Y:S01]  /*5da0*/  F2FP.F16.E4M3.UNPACK_B R113, R5 ;  /* 0x00000005ff71723e */ /* 0x000fe200020006ff */
[----:B------:R-:W-:Y:S01]  /*5db0*/  HADD2.F32 R108, -RZ, R105.H0_H0 ;  /* 0x20000069ff6c7230 */ /* 0x000fe20000004100 */
[----:B------:R-:W-:Y:S01]  /*5dc0*/  F2FP.SATFINITE.E4M3.F32.PACK_AB_MERGE_C R30, R30, R117, R109 ;  /* 0x000000751e1e723e */ /* 0x000fe2000480706d */
[----:B------:R-:W-:Y:S01]  /*5dd0*/  HADD2.F32 R7, -RZ, R29.H0_H0 ;  /* 0x2000001dff077230 */ /* 0x000fe20000004100 */
[----:B------:R-:W-:Y:S01]  /*5de0*/  F2FP.F16.E4M3.UNPACK_B R114, R5.H1 ;  /* 0x00000005ff72723e */ /* 0x000fe200030006ff */
[----:B------:R-:W-:-:S02]  /*5df0*/  HADD2.F32 R106, -RZ, R6.H0_H0 ;  /* 0x20000006ff6a7230 */ /* 0x000fc40000004100 */
[-C--:B------:R-:W-:Y:S01]  /*5e00*/  FMUL.FTZ R110, R103, R108.reuse ;  /* 0x0000006c676e7220 */ /* 0x080fe20000410000 */
[----:B------:R-:W-:Y:S02]  /*5e10*/  HADD2.F32 R29, -RZ, R29.H1_H1 ;  /* 0x3000001dff1d7230 */ /* 0x000fe40000004100 */
[C---:B------:R-:W-:Y:S01]  /*5e20*/  FMUL.FTZ R108, R7.reuse, R108 ;  /* 0x0000006c076c7220 */ /* 0x040fe20000410000 */
[----:B------:R-:W-:Y:S01]  /*5e30*/  HADD2.F32 R104, -RZ, R33.H1_H1 ;  /* 0x30000021ff687230 */ /* 0x000fe20000004100 */
[-C--:B------:R-:W-:Y:S01]  /*5e40*/  F2FP.F16.E4M3.UNPACK_B R33, R31.reuse ;  /* 0x0000001fff21723e */ /* 0x080fe200020006ff */
[----:B------:R-:W-:Y:S01]  /*5e50*/  HADD2.F32 R105, -RZ, R105.H1_H1 ;  /* 0x30000069ff697230 */ /* 0x000fe20000004100 */
[----:B------:R-:W-:Y:S01]  /*5e60*/  F2FP.F16.E4M3.UNPACK_B R31, R31.H1 ;  /* 0x0000001fff1f723e */ /* 0x000fe200030006ff */
[----:B------:R-:W-:Y:S02]  /*5e70*/  HADD2.F32 R107, -RZ, R6.H1_H1 ;  /* 0x30000006ff6b7230 */ /* 0x000fe40000004100 */
[-C--:B------:R-:W-:Y:S01]  /*5e80*/  FFMA.FTZ R6, R7, R106.reuse, -R110 ;  /* 0x0000006a07067223 */ /* 0x080fe2000001086e */
[----:B------:R-:W-:Y:S01]  /*5e90*/  FFMA.FTZ R7, R103, R106, R108 ;  /* 0x0000006a67077223 */ /* 0x000fe2000001006c */
[CC--:B------:R-:W-:Y:S01]  /*5ea0*/  FMUL.FTZ R112, R104.reuse, R105.reuse ;  /* 0x0000006968707220 */ /* 0x0c0fe20000410000 */
[C---:B------:R-:W-:Y:S01]  /*5eb0*/  FMUL.FTZ R103, R29.reuse, R105 ;  /* 0x000000691d677220 */ /* 0x040fe20000410000 */
[-C--:B------:R-:W-:Y:S01]  /*5ec0*/  F2FP.F16.E4M3.UNPACK_B R105, R35.reuse ;  /* 0x00000023ff69723e */ /* 0x080fe200020006ff */
[----:B------:R-:W-:Y:S01]  /*5ed0*/  HADD2.F32 R5, -RZ, R114.H0_H0 ;  /* 0x20000072ff057230 */ /* 0x000fe20000004100 */
[----:B------:R-:W-:Y:S01]  /*5ee0*/  F2FP.F16.E4M3.UNPACK_B R106, R35.H1 ;  /* 0x00000023ff6a723e */ /* 0x000fe200030006ff */
[-C--:B------:R-:W-:Y:S01]  /*5ef0*/  FFMA.FTZ R29, R29, R107.reuse, -R112 ;  /* 0x0000006b1d1d7223 */ /* 0x080fe20000010870 */
[----:B------:R-:W-:Y:S01]  /*5f00*/  FFMA.FTZ R104, R104, R107, R103 ;  /* 0x0000006b68687223 */ /* 0x000fe20000010067 */
[-C--:B------:R-:W-:Y:S01]  /*5f10*/  F2FP.F16.E4M3.UNPACK_B R109, R4.reuse ;  /* 0x00000004ff6d723e */ /* 0x080fe200020006ff */
[----:B------:R-:W-:Y:S01]  /*5f20*/  HADD2.F32 R35, -RZ, R33.H0_H0 ;  /* 0x20000021ff237230 */ /* 0x000fe20000004100 */
[----:B------:R-:W-:Y:S01]  /*5f30*/  F2FP.F16.E4M3.UNPACK_B R110, R4.H1 ;  /* 0x00000004ff6e723e */ /* 0x000fe200030006ff */
[----:B------:R-:W-:Y:S01]  /*5f40*/  HADD2.F32 R107, -RZ, R105.H0_H0 ;  /* 0x20000069ff6b7230 */ /* 0x000fe20000004100 */
[----:B------:R-:W-:Y:S01]  /*5f50*/  F2FP.SATFINITE.E4M3.F32.PACK_AB_MERGE_C R6, R29, R6, RZ ;  /* 0x000000061d06723e */ /* 0x000fe200048070ff */
[----:B------:R-:W-:Y:S01]  /*5f60*/  HADD2.F32 R4, -RZ, R113.H0_H0 ;  /* 0x20000071ff047230 */ /* 0x000fe20000004100 */
        /* <DEDUP_REMOVED lines=9> */
[----:B------:R-:W-:Y:S02]  /*6000*/  HADD2.F32 R114, -RZ, R114.H1_H1 ;  /* 0x30000072ff727230 */ /* 0x000fe40000004100 */
[----:B------:R-:W-:Y:S01]  /*6010*/  FMUL.FTZ R115, R103, R5 ;  /* 0x0000000567737220 */ /* 0x000fe20000410000 */
[----:B------:R-:W-:-:S02]  /*6020*/  HADD2.F32 R31, -RZ, R31.H1_H1 ;  /* 0x3000001fff1f7230 */ /* 0x000fc40000004100 */
[-C--:B------:R-:W-:Y:S01]  /*6030*/  FFMA.FTZ R4, R35, R112.reuse, -R116 ;  /* 0x0000007023047223 */ /* 0x080fe20000010874 */
[--C-:B------:R-:W-:Y:S02]  /*6040*/  HADD2.F32 R111, -RZ, R110.reuse.H0_H0 ;  /* 0x2000006eff6f7230 */ /* 0x100fe40000004100 */
[----:B------:R-:W-:Y:S01]  /*6050*/  FFMA.FTZ R5, R107, R112, R118 ;  /* 0x000000706b057223 */ /* 0x000fe20000010076 */
[----:B------:R-:W-:Y:S02]  /*6060*/  HADD2.F32 R105, -RZ, R105.H1_H1 ;  /* 0x30000069ff697230 */ /* 0x000fe40000004100 */
[-C--:B------:R-:W-:Y:S01]  /*6070*/  FMUL.FTZ R116, R106, R114.reuse ;  /* 0x000000726a747220 */ /* 0x080fe20000410000 */
[----:B------:R-:W-:Y:S02]  /*6080*/  HADD2.F32 R112, -RZ, R113.H1_H1 ;  /* 0x30000071ff707230 */ /* 0x000fe40000004100 */
[----:B------:R-:W-:Y:S01]  /*6090*/  FMUL.FTZ R35, R31, R114 ;  /* 0x000000721f237220 */ /* 0x000fe20000410000 */
[----:B------:R-:W-:-:S02]  /*60a0*/  HADD2.F32 R110, -RZ, R110.H1_H1 ;  /* 0x3000006eff6e7230 */ /* 0x000fc40000004100 */
[-C--:B------:R-:W-:Y:S01]  /*60b0*/  FFMA.FTZ R115, R108, R111.reuse, R115 ;  /* 0x0000006f6c737223 */ /* 0x080fe20000010073 */
[----:B------:R-:W-:Y:S02]  /*60c0*/  HADD2.F32 R33, -RZ, R33.H1_H1 ;  /* 0x30000021ff217230 */ /* 0x000fe40000004100 */
[----:B------:R-:W-:Y:S01]  /*60d0*/  FFMA.FTZ R120, R103, R111, -R120 ;  /* 0x0000006f67787223 */ /* 0x000fe20000010878 */
[----:B------:R-:W-:Y:S02]  /*60e0*/  HADD2.F32 R108, -RZ, R109.H1_H1 ;  /* 0x3000006dff6c7230 */ /* 0x000fe40000004100 */
[----:B------:R-:W-:Y:S01]  /*60f0*/  FMUL.FTZ R114, R105, R112 ;  /* 0x0000007069727220 */ /* 0x000fe20000410000 */
[----:B------:R-:W-:Y:S01]  /*6100*/  FFMA.FTZ R31, R31, R110, -R116 ;  /* 0x0000006e1f1f7223 */ /* 0x000fe20000010874 */
[C---:B------:R-:W-:Y:S01]  /*6110*/  FMUL.FTZ R112, R33.reuse, R112 ;  /* 0x0000007021707220 */ /* 0x040fe20000410000 */
[----:B------:R-:W-:Y:S01]  /*6120*/  FFMA.FTZ R106, R106, R110, R35 ;  /* 0x0000006e6a6a7223 */ /* 0x000fe20000010023 */
[----:B------:R-:W-:-:S02]  /*6130*/  FFMA.FTZ R33, R33, R108, -R114 ;  /* 0x0000006c21217223 */ /* 0x000fc40000010872 */
[----:B------:R-:W-:Y:S01]  /*6140*/  FFMA.FTZ R112, R105, R108, R112 ;  /* 0x0000006c69707223 */ /* 0x000fe20000010070 */
[----:B------:R-:W-:Y:S02]  /*6150*/  F2FP.SATFINITE.E4M3.F32.PACK_AB_MERGE_C R31, R31, R120, RZ ;  /* 0x000000781f1f723e */ /* 0x000fe400048070ff */
[----:B------:R-:W-:Y:S02]  /*6160*/  F2FP.SATFINITE.E4M3.F32.PACK_AB_MERGE_C R106, R106, R115, RZ ;  /* 0x000000736a6a723e */ /* 0x000fe400048070ff */
[----:B------:R-:W-:Y:S02]  /*6170*/  F2FP.SATFINITE.E4M3.F32.PACK_AB_MERGE_C R31, R33, R4, R31 ;  /* 0x00000004211f723e */ /* 0x000fe4000480701f */
[----:B------:R-:W-:Y:S02]  /*6180*/  F2FP.SATFINITE.E4M3.F32.PACK_AB_MERGE_C R33, R10, R9, R7 ;  /* 0x000000090a21723e */ /* 0x000fe40004807007 */
[----:B------:R-:W-:-:S07]  /*6190*/  F2FP.SATFINITE.E4M3.F32.PACK_AB_MERGE_C R35, R112, R5, R106 ;  /* 0x000000057023723e */ /* 0x000fce000480706a */
.L_x_1462:
[----:B------:R-:W-:Y:S05]  /*61a0*/  BSYNC B2 ;  /* 0x0000000000027941 */ /* 0x000fea0003800000 */
.L_x_1461:
[----:B------:R-:W-:Y:S02]  /*61b0*/  ISETP.GE.AND P5, PT, R101, R98, PT ;  /* 0x000000626500720c */ /* 0x000fe40003fa6270 */
[----:B------:R-:W-:-:S11]  /*61c0*/  P2R R5, PR, RZ, 0x1 ;  /* 0x00000001ff057803 */ /* 0x000fd60000000000 */
[--C-:B------:R-:W-:Y:S02]  /*61d0*/  @!P5 SHF.R.S32.HI R4, RZ, 0x1f, R101.reuse ;  /* 0x0000001fff04d819 */ /* 0x100fe40000011465 */
[----:B------:R-:W-:-:S04]  /*61e0*/  @!P5 IADD3 R7, P0, P6, R44, R84, R101 ;  /* 0x000000542c07d210 */ /* 0x000fc80007e1e065 */
[----:B------:R-:W-:Y:S02]  /*61f0*/  @!P5 IADD3.X R8, R0, R97, R4, P0, P6 ;  /* 0x000000610008d210 */ /* 0x000fe400007ec404 */
[----:B------:R-:W-:Y:S02]  /*6200*/  IADD3 R4, P6, R99, R76, RZ ;  /* 0x0000004c63047210 */ /* 0x000fe40007fde0ff */
[----:B------:R-:W-:-:S03]  /*6210*/  ISETP.NE.AND P0, PT, R5, RZ, PT ;  /* 0x000000ff0500720c */ /* 0x000fc60003f05270 */
[----:B------:R-:W-:Y:S01]  /*6220*/  IMAD.X R5, R102, 0x1, R77, P6 ;  /* 0x0000000166057824 */ /* 0x000fe200030e064d */
[----:B------:R-:W-:-:S04]  /*6230*/  @!P5 IADD3 R6, P6, R7, R76, RZ ;  /* 0x0000004c0706d210 */ /* 0x000fc80007fde0ff */
[----:B-1----:R1:W-:Y:S01]  /*6240*/  STG.E.128 desc[UR46][R4.64], R28 ;  /* 0x0000001c04007986 */ /* 0x0023e2000c101d2e */
[----:B------:R-:W-:-:S05]  /*6250*/  @!P5 IMAD.X R7, R8, 0x1, R77, P6 ;  /* 0x000000010807d824 */ /* 0x000fca00030e064d */
[----:B--2---:R1:W-:Y:S03]  /*6260*/  @!P5 STG.E.128 desc[UR46][R6.64], R32 ;  /* 0x000000200600d986 */ /* 0x0043e6000c101d2e */
.L_x_1460:
[----:B------:R-:W-:Y:S05]  /*6270*/  BSYNC B1 ;  /* 0x0000000000017941 */ /* 0x000fea0003800000 */
.L_x_1459:
[----:B------:R-:W-:Y:S01]  /*6280*/  ISETP.GE.OR P5, PT, R219, R90, P1 ;  /* 0x0000005adb00720c */ /* 0x000fe20000fa6670 */
[-C--:B-12---:R-:W-:Y:S02]  /*6290*/  IMAD R4, R69, R82.reuse, RZ ;  /* 0x0000005245047224 */ /* 0x086fe400078e02ff */
[----:B------:R-:W-:-:S04]  /*62a0*/  IMAD.WIDE.U32 R80, R219, R82, R80 ;  /* 0x00000052db507225 */ /* 0x000fc800078e0050 */
[----:B------:R-:W-:-:S06]  /*62b0*/  IMAD R31, R219, R83, R4 ;  /* 0x00000053db1f7224 */ /* 0x000fcc00078e0204 */
[----:B------:R-:W-:Y:S05]  /*62c0*/  @P5 BRA `(.L_x_1449) ;  /* 0x0000001000485947 */ /* 0x000fea0003800000 */
[----:B------:R-:W-:Y:S01]  /*62d0*/  SEL R100, R71, R100, !P0 ;  /* 0x0000006447647207 */ /* 0x000fe20004000000 */
[----:B------:R-:W-:Y:S01]  /*62e0*/  IMAD.IADD R31, R81, 0x1, R31 ;  /* 0x00000001511f7824 */ /* 0x000fe200078e021f */
[----:B------:R-:W-:Y:S01]  /*62f0*/  IADD3 R29, P5, P6, R44, R80, R74 ;  /* 0x000000502c1d7210 */ /* 0x000fe20007ebe04a */
[----:B------:R-:W-:Y:S01]  /*6300*/  BSSY B1, `(.L_x_1463) ;  /* 0x00000ea000017945 */ /* 0x000fe20003800000 */
[----:B------:R-:W-:Y:S02]  /*6310*/  SHF.R.S32.HI R5, RZ, 0x1f, R100 ;  /* 0x0000001fff057819 */ /* 0x000fe40000011464 */
[----:B------:R-:W-:Y:S02]  /*6320*/  IADD3.X R4, R0, R31, R86, P5, P6 ;  /* 0x0000001f00047210 */ /* 0x000fe40002fec456 */
[----:B------:R-:W-:Y:S02]  /*6330*/  LEA.HI R100, R5, R100, RZ, 0x5 ;  /* 0x0000006405647211 */ /* 0x000fe400078f28ff */
[----:B------:R-:W-:-:S02]  /*6340*/  IADD3 R28, P5, R29, R76, RZ ;  /* 0x0000004c1d1c7210 */ /* 0x000fc40007fbe0ff */
[----:B------:R-:W-:Y:S02]  /*6350*/  LEA.HI.SX32 R100, R100, R79, 0x1b ;  /* 0x0000004f64647211 */ /* 0x000fe400078fdaff */
[----:B------:R-:W-:Y:S01]  /*6360*/  SHF.R.U32.HI R7, RZ, 0x3, R203 ;  /* 0x00000003ff077819 */ /* 0x000fe200000116cb */
[----:B------:R-:W-:Y:S01]  /*6370*/  IMAD.X R29, R4, 0x1, R77, P5 ;  /* 0x00000001041d7824 */ /* 0x000fe200028e064d */
[----:B------:R-:W-:Y:S01]  /*6380*/  SHF.R.S32.HI R5, RZ, 0x1f, R100 ;  /* 0x0000001fff057819 */ /* 0x000fe20000011464 */
[----:B------:R-:W-:-:S03]  /*6390*/  IMAD.SHL.U32 R33, R100, 0x10, RZ ;  /* 0x0000001064217824 */ /* 0x000fc600078e00ff */
[----:B------:R-:W-:Y:S02]  /*63a0*/  LEA.HI R5, R5, R100, RZ, 0x3 ;  /* 0x0000006405057211 */ /* 0x000fe400078f18ff */
[----:B------:R-:W-:-:S03]  /*63b0*/  LOP3.LUT R4, R203, 0x70, R33, 0xf8, !PT ;  /* 0x00000070cb047812 */ /* 0x000fc600078ef821 */
[----:B------:R-:W-:Y:S01]  /*63c0*/  IMAD.SHL.U32 R6, R5, 0x400, RZ ;  /* 0x0000040005067824 */ /* 0x000fe200078e00ff */
[----:B------:R-:W-:-:S04]  /*63d0*/  LOP3.LUT R5, R4, R7, RZ, 0x3c, !PT ;  /* 0x0000000704057212 */ /* 0x000fc800078e3cff */
[----:B------:R-:W-:-:S04]  /*63e0*/  LOP3.LUT R6, R6, 0xffffe000, RZ, 0xc0, !PT ;  /* 0xffffe00006067812 */ /* 0x000fc800078ec0ff */
[----:B------:R-:W-:Y:S01]  /*63f0*/  IADD3 R7, R5, R6, R212 ;  /* 0x0000000605077210 */ /* 0x000fe20007ffe0d4 */
[----:B------:R-:W-:-:S04]  /*6400*/  IMAD R5, R192, 0x4000, R41 ;  /* 0x00004000c0057824 */ /* 0x000fc800078e0229 */
[----:B------:R-:W-:Y:S02]  /*6410*/  IMAD R7, R192, 0x4000, R7 ;  /* 0x00004000c0077824 */ /* 0x000fe400078e0207 */
[C---:B------:R-:W-:Y:S02]  /*6420*/  IMAD.IADD R5, R16.reuse, 0x1, R5 ;  /* 0x0000000110057824 */ /* 0x040fe400078e0205 */
[----:B------:R-:W-:-:S04]  /*6430*/  IMAD.IADD R8, R16, 0x1, R7 ;  /* 0x0000000110087824 */ /* 0x000fc800078e0207 */
[----:B------:R-:W1:Y:S04]  /*6440*/  LDS.128 R4, [R5+0x20000] ;  /* 0x0200000005047984 */ /* 0x000e680000000c00 */
[----:B------:R-:W2:Y:S01]  /*6450*/  LDS.128 R8, [R8+0x20000] ;  /* 0x0200000008087984 */ /* 0x000ea20000000c00 */
[----:B------:R-:W-:Y:S05]  /*6460*/  @P4 BRA `(.L_x_1464) ;  /* 0x0000000c004c4947 */ /* 0x000fea0003800000 */
[----:B------:R-:W-:Y:S01]  /*6470*/  SHF.R.U32.HI R83, RZ, 0x8, R13 ;  /* 0x00000008ff537819 */ /* 0x000fe2000001160d */
[----:B-1----:R-:W-:Y:S01]  /*6480*/  IMAD.MOV.U32 R24, RZ, RZ, R4 ;  /* 0x000000ffff187224 */ /* 0x002fe200078e0004 */
[----:B------:R-:W-:Y:S01]  /*6490*/  LOP3.LUT R35, R13, 0xff0000ff, RZ, 0xc0, !PT ;  /* 0xff0000ff0d237812 */ /* 0x000fe200078ec0ff */
[----:B--2---:R-:W-:Y:S01]  /*64a0*/  IMAD.MOV.U32 R26, RZ, RZ, R8 ;  /* 0x000000ffff1a7224 */ /* 0x004fe200078e0008 */
[----:B------:R-:W-:Y:S01]  /*64b0*/  SHF.R.U32.HI R82, RZ, 0x8, R15 ;  /* 0x00000008ff527819 */ /* 0x000fe2000001160f */
[----:B------:R-:W-:Y:S01]  /*64c0*/  IMAD.SHL.U32 R4, R83, 0x100, RZ ;  /* 0x0000010053047824 */ /* 0x000fe200078e00ff */
[----:B------:R-:W-:Y:S01]  /*64d0*/  SHF.R.U32.HI R30, RZ, 0x8, R27 ;  /* 0x00000008ff1e7819 */ /* 0x000fe2000001161b */
[----:B------:R-:W-:Y:S01]  /*64e0*/  IMAD.MOV.U32 R12, RZ, RZ, R5 ;  /* 0x000000ffff0c7224 */ /* 0x000fe200078e0005 */
[----:B------:R-:W-:Y:S02]  /*64f0*/  SHF.R.U32.HI R85, RZ, 0x10, R15 ;  /* 0x00000010ff557819 */ /* 0x000fe4000001160f */
[----:B------:R-:W-:Y:S01]  /*6500*/  LOP3.LUT R35, R35, 0xff00, R4, 0xf8, !PT ;  /* 0x0000ff0023237812 */ /* 0x000fe200078ef804 */
[----:B------:R-:W-:Y:S01]  /*6510*/  IMAD.SHL.U32 R4, R82, 0x100, RZ ;  /* 0x0000010052047824 */ /* 0x000fe200078e00ff */
[----:B------:R-:W-:Y:S01]  /*6520*/  LOP3.LUT R15, R15, 0xff0000ff, RZ, 0xc0, !PT ;  /* 0xff0000ff0f0f7812 */ /* 0x000fe200078ec0ff */
[----:B------:R-:W-:Y:S01]  /*6530*/  IMAD.SHL.U32 R8, R30, 0x100, RZ ;  /* 0x000001001e087824 */ /* 0x000fe200078e00ff */
[----:B------:R-:W-:-:S02]  /*6540*/  SHF.R.U32.HI R84, RZ, 0x10, R25 ;  /* 0x00000010ff547819 */ /* 0x000fc40000011619 */
[----:B------:R-:W-:Y:S02]  /*6550*/  SHF.R.U32.HI R34, RZ, 0x8, R25 ;  /* 0x00000008ff227819 */ /* 0x000fe40000011619 */
[----:B------:R-:W-:Y:S02]  /*6560*/  LOP3.LUT R14, R25, 0xff0000ff, RZ, 0xc0, !PT ;  /* 0xff0000ff190e7812 */ /* 0x000fe400078ec0ff */
[----:B------:R-:W-:Y:S01]  /*6570*/  LOP3.LUT R25, R27, 0xff0000ff, RZ, 0xc0, !PT ;  /* 0xff0000ff1b197812 */ /* 0x000fe200078ec0ff */
[----:B------:R-:W-:Y:S01]  /*6580*/  IMAD.SHL.U32 R5, R34, 0x100, RZ ;  /* 0x0000010022057824 */ /* 0x000fe200078e00ff */
[----:B------:R-:W-:Y:S01]  /*6590*/  SHF.R.U32.HI R97, RZ, 0x10, R13 ;  /* 0x00000010ff617819 */ /* 0x000fe2000001160d */
[----:B------:R-:W-:Y:S01]  /*65a0*/  IMAD.MOV.U32 R13, RZ, RZ, R6 ;  /* 0x000000ffff0d7224 */ /* 0x000fe200078e0006 */
[----:B------:R-:W-:Y:S01]  /*65b0*/  LOP3.LUT R15, R15, 0xff00, R4, 0xf8, !PT ;  /* 0x0000ff000f0f7812 */ /* 0x000fe200078ef804 */
[----:B------:R-:W-:Y:S01]  /*65c0*/  IMAD.U32 R4, R85, 0x10000, RZ ;  /* 0x0001000055047824 */ /* 0x000fe200078e00ff */
[----:B------:R-:W-:Y:S01]  /*65d0*/  SHF.R.U32.HI R32, RZ, 0x10, R27 ;  /* 0x00000010ff207819 */ /* 0x000fe2000001161b */
[----:B------:R-:W-:Y:S01]  /*65e0*/  IMAD.U32 R6, R97, 0x10000, RZ ;  /* 0x0001000061067824 */ /* 0x000fe200078e00ff */
[----:B------:R-:W-:Y:S01]  /*65f0*/  LOP3.LUT R82, R25, 0xff00, R8, 0xf8, !PT ;  /* 0x0000ff0019527812 */ /* 0x000fe200078ef808 */
[----:B------:R-:W-:Y:S01]  /*6600*/  IMAD.U32 R8, R84, 0x10000, RZ ;  /* 0x0001000054087824 */ /* 0x000fe200078e00ff */
[----:B------:R-:W-:-:S02]  /*6610*/  F2FP.F16.E4M3.UNPACK_B R34, R96.H1 ;  /* 0x00000060ff22723e */ /* 0x000fc400030006ff */
[----:B------:R-:W-:Y:S02]  /*6620*/  F2FP.F16.E4M3.UNPACK_B R27, R26.H1 ;  /* 0x0000001aff1b723e */ /* 0x000fe400030006ff */
[----:B------:R-:W-:Y:S02]  /*6630*/  F2FP.F16.E4M3.UNPACK_B R25, R24.H1 ;  /* 0x00000018ff19723e */ /* 0x000fe400030006ff */
[----:B------:R-:W-:Y:S01]  /*6640*/  LOP3.LUT R83, R14, 0xff00, R5, 0xf8, !PT ;  /* 0x0000ff000e537812 */ /* 0x000fe200078ef805 */
[----:B------:R-:W-:Y:S01]  /*6650*/  HADD2.F32 R5, -RZ, R34.H0_H0 ;  /* 0x20000022ff057230 */ /* 0x000fe20000004100 */
[----:B------:R-:W-:Y:S01]  /*6660*/  LOP3.LUT R4, R15, 0xff0000, R4, 0xf8, !PT ;  /* 0x00ff00000f047812 */ /* 0x000fe200078ef804 */
[----:B------:R-:W-:Y:S01]  /*6670*/  HADD2.F32 R15, -RZ, R27.H0_H0 ;  /* 0x2000001bff0f7230 */ /* 0x000fe20000004100 */
[----:B------:R-:W-:Y:S01]  /*6680*/  F2FP.F16.E4M3.UNPACK_B R30, R94.H1 ;  /* 0x0000005eff1e723e */ /* 0x000fe200030006ff */
[----:B------:R-:W-:Y:S01]  /*6690*/  HADD2.F32 R14, -RZ, R25.H0_H0 ;  /* 0x20000019ff0e7230 */ /* 0x000fe20000004100 */
[----:B------:R-:W-:Y:S01]  /*66a0*/  LOP3.LUT R6, R35, 0xff0000, R6, 0xf8, !PT ;  /* 0x00ff000023067812 */ /* 0x000fe200078ef806 */
[----:B------:R-:W-:-:S02]  /*66b0*/  IMAD.U32 R35, R32, 0x10000, RZ ;  /* 0x0001000020237824 */ /* 0x000fc400078e00ff */
[CC--:B------:R-:W-:Y:S01]  /*66c0*/  FMUL.FTZ R85, R15.reuse, R5.reuse ;  /* 0x000000050f557220 */ /* 0x0c0fe20000410000 */
[--C-:B------:R-:W-:Y:S02]  /*66d0*/  HADD2.F32 R32, -RZ, R30.reuse.H0_H0 ;  /* 0x2000001eff207230 */ /* 0x100fe40000004100 */
[----:B------:R-:W-:Y:S01]  /*66e0*/  FMUL.FTZ R84, R14, R5 ;  /* 0x000000050e547220 */ /* 0x000fe20000410000 */
[----:B------:R-:W-:Y:S01]  /*66f0*/  HADD2.F32 R25, -RZ, R25.H1_H1 ;  /* 0x30000019ff197230 */ /* 0x000fe20000004100 */
[----:B------:R-:W-:Y:S01]  /*6700*/  LOP3.LUT R5, R82, 0xff0000, R35, 0xf8, !PT ;  /* 0x00ff000052057812 */ /* 0x000fe200078ef823 */
[----:B------:R-:W-:Y:S02]  /*6710*/  HADD2.F32 R35, -RZ, R30.H1_H1 ;  /* 0x3000001eff237230 */ /* 0x000fe40000004100 */
[-C--:B------:R-:W-:Y:S01]  /*6720*/  FFMA.FTZ R14, R14, R32.reuse, -R85 ;  /* 0x000000200e0e7223 */ /* 0x080fe20000010855 */
[----:B------:R-:W-:Y:S01]  /*6730*/  FFMA.FTZ R15, R15, R32, R84 ;  /* 0x000000200f0f7223 */ /* 0x000fe20000010054 */
[----:B------:R-:W-:Y:S01]  /*6740*/  HADD2.F32 R32, -RZ, R34.H1_H1 ;  /* 0x30000022ff207230 */ /* 0x000fe20000004100 */
[----:B------:R-:W-:Y:S01]  /*6750*/  F2FP.F16.E4M3.UNPACK_B R96, R96 ;  /* 0x00000060ff60723e */ /* 0x000fe200020006ff */
[----:B------:R-:W-:Y:S01]  /*6760*/  HADD2.F32 R34, -RZ, R27.H1_H1 ;  /* 0x3000001bff227230 */ /* 0x000fe20000004100 */
[----:B------:R-:W-:-:S02]  /*6770*/  F2FP.F16.E4M3.UNPACK_B R27, R26 ;  /* 0x0000001aff1b723e */ /* 0x000fc400020006ff */
[----:B------:R-:W-:Y:S01]  /*6780*/  F2FP.F16.E4M3.UNPACK_B R30, R24 ;  /* 0x00000018ff1e723e */ /* 0x000fe200020006ff */
[-C--:B------:R-:W-:Y:S01]  /*6790*/  FMUL.FTZ R85, R25, R32.reuse ;  /* 0x0000002019557220 */ /* 0x080fe20000410000 */
[C---:B------:R-:W-:Y:S01]  /*67a0*/  FMUL.FTZ R24, R34.reuse, R32 ;  /* 0x0000002022187220 */ /* 0x040fe20000410000 */
[----:B------:R-:W-:Y:S01]  /*67b0*/  LOP3.LUT R8, R83, 0xff0000, R8, 0xf8, !PT ;  /* 0x00ff000053087812 */ /* 0x000fe200078ef808 */
[----:B------:R-:W-:Y:S01]  /*67c0*/  HADD2.F32 R83, -RZ, R96.H0_H0 ;  /* 0x20000060ff537230 */ /* 0x000fe20000004100 */
[----:B------:R-:W-:Y:S01]  /*67d0*/  F2FP.F16.E4M3.UNPACK_B R94, R94 ;  /* 0x0000005eff5e723e */ /* 0x000fe200020006ff */
[----:B------:R-:W-:Y:S02]  /*67e0*/  HADD2.F32 R32, -RZ, R27.H0_H0 ;  /* 0x2000001bff207230 */ /* 0x000fe40000004100 */
[-C--:B------:R-:W-:Y:S01]  /*67f0*/  FFMA.FTZ R25, R25, R35.reuse, -R24 ;  /* 0x0000002319197223 */ /* 0x080fe20000010818 */
[----:B------:R-:W-:Y:S02]  /*6800*/  HADD2.F32 R26, -RZ, R30.H0_H0 ;  /* 0x2000001eff1a7230 */ /* 0x000fe40000004100 */
[----:B------:R-:W-:Y:S01]  /*6810*/  FFMA.FTZ R24, R34, R35, R85 ;  /* 0x0000002322187223 */ /* 0x000fe20000010055 */
[----:B------:R-:W-:-:S02]  /*6820*/  HADD2.F32 R35, -RZ, R94.H0_H0 ;  /* 0x2000005eff237230 */ /* 0x000fc40000004100 */
[-C--:B------:R-:W-:Y:S01]  /*6830*/  FMUL.FTZ R85, R32, R83.reuse ;  /* 0x0000005320557220 */ /* 0x080fe20000410000 */
[----:B------:R-:W-:Y:S02]  /*6840*/  HADD2.F32 R34, -RZ, R27.H1_H1 ;  /* 0x3000001bff227230 */ /* 0x000fe40000004100 */
[C---:B------:R-:W-:Y:S01]  /*6850*/  FMUL.FTZ R97, R26.reuse, R83 ;  /* 0x000000531a617220 */ /* 0x040fe20000410000 */
[----:B------:R-:W-:Y:S02]  /*6860*/  HADD2.F32 R83, -RZ, R96.H1_H1 ;  /* 0x30000060ff537230 */ /* 0x000fe40000004100 */
[----:B------:R-:W-:Y:S01]  /*6870*/  FFMA.FTZ R26, R26, R35, -R85 ;  /* 0x000000231a1a7223 */ /* 0x000fe20000010855 */
[----:B------:R-:W-:Y:S01]  /*6880*/  HADD2.F32 R30, -RZ, R30.H1_H1 ;  /* 0x3000001eff1e7230 */ /* 0x000fe20000004100 */
[----:B------:R-:W-:Y:S01]  /*6890*/  F2FP.F16.E4M3.UNPACK_B R82, R10.H1 ;  /* 0x0000000aff52723e */ /* 0x000fe200030006ff */
[----:B------:R-:W-:Y:S01]  /*68a0*/  HADD2.F32 R85, -RZ, R94.H1_H1 ;  /* 0x3000005eff557230 */ /* 0x000fe20000004100 */
[----:B------:R-:W-:Y:S01]  /*68b0*/  F2FP.F16.E4M3.UNPACK_B R94, R95.H1 ;  /* 0x0000005fff5e723e */ /* 0x000fe200030006ff */
[----:B------:R-:W-:Y:S01]  /*68c0*/  FFMA.FTZ R27, R32, R35, R97 ;  /* 0x00000023201b7223 */ /* 0x000fe20000010061 */
[-C--:B------:R-:W-:Y:S01]  /*68d0*/  FMUL.FTZ R35, R34, R83.reuse ;  /* 0x0000005322237220 */ /* 0x080fe20000410000 */
[----:B------:R-:W-:Y:S01]  /*68e0*/  FMUL.FTZ R97, R30, R83 ;  /* 0x000000531e617220 */ /* 0x000fe20000410000 */
[----:B------:R-:W-:Y:S01]  /*68f0*/  F2FP.F16.E4M3.UNPACK_B R84, R93.H1 ;  /* 0x0000005dff54723e */ /* 0x000fe200030006ff */
[----:B------:R-:W-:Y:S01]  /*6900*/  HADD2.F32 R96, -RZ, R94.H0_H0 ;  /* 0x2000005eff607230 */ /* 0x000fe20000004100 */
[----:B------:R-:W-:Y:S01]  /*6910*/  F2FP.F16.E4M3.UNPACK_B R32, R13.H1 ;  /* 0x0000000dff20723e */ /* 0x000fe200030006ff */
[----:B------:R-:W-:-:S02]  /*6920*/  HADD2.F32 R83, -RZ, R82.H0_H0 ;  /* 0x20000052ff537230 */ /* 0x000fc40000004100 */
[-C--:B------:R-:W-:Y:S01]  /*6930*/  FFMA.FTZ R35, R30, R85.reuse, -R35 ;  /* 0x000000551e237223 */ /* 0x080fe20000010823 */
[----:B------:R-:W-:Y:S01]  /*6940*/  FFMA.FTZ R30, R34, R85, R97 ;  /* 0x00000055221e7223 */ /* 0x000fe20000010061 */
[----:B------:R-:W-:Y:S01]  /*6950*/  HADD2.F32 R85, -RZ, R84.H0_H0 ;  /* 0x20000054ff557230 */ /* 0x000fe20000004100 */
[----:B------:R-:W-:Y:S01]  /*6960*/  F2FP.F16.E4M3.UNPACK_B R95, R95 ;  /* 0x0000005fff5f723e */ /* 0x000fe200020006ff */
[----:B------:R-:W-:Y:S02]  /*6970*/  HADD2.F32 R34, -RZ, R32.H0_H0 ;  /* 0x20000020ff227230 */ /* 0x000fe40000004100 */
[----:B------:R-:W-:Y:S01]  /*6980*/  FMUL.FTZ R97, R83, R96 ;  /* 0x0000006053617220 */ /* 0x000fe20000410000 */
[----:B------:R-:W-:Y:S01]  /*6990*/  HADD2.F32 R99, -RZ, R94.H1_H1 ;  /* 0x3000005eff637230 */ /* 0x000fe20000004100 */
[----:B------:R-:W-:Y:S01]  /*69a0*/  F2FP.F16.E4M3.UNPACK_B R13, R13 ;  /* 0x0000000dff0d723e */ /* 0x000fe200020006ff */
[----:B------:R-:W-:Y:S02]  /*69b0*/  HADD2.F32 R82, -RZ, R82.H1_H1 ;  /* 0x30000052ff527230 */ /* 0x000fe40000004100 */
[----:B------:R-:W-:Y:S01]  /*69c0*/  FFMA.FTZ R94, R34, R85, -R97 ;  /* 0x00000055225e7223 */ /* 0x000fe20000010861 */
[----:B------:R-:W-:-:S02]  /*69d0*/  HADD2.F32 R32, -RZ, R32.H1_H1 ;  /* 0x30000020ff207230 */ /* 0x000fc40000004100 */
[----:B------:R-:W-:Y:S01]  /*69e0*/  FMUL.FTZ R96, R34, R96 ;  /* 0x0000006022607220 */ /* 0x000fe20000410000 */
[----:B------:R-:W-:Y:S02]  /*69f0*/  HADD2.F32 R97, -RZ, R84.H1_H1 ;  /* 0x30000054ff617230 */ /* 0x000fe40000004100 */
[----:B------:R-:W-:Y:S01]  /*6a00*/  FMUL.FTZ R101, R82, R99 ;  /* 0x0000006352657220 */ /* 0x000fe20000410000 */
[----:B------:R-:W-:Y:S01]  /*6a10*/  F2FP.F16.E4M3.UNPACK_B R93, R93 ;  /* 0x0000005dff5d723e */ /* 0x000fe200020006ff */
[C---:B------:R-:W-:Y:S01]  /*6a20*/  FMUL.FTZ R99, R32.reuse, R99 ;  /* 0x0000006320637220 */ /* 0x040fe20000410000 */
[----:B------:R-:W-:Y:S01]  /*6a30*/  FFMA.FTZ R96, R83, R85, R96 ;  /* 0x0000005553607223 */ /* 0x000fe20000010060 */
[-C--:B------:R-:W-:Y:S01]  /*6a40*/  FFMA.FTZ R101, R32, R97.reuse, -R101 ;  /* 0x0000006120657223 */ /* 0x080fe20000010865 */
[----:B------:R-:W-:Y:S01]  /*6a50*/  F2FP.F16.E4M3.UNPACK_B R32, R10 ;  /* 0x0000000aff20723e */ /* 0x000fe200020006ff */
[--C-:B------:R-:W-:Y:S02]  /*6a60*/  HADD2.F32 R85, -RZ, R95.reuse.H0_H0 ;  /* 0x2000005fff557230 */ /* 0x100fe40000004100 */
[----:B------:R-:W-:Y:S01]  /*6a70*/  FFMA.FTZ R99, R82, R97, R99 ;  /* 0x0000006152637223 */ /* 0x000fe20000010063 */
[----:B------:R-:W-:Y:S01]  /*6a80*/  HADD2.F32 R95, -RZ, R95.H1_H1 ;  /* 0x3000005fff5f7230 */ /* 0x000fe20000004100 */
[----:B------:R-:W-:Y:S01]  /*6a90*/  F2FP.SATFINITE.E4M3.F32.PACK_AB_MERGE_C R14, R25, R14, RZ ;  /* 0x0000000e190e723e */ /* 0x000fe200048070ff */
[--C-:B------:R-:W-:Y:S01]  /*6aa0*/  HADD2.F32 R34, -RZ, R32.reuse.H0_H0 ;  /* 0x20000020ff227230 */ /* 0x100fe20000004100 */
[----:B------:R-:W-:Y:S01]  /*6ab0*/  F2FP.SATFINITE.E4M3.F32.PACK_AB_MERGE_C R24, R24, R15, RZ ;  /* 0x0000000f1818723e */ /* 0x000fe200048070ff */
[--C-:B------:R-:W-:Y:S01]  /*6ac0*/  HADD2.F32 R10, -RZ, R13.reuse.H0_H0 ;  /* 0x2000000dff0a7230 */ /* 0x100fe20000004100 */
[----:B------:R-:W-:Y:S01]  /*6ad0*/  F2FP.SATFINITE.E4M3.F32.PACK_AB_MERGE_C R15, R35, R26, R14 ;  /* 0x0000001a230f723e */ /* 0x000fe2000480700e */
[----:B------:R-:W-:Y:S01]  /*6ae0*/  HADD2.F32 R32, -RZ, R32.H1_H1 ;  /* 0x30000020ff207230 */ /* 0x000fe20000004100 */
[----:B------:R-:W-:Y:S01]  /*6af0*/  F2FP.F16.E4M3.UNPACK_B R26, R8 ;  /* 0x00000008ff1a723e */ /* 0x000fe200020006ff */
[----:B------:R-:W-:-:S02]  /*6b00*/  HADD2.F32 R13, -RZ, R13.H1_H1 ;  /* 0x3000000dff0d7230 */ /* 0x000fc40000004100 */
[----:B------:R-:W-:Y:S01]  /*6b10*/  FMUL.FTZ R97, R34, R85 ;  /* 0x0000005522617220 */ /* 0x000fe20000410000 */
[--C-:B------:R-:W-:Y:S02]  /*6b20*/  HADD2.F32 R83, -RZ, R93.reuse.H0_H0 ;  /* 0x2000005dff537230 */ /* 0x100fe40000004100 */
[-C--:B------:R-:W-:Y:S01]  /*6b30*/  FMUL.FTZ R82, R32, R95.reuse ;  /* 0x0000005f20527220 */ /* 0x080fe20000410000 */
[----:B------:R-:W-:Y:S02]  /*6b40*/  HADD2.F32 R93, -RZ, R93.H1_H1 ;  /* 0x3000005dff5d7230 */ /* 0x000fe40000004100 */
[C---:B------:R-:W-:Y:S01]  /*6b50*/  FMUL.FTZ R95, R13.reuse, R95 ;  /* 0x0000005f0d5f7220 */ /* 0x040fe20000410000 */
[----:B------:R-:W-:Y:S01]  /*6b60*/  F2FP.F16.E4M3.UNPACK_B R25, R12 ;  /* 0x0000000cff19723e */ /* 0x000fe200020006ff */
[----:B------:R-:W-:Y:S01]  /*6b70*/  FMUL.FTZ R85, R10, R85 ;  /* 0x000000550a557220 */ /* 0x000fe20000410000 */
[----:B------:R-:W-:Y:S01]  /*6b80*/  F2FP.SATFINITE.E4M3.F32.PACK_AB_MERGE_C R14, R30, R27, R24 ;  /* 0x0000001b1e0e723e */ /* 0x000fe20004807018 */
[----:B------:R-:W-:Y:S01]  /*6b90*/  FFMA.FTZ R95, R32, R93, R95 ;  /* 0x0000005d205f7223 */ /* 0x000fe2000001005f */
[----:B------:R-:W-:Y:S01]  /*6ba0*/  F2FP.F16.E4M3.UNPACK_B R32, R9 ;  /* 0x00000009ff20723e */ /* 0x000fe200020006ff */
[----:B------:R-:W-:Y:S01]  /*6bb0*/  FFMA.FTZ R97, R10, R83, -R97 ;  /* 0x000000530a617223 */ /* 0x000fe20000010861 */
[----:B------:R-:W-:Y:S01]  /*6bc0*/  F2FP.F16.E4M3.UNPACK_B R30, R6 ;  /* 0x00000006ff1e723e */ /* 0x000fe200020006ff */
[----:B------:R-:W-:Y:S01]  /*6bd0*/  FFMA.FTZ R82, R13, R93, -R82 ;  /* 0x0000005d0d527223 */ /* 0x000fe20000010852 */
[----:B------:R-:W-:Y:S01]  /*6be0*/  HADD2.F32 R35, -RZ, R26.H0_H0 ;  /* 0x2000001aff237230 */ /* 0x000fe20000004100 */
[----:B------:R-:W-:Y:S01]  /*6bf0*/  F2FP.SATFINITE.E4M3.F32.PACK_AB_MERGE_C R13, R101, R94, RZ ;  /* 0x0000005e650d723e */ /* 0x000fe200048070ff */
[----:B------:R-:W-:-:S02]  /*6c00*/  HADD2.F32 R27, -RZ, R32.H0_H0 ;  /* 0x20000020ff1b7230 */ /* 0x000fc40000004100 */
[----:B------:R-:W-:Y:S01]  /*6c10*/  FFMA.FTZ R10, R34, R83, R85 ;  /* 0x00000053220a7223 */ /* 0x000fe20000010055 */
[--C-:B------:R-:W-:Y:S01]  /*6c20*/  HADD2.F32 R24, -RZ, R25.reuse.H0_H0 ;  /* 0x20000019ff187230 */ /* 0x100fe20000004100 */
[----:B------:R-:W-:Y:S01]  /*6c30*/  F2FP.SATFINITE.E4M3.F32.PACK_AB_MERGE_C R13, R82, R97, R13 ;  /* 0x00000061520d723e */ /* 0x000fe2000480700d */
        /* <DEDUP_REMOVED lines=9> */
[----:B------:R-:W-:Y:S01]  /*6cd0*/  FMUL.FTZ R85, R32, R83 ;  /* 0x0000005320557220 */ /* 0x000fe20000410000 */
[----:B------:R-:W-:Y:S01]  /*6ce0*/  F2FP.F16.E4M3.UNPACK_B R27, R9.H1 ;  /* 0x00000009ff1b723e */ /* 0x000fe200030006ff */
[C---:B------:R-:W-:Y:S01]  /*6cf0*/  FMUL.FTZ R83, R26.reuse, R83 ;  /* 0x000000531a537220 */ /* 0x040fe20000410000 */
[----:B------:R-:W-:Y:S01]  /*6d00*/  F2FP.F16.E4M3.UNPACK_B R34, R8.H1 ;  /* 0x00000008ff22723e */ /* 0x000fe200030006ff */
[-C--:B------:R-:W-:Y:S01]  /*6d10*/  FFMA.FTZ R9, R26, R35.reuse, -R85 ;  /* 0x000000231a097223 */ /* 0x080fe20000010855 */
[----:B------:R-:W-:Y:S01]  /*6d20*/  F2FP.F16.E4M3.UNPACK_B R12, R12.H1 ;  /* 0x0000000cff0c723e */ /* 0x000fe200030006ff */
[----:B------:R-:W-:Y:S01]  /*6d30*/  FFMA.FTZ R8, R32, R35, R83 ;  /* 0x0000002320087223 */ /* 0x000fe20000010053 */
[--C-:B------:R-:W-:Y:S01]  /*6d40*/  HADD2.F32 R30, -RZ, R27.reuse.H0_H0 ;  /* 0x2000001bff1e7230 */ /* 0x100fe20000004100 */
[----:B------:R-:W-:Y:S01]  /*6d50*/  F2FP.F16.E4M3.UNPACK_B R6, R6.H1 ;  /* 0x00000006ff06723e */ /* 0x000fe200030006ff */
[----:B------:R-:W-:Y:S01]  /*6d60*/  HADD2.F32 R83, -RZ, R34.H0_H0 ;  /* 0x20000022ff537230 */ /* 0x000fe20000004100 */
[----:B------:R-:W-:Y:S01]  /*6d70*/  F2FP.SATFINITE.E4M3.F32.PACK_AB_MERGE_C R96, R99, R96, RZ ;  /* 0x000000606360723e */ /* 0x000fe200048070ff */
[----:B------:R-:W-:Y:S01]  /*6d80*/  HADD2.F32 R26, -RZ, R12.H0_H0 ;  /* 0x2000000cff1a7230 */ /* 0x000fe20000004100 */
[----:B------:R-:W-:Y:S01]  /*6d90*/  F2FP.F16.E4M3.UNPACK_B R82, R5 ;  /* 0x00000005ff52723e */ /* 0x000fe200020006ff */
[----:B------:R-:W-:-:S02]  /*6da0*/  HADD2.F32 R27, -RZ, R27.H1_H1 ;  /* 0x3000001bff1b7230 */ /* 0x000fc40000004100 */
[-C--:B------:R-:W-:Y:S01]  /*6db0*/  FMUL.FTZ R85, R30, R83.reuse ;  /* 0x000000531e557220 */ /* 0x080fe20000410000 */
[----:B------:R-:W-:Y:S02]  /*6dc0*/  HADD2.F32 R34, -RZ, R34.H1_H1 ;  /* 0x30000022ff227230 */ /* 0x000fe40000004100 */
[----:B------:R-:W-:Y:S01]  /*6dd0*/  FMUL.FTZ R83, R26, R83 ;  /* 0x000000531a537220 */ /* 0x000fe20000410000 */
[----:B------:R-:W-:Y:S01]  /*6de0*/  HADD2.F32 R12, -RZ, R12.H1_H1 ;  /* 0x3000000cff0c7230 */ /* 0x000fe20000004100 */
[----:B------:R-:W-:Y:S01]  /*6df0*/  F2FP.SATFINITE.E4M3.F32.PACK_AB_MERGE_C R10, R95, R10, R96 ;  /* 0x0000000a5f0a723e */ /* 0x000fe20004807060 */
[--C-:B------:R-:W-:Y:S02]  /*6e00*/  HADD2.F32 R35, -RZ, R6.reuse.H0_H0 ;  /* 0x20000006ff237230 */ /* 0x100fe40000004100 */
[CC--:B------:R-:W-:Y:S01]  /*6e10*/  FMUL.FTZ R93, R27.reuse, R34.reuse ;  /* 0x000000221b5d7220 */ /* 0x0c0fe20000410000 */
[----:B------:R-:W-:Y:S02]  /*6e20*/  HADD2.F32 R32, -RZ, R6.H1_H1 ;  /* 0x30000006ff207230 */ /* 0x000fe40000004100 */
[----:B------:R-:W-:Y:S01]  /*6e30*/  FMUL.FTZ R34, R12, R34 ;  /* 0x000000220c227220 */ /* 0x000fe20000410000 */
[----:B------:R-:W-:Y:S01]  /*6e40*/  F2FP.F16.E4M3.UNPACK_B R84, R5.H1 ;  /* 0x00000005ff54723e */ /* 0x000fe200030006ff */
[----:B------:R-:W-:Y:S01]  /*6e50*/  FFMA.FTZ R94, R30, R35, R83 ;  /* 0x000000231e5e7223 */ /* 0x000fe20000010053 */
[----:B------:R-:W-:Y:S01]  /*6e60*/  F2FP.F16.E4M3.UNPACK_B R30, R11 ;  /* 0x0000000bff1e723e */ /* 0x000fe200020006ff */
[-C--:B------:R-:W-:Y:S01]  /*6e70*/  FFMA.FTZ R95, R12, R32.reuse, -R93 ;  /* 0x000000200c5f7223 */ /* 0x080fe2000001085d */
[----:B------:R-:W-:Y:S01]  /*6e80*/  FFMA.FTZ R97, R27, R32, R34 ;  /* 0x000000201b617223 */ /* 0x000fe20000010022 */
[----:B------:R-:W-:Y:S01]  /*6e90*/  F2FP.F16.E4M3.UNPACK_B R12, R7 ;  /* 0x00000007ff0c723e */ /* 0x000fe200020006ff */
[----:B------:R-:W-:Y:S01]  /*6ea0*/  FFMA.FTZ R6, R26, R35, -R85 ;  /* 0x000000231a067223 */ /* 0x000fe20000010855 */
[----:B------:R-:W-:Y:S01]  /*6eb0*/  F2FP.F16.E4M3.UNPACK_B R27, R11.H1 ;  /* 0x0000000bff1b723e */ /* 0x000fe200030006ff */
[----:B------:R-:W-:Y:S01]  /*6ec0*/  HADD2.F32 R32, -RZ, R30.H0_H0 ;  /* 0x2000001eff207230 */ /* 0x000fe20000004100 */
[----:B------:R-:W-:Y:S01]  /*6ed0*/  F2FP.F16.E4M3.UNPACK_B R7, R7.H1 ;  /* 0x00000007ff07723e */ /* 0x000fe200030006ff */
[----:B------:R-:W-:Y:S01]  /*6ee0*/  HADD2.F32 R85, -RZ, R82.H0_H0 ;  /* 0x20000052ff557230 */ /* 0x000fe20000004100 */
[-C--:B------:R-:W-:Y:S01]  /*6ef0*/  F2FP.F16.E4M3.UNPACK_B R5, R4.reuse ;  /* 0x00000004ff05723e */ /* 0x080fe200020006ff */
[----:B------:R-:W-:Y:S01]  /*6f00*/  HADD2.F32 R93, -RZ, R84.H0_H0 ;  /* 0x20000054ff5d7230 */ /* 0x000fe20000004100 */
[----:B------:R-:W-:Y:S01]  /*6f10*/  F2FP.F16.E4M3.UNPACK_B R34, R4.H1 ;  /* 0x00000004ff22723e */ /* 0x000fe200030006ff */
[----:B------:R-:W-:-:S02]  /*6f20*/  HADD2.F32 R4, -RZ, R27.H0_H0 ;  /* 0x2000001bff047230 */ /* 0x000fc40000004100 */
[----:B------:R-:W-:Y:S01]  /*6f30*/  FMUL.FTZ R96, R32, R85 ;  /* 0x0000005520607220 */ /* 0x000fe20000410000 */
[----:B------:R-:W-:Y:S01]  /*6f40*/  HADD2.F32 R26, -RZ, R7.H0_H0 ;  /* 0x20000007ff1a7230 */ /* 0x000fe20000004100 */
[----:B------:R-:W-:Y:S01]  /*6f50*/  F2FP.SATFINITE.E4M3.F32.PACK_AB_MERGE_C R6, R95, R6, RZ ;  /* 0x000000065f06723e */ /* 0x000fe200048070ff */
[----:B------:R-:W-:Y:S02]  /*6f60*/  HADD2.F32 R11, -RZ, R12.H0_H0 ;  /* 0x2000000cff0b7230 */ /* 0x000fe40000004100 */
[-C--:B------:R-:W-:Y:S01]  /*6f70*/  FMUL.FTZ R99, R4, R93.reuse ;  /* 0x0000005d04637220 */ /* 0x080fe20000410000 */
[----:B------:R-:W-:Y:S02]  /*6f80*/  HADD2.F32 R35, -RZ, R5.H0_H0 ;  /* 0x20000005ff237230 */ /* 0x000fe40000004100 */
[----:B------:R-:W-:Y:S01]  /*6f90*/  FMUL.FTZ R93, R26, R93 ;  /* 0x0000005d1a5d7220 */ /* 0x000fe20000410000 */
[----:B------:R-:W-:Y:S02]  /*6fa0*/  HADD2.F32 R83, -RZ, R34.H0_H0 ;  /* 0x20000022ff537230 */ /* 0x000fe40000004100 */
[----:B------:R-:W-:Y:S01]  /*6fb0*/  FMUL.FTZ R85, R11, R85 ;  /* 0x000000550b557220 */ /* 0x000fe20000410000 */
[----:B------:R-:W-:-:S02]  /*6fc0*/  HADD2.F32 R27, -RZ, R27.H1_H1 ;  /* 0x3000001bff1b7230 */ /* 0x000fc40000004100 */
[----:B------:R-:W-:Y:S01]  /*6fd0*/  FFMA.FTZ R96, R11, R35, -R96 ;  /* 0x000000230b607223 */ /* 0x000fe20000010860 */
[----:B------:R-:W-:Y:S02]  /*6fe0*/  HADD2.F32 R84, -RZ, R84.H1_H1 ;  /* 0x30000054ff547230 */ /* 0x000fe40000004100 */
[----:B------:R-:W-:Y:S01]  /*6ff0*/  FFMA.FTZ R93, R4, R83, R93 ;  /* 0x00000053045d7223 */ /* 0x000fe2000001005d */
[----:B------:R-:W-:Y:S02]  /*7000*/  HADD2.F32 R7, -RZ, R7.H1_H1 ;  /* 0x30000007ff077230 */ /* 0x000fe40000004100 */
[----:B------:R-:W-:Y:S01]  /*7010*/  FFMA.FTZ R85, R32, R35, R85 ;  /* 0x0000002320557223 */ /* 0x000fe20000010055 */
[----:B------:R-:W-:Y:S02]  /*7020*/  HADD2.F32 R30, -RZ, R30.H1_H1 ;  /* 0x3000001eff1e7230 */ /* 0x000fe40000004100 */
[----:B------:R-:W-:Y:S01]  /*7030*/  FMUL.FTZ R4, R27, R84 ;  /* 0x000000541b047220 */ /* 0x000fe20000410000 */
[----:B------:R-:W-:-:S02]  /*7040*/  HADD2.F32 R11, -RZ, R82.H1_H1 ;  /* 0x30000052ff0b7230 */ /* 0x000fc40000004100 */
[C---:B------:R-:W-:Y:S01]  /*7050*/  FMUL.FTZ R84, R7.reuse, R84 ;  /* 0x0000005407547220 */ /* 0x040fe20000410000 */
[----:B------:R-:W-:Y:S02]  /*7060*/  HADD2.F32 R34, -RZ, R34.H1_H1 ;  /* 0x30000022ff227230 */ /* 0x000fe40000004100 */
[----:B------:R-:W-:Y:S01]  /*7070*/  FFMA.FTZ R99, R26, R83, -R99 ;  /* 0x000000531a637223 */ /* 0x000fe20000010863 */
[----:B------:R-:W-:Y:S02]  /*7080*/  HADD2.F32 R12, -RZ, R12.H1_H1 ;  /* 0x3000000cff0c7230 */ /* 0x000fe40000004100 */
[-C--:B------:R-:W-:Y:S01]  /*7090*/  FMUL.FTZ R35, R30, R11.reuse ;  /* 0x0000000b1e237220 */ /* 0x080fe20000410000 */
[----:B------:R-:W-:Y:S02]  /*70a0*/  HADD2.F32 R5, -RZ, R5.H1_H1 ;  /* 0x30000005ff057230 */ /* 0x000fe40000004100 */
[-C--:B------:R-:W-:Y:S01]  /*70b0*/  FFMA.FTZ R4, R7, R34.reuse, -R4 ;  /* 0x0000002207047223 */ /* 0x080fe20000010804 */
[----:B------:R-:W-:Y:S01]  /*70c0*/  FFMA.FTZ R84, R27, R34, R84 ;  /* 0x000000221b547223 */ /* 0x000fe20000010054 */
[C---:B------:R-:W-:Y:S01]  /*70d0*/  FMUL.FTZ R11, R12.reuse, R11 ;  /* 0x0000000b0c0b7220 */ /* 0x040fe20000410000 */
[----:B------:R-:W-:Y:S01]  /*70e0*/  F2FP.SATFINITE.E4M3.F32.PACK_AB_MERGE_C R94, R97, R94, RZ ;  /* 0x0000005e615e723e */ /* 0x000fe200048070ff */
[----:B------:R-:W-:Y:S01]  /*70f0*/  FFMA.FTZ R35, R12, R5, -R35 ;  /* 0x000000050c237223 */ /* 0x000fe20000010823 */
[----:B------:R-:W-:Y:S01]  /*7100*/  F2FP.SATFINITE.E4M3.F32.PACK_AB_MERGE_C R4, R4, R99, RZ ;  /* 0x000000630404723e */ /* 0x000fe200048070ff */
[----:B------:R-:W-:Y:S01]  /*7110*/  FFMA.FTZ R30, R30, R5, R11 ;  /* 0x000000051e1e7223 */ /* 0x000fe2000001000b */
[----:B------:R-:W-:-:S02]  /*7120*/  F2FP.SATFINITE.E4M3.F32.PACK_AB_MERGE_C R84, R84, R93, RZ ;  /* 0x0000005d5454723e */ /* 0x000fc400048070ff */
[----:B------:R-:W-:Y:S01]  /*7130*/  F2FP.SATFINITE.E4M3.F32.PACK_AB_MERGE_C R5, R9, R24, R6 ;  /* 0x000000180905723e */ /* 0x000fe20004807006 */
[----:B------:R-:W-:Y:S01]  /*7140*/  IMAD.MOV.U32 R6, RZ, RZ, R13 ;  /* 0x000000ffff067224 */ /* 0x000fe200078e000d */
[----:B------:R-:W-:Y:S01]  /*7150*/  F2FP.SATFINITE.E4M3.F32.PACK_AB_MERGE_C R7, R35, R96, R4 ;  /* 0x000000602307723e */ /* 0x000fe20004807004 */
[----:B------:R-:W-:Y:S01]  /*7160*/  IMAD.MOV.U32 R4, RZ, RZ, R15 ;  /* 0x000000ffff047224 */ /* 0x000fe200078e000f */
[----:B------:R-:W-:Y:S01]  /*7170*/  F2FP.SATFINITE.E4M3.F32.PACK_AB_MERGE_C R9, R8, R25, R94 ;  /* 0x000000190809723e */ /* 0x000fe2000480705e */
[----:B------:R-:W-:Y:S01]  /*7180*/  IMAD.MOV.U32 R8, RZ, RZ, R14 ;  /* 0x000000ffff087224 */ /* 0x000fe200078e000e */
[----:B------:R-:W-:-:S07]  /*7190*/  F2FP.SATFINITE.E4M3.F32.PACK_AB_MERGE_C R11, R30, R85, R84 ;  /* 0x000000551e0b723e */ /* 0x000fce0004807054 */
.L_x_1464:
[----:B------:R-:W-:Y:S05]  /*71a0*/  BSYNC B1 ;  /* 0x0000000000017941 */ /* 0x000fea0003800000 */
.L_x_1463:
[----:B-1----:R4:W-:Y:S01]  /*71b0*/  STG.E.128 desc[UR46][R28.64], R4 ;  /* 0x000000041c007986 */ /* 0x0029e2000c101d2e */
[----:B------:R-:W-:-:S13]  /*71c0*/  ISETP.GE.AND P4, PT, R33, R98, PT ;  /* 0x000000622100720c */ /* 0x000fda0003f86270 */
[----:B------:R-:W-:Y:S05]  /*71d0*/  @P4 BRA `(.L_x_1449) ;  /* 0x0000000000844947 */ /* 0x000fea0003800000 */
[--C-:B----4-:R-:W-:Y:S02]  /*71e0*/  SHF.R.S32.HI R4, RZ, 0x1f, R33.reuse ;  /* 0x0000001fff047819 */ /* 0x110fe40000011421 */
[----:B------:R-:W-:-:S04]  /*71f0*/  IADD3 R33, P4, P5, R44, R80, R33 ;  /* 0x000000502c217210 */ /* 0x000fc80007d9e021 */
[----:B------:R-:W-:Y:S02]  /*7200*/  IADD3.X R4, R0, R31, R4, P4, P5 ;  /* 0x0000001f00047210 */ /* 0x000fe400027ea404 */
[----:B------:R-:W-:-:S05]  /*7210*/  IADD3 R76, P4, R33, R76, RZ ;  /* 0x0000004c214c7210 */ /* 0x000fca0007f9e0ff */
[----:B------:R-:W-:-:S05]  /*7220*/  IMAD.X R77, R4, 0x1, R77, P4 ;  /* 0x00000001044d7824 */ /* 0x000fca00020e064d */
[----:B--2---:R1:W-:Y:S01]  /*7230*/  STG.E.128 desc[UR46][R76.64], R8 ;  /* 0x000000084c007986 */ /* 0x0043e2000c101d2e */
[----:B------:R-:W-:Y:S05]  /*7240*/  BRA `(.L_x_1449) ;  /* 0x0000000000687947 */ /* 0x000fea0003800000 */
.L_x_1432:
[----:B------:R-:W-:-:S06]  /*7250*/  UISETP.NE.AND UP0, UPT, UR45, 0x3, UPT ;  /* 0x000000032d00788c */ /* 0x000fcc000bf05270 */
[----:B------:R-:W-:-:S13]  /*7260*/  PLOP3.LUT P3, PT, PT, PT, UP0, 0x80, 0x0 ;  /* 0x000000000000781c */ /* 0x000fda0003f6f008 */
[----:B------:R-:W-:Y:S05]  /*7270*/  @!P3 BRA `(.L_x_1465) ;  /* 0x000000000004b947 */ /* 0x000fea0003800000 */
[----:B------:R-:W-:Y:S01]  /*7280*/  BPT.TRAP 0x1 ;  /* 0x000000040000795c */ /* 0x000fe20000300000 */
.L_x_1465:
[----:B------:R-:W-:Y:S01]  /*7290*/  IMAD R91, R192, 0x8, R16 ;  /* 0x00000008c05b7824 */ /* 0x000fe200078e0210 */
[----:B------:R-:W-:Y:S01]  /*72a0*/  SHF.L.U32 R92, R198, 0x1f, RZ ;  /* 0x0000001fc65c7819 */ /* 0x000fe200000006ff */
[----:B------:R-:W-:Y:S01]  /*72b0*/  IMAD R90, R37, -0x40, R2 ;  /* 0xffffffc0255a7824 */ /* 0x000fe200078e0202 */
[----:B------:R-:W-:Y:S02]  /*72c0*/  BSSY B1, `(.L_x_1466) ;  /* 0x0000004000017945 */ /* 0x000fe40003800000 */
[----:B------:R-:W0:Y:S02]  /*72d0*/  SYNCS.PHASECHK.TRANS64.TRYWAIT P4, [R91+URZ+0x28490], R92 ;  /* 0x0284905c5b0075a7 */ /* 0x000e24000808017f */
[----:B------:R-:W-:Y:S01]  /*72e0*/  VIMNMX R90, R90, 0x40, PT ;  /* 0x000000405a5a7848 */ /* 0x000fe20003fe0100 */
[----:B0-----:R-:W-:Y:S06]  /*72f0*/  @!P4 BRA `(.L_x_1467) ;  /* 0x0000023c002cc947 */ /* 0x001fec0003800000 */
.L_x_1811:
[----:B------:R-:W-:Y:S05]  /*7300*/  BSYNC B1 ;  /* 0x0000000000017941 */ /* 0x000fea0003800000 */
.L_x_1466:
[-C--:B------:R-:W-:Y:S01]  /*7310*/  ISETP.GE.AND P5, PT, R17, R90.reuse, PT ;  /* 0x0000005a1100720c */ /* 0x080fe20003fa6270 */
[----:B------:R-:W-:Y:S01]  /*7320*/  BSSY B1, `(.L_x_1468) ;  /* 0x0000007000017945 */ /* 0x000fe20003800000 */
[----:B------:R-:W-:-:S11]  /*7330*/  ISETP.GE.AND P4, PT, R219, R90, PT ;  /* 0x0000005adb00720c */ /* 0x000fd60003f86270 */
[----:B------:R-:W-:Y:S05]  /*7340*/  @P5 BRA `(.L_x_1469) ;  /* 0x0000000000105947 */ /* 0x000fea0003800000 */
[----:B------:R-:W1:Y:S04]  /*7350*/  @!P1 LDS.128 R4, [R89+0x20000] ;  /* 0x0200000059049984 */ /* 0x000e680000000c00 */
[----:B------:R-:W2:Y:S04]  /*7360*/  @!P2 LDS.128 R8, [R89+0x22000] ;  /* 0x022000005908a984 */ /* 0x000ea80000000c00 */
[----:B-1----:R1:W-:Y:S04]  /*7370*/  @!P1 STG.E.128 desc[UR46][R14.64], R4 ;  /* 0x000000040e009986 */ /* 0x0023e8000c101d2e */
[----:B--2---:R1:W-:Y:S02]  /*7380*/  @!P2 STG.E.128 desc[UR46][R14.64+0x80], R8 ;  /* 0x000080080e00a986 */ /* 0x0043e4000c101d2e */
.L_x_1469:
[----:B------:R-:W-:Y:S05]  /*7390*/  BSYNC B1 ;  /* 0x0000000000017941 */ /* 0x000fea0003800000 */
.L_x_1468:
[----:B------:R-:W-:Y:S05]  /*73a0*/  @P4 BRA `(.L_x_1449) ;  /* 0x0000000000104947 */ /* 0x000fea0003800000 */
[----:B-1----:R-:W1:Y:S04]  /*73b0*/  @!P1 LDS.128 R4, [R89+0x21000] ;  /* 0x0210000059049984 */ /* 0x002e680000000c00 */
[----:B------:R-:W2:Y:S04]  /*73c0*/  @!P2 LDS.128 R8, [R89+0x23000] ;  /* 0x023000005908a984 */ /* 0x000ea80000000c00 */
[----:B-1----:R3:W-:Y:S04]  /*73d0*/  @!P1 STG.E.128 desc[UR46][R12.64], R4 ;  /* 0x000000040c009986 */ /* 0x0027e8000c101d2e */
[----:B--2---:R3:W-:Y:S02]  /*73e0*/  @!P2 STG.E.128 desc[UR46][R12.64+0x80], R8 ;  /* 0x000080080c00a986 */ /* 0x0047e4000c101d2e */
.L_x_1449:
[----:B------:R-:W-:Y:S05]  /*73f0*/  BSYNC B0 ;  /* 0x0000000000007941 */ /* 0x000fea0003800000 */
.L_x_1431:
[----:B01234-:R-:W0:Y:S01]  /*7400*/  S2R R4, SR_TID.X ;  /* 0x0000000000047919 */ /* 0x01fe220000002100 */
[----:B------:R-:W-:Y:S01]  /*7410*/  @!PT LDS RZ, [RZ] ;  /* 0x00000000fffff984 */ /* 0x000fe20000000800 */
[----:B------:R-:W-:Y:S01]  /*7420*/  @!PT LDS RZ, [RZ] ;  /* 0x00000000fffff984 */ /* 0x000fe20000000800 */
[----:B------:R-:W-:Y:S01]  /*7430*/  @!PT LDS RZ, [RZ] ;  /* 0x00000000fffff984 */ /* 0x000fe20000000800 */
[----:B------:R-:W-:Y:S01]  /*7440*/  @!PT LDS RZ, [RZ] ;  /* 0x00000000fffff984 */ /* 0x000fe20000000800 */
[----:B------:R1:W-:Y:S06]  /*7450*/  MEMBAR.ALL.CTA ;  /* 0x0000000000007992 */ /* 0x0003ec0000008000 */
[----:B-1----:R-:W1:Y:S01]  /*7460*/  FENCE.VIEW.ASYNC.S ;  /* 0x00000000000073c6 */ /* 0x002e620000000000 */
[----:B------:R-:W-:Y:S05]  /*7470*/  WARPSYNC.ALL ;  /* 0x0000000000007948 */ /* 0x000fea0003800000 */
[----:B------:R-:W-:Y:S01]  /*7480*/  BSSY B0, `(.L_x_1470) ;  /* 0x0000009000007945 */ /* 0x000fe20003800000 */
[----:B0-----:R-:W-:Y:S01]  /*7490*/  LOP3.LUT R4, R4, 0x7f, RZ, 0xc0, !PT ;  /* 0x0000007f04047812 */ /* 0x001fe200078ec0ff */
[----:B-1----:R0:W-:Y:S03]  /*74a0*/  BAR.SYNC.DEFER_BLOCKING R70, 0x80 ;  /* 0x000200460000751d */ /* 0x0021e60000010000 */
[----:B------:R-:W-:-:S13]  /*74b0*/  ISETP.NE.AND P4, PT, R4, RZ, PT ;  /* 0x000000ff0400720c */ /* 0x000fda0003f85270 */
[----:B------:R-:W-:-:S05]  /*74c0*/  @!P4 VIADD R4, R91, 0x284a0 ;  /* 0x000284a05b04c836 */ /* 0x000fca0000000000 */
[----:B------:R-:W-:-:S04]  /*74d0*/  @!P4 PRMT R4, RZ, 0x654, R4 ;  /* 0x00000654ff04c816 */ /* 0x000fc80000000004 */
[----:B------:R0:W-:Y:S01]  /*74e0*/  @!P4 SYNCS.ARRIVE.TRANS64.RED.A1T0 RZ, [R4+URZ], RZ ;  /* 0x000000ff04ffc9a7 */ /* 0x0001e2000810043f */
[----:B------:R-:W-:Y:S05]  /*74f0*/  @!P3 BRA `(.L_x_1471) ;  /* 0x000000000004b947 */ /* 0x000fea0003800000 */
[----:B------:R-:W-:Y:S01]  /*7500*/  BPT.TRAP 0x1 ;  /* 0x000000040000795c */ /* 0x000fe20000300000 */
.L_x_1471:
[----:B------:R-:W-:Y:S05]  /*7510*/  BSYNC B0 ;  /* 0x0000000000007941 */ /* 0x000fea0003800000 */
.L_x_1470:
[----:B------:R-:W1:Y:S01]  /*7520*/  SYNCS.PHASECHK.TRANS64.TRYWAIT P3, [R91+URZ+0x284b0], R92 ;  /* 0x0284b05c5b0075a7 */ /* 0x000e62000806017f */
[----:B------:R-:W-:Y:S01]  /*7530*/  ULDC UR41, c[0x0][0x2f4] ;  /* 0x0000bd0000297ab9 */ /* 0x000fe20000000800 */
[----:B------:R-:W-:Y:S01]  /*7540*/  ULDC.64 UR36, c[0x0][0x328] ;  /* 0x0000ca0000247ab9 */ /* 0x000fe20000000a00 */
[----:B------:R-:W-:Y:S01]  /*7550*/  ULDC.64 UR38, c[0x0][0x318] ;  /* 0x0000c60000267ab9 */ /* 0x000fe20000000a00 */
[----:B------:R-:W-:Y:S04]  /*7560*/  BSSY B0, `(.L_x_1472) ;  /* 0x0000002000007945 */ /* 0x000fe80003800000 */
[----:B-1----:R-:W-:Y:S05]  /*7570*/  @!P3 BRA `(.L_x_1473) ;  /* 0x0000023800a0b947 */ /* 0x002fea0003800000 */
.L_x_1812:
[----:B------:R-:W-:Y:S05]  /*7580*/  BSYNC B0 ;  /* 0x0000000000007941 */ /* 0x000fea0003800000 */
.L_x_1472:
[----:B------:R-:W-:Y:S01]  /*7590*/  ISETP.GE.AND P3, PT, R17, R90, PT ;  /* 0x0000005a1100720c */ /* 0x000fe20003f66270 */
[----:B------:R-:W-:Y:S01]  /*75a0*/  BSSY B0, `(.L_x_1474) ;  /* 0x0000010000007945 */ /* 0x000fe20003800000 */
[----:B------:R-:W-:-:S11]  /*75b0*/  IMAD.WIDE R8, R37, 0x40, R54 ;  /* 0x0000004025087825 */ /* 0x000fd600078e0236 */
        /* <DEDUP_REMOVED lines=14> */
.L_x_1475:
[----:B------:R-:W-:Y:S05]  /*76a0*/  BSYNC B0 ;  /* 0x0000000000007941 */ /* 0x000fea0003800000 */
.L_x_1474:
[----:B------:R-:W-:Y:S01]  /*76b0*/  ISETP.GE.AND P3, PT, R219, R90, PT ;  /* 0x0000005adb00720c */ /* 0x000fe20003f66270 */
[----:B------:R-:W-:-:S12]  /*76c0*/  BSSY B0, `(.L_x_1476) ;  /* 0x0000011000007945 */ /* 0x000fd80003800000 */
[----:B------:R-:W-:Y:S05]  /*76d0*/  @P3 BRA `(.L_x_1477) ;  /* 0x00000000003c3947 */ /* 0x000fea0003800000 */
[----:B--2---:R-:W-:Y:S01]  /*76e0*/  IADD3 R7, P3, R8, 0x20, RZ ;  /* 0x0000002008077810 */ /* 0x004fe20007f7e0ff */
[----:B0-----:R-:W-:Y:S02]  /*76f0*/  IMAD.MOV.U32 R4, RZ, RZ, R42 ;  /* 0x000000ffff047224 */ /* 0x001fe400078e002a */
        /* <DEDUP_REMOVED lines=13> */
.L_x_1477:
[----:B------:R-:W-:Y:S05]  /*77d0*/  BSYNC B0 ;  /* 0x0000000000007941 */ /* 0x000fea0003800000 */
.L_x_1476:
[----:B------:R-:W-:Y:S01]  /*77e0*/  @!PT LDS RZ, [RZ] ;  /* 0x00000000fffff984 */ /* 0x000fe20000000800 */
[----:B------:R-:W-:Y:S01]  /*77f0*/  @!PT LDS RZ, [RZ] ;  /* 0x00000000fffff984 */ /* 0x000fe20000000800 */
[----:B------:R-:W-:Y:S01]  /*7800*/  @!PT LDS RZ, [RZ] ;  /* 0x00000000fffff984 */ /* 0x000fe20000000800 */
[----:B------:R-:W-:Y:S01]  /*7810*/  @!PT LDS RZ, [RZ] ;  /* 0x00000000fffff984 */ /* 0x000fe20000000800 */
[----:B------:R4:W-:Y:S06]  /*7820*/  MEMBAR.ALL.CTA ;  /* 0x0000000000007992 */ /* 0x0009ec0000008000 */
[----:B----4-:R-:W4:Y:S02]  /*7830*/  FENCE.VIEW.ASYNC.S ;  /* 0x00000000000073c6 */ /* 0x010f240000000000 */
[----:B----4-:R4:W-:Y:S01]  /*7840*/  BAR.SYNC.DEFER_BLOCKING R70, 0x80 ;  /* 0x000200460000751d */ /* 0x0109e20000010000 */
[----:B------:R-:W-:Y:S01]  /*7850*/  ISETP.NE.AND P5, PT, R88, RZ, PT ;  /* 0x000000ff5800720c */ /* 0x000fe20003fa5270 */
[----:B------:R-:W-:-:S02]  /*7860*/  VIADD R192, R192, 0x1 ;  /* 0x00000001c0c07836 */ /* 0x000fc40000000000 */
[----:B-1----:R-:W-:-:S03]  /*7870*/  @!P4 VIADD R91, R91, 0x284c0 ;  /* 0x000284c05b5bc836 */ /* 0x002fc60000000000 */
[C---:B------:R-:W-:Y:S02]  /*7880*/  ISETP.NE.AND P3, PT, R192.reuse, 0x2, PT ;  /* 0x00000002c000780c */ /* 0x040fe40003f65270 */
[----:B------:R-:W-:Y:S02]  /*7890*/  @!P4 PRMT R91, RZ, 0x654, R91 ;  /* 0x00000654ff5bc816 */ /* 0x000fe4000000005b */
[----:B--23--:R-:W-:Y:S02]  /*78a0*/  SEL R5, RZ, 0x1, P3 ;  /* 0x00000001ff057807 */ /* 0x00cfe40001800000 */
[----:B------:R-:W-:Y:S02]  /*78b0*/  SEL R192, R192, RZ, P3 ;  /* 0x000000ffc0c07207 */ /* 0x000fe40001800000 */
[----:B------:R-:W-:Y:S01]  /*78c0*/  LOP3.LUT R198, R198, R5, RZ, 0x3c, !PT ;  /* 0x00000005c6c67212 */ /* 0x000fe200078e3cff */
[----:B------:R4:W-:Y:S01]  /*78d0*/  @!P4 SYNCS.ARRIVE.TRANS64.RED.A1T0 RZ, [R91+URZ], RZ ;  /* 0x000000ff5bffc9a7 */ /* 0x0009e2000810043f */
[----:B------:R-:W-:Y:S05]  /*78e0*/  @P5 BRA `(.L_x_1478) ;  /* 0xffffffb000fc5947 */ /* 0x000fea000383ffff */
[----:B0-----:R-:W0:Y:S01]  /*78f0*/  S2R R4, SR_TID.X ;  /* 0x0000000000047919 */ /* 0x001e220000002100 */
[----:B------:R-:W-:Y:S02]  /*7900*/  PLOP3.LUT P0, PT, PT, PT, PT, 0x8, 0x0 ;  /* 0x000000000000781c */ /* 0x000fe40003f0e170 */
[----:B0-----:R-:W-:-:S04]  /*7910*/  SHF.R.U32.HI R4, RZ, 0x7, R4 ;  /* 0x00000007ff047819 */ /* 0x001fc80000011604 */
[----:B------:R-:W-:-:S13]  /*7920*/  ISETP.NE.AND P5, PT, R4, 0x1, PT ;  /* 0x000000010400780c */ /* 0x000fda0003fa5270 */
[----:B------:R-:W-:Y:S06]  /*7930*/  @!P5 BAR.ARV 0x9, 0x100 ;  /* 0x024400000000db1d */ /* 0x000fec0000002000 */
.L_x_1426:
[----:B------:R-:W-:Y:S05]  /*7940*/  @P0 BRA `(.L_x_1479) ;  /* 0x00000000000c0947 */ /* 0x000fea0003800000 */
[----:B------:R-:W0:Y:S01]  /*7950*/  FENCE.VIEW.ASYNC.G ;  /* 0x00000000000073c6 */ /* 0x000e220000000100 */
[----:B------:R-:W-:Y:S05]  /*7960*/  WARPSYNC.ALL ;  /* 0x0000000000007948 */ /* 0x000fea0003800000 */
[----:B0-----:R-:W-:Y:S06]  /*7970*/  BAR.ARV 0xc, 0x180 ;  /* 0x0306000000007b1d */ /* 0x001fec0000002000 */
.L_x_1479:
[----:B------:R-:W-:Y:S01]  /*7980*/  ULDC.64 UR6, c[0x0][0x998] ;  /* 0x0002660000067ab9 */ /* 0x000fe20000000a00 */
[----:B------:R-:W-:Y:S01]  /*7990*/  ULDC.64 UR4, c[0x0][0x990] ;  /* 0x0002640000047ab9 */ /* 0x000fe20000000a00 */
[----:B------:R-:W-:Y:S02]  /*79a0*/  ISETP.NE.U32.AND P1, PT, RZ, UR6, PT ;  /* 0x00000006ff007c0c */ /* 0x000fe4000bf25070 */
[----:B------:R-:W-:Y:S02]  /*79b0*/  ISETP.NE.U32.AND P0, PT, RZ, UR4, PT ;  /* 0x00000004ff007c0c */ /* 0x000fe4000bf05070 */
[----:B------:R-:W-:Y:S02]  /*79c0*/  ISETP.NE.AND.EX P1, PT, RZ, UR7, PT, P1 ;  /* 0x00000007ff007c0c */ /* 0x000fe4000bf25310 */
[----:B------:R-:W-:-:S11]  /*79d0*/  ISETP.NE.AND.EX P0, PT, RZ, UR5, PT, P0 ;  /* 0x00000005ff007c0c */ /* 0x000fd6000bf05300 */
[----:B------:R-:W0:Y:S01]  /*79e0*/  @P1 LDC.64 R8, c[0x0][0x9b8] ;  /* 0x00026e00ff081b82 */ /* 0x000e220000000a00 */
[--C-:B------:R-:W-:Y:S02]  /*79f0*/  @P1 SHF.R.S32.HI R13, RZ, 0x1f, R207.reuse ;  /* 0x0000001fff0d1819 */ /* 0x100fe400000114cf */
[----:B------:R-:W-:-:S05]  /*7a00*/  @P0 SHF.R.S32.HI R11, RZ, 0x1f, R207 ;  /* 0x0000001fff0b0819 */ /* 0x000fca00000114cf */
[----:B------:R-:W1:Y:S08]  /*7a10*/  @P0 LDC.64 R6, c[0x0][0x9a8] ;  /* 0x00026a00ff060b82 */ /* 0x000e700000000a00 */
[----:B------:R-:W2:Y:S08]  /*7a20*/  @P1 LDC.64 R4, c[0x0][0x9c0] ;  /* 0x00027000ff041b82 */ /* 0x000eb00000000a00 */
[----:B------:R-:W3:Y:S01]  /*7a30*/  @P0 LDC.64 R2, c[0x0][0x9b0] ;  /* 0x00026c00ff020b82 */ /* 0x000ee20000000a00 */
[----:B0-----:R-:W-:-:S02]  /*7a40*/  @P1 IMAD R10, R13, R8, RZ ;  /* 0x000000080d0a1224 */ /* 0x001fc400078e02ff */
[----:B-1----:R-:W-:Y:S02]  /*7a50*/  @P0 IMAD R0, R11, R6, RZ ;  /* 0x000000060b000224 */ /* 0x002fe400078e02ff */
[C---:B------:R-:W-:Y:S02]  /*7a60*/  @P1 IMAD R11, R207.reuse, R9, R10 ;  /* 0x00000009cf0b1224 */ /* 0x040fe400078e020a */
[C---:B------:R-:W-:Y:S02]  /*7a70*/  @P0 IMAD R13, R207.reuse, R7, R0 ;  /* 0x00000007cf0d0224 */ /* 0x040fe400078e0200 */
[----:B------:R-:W-:-:S04]  /*7a80*/  @P1 IMAD.WIDE.U32 R8, R207, R8, RZ ;  /* 0x00000008cf081225 */ /* 0x000fc800078e00ff */
[----:B------:R-:W-:-:S04]  /*7a90*/  @P0 IMAD.WIDE.U32 R6, R207, R6, RZ ;  /* 0x00000006cf060225 */ /* 0x000fc800078e00ff */
[----:B------:R-:W-:Y:S02]  /*7aa0*/  @P1 IMAD.IADD R11, R9, 0x1, R11 ;  /* 0x00000001090b1824 */ /* 0x000fe400078e020b */
[----:B------:R-:W-:Y:S02]  /*7ab0*/  @P1 IMAD.MOV.U32 R10, RZ, RZ, R8 ;  /* 0x000000ffff0a1224 */ /* 0x000fe400078e0008 */
[----:B------:R-:W-:Y:S02]  /*7ac0*/  @P0 IMAD.IADD R9, R7, 0x1, R13 ;  /* 0x0000000107090824 */ /* 0x000fe400078e020d */
[----:B------:R-:W-:Y:S02]  /*7ad0*/  @P0 IMAD.MOV.U32 R8, RZ, RZ, R6 ;  /* 0x000000ffff080224 */ /* 0x000fe400078e0006 */
[----:B--2---:R-:W-:-:S04]  /*7ae0*/  @P1 IMAD.WIDE.U32 R6, R211, R4, R10 ;  /* 0x00000004d3061225 */ /* 0x004fc800078e000a */
[C---:B---3--:R-:W-:Y:S01]  /*7af0*/  @P0 IMAD.WIDE.U32 R8, R211.reuse, R2, R8 ;  /* 0x00000002d3080225 */ /* 0x048fe200078e0008 */
[----:B------:R-:W-:Y:S01]  /*7b00*/  @P1 LEA R4, P3, R6, UR6, 0x2 ;  /* 0x0000000606041c11 */ /* 0x000fe2000f8610ff */
[----:B------:R-:W0:Y:S02]  /*7b10*/  LDC R2, c[0x0][0x448] ;  /* 0x00011200ff027b82 */ /* 0x000e240000000800 */
[C---:B------:R-:W-:Y:S01]  /*7b20*/  @P1 IMAD R5, R211.reuse, R5, R7 ;  /* 0x00000005d3051224 */ /* 0x040fe200078e0207 */
[----:B------:R-:W-:Y:S01]  /*7b30*/  @P0 LEA R10, P2, R8, UR4, 0x2 ;  /* 0x00000004080a0c11 */ /* 0x000fe2000f8410ff */
[----:B------:R-:W-:Y:S01]  /*7b40*/  @P0 IMAD R3, R211, R3, R9 ;  /* 0x00000003d3030224 */ /* 0x000fe200078e0209 */
[----:B------:R-:W-:Y:S01]  /*7b50*/  ULDC UR4, c[0x0][0x988] ;  /* 0x0002620000047ab9 */ /* 0x000fe20000000800 */
[----:B------:R-:W-:Y:S01]  /*7b60*/  IMAD.MOV.U32 R0, RZ, RZ, 0x3f800000 ;  /* 0x3f800000ff007424 */ /* 0x000fe200078e00ff */
[----:B------:R-:W-:Y:S01]  /*7b70*/  @P1 LEA.HI.X R5, R6, UR7, R5, 0x2, P3 ;  /* 0x0000000706051c11 */ /* 0x000fe200098f1405 */
[----:B------:R-:W-:Y:S01]  /*7b80*/  IMAD.MOV.U32 R7, RZ, RZ, 0x3f800000 ;  /* 0x3f800000ff077424 */ /* 0x000fe200078e00ff */
[----:B------:R-:W-:-:S03]  /*7b90*/  @P0 LEA.HI.X R11, R8, UR5, R3, 0x2, P2 ;  /* 0x00000005080b0c11 */ /* 0x000fc600090f1403 */
[----:B------:R1:W2:Y:S04]  /*7ba0*/  @P1 LDG.E R0, desc[UR46][R4.64] ;  /* 0x0000002e04001981 */ /* 0x0002a8000c1e1900 */
[----:B------:R-:W2:Y:S01]  /*7bb0*/  @P0 LDG.E R7, desc[UR46][R10.64] ;  /* 0x0000002e0a070981 */ /* 0x000ea2000c1e1900 */
[----:B------:R-:W-:Y:S01]  /*7bc0*/  VIADD R9, R199, 0x7f ;  /* 0x0000007fc7097836 */ /* 0x000fe20000000000 */
[----:B0-----:R-:W-:Y:S02]  /*7bd0*/  ISETP.NE.AND P1, PT, R2, 0x1, PT ;  /* 0x000000010200780c */ /* 0x001fe40003f25270 */
[----:B------:R-:W0:Y:S11]  /*7be0*/  LDC.64 R2, c[0x0][0x9e0] ;  /* 0x00027800ff027b82 */ /* 0x000e360000000a00 */
[----:B------:R-:W3:Y:S08]  /*7bf0*/  @P1 LDC R6, c[0x0][0x44c] ;  /* 0x00011300ff061b82 */ /* 0x000ef00000000800 */
[----:B------:R-:W4:Y:S01]  /*7c00*/  @P1 LDC R13, c[0x0][0x450] ;  /* 0x00011400ff0d1b82 */ /* 0x000f220000000800 */
[----:B0-----:R-:W-:Y:S01]  /*7c10*/  ISETP.GE.AND P2, PT, R3, 0x1, PT ;  /* 0x000000010300780c */ /* 0x001fe20003f46270 */
[----:B---3--:R-:W-:-:S05]  /*7c20*/  @P1 IMAD.HI.U32 R6, R9, R6, RZ ;  /* 0x0000000609061227 */ /* 0x008fca00078e00ff */
[----:B----4-:R-:W-:-:S05]  /*7c30*/  @P1 SHF.R.U32.HI R9, RZ, R13, R6 ;  /* 0x0000000dff091219 */ /* 0x010fca0000011606 */
[----:B------:R-:W-:-:S04]  /*7c40*/  IMAD.IADD R9, R40, 0x1, R9 ;  /* 0x0000000128097824 */ /* 0x000fc800078e0209 */
[----:B-1----:R-:W-:Y:S02]  /*7c50*/  IMAD.IADD R4, R9, 0x1, R2 ;  /* 0x0000000109047824 */ /* 0x002fe400078e0202 */
[----:B--2---:R-:W-:-:S04]  /*7c60*/  FMUL.FTZ R0, R7, R0 ;  /* 0x0000000007007220 */ /* 0x004fc80000410000 */
[----:B------:R-:W-:Y:S01]  /*7c70*/  FMUL.FTZ R2, R0, UR4 ;  /* 0x0000000400027c20 */ /* 0x000fe20008410000 */
        /* <DEDUP_REMOVED lines=12> */
.L_x_1482:
[----:B------:R-:W-:-:S13]  /*7d40*/  ISETP.NE.AND P0, PT, R3, 0x1, PT ;  /* 0x000000010300780c */ /* 0x000fda0003f05270 */
[----:B------:R-:W0:Y:S02]  /*7d50*/  @P0 LDC.64 R6, c[0x0][0x9e8] ;  /* 0x00027a00ff060b82 */ /* 0x000e240000000a00 */
[----:B0-----:R-:W-:-:S05]  /*7d60*/  @P0 IMAD.HI.U32 R6, R0, R6, RZ ;  /* 0x0000000600060227 */ /* 0x001fca00078e00ff */
[----:B------:R-:W-:-:S07]  /*7d70*/  @P0 SHF.R.U32.HI R0, RZ, R7, R6 ;  /* 0x00000007ff000219 */ /* 0x000fce0000011606 */
.L_x_1483:
[----:B------:R-:W-:Y:S05]  /*7d80*/  BSYNC B0 ;  /* 0x0000000000007941 */ /* 0x000fea0003800000 */
.L_x_1481:
[----:B------:R-:W-:-:S05]  /*7d90*/  IMAD R5, R0, R3, R3 ;  /* 0x0000000300057224 */ /* 0x000fca00078e0203 */
[----:B------:R-:W-:-:S07]  /*7da0*/  VIMNMX R4, R4, R5, PT ;  /* 0x0000000504047248 */ /* 0x000fce0003fe0100 */
.L_x_1480:
[----:B------:R-:W0:Y:S01]  /*7db0*/  @P1 LDC R0, c[0x0][0x44c] ;  /* 0x00011300ff001b82 */ /* 0x000e220000000800 */
[----:B------:R-:W-:Y:S01]  /*7dc0*/  VIADD R4, R4, 0x3f ;  /* 0x0000003f04047836 */ /* 0x000fe20000000000 */
[----:B------:R-:W-:-:S04]  /*7dd0*/  ULDC UR4, c[0x0][0x9dc] ;  /* 0x0002770000047ab9 */ /* 0x000fc80000000800 */
[----:B------:R-:W-:Y:S02]  /*7de0*/  SHF.R.S32.HI R5, RZ, 0x1f, R4 ;  /* 0x0000001fff057819 */ /* 0x000fe40000011404 */
[----:B------:R-:W1:Y:S02]  /*7df0*/  @P1 LDC R7, c[0x0][0x450] ;  /* 0x00011400ff071b82 */ /* 0x000e640000000800 */
[----:B------:R-:W-:-:S04]  /*7e00*/  LEA.HI R5, R5, R4, RZ, 0x6 ;  /* 0x0000000405057211 */ /* 0x000fc800078f30ff */
[----:B------:R-:W-:-:S04]  /*7e10*/  SHF.R.S32.HI R5, RZ, 0x6, R5 ;  /* 0x00000006ff057819 */ /* 0x000fc80000011405 */
[----:B------:R-:W-:Y:S01]  /*7e20*/  VIMNMX R36, R36, R5, PT ;  /* 0x0000000524247248 */ /* 0x000fe20003fe0100 */
[----:B0-----:R-:W-:-:S04]  /*7e30*/  @P1 IMAD.HI.U32 R6, R199, R0, RZ ;  /* 0x00000000c7061227 */ /* 0x001fc800078e00ff */
[----:B------:R-:W-:Y:S01]  /*7e40*/  IMAD.MOV.U32 R0, RZ, RZ, R199 ;  /* 0x000000ffff007224 */ /* 0x000fe200078e00c7 */
        /* <DEDUP_REMOVED lines=14> */
.L_x_1486:
[----:B------:R-:W-:-:S13]  /*7f30*/  ISETP.NE.AND P0, PT, R3, 0x1, PT ;  /* 0x000000010300780c */ /* 0x000fda0003f05270 */
[----:B------:R-:W0:Y:S02]  /*7f40*/  @P0 LDC.64 R6, c[0x0][0x9e8] ;  /* 0x00027a00ff060b82 */ /* 0x000e240000000a00 */
[----:B0-----:R-:W-:-:S05]  /*7f50*/  @P0 IMAD.HI.U32 R6, R0, R6, RZ ;  /* 0x0000000600060227 */ /* 0x001fca00078e00ff */
[----:B------:R-:W-:-:S07]  /*7f60*/  @P0 SHF.R.U32.HI R0, RZ, R7, R6 ;  /* 0x00000007ff000219 */ /* 0x000fce0000011606 */
.L_x_1487:
[----:B------:R-:W-:Y:S05]  /*7f70*/  BSYNC B0 ;  /* 0x0000000000007941 */ /* 0x000fea0003800000 */
.L_x_1485:
[----:B------:R-:W-:-:S05]  /*7f80*/  IMAD R3, R0, R3, RZ ;  /* 0x0000000300037224 */ /* 0x000fca00078e02ff */
[----:B------:R-:W-:-:S07]  /*7f90*/  VIMNMX R4, R4, R3, !PT ;  /* 0x0000000304047248 */ /* 0x000fce0007fe0100 */
.L_x_1484:
[----:B------:R-:W-:Y:S01]  /*7fa0*/  SHF.R.S32.HI R3, RZ, 0x1f, R4 ;  /* 0x0000001fff037819 */ /* 0x000fe20000011404 */
[----:B------:R-:W-:Y:S03]  /*7fb0*/  BSSY B0, `(.L_x_1488) ;  /* 0x0000026000007945 */ /* 0x000fe60003800000 */
[----:B------:R-:W-:-:S04]  /*7fc0*/  LEA.HI R3, R3, R4, RZ, 0x6 ;  /* 0x0000000403037211 */ /* 0x000fc800078f30ff */
[----:B------:R-:W-:-:S04]  /*7fd0*/  SHF.R.S32.HI R3, RZ, 0x6, R3 ;  /* 0x00000006ff037819 */ /* 0x000fc80000011403 */
[----:B------:R-:W-:Y:S01]  /*7fe0*/  VIMNMX R9, RZ, R3, !PT ;  /* 0x00000003ff097248 */ /* 0x000fe20007fe0100 */
[----:B------:R-:W-:-:S03]  /*7ff0*/  IMAD.MOV.U32 R3, RZ, RZ, RZ ;  /* 0x000000ffff037224 */ /* 0x000fc600078e00ff */
        /* <DEDUP_REMOVED lines=33> */
.L_x_1489:
[----:B------:R-:W-:Y:S05]  /*8210*/  BSYNC B0 ;  /* 0x0000000000007941 */ /* 0x000fea0003800000 */
.L_x_1488:
[-C--:B------:R-:W-:Y:S01]  /*8220*/  IMAD R204, R222, R3.reuse, R9 ;  /* 0x00000003decc7224 */ /* 0x080fe200078e0209 */
[----:B------:R-:W-:Y:S02]  /*8230*/  PLOP3.LUT P0, PT, PT, PT, PT, 0x80, 0x0 ;  /* 0x000000000000781c */ /* 0x000fe40003f0f070 */
[----:B------:R-:W-:Y:S02]  /*8240*/  CS2R R28, SRZ ;  /* 0x00000000001c7805 */ /* 0x000fe4000001ff00 */
[----:B------:R-:W-:Y:S01]  /*8250*/  CS2R R162, SRZ ;  /* 0x0000000000a27805 */ /* 0x000fe2000001ff00 */
[----:B------:R-:W-:Y:S01]  /*8260*/  IMAD.MOV.U32 R5, RZ, RZ, RZ ;  /* 0x000000ffff057224 */ /* 0x000fe200078e00ff */
[----:B------:R-:W-:Y:S02]  /*8270*/  VIADDMNMX R164, R204, R3, R36, PT ;  /* 0x00000003cca47246 */ /* 0x000fe40003800124 */
[----:B------:R-:W-:Y:S02]  /*8280*/  CS2R R146, SRZ ;  /* 0x0000000000927805 */ /* 0x000fe4000001ff00 */
[----:B------:R-:W-:Y:S01]  /*8290*/  CS2R R56, SRZ ;  /* 0x0000000000387805 */ /* 0x000fe2000001ff00 */
[----:B------:R-:W-:Y:S01]  /*82a0*/  IMAD.MOV.U32 R0, RZ, RZ, RZ ;  /* 0x000000ffff007224 */ /* 0x000fe200078e00ff */
[----:B------:R-:W-:Y:S01]  /*82b0*/  ISETP.GT.AND P1, PT, R164, R204, PT ;  /* 0x000000cca400720c */ /* 0x000fe20003f24270 */
[----:B------:R-:W-:Y:S01]  /*82c0*/  IMAD.MOV.U32 R25, RZ, RZ, RZ ;  /* 0x000000ffff197224 */ /* 0x000fe200078e00ff */
[----:B------:R-:W-:-:S02]  /*82d0*/  CS2R R152, SRZ ;  /* 0x0000000000987805 */ /* 0x000fc4000001ff00 */
[----:B------:R-:W-:Y:S02]  /*82e0*/  CS2R R156, SRZ ;  /* 0x00000000009c7805 */ /* 0x000fe4000001ff00 */
[----:B------:R-:W-:Y:S02]  /*82f0*/  CS2R R36, SRZ ;  /* 0x0000000000247805 */ /* 0x000fe4000001ff00 */
[----:B------:R-:W-:Y:S02]  /*8300*/  CS2R R6, SRZ ;  /* 0x0000000000067805 */ /* 0x000fe4000001ff00 */
[----:B------:R-:W-:Y:S01]  /*8310*/  CS2R R158, SRZ ;  /* 0x00000000009e7805 */ /* 0x000fe2000001ff00 */
        /* <DEDUP_REMOVED lines=56> */
[----:B------:R-:W0:Y:S01]  /*86a0*/  S2R R4, SR_TID.X ;  /* 0x0000000000047919 */ /* 0x000e220000002100 */
[----:B------:R-:W-:Y:S01]  /*86b0*/  UMOV UR4, 0xffffffff ;  /* 0xffffffff00047882 */ /* 0x000fe20000000000 */
[----:B0-----:R-:W-:-:S05]  /*86c0*/  VIADD R26, R4, 0xffffff80 ;  /* 0xffffff80041a7836 */ /* 0x001fca0000000000 */
[----:B------:R-:W-:-:S04]  /*86d0*/  SHF.R.S32.HI R29, RZ, 0x1f, R26 ;  /* 0x0000001fff1d7819 */ /* 0x000fc8000001141a */
[----:B------:R-:W-:-:S04]  /*86e0*/  LEA.HI R13, R29, R26, RZ, 0x7 ;  /* 0x0000001a1d0d7211 */ /* 0x000fc800078f38ff */
[----:B------:R-:W-:Y:S01]  /*86f0*/  SHF.R.S32.HI R13, RZ, 0x7, R13 ;  /* 0x00000007ff0d7819 */ /* 0x000fe2000001140d */
[----:B------:R-:W-:Y:S06]  /*8700*/  BRA.DIV UR4, `(.L_x_1491) ;  /* 0x0000022a04507947 */ /* 0x000fec000b800000 */
[----:B------:R0:W1:Y:S02]  /*8710*/  SHFL.IDX PT, R201, R13, RZ, 0x1f ;  /* 0x00001fff0dc97589 */ /* 0x00006400000e0000 */
.L_x_1815:
[----:B-1----:R-:W-:Y:S01]  /*8720*/  LEA.HI R0, R201, R201, RZ, 0x1 ;  /* 0x000000c9c9007211 */ /* 0x002fe200078f08ff */
[----:B------:R-:W-:-:S03]  /*8730*/  ULOP3.LUT UP0, URZ, UR44, 0x1bf, URZ, 0xc0, !UPT ;  /* 0x000001bf2c3f7892 */ /* 0x000fc6000f80c03f */
[----:B------:R-:W-:-:S03]  /*8740*/  LOP3.LUT R0, R0, 0x1e, RZ, 0xc0, !PT ;  /* 0x0000001e00007812 */ /* 0x000fc600078ec0ff */
[----:B------:R-:W-:Y:S02]  /*8750*/  PLOP3.LUT P0, PT, PT, PT, UP0, 0x80, 0x0 ;  /* 0x000000000000781c */ /* 0x000fe40003f0f008 */
[----:B------:R-:W-:-:S05]  /*8760*/  IMAD.IADD R0, R201, 0x1, -R0 ;  /* 0x00000001c9007824 */ /* 0x000fca00078e0a00 */
[----:B------:R-:W-:-:S04]  /*8770*/  LEA R0, R0, UR44, 0xd ;  /* 0x0000002c00007c11 */ /* 0x000fc8000f8e68ff */
[----:B------:R-:W-:-:S04]  /*8780*/  SHF.R.U32.HI R0, RZ, 0x4, R0 ;  /* 0x00000004ff007819 */ /* 0x000fc80000011600 */
[----:B------:R-:W-:Y:S01]  /*8790*/  LOP3.LUT R36, R0, 0x3fff, RZ, 0xc0, !PT ;  /* 0x00003fff00247812 */ /* 0x000fe200078ec0ff */
[----:B------:R-:W-:Y:S06]  /*87a0*/  @!P0 BRA `(.L_x_1492) ;  /* 0x0000000000408947 */ /* 0x000fec0003800000 */
[----:B------:R-:W-:Y:S01]  /*87b0*/  MOV R14, 0x0 ;  /* 0x00000000000e7802 */ /* 0x000fe20000000f00 */
[----:B------:R-:W-:Y:S01]  /*87c0*/  ULDC.64 UR4, c[0x4][0xc0] ;  /* 0x0100300000047ab9 */ /* 0x000fe20000000a00 */
[----:B------:R-:W-:Y:S01]  /*87d0*/  ULDC.64 UR6, c[0x4][0xc8] ;  /* 0x0100320000067ab9 */ /* 0x000fe20000000a00 */
[----:B------:R-:W-:Y:S02]  /*87e0*/  IMAD.U32 R4, RZ, RZ, UR4 ;  /* 0x00000004ff047e24 */ /* 0x000fe4000f8e00ff */
[----:B------:R-:W-:Y:S01]  /*87f0*/  IMAD.U32 R5, RZ, RZ, UR5 ;  /* 0x00000005ff057e24 */ /* 0x000fe2000f8e00ff */
[----:B------:R-:W1:Y:S01]  /*8800*/  LDC.64 R14, c[0x4][R14] ;  /* 0x010000000e0e7b82 */ /* 0x000e620000000a00 */
[----:B------:R-:W-:Y:S01]  /*8810*/  ULDC.64 UR4, c[0x4][0x60] ;  /* 0x0100180000047ab9 */ /* 0x000fe20000000a00 */
[----:B------:R-:W-:Y:S02]  /*8820*/  IMAD.U32 R6, RZ, RZ, UR6 ;  /* 0x00000006ff067e24 */ /* 0x000fe4000f8e00ff */
[----:B------:R-:W-:-:S02]  /*8830*/  IMAD.U32 R7, RZ, RZ, UR7 ;  /* 0x00000007ff077e24 */ /* 0x000fc4000f8e00ff */
[----:B------:R-:W-:Y:S02]  /*8840*/  IMAD.U32 R10, RZ, RZ, UR4 ;  /* 0x00000004ff0a7e24 */ /* 0x000fe4000f8e00ff */
[----:B------:R-:W-:Y:S02]  /*8850*/  IMAD.U32 R11, RZ, RZ, UR5 ;  /* 0x00000005ff0b7e24 */ /* 0x000fe4000f8e00ff */
[----:B------:R-:W-:Y:S02]  /*8860*/  IMAD.MOV.U32 R8, RZ, RZ, 0x70 ;  /* 0x00000070ff087424 */ /* 0x000fe400078e00ff */
[----:B------:R-:W-:Y:S02]  /*8870*/  IMAD.MOV.U32 R12, RZ, RZ, 0x1 ;  /* 0x00000001ff0c7424 */ /* 0x000fe400078e00ff */
[----:B0-----:R-:W-:-:S07]  /*8880*/  IMAD.MOV.U32 R13, RZ, RZ, RZ ;  /* 0x000000ffff0d7224 */ /* 0x001fce00078e00ff */
[----:B------:R-:W-:-:S07]  /*8890*/  LEPC R20, `(.L_x_1492) ;  /* 0x000000001014794e */ /* 0x000fce0000000000 */
[----:B-1---5:R-:W-:Y:S05]  /*88a0*/  CALL.ABS.NOINC R14 ;  /* 0x000000000e007343 */ /* 0x022fea0003c00000 */
.L_x_1492:
        /* <DEDUP_REMOVED lines=13> */
.L_x_1496:
[----:B--2---:R2:W3:Y:S02]  /*8980*/  SYNCS.PHASECHK.TRANS64.TRYWAIT P0, [R16+URZ+0x28400], R3 ;  /* 0x02840003100075a7 */ /* 0x0044e4000800017f */
[----:B---3--:R-:W-:Y:S05]  /*8990*/  @!P0 NANOSLEEP.SYNCS 0x989680 ;  /* 0x009896800000895d */ /* 0x008fea0003900000 */
[----:B------:R-:W3:Y:S02]  /*89a0*/  @!P0 SYNCS.PHASECHK.TRANS64 P0, [R16+URZ+0x28400], R3 ;  /* 0x02840003100085a7 */ /* 0x000ee4000800007f */
[----:B---3--:R-:W-:Y:S05]  /*89b0*/  @!P0 BRA `(.L_x_1496) ;  /* 0xfffffffc00f08947 */ /* 0x008fea000383ffff */
.L_x_1495:
[----:B------:R-:W-:Y:S05]  /*89c0*/  BSYNC B0 ;  /* 0x0000000000007941 */ /* 0x000fea0003800000 */
.L_x_1494:
[----:B------:R-:W-:Y:S05]  /*89d0*/  BRA `(.L_x_1497) ;  /* 0x00000094006c7947 */ /* 0x000fea0003800000 */
.L_x_1493:
[----:B------:R-:W-:Y:S01]  /*89e0*/  ULOP3.LUT UP0, URZ, UR44, 0x3ff, URZ, 0xc0, !UPT ;  /* 0x000003ff2c3f7892 */ /* 0x000fe2000f80c03f */
[----:B-----5:R-:W-:Y:S01]  /*89f0*/  SHF.R.S32.HI R0, RZ, 0x1f, R38 ;  /* 0x0000001fff007819 */ /* 0x020fe20000011426 */
[----:B------:R-:W-:Y:S01]  /*8a00*/  ULDC.64 UR4, c[0x0][0x3f8] ;  /* 0x0000fe0000047ab9 */ /* 0x000fe20000000a00 */
[----:B------:R-:W-:Y:S01]  /*8a10*/  ULDC.64 UR6, c[0x0][0x408] ;  /* 0x0001020000067ab9 */ /* 0x000fe20000000a00 */
[----:B------:R-:W-:Y:S02]  /*8a20*/  IMAD.WIDE.U32 R24, R38, UR4, RZ ;  /* 0x0000000426187c25 */ /* 0x000fe4000f8e00ff */
[----:B------:R-:W-:Y:S02]  /*8a30*/  PLOP3.LUT P0, PT, PT, PT, UP0, 0x80, 0x0 ;  /* 0x000000000000781c */ /* 0x000fe40003f0f008 */
[C---:B------:R-:W-:Y:S02]  /*8a40*/  IMAD R3, R0.reuse, UR4, RZ ;  /* 0x0000000400037c24 */ /* 0x040fe4000f8e02ff */
[----:B------:R-:W-:-:S02]  /*8a50*/  IMAD R5, R0, UR6, RZ ;  /* 0x0000000600057c24 */ /* 0x000fc4000f8e02ff */
[C---:B------:R-:W-:Y:S02]  /*8a60*/  IMAD R3, R38.reuse, UR5, R3 ;  /* 0x0000000526037c24 */ /* 0x040fe4000f8e0203 */
[C---:B------:R-:W-:Y:S02]  /*8a70*/  IMAD R5, R38.reuse, UR7, R5 ;  /* 0x0000000726057c24 */ /* 0x040fe4000f8e0205 */
[----:B------:R-:W-:-:S04]  /*8a80*/  IMAD.WIDE.U32 R38, R38, UR6, RZ ;  /* 0x0000000626267c25 */ /* 0x000fc8000f8e00ff */
[----:B------:R-:W-:Y:S02]  /*8a90*/  IMAD.IADD R49, R3, 0x1, R25 ;  /* 0x0000000103317824 */ /* 0x000fe400078e0219 */
[----:B------:R-:W-:Y:S01]  /*8aa0*/  IMAD.IADD R27, R5, 0x1, R39 ;  /* 0x00000001051b7824 */ /* 0x000fe200078e0227 */
        /* <DEDUP_REMOVED lines=16> */
[----:B-1----:R-:W-:Y:S05]  /*8bb0*/  CALL.ABS.NOINC R14 ;  /* 0x000000000e007343 */ /* 0x002fea0003c00000 */
.L_x_1498:
[----:B------:R-:W-:Y:S01]  /*8bc0*/  ULDC.U8 UR4, c[0x0][0x410] ;  /* 0x0001040000047ab9 */ /* 0x000fe20000000000 */
[----:B------:R-:W-:Y:S01]  /*8bd0*/  LEA.HI R29, R29, R26, RZ, 0x3 ;  /* 0x0000001a1d1d7211 */ /* 0x000fe200078f18ff */
[----:B------:R-:W-:Y:S01]  /*8be0*/  IMAD.IADD R37, R17, 0x1, R199 ;  /* 0x0000000111257824 */ /* 0x000fe200078e02c7 */
[----:B------:R-:W-:Y:S01]  /*8bf0*/  ISETP.NE.AND P0, PT, RZ, UR4, PT ;  /* 0x00000004ff007c0c */ /* 0x000fe2000bf05270 */
[----:B------:R-:W-:Y:S01]  /*8c00*/  BSSY B0, `(.L_x_1499) ;  /* 0x0000930000007945 */ /* 0x000fe20003800000 */
[----:B------:R-:W-:-:S05]  /*8c10*/  LOP3.LUT R29, R29, 0xfffffff8, RZ, 0xc0, !PT ;  /* 0xfffffff81d1d7812 */ /* 0x000fca00078ec0ff */
[----:B------:R-:W-:-:S04]  /*8c20*/  IMAD.IADD R0, R26, 0x1, -R29 ;  /* 0x000000011a007824 */ /* 0x000fc800078e0a1d */
[----:B------:R-:W-:Y:S02]  /*8c30*/  IMAD R3, R0, 0x20, R37 ;  /* 0x0000002000037824 */ /* 0x000fe400078e0225 */
[----:B------:R-:W-:Y:S05]  /*8c40*/  @!P0 BRA `(.L_x_1500) ;  /* 0x00000048005c8947 */ /* 0x000fea0003800000 */
[----:B------:R-:W1:Y:S01]  /*8c50*/  LDC R50, c[0x0][0x448] ;  /* 0x00011200ff327b82 */ /* 0x000e620000000800 */
[----:B------:R-:W-:Y:S01]  /*8c60*/  ULDC.64 UR4, c[0x0][0x3f8] ;  /* 0x0000fe0000047ab9 */ /* 0x000fe20000000a00 */
[----:B------:R-:W-:Y:S01]  /*8c70*/  IMAD.MOV.U32 R48, RZ, RZ, R24 ;  /* 0x000000ffff307224 */ /* 0x000fe200078e0018 */
[----:B------:R-:W-:Y:S01]  /*8c80*/  ULDC.64 UR6, c[0x0][0x408] ;  /* 0x0001020000067ab9 */ /* 0x000fe20000000a00 */
[----:B------:R-:W-:Y:S01]  /*8c90*/  IMAD.MOV.U32 R4, RZ, RZ, R38 ;  /* 0x000000ffff047224 */ /* 0x000fe200078e0026 */
[----:B------:R-:W-:Y:S01]  /*8ca0*/  ULDC.64 UR8, c[0x0][0x400] ;  /* 0x0001000000087ab9 */ /* 0x000fe20000000a00 */
[----:B-1----:R-:W-:-:S13]  /*8cb0*/  ISETP.NE.AND P0, PT, R50, 0x1, PT ;  /* 0x000000013200780c */ /* 0x002fda0003f05270 */
[----:B------:R-:W1:Y:S08]  /*8cc0*/  @P0 LDC R0, c[0x0][0x44c] ;  /* 0x00011300ff000b82 */ /* 0x000e700000000800 */
[----:B------:R-:W2:Y:S01]  /*8cd0*/  @P0 LDC R5, c[0x0][0x450] ;  /* 0x00011400ff050b82 */ /* 0x000ea20000000800 */
[----:B-1----:R-:W-:-:S05]  /*8ce0*/  @P0 IMAD.HI.U32 R0, R3, R0, RZ ;  /* 0x0000000003000227 */ /* 0x002fca00078e00ff */
[----:B--2---:R-:W-:Y:S01]  /*8cf0*/  @P0 SHF.R.U32.HI R3, RZ, R5, R0 ;  /* 0x00000005ff030219 */ /* 0x004fe20000011600 */
[----:B------:R-:W-:-:S03]  /*8d00*/  IMAD.MOV.U32 R5, RZ, RZ, R27 ;  /* 0x000000ffff057224 */ /* 0x000fc600078e001b */
[----:B------:R-:W-:Y:S01]  /*8d10*/  SHF.R.S32.HI R0, RZ, 0x1f, R3 ;  /* 0x0000001fff007819 */ /* 0x000fe20000011403 */
[----:B------:R-:W-:-:S04]  /*8d20*/  IMAD.WIDE.U32 R48, R3, UR4, R48 ;  /* 0x0000000403307c25 */ /* 0x000fc8000f8e0030 */
[----:B------:R-:W-:Y:S02]  /*8d30*/  IMAD R6, R0, UR4, RZ ;  /* 0x0000000400067c24 */ /* 0x000fe4000f8e02ff */
[----:B------:R-:W-:-:S04]  /*8d40*/  IMAD.WIDE.U32 R4, R3, UR6, R4 ;  /* 0x0000000603047c25 */ /* 0x000fc8000f8e0004 */
[C---:B------:R-:W-:Y:S01]  /*8d50*/  IMAD R7, R3.reuse, UR5, R6 ;  /* 0x0000000503077c24 */ /* 0x040fe2000f8e0206 */
[----:B------:R-:W-:Y:S01]  /*8d60*/  ULDC.64 UR4, c[0x0][0x3e8] ;  /* 0x0000fa0000047ab9 */ /* 0x000fe20000000a00 */
[----:B------:R-:W-:Y:S01]  /*8d70*/  IMAD R6, R0, UR6, RZ ;  /* 0x0000000600067c24 */ /* 0x000fe2000f8e02ff */
[----:B------:R-:W-:Y:S01]  /*8d80*/  IADD3 R0, P0, R48, UR4, RZ ;  /* 0x0000000430007c10 */ /* 0x000fe2000ff1e0ff */
[----:B------:R-:W-:Y:S01]  /*8d90*/  UMOV UR4, 0xffffffff ;  /* 0xffffffff00047882 */ /* 0x000fe20000000000 */
[----:B------:R-:W-:Y:S01]  /*8da0*/  IADD3 R51, P1, R4, UR8, RZ ;  /* 0x0000000804337c10 */ /* 0x000fe2000ff3e0ff */
[----:B------:R-:W-:Y:S01]  /*8db0*/  IMAD R3, R3, UR7, R6 ;  /* 0x0000000703037c24 */ /* 0x000fe2000f8e0206 */
[----:B------:R-:W-:-:S04]  /*8dc0*/  IADD3.X R48, R49, UR5, R7, P0, !PT ;  /* 0x0000000531307c10 */ /* 0x000fc800087fe407 */
[----:B------:R-:W-:Y:S01]  /*8dd0*/  IADD3.X R49, R5, UR9, R3, P1, !PT ;  /* 0x0000000905317c10 */ /* 0x000fe20008ffe403 */
[----:B------:R-:W-:Y:S06]  /*8de0*/  BRA.DIV UR4, `(.L_x_1501) ;  /* 0x0000022204c07947 */ /* 0x000fec000b800000 */
[----:B------:R1:W2:Y:S04]  /*8df0*/  SHFL.IDX PT, R3, R48, RZ, 0x181f ;  /* 0x00181fff30037589 */ /* 0x0002a800000e0000 */
[----:B------:R1:W3:Y:S04]  /*8e00*/  SHFL.IDX PT, R5, R0, RZ, 0x181f ;  /* 0x00181fff00057589 */ /* 0x0002e800000e0000 */
[----:B------:R1:W4:Y:S04]  /*8e10*/  SHFL.IDX PT, R9, R49, RZ, 0x181f ;  /* 0x00181fff31097589 */ /* 0x00032800000e0000 */
[----:B------:R1:W0:Y:S02]  /*8e20*/  SHFL.IDX PT, R14, R51, RZ, 0x181f ;  /* 0x00181fff330e7589 */ /* 0x00022400000e0000 */
.L_x_1821:
[----:B------:R-:W-:Y:S01]  /*8e30*/  IMAD R50, R195, R50, RZ ;  /* 0x00000032c3327224 */ /* 0x000fe200078e02ff */
[----:B------:R-:W-:Y:S01]  /*8e40*/  BSSY B1, `(.L_x_1502) ;  /* 0x000001a000017945 */ /* 0x000fe20003800000 */
[----:B------:R-:W-:Y:S02]  /*8e50*/  CS2R R40, SRZ ;  /* 0x0000000000287805 */ /* 0x000fe4000001ff00 */
[----:B------:R-:W-:Y:S02]  /*8e60*/  CS2R R44, SRZ ;  /* 0x00000000002c7805 */ /* 0x000fe4000001ff00 */
[----:B------:R-:W-:Y:S02]  /*8e70*/  CS2R R42, SRZ ;  /* 0x00000000002a7805 */ /* 0x000fe4000001ff00 */
[----:B------:R-:W-:Y:S02]  /*8e80*/  ISETP.GE.AND P0, PT, R37, R50, PT ;  /* 0x000000322500720c */ /* 0x000fe40003f06270 */
[----:B------:R-:W-:-:S11]  /*8e90*/  CS2R R46, SRZ ;  /* 0x00000000002e7805 */ /* 0x000fd6000001ff00 */
[----:B------:R-:W-:Y:S05]  /*8ea0*/  @P0 BRA `(.L_x_1503) ;  /* 0x00000000004c0947 */ /* 0x000fea0003800000 */
[----:B------:R-:W-:Y:S01]  /*8eb0*/  ULDC UR4, c[0x0][0x3f4] ;  /* 0x0000fd0000047ab9 */ /* 0x000fe20000000800 */
[----:B------:R-:W-:Y:S02]  /*8ec0*/  CS2R R40, SRZ ;  /* 0x0000000000287805 */ /* 0x000fe4000001ff00 */
[----:B------:R-:W-:Y:S02]  /*8ed0*/  ISETP.GE.AND P4, PT, R194, UR4, PT ;  /* 0x00000004c2007c0c */ /* 0x000fe4000bf86270 */
[----:B------:R-:W-:Y:S02]  /*8ee0*/  CS2R R44, SRZ ;  /* 0x00000000002c7805 */ /* 0x000fe4000001ff00 */
[----:B------:R-:W-:Y:S02]  /*8ef0*/  ISETP.GE.AND P3, PT, R18, UR4, PT ;  /* 0x0000000412007c0c */ /* 0x000fe4000bf66270 */
[----:B------:R-:W-:-:S07]  /*8f00*/  CS2R R46, SRZ ;  /* 0x00000000002e7805 */ /* 0x000fce000001ff00 */
[----:B---3--:R-:W-:-:S04]  /*8f10*/  @!P4 IADD3 R10, P0, R194, R5, RZ ;  /* 0x00000005c20ac210 */ /* 0x008fc80007f1e0ff */
[-C--:B0-----:R-:W-:Y:S02]  /*8f20*/  @!P3 IADD3 R6, P1, R18, R14.reuse, RZ ;  /* 0x0000000e1206b210 */ /* 0x081fe40007f3e0ff */
[----:B------:R-:W-:Y:S01]  /*8f30*/  @!P4 IADD3 R8, P2, R194, R14, RZ ;  /* 0x0000000ec208c210 */ /* 0x000fe20007f5e0ff */
[--C-:B--2---:R-:W-:Y:S01]  /*8f40*/  @!P4 IMAD.X R11, R3, 0x1, R216.reuse, P0 ;  /* 0x00000001030bc824 */ /* 0x104fe200000e06d8 */
[----:B------:R-:W-:Y:S01]  /*8f50*/  @!P3 IADD3 R4, P0, R18, R5, RZ ;  /* 0x000000051204b210 */ /* 0x000fe20007f1e0ff */
[C-C-:B----4-:R-:W-:Y:S01]  /*8f60*/  @!P3 IMAD.X R7, R9.reuse, 0x1, R19.reuse, P1 ;  /* 0x000000010907b824 */ /* 0x150fe200008e0613 */
[----:B------:R-:W-:Y:S01]  /*8f70*/  CS2R R42, SRZ ;  /* 0x00000000002a7805 */ /* 0x000fe2000001ff00 */
[----:B------:R-:W-:Y:S01]  /*8f80*/  @!P4 IMAD.X R9, R9, 0x1, R216, P2 ;  /* 0x000000010909c824 */ /* 0x000fe200010e06d8 */
[----:B------:R0:W5:Y:S01]  /*8f90*/  @!P4 LD.E.64 R40, desc[UR46][R10.64] ;  /* 0x0000002e0a28c980 */ /* 0x000162000c101b00 */
[----:B------:R-:W-:-:S03]  /*8fa0*/  @!P3 IMAD.X R5, R3, 0x1, R19, P0 ;  /* 0x000000010305b824 */ /* 0x000fc600000e0613 */
[----:B------:R0:W5:Y:S04]  /*8fb0*/  @!P3 LD.E.64 R46, desc[UR46][R6.64] ;  /* 0x0000002e062eb980 */ /* 0x000168000c101b00 */
[----:B------:R0:W5:Y:S04]  /*8fc0*/  @!P3 LD.E.64 R44, desc[UR46][R4.64] ;  /* 0x0000002e042cb980 */ /* 0x000168000c101b00 */
[----:B------:R0:W5:Y:S02]  /*8fd0*/  @!P4 LD.E.64 R42, desc[UR46][R8.64] ;  /* 0x0000002e082ac980 */ /* 0x000164000c101b00 */
.L_x_1503:
[----:B------:R-:W-:Y:S05]  /*8fe0*/  BSYNC B1 ;  /* 0x0000000000017941 */ /* 0x000fea0003800000 */
.L_x_1502:
[----:B------:R-:W-:Y:S01]  /*8ff0*/  UMOV UR4, 0xffffffff ;  /* 0xffffffff00047882 */ /* 0x000fe20000000000 */
[----:B------:R-:W-:Y:S02]  /*9000*/  CS2R R30, SRZ ;  /* 0x00000000001e7805 */ /* 0x000fe4000001ff00 */
[----:B------:R-:W-:Y:S05]  /*9010*/  BRA.DIV UR4, `(.L_x_1504) ;  /* 0x0000022204a47947 */ /* 0x000fea000b800000 */
[----:B--2---:R2:W1:Y:S04]  /*9020*/  SHFL.IDX PT, R3, R48, 0x1, 0x181f ;  /* 0x00381f0030037f89 */ /* 0x00446800000e0000 */
[----:B0--3--:R2:W0:Y:S04]  /*9030*/  SHFL.IDX PT, R5, R0, 0x1, 0x181f ;  /* 0x00381f0000057f89 */ /* 0x00942800000e0000 */
[----:B----4-:R2:W3:Y:S04]  /*9040*/  SHFL.IDX PT, R9, R49, 0x1, 0x181f ;  /* 0x00381f0031097f89 */ /* 0x0104e800000e0000 */
[----:B------:R2:W4:Y:S02]  /*9050*/  SHFL.IDX PT, R14, R51, 0x1, 0x181f ;  /* 0x00381f00330e7f89 */ /* 0x00052400000e0000 */
.L_x_1827:
[----:B------:R-:W-:Y:S01]  /*9060*/  VIADD R4, R37, 0x20 ;  /* 0x0000002025047836 */ /* 0x000fe20000000000 */
[----:B------:R-:W-:Y:S01]  /*9070*/  BSSY B1, `(.L_x_1505) ;  /* 0x0000019000017945 */ /* 0x000fe20003800000 */
[----:B------:R-:W-:Y:S02]  /*9080*/  CS2R R34, SRZ ;  /* 0x0000000000227805 */ /* 0x000fe4000001ff00 */
[----:B------:R-:W-:Y:S02]  /*9090*/  CS2R R32, SRZ ;  /* 0x0000000000207805 */ /* 0x000fe4000001ff00 */
[----:B------:R-:W-:Y:S02]  /*90a0*/  CS2R R38, SRZ ;  /* 0x0000000000267805 */ /* 0x000fe4000001ff00 */
[----:B------:R-:W-:-:S13]  /*90b0*/  ISETP.GE.AND P0, PT, R4, R50, PT ;  /* 0x000000320400720c */ /* 0x000fda0003f06270 */
[----:B------:R-:W-:Y:S05]  /*90c0*/  @P0 BRA `(.L_x_1506) ;  /* 0x00000000004c0947 */ /* 0x000fea0003800000 */
[----:B------:R-:W-:Y:S01]  /*90d0*/  ULDC UR4, c[0x0][0x3f4] ;  /* 0x0000fd0000047ab9 */ /* 0x000fe20000000800 */
[----:B------:R-:W-:Y:S02]  /*90e0*/  CS2R R30, SRZ ;  /* 0x00000000001e7805 */ /* 0x000fe4000001ff00 */
[----:B------:R-:W-:Y:S02]  /*90f0*/  ISETP.GE.AND P4, PT, R194, UR4, PT ;  /* 0x00000004c2007c0c */ /* 0x000fe4000bf86270 */
[----:B------:R-:W-:Y:S02]  /*9100*/  CS2R R34, SRZ ;  /* 0x0000000000227805 */ /* 0x000fe4000001ff00 */
[----:B------:R-:W-:-:S09]  /*9110*/  ISETP.GE.AND P3, PT, R18, UR4, PT ;  /* 0x0000000412007c0c */ /* 0x000fd2000bf66270 */
[----:B0-----:R-:W-:-:S05]  /*9120*/  @!P4 IADD3 R6, P0, R194, R5, RZ ;  /* 0x00000005c206c210 */ /* 0x001fca0007f1e0ff */
[C---:B-1----:R-:W-:Y:S01]  /*9130*/  @!P4 IMAD.X R7, R3.reuse, 0x1, R216, P0 ;  /* 0x000000010307c824 */ /* 0x042fe200000e06d8 */
[----:B------:R-:W-:Y:S02]  /*9140*/  @!P3 IADD3 R4, P0, R18, R5, RZ ;  /* 0x000000051204b210 */ /* 0x000fe40007f1e0ff */
[----:B----4-:R-:W-:Y:S02]  /*9150*/  @!P4 IADD3 R8, P2, R194, R14, RZ ;  /* 0x0000000ec208c210 */ /* 0x010fe40007f5e0ff */
[----:B------:R0:W5:Y:S01]  /*9160*/  @!P4 LD.E.64 R30, desc[UR46][R6.64] ;  /* 0x0000002e061ec980 */ /* 0x000162000c101b00 */
[----:B------:R-:W-:Y:S02]  /*9170*/  CS2R R38, SRZ ;  /* 0x0000000000267805 */ /* 0x000fe4000001ff00 */
[----:B------:R-:W-:Y:S01]  /*9180*/  CS2R R32, SRZ ;  /* 0x0000000000207805 */ /* 0x000fe2000001ff00 */
[----:B------:R-:W-:-:S05]  /*9190*/  @!P3 IMAD.X R5, R3, 0x1, R19, P0 ;  /* 0x000000010305b824 */ /* 0x000fca00000e0613 */
[----:B------:R1:W5:Y:S01]  /*91a0*/  @!P3 LD.E.64 R34, desc[UR46][R4.64] ;  /* 0x0000002e0422b980 */ /* 0x000362000c101b00 */
[----:B0-----:R-:W-:-:S05]  /*91b0*/  @!P3 IADD3 R6, P1, R18, R14, RZ ;  /* 0x0000000e1206b210 */ /* 0x001fca0007f3e0ff */
[C---:B---3--:R-:W-:Y:S02]  /*91c0*/  @!P3 IMAD.X R7, R9.reuse, 0x1, R19, P1 ;  /* 0x000000010907b824 */ /* 0x048fe400008e0613 */
[----:B------:R-:W-:-:S03]  /*91d0*/  @!P4 IMAD.X R9, R9, 0x1, R216, P2 ;  /* 0x000000010909c824 */ /* 0x000fc600010e06d8 */
[----:B------:R1:W5:Y:S04]  /*91e0*/  @!P3 LD.E.64 R38, desc[UR46][R6.64] ;  /* 0x0000002e0626b980 */ /* 0x000368000c101b00 */
[----:B------:R1:W5:Y:S02]  /*91f0*/  @!P4 LD.E.64 R32, desc[UR46][R8.64] ;  /* 0x0000002e0820c980 */ /* 0x000364000c101b00 */
.L_x_1506:
[----:B------:R-:W-:Y:S05]  /*9200*/  BSYNC B1 ;  /* 0x0000000000017941 */ /* 0x000fea0003800000 */
.L_x_1505:
[----:B------:R-:W-:-:S03]  /*9210*/  UMOV UR4, 0xffffffff ;  /* 0xffffffff00047882 */ /* 0x000fc60000000000 */
[----:B------:R-:W-:Y:S05]  /*9220*/  BRA.DIV UR4, `(.L_x_1507) ;  /* 0x0000022204907947 */ /* 0x000fea000b800000 */
[----:B-1----:R1:W1:Y:S04]  /*9230*/  SHFL.IDX PT, R3, R48, 0x2, 0x181f ;  /* 0x00581f0030037f89 */ /* 0x00226800000e0000 */
[----:B0-----:R0:W0:Y:S04]  /*9240*/  SHFL.IDX PT, R5, R0, 0x2, 0x181f ;  /* 0x00581f0000057f89 */ /* 0x00102800000e0000 */
[----:B---3--:R3:W0:Y:S04]  /*9250*/  SHFL.IDX PT, R9, R49, 0x2, 0x181f ;  /* 0x00581f0031097f89 */ /* 0x00862800000e0000 */
[----:B----4-:R3:W4:Y:S02]  /*9260*/  SHFL.IDX PT, R14, R51, 0x2, 0x181f ;  /* 0x00581f00330e7f89 */ /* 0x01072400000e0000 */
.L_x_1833:
[----:B------:R-:W-:Y:S01]  /*9270*/  VIADD R4, R37, 0x40 ;  /* 0x0000004025047836 */ /* 0x000fe20000000000 */
        /* <DEDUP_REMOVED lines=22> */
[C---:B------:R-:W-:Y:S02]  /*93e0*/  @!P3 IMAD.X R7, R9.reuse, 0x1, R19, P1 ;  /* 0x000000010907b824 */ /* 0x040fe400008e0613 */
[----:B------:R-:W-:-:S03]  /*93f0*/  @!P4 IMAD.X R9, R9, 0x1, R216, P2 ;  /* 0x000000010909c824 */ /* 0x000fc600010e06d8 */
[----:B------:R1:W5:Y:S04]  /*9400*/  @!P3 LD.E.64 R28, desc[UR46][R6.64] ;  /* 0x0000002e061cb980 */ /* 0x000368000c101b00 */
[----:B------:R1:W5:Y:S02]  /*9410*/  @!P4 LD.E.64 R20, desc[UR46][R8.64] ;  /* 0x0000002e0814c980 */ /* 0x000364000c101b00 */
.L_x_1509:
[----:B------:R-:W-:Y:S05]  /*9420*/  BSYNC B1 ;  /* 0x0000000000017941 */ /* 0x000fea0003800000 */
.L_x_1508:
[----:B------:R-:W-:Y:S01]  /*9430*/  UMOV UR4, 0xffffffff ;  /* 0xffffffff00047882 */ /* 0x000fe20000000000 */
[----:B01----:R-:W-:Y:S02]  /*9440*/  CS2R R8, SRZ ;  /* 0x0000000000087805 */ /* 0x003fe4000001ff00 */
[----:B------:R-:W-:Y:S05]  /*9450*/  BRA.DIV UR4, `(.L_x_1510) ;  /* 0x0000022204747947 */ /* 0x000fea000b800000 */
[----:B------:R0:W1:Y:S04]  /*9460*/  SHFL.IDX PT, R3, R48, 0x3, 0x181f ;  /* 0x00781f0030037f89 */ /* 0x00006800000e0000 */
[----:B------:R0:W0:Y:S04]  /*9470*/  SHFL.IDX PT, R5, R0, 0x3, 0x181f ;  /* 0x00781f0000057f89 */ /* 0x00002800000e0000 */
[----:B--23--:R-:W2:Y:S04]  /*9480*/  SHFL.IDX PT, R49, R49, 0x3, 0x181f ;  /* 0x00781f0031317f89 */ /* 0x00cea800000e0000 */
[----:B------:R-:W3:Y:S02]  /*9490*/  SHFL.IDX PT, R51, R51, 0x3, 0x181f ;  /* 0x00781f0033337f89 */ /* 0x000ee400000e0000 */
.L_x_1839:
[----:B------:R-:W-:Y:S01]  /*94a0*/  VIADD R37, R37, 0x60 ;  /* 0x0000006025257836 */ /* 0x000fe20000000000 */
[----:B------:R-:W-:Y:S01]  /*94b0*/  BSSY B1, `(.L_x_1511) ;  /* 0x0000019000017945 */ /* 0x000fe20003800000 */
[----:B------:R-:W-:Y:S02]  /*94c0*/  CS2R R12, SRZ ;  /* 0x00000000000c7805 */ /* 0x000fe4000001ff00 */
[----:B------:R-:W-:Y:S02]  /*94d0*/  CS2R R10, SRZ ;  /* 0x00000000000a7805 */ /* 0x000fe4000001ff00 */
[----:B----4-:R-:W-:Y:S02]  /*94e0*/  CS2R R14, SRZ ;  /* 0x00000000000e7805 */ /* 0x010fe4000001ff00 */
        /* <DEDUP_REMOVED lines=10> */
[----:B---3--:R-:W-:Y:S02]  /*9590*/  @!P4 IADD3 R48, P2, R194, R51, RZ ;  /* 0x00000033c230c210 */ /* 0x008fe40007f5e0ff */
[----:B------:R0:W5:Y:S01]  /*95a0*/  @!P4 LD.E.64 R8, desc[UR46][R6.64] ;  /* 0x0000002e0608c980 */ /* 0x000162000c101b00 */
[----:B------:R-:W-:Y:S02]  /*95b0*/  CS2R R14, SRZ ;  /* 0x00000000000e7805 */ /* 0x000fe4000001ff00 */
[----:B------:R-:W-:Y:S01]  /*95c0*/  CS2R R10, SRZ ;  /* 0x00000000000a7805 */ /* 0x000fe2000001ff00 */
[----:B------:R-:W-:-:S05]  /*95d0*/  @!P3 IMAD.X R5, R3, 0x1, R19, P0 ;  /* 0x000000010305b824 */ /* 0x000fca00000e0613 */
[----:B------:R4:W5:Y:S01]  /*95e0*/  @!P3 LD.E.64 R12, desc[UR46][R4.64] ;  /* 0x0000002e040cb980 */ /* 0x000962000c101b00 */
[----:B0-----:R-:W-:-:S05]  /*95f0*/  @!P3 IADD3 R6, P1, R18, R51, RZ ;  /* 0x000000331206b210 */ /* 0x001fca0007f3e0ff */
[C---:B--2---:R-:W-:Y:S02]  /*9600*/  @!P3 IMAD.X R7, R49.reuse, 0x1, R19, P1 ;  /* 0x000000013107b824 */ /* 0x044fe400008e0613 */
[----:B------:R-:W-:-:S03]  /*9610*/  @!P4 IMAD.X R49, R49, 0x1, R216, P2 ;  /* 0x000000013131c824 */ /* 0x000fc600010e06d8 */
[----:B------:R4:W5:Y:S04]  /*9620*/  @!P3 LD.E.64 R14, desc[UR46][R6.64] ;  /* 0x0000002e060eb980 */ /* 0x000968000c101b00 */
[----:B------:R4:W5:Y:S02]  /*9630*/  @!P4 LD.E.64 R10, desc[UR46][R48.64] ;  /* 0x0000002e300ac980 */ /* 0x000964000c101b00 */
.L_x_1512:
[----:B------:R-:W-:Y:S05]  /*9640*/  BSYNC B1 ;  /* 0x0000000000017941 */ /* 0x000fea0003800000 */
.L_x_1511:
[----:B------:R-:W-:Y:S01]  /*9650*/  ULEA.HI UR4, UR43, UR43, URZ, 0x1 ;  /* 0x0000002b2b047291 */ /* 0x000fe2000f8f083f */
[----:B0-----:R-:W-:Y:S01]  /*9660*/  VIADDMNMX R0, R50, -R199, 0x80, PT ;  /* 0x0000008032007446 */ /* 0x001fe200038009c7 */
[----:B------:R-:W-:Y:S02]  /*9670*/  BSSY B1, `(.L_x_1513) ;  /* 0x0000008000017945 */ /* 0x000fe40003800000 */
[----:B------:R-:W-:Y:S01]  /*9680*/  ULOP3.LUT UR4, UR4, 0xfffffffe, URZ, 0xc0, !UPT ;  /* 0xfffffffe04047892 */ /* 0x000fe2000f8ec03f */
[----:B------:R-:W-:-:S03]  /*9690*/  ISETP.GE.AND P1, PT, R17, R0, PT ;  /* 0x000000001100720c */ /* 0x000fc60003f26270 */
[----:B------:R-:W-:-:S06]  /*96a0*/  UIADD3 UR4, UR43, -UR4, URZ ;  /* 0x800000042b047290 */ /* 0x000fcc000fffe03f */
[----:B-1----:R-:W-:-:S05]  /*96b0*/  IMAD.U32 R3, RZ, RZ, UR4 ;  /* 0x00000004ff037e24 */ /* 0x002fca000f8e00ff */
[----:B------:R-:W-:-:S04]  /*96c0*/  SHF.L.U32 R3, R3, 0x1f, RZ ;  /* 0x0000001f03037819 */ /* 0x000fc800000006ff */
[----:B------:R-:W0:Y:S02]  /*96d0*/  SYNCS.PHASECHK.TRANS64.TRYWAIT P0, [R16+URZ+0x28400], R3 ;  /* 0x02840003100075a7 */ /* 0x000e24000800017f */
[----:B0-----:R-:W-:Y:S05]  /*96e0*/  @!P0 BRA `(.L_x_1514) ;  /* 0x0000022000448947 */ /* 0x001fea0003800000 */
.L_x_1840:
[----:B------:R-:W-:Y:S05]  /*96f0*/  BSYNC B1 ;  /* 0x0000000000017941 */ /* 0x000fea0003800000 */
.L_x_1513:
[----:B------:R-:W-:Y:S04]  /*9700*/  BSSY B1, `(.L_x_1515) ;  /* 0x00000f9000017945 */ /* 0x000fe80003800000 */
[----:B------:R-:W-:Y:S05]  /*9710*/  @P1 BRA `(.L_x_1516) ;  /* 0x0000000c00dc1947 */ /* 0x000fea0003800000 */
[----:B0-----:R-:W0:Y:S01]  /*9720*/  LDC R3, c[0x0][0x3f4] ;  /* 0x0000fd00ff037b82 */ /* 0x001e220000000800 */
[----:B------:R-:W-:Y:S01]  /*9730*/  BSSY B2, `(.L_x_1517) ;  /* 0x000007a000027945 */ /* 0x000fe20003800000 */
[-C--:B0-----:R-:W-:Y:S02]  /*9740*/  ISETP.GE.AND P0, PT, R18, R3.reuse, PT ;  /* 0x000000031200720c */ /* 0x081fe40003f06270 */
[----:B------:R-:W-:-:S11]  /*9750*/  ISETP.GE.AND P1, PT, R194, R3, PT ;  /* 0x00000003c200720c */ /* 0x000fd60003f26270 */
[----:B------:R-:W-:Y:S05]  /*9760*/  @P0 BRA `(.L_x_1518) ;  /* 0x0000000400d80947 */ /* 0x000fea0003800000 */
[----:B----4-:R-:W0:Y:S01]  /*9770*/  LDS.128 R4, [R214+0x18000] ;  /* 0x01800000d6047984 */ /* 0x010e220000000c00 */
[----:B-----5:R-:W-:Y:S02]  /*9780*/  SHF.R.U32.HI R37, RZ, 0x8, R44 ;  /* 0x00000008ff257819 */ /* 0x020fe4000001162c */
[----:B------:R-:W-:Y:S02]  /*9790*/  SHF.R.U32.HI R50, RZ, 0x8, R45 ;  /* 0x00000008ff327819 */ /* 0x000fe4000001162d */
[----:B------:R-:W-:Y:S02]  /*97a0*/  LOP3.LUT R3, R44, 0xff, RZ, 0xc0, !PT ;  /* 0x000000ff2c037812 */ /* 0x000fe400078ec0ff */
[----:B------:R-:W-:Y:S02]  /*97b0*/  LOP3.LUT R48, R37, 0xff, RZ, 0xc0, !PT ;  /* 0x000000ff25307812 */ /* 0x000fe400078ec0ff */
[----:B------:R-:W-:Y:S02]  /*97c0*/  SHF.R.U32.HI R52, RZ, 0x8, R47 ;  /* 0x00000008ff347819 */ /* 0x000fe4000001162f */
[----:B--2---:R-:W-:-:S02]  /*97d0*/  LOP3.LUT R49, R45, 0xff, RZ, 0xc0, !PT ;  /* 0x000000ff2d317812 */ /* 0x004fc400078ec0ff */
[----:B------:R-:W-:Y:S02]  /*97e0*/  LOP3.LUT R50, R50, 0xff, RZ, 0xc0, !PT ;  /* 0x000000ff32327812 */ /* 0x000fe400078ec0ff */
[----:B------:R-:W-:Y:S02]  /*97f0*/  PRMT R3, R48, 0x7604, R3 ;  /* 0x0000760430037816 */ /* 0x000fe40000000003 */
[----:B------:R-:W-:Y:S02]  /*9800*/  SHF.R.U32.HI R54, RZ, 0x10, R45 ;  /* 0x00000010ff367819 */ /* 0x000fe4000001162d */
[----:B------:R-:W-:Y:S02]  /*9810*/  SHF.R.U32.HI R48, RZ, 0x8, R46 ;  /* 0x00000008ff307819 */ /* 0x000fe4000001162e */
[----:B------:R-:W-:Y:S02]  /*9820*/  SHF.R.U32.HI R53, RZ, 0x10, R47 ;  /* 0x00000010ff357819 */ /* 0x000fe4000001162f */
[----:B---3--:R-:W-:-:S02]  /*9830*/  LOP3.LUT R51, R47, 0xff, RZ, 0xc0, !PT ;  /* 0x000000ff2f337812 */ /* 0x008fc400078ec0ff */
[----:B------:R-:W-:Y:S01]  /*9840*/  LOP3.LUT R52, R52, 0xff, RZ, 0xc0, !PT ;  /* 0x000000ff34347812 */ /* 0x000fe200078ec0ff */
[----:B------:R-:W-:Y:S01]  /*9850*/  IMAD.U32 R53, R53, 0x10000, RZ ;  /* 0x0001000035357824 */ /* 0x000fe200078e00ff */
[----:B------:R-:W-:Y:S02]  /*9860*/  PRMT R49, R50, 0x7604, R49 ;  /* 0x0000760432317816 */ /* 0x000fe40000000031 */
[----:B------:R-:W-:Y:S01]  /*9870*/  LOP3.LUT R50, R48, 0xff, RZ, 0xc0, !PT ;  /* 0x000000ff30327812 */ /* 0x000fe200078ec0ff */
[----:B------:R-:W-:Y:S01]  /*9880*/  IMAD.U32 R48, R54, 0x10000, RZ ;  /* 0x0001000036307824 */ /* 0x000fe200078e00ff */
[----:B------:R-:W-:Y:S02]  /*9890*/  PRMT R52, R52, 0x7604, R51 ;  /* 0x0000760434347816 */ /* 0x000fe40000000033 */
[----:B------:R-:W-:Y:S02]  /*98a0*/  LOP3.LUT R37, R46, 0xff, RZ, 0xc0, !PT ;  /* 0x000000ff2e257812 */ /* 0x000fe400078ec0ff */
[----:B------:R-:W-:-:S02]  /*98b0*/  LOP3.LUT R49, R49, 0xff0000, R48, 0xf8, !PT ;  /* 0x00ff000031317812 */ /* 0x000fc400078ef830 */
[----:B------:R-:W-:Y:S02]  /*98c0*/  LOP3.LUT R53, R52, 0xff0000, R53, 0xf8, !PT ;  /* 0x00ff000034357812 */ /* 0x000fe400078ef835 */
[----:B------:R-:W-:Y:S02]  /*98d0*/  LOP3.LUT R49, R49, 0xff000000, R45, 0xf8, !PT ;  /* 0xff00000031317812 */ /* 0x000fe400078ef82d */
[----:B------:R-:W-:Y:S02]  /*98e0*/  LOP3.LUT R53, R53, 0xff000000, R47, 0xf8, !PT ;  /* 0xff00000035357812 */ /* 0x000fe400078ef82f */
[----:B------:R-:W-:Y:S02]  /*98f0*/  PRMT R51, R50, 0x7604, R37 ;  /* 0x0000760432337816 */ /* 0x000fe40000000025 */
[----:B------:R-:W-:Y:S02]  /*9900*/  LOP3.LUT R37, R3, 0xff0000, R44, 0xf8, !PT ;  /* 0x00ff000003257812 */ /* 0x000fe400078ef82c */
[----:B0-----:R-:W-:-:S02]  /*9910*/  F2FP.F16.E4M3.UNPACK_B R3, R6.H1 ;  /* 0x00000006ff03723e */ /* 0x001fc400030006ff */
[----:B------:R-:W-:Y:S02]  /*9920*/  F2FP.F16.E4M3.UNPACK_B R52, R53 ;  /* 0x00000035ff34723e */ /* 0x000fe400020006ff */
[----:B------:R-:W-:Y:S02]  /*9930*/  F2FP.F16.E4M3.UNPACK_B R47, R49 ;  /* 0x00000031ff2f723e */ /* 0x000fe400020006ff */
[----:B------:R-:W-:Y:S01]  /*9940*/  LOP3.LUT R48, R37, 0xff000000, R44, 0xf8, !PT ;  /* 0xff00000025307812 */ /* 0x000fe200078ef82c */
[----:B------:R-:W-:Y:S01]  /*9950*/  HADD2.F32 R37, -RZ, R3.H1_H1 ;  /* 0x30000003ff257230 */ /* 0x000fe20000004100 */
[--C-:B------:R-:W-:Y:S01]  /*9960*/  LOP3.LUT R51, R51, 0xff0000, R46.reuse, 0xf8, !PT ;  /* 0x00ff000033337812 */ /* 0x100fe200078ef82e */
[--C-:B------:R-:W-:Y:S01]  /*9970*/  HADD2.F32 R54, -RZ, R52.reuse.H1_H1 ;  /* 0x30000034ff367230 */ /* 0x100fe20000004100 */
[----:B------:R-:W-:Y:S01]  /*9980*/  F2FP.F16.E4M3.UNPACK_B R6, R6 ;  /* 0x00000006ff06723e */ /* 0x000fe200020006ff */
[----:B------:R-:W-:Y:S01]  /*9990*/  HADD2.F32 R50, -RZ, R47.H1_H1 ;  /* 0x3000002fff327230 */ /* 0x000fe20000004100 */
[----:B------:R-:W-:Y:S01]  /*99a0*/  LOP3.LUT R51, R51, 0xff000000, R46, 0xf8, !PT ;  /* 0xff00000033337812 */ /* 0x000fe200078ef82e */
[----:B------:R-:W-:Y:S01]  /*99b0*/  HADD2.F32 R44, -RZ, R3.H0_H0 ;  /* 0x20000003ff2c7230 */ /* 0x000fe20000004100 */
[-C--:B------:R-:W-:Y:S01]  /*99c0*/  F2FP.F16.E4M3.UNPACK_B R45, R7.reuse ;  /* 0x00000007ff2d723e */ /* 0x080fe200020006ff */
[C---:B------:R-:W-:Y:S01]  /*99d0*/  FMUL.FTZ R55, R37.reuse, R54 ;  /* 0x0000003625377220 */ /* 0x040fe20000410000 */
[----:B------:R-:W-:Y:S01]  /*99e0*/  F2FP.F16.E4M3.UNPACK_B R46, R7.H1 ;  /* 0x00000007ff2e723e */ /* 0x000fe200030006ff */
[-C--:B------:R-:W-:Y:S01]  /*99f0*/  FMUL.FTZ R57, R37, R50.reuse ;  /* 0x0000003225397220 */ /* 0x080fe20000410000 */
[-C--:B------:R-:W-:Y:S01]  /*9a00*/  F2FP.F16.E4M3.UNPACK_B R7, R5.reuse ;  /* 0x00000005ff07723e */ /* 0x080fe200020006ff */
[----:B------:R-:W-:Y:S01]  /*9a10*/  HADD2.F32 R52, -RZ, R52.H0_H0 ;  /* 0x20000034ff347230 */ /* 0x000fe20000004100 */
[----:B------:R-:W-:Y:S01]  /*9a20*/  F2FP.F16.E4M3.UNPACK_B R37, R5.H1 ;  /* 0x00000005ff25723e */ /* 0x000fe200030006ff */
[--C-:B------:R-:W-:Y:S01]  /*9a30*/  HADD2.F32 R5, -RZ, R6.reuse.H1_H1 ;  /* 0x30000006ff057230 */ /* 0x100fe20000004100 */
[----:B------:R-:W-:Y:S01]  /*9a40*/  F2FP.F16.E4M3.UNPACK_B R53, R53.H1 ;  /* 0x00000035ff35723e */ /* 0x000fe200030006ff */
[----:B------:R-:W-:Y:S01]  /*9a50*/  HADD2.F32 R47, -RZ, R47.H0_H0 ;  /* 0x2000002fff2f7230 */ /* 0x000fe20000004100 */
[----:B------:R-:W-:Y:S01]  /*9a60*/  F2FP.F16.E4M3.UNPACK_B R49, R49.H1 ;  /* 0x00000031ff31723e */ /* 0x000fe200030006ff */
[C---:B------:R-:W-:Y:S01]  /*9a70*/  FFMA.FTZ R56, R44.reuse, R50, -R55 ;  /* 0x000000322c387223 */ /* 0x040fe20000010837 */
[----:B------:R-:W-:Y:S01]  /*9a80*/  FFMA.FTZ R59, R44, R54, R57 ;  /* 0x000000362c3b7223 */ /* 0x000fe20000010039 */
[----:B------:R-:W-:-:S02]  /*9a90*/  HADD2.F32 R6, -RZ, R6.H0_H0 ;  /* 0x20000006ff067230 */ /* 0x000fc40000004100 */
[C---:B------:R-:W-:Y:S01]  /*9aa0*/  FMUL.FTZ R55, R5.reuse, R52 ;  /* 0x0000003405377220 */ /* 0x040fe20000410000 */
[-C--:B------:R-:W-:Y:S01]  /*9ab0*/  FMUL.FTZ R57, R5, R47.reuse ;  /* 0x0000002f05397220 */ /* 0x080fe20000410000 */
[----:B------:R-:W-:Y:S01]  /*9ac0*/  HADD2.F32 R5, -RZ, R45.H1_H1 ;  /* 0x3000002dff057230 */ /* 0x000fe20000004100 */
[----:B------:R-:W-:Y:S01]  /*9ad0*/  F2FP.F16.E4M3.UNPACK_B R3, R4 ;  /* 0x00000004ff03723e */ /* 0x000fe200020006ff */
[----:B------:R-:W-:Y:S02]  /*9ae0*/  HADD2.F32 R50, -RZ, R53.H0_H0 ;  /* 0x20000035ff327230 */ /* 0x000fe40000004100 */
[C---:B------:R-:W-:Y:S01]  /*9af0*/  FFMA.FTZ R55, R6.reuse, R47, -R55 ;  /* 0x0000002f06377223 */ /* 0x040fe20000010837 */
[----:B------:R-:W-:Y:S02]  /*9b00*/  HADD2.F32 R44, -RZ, R49.H0_H0 ;  /* 0x20000031ff2c7230 */ /* 0x000fe40000004100 */
[----:B------:R-:W-:Y:S01]  /*9b10*/  FFMA.FTZ R54, R6, R52, R57 ;  /* 0x0000003406367223 */ /* 0x000fe20000010039 */
[----:B------:R-:W-:-:S02]  /*9b20*/  HADD2.F32 R45, -RZ, R45.H0_H0 ;  /* 0x2000002dff2d7230 */ /* 0x000fc40000004100 */
[C---:B------:R-:W-:Y:S01]  /*9b30*/  FMUL.FTZ R52, R5.reuse, R50 ;  /* 0x0000003205347220 */ /* 0x040fe20000410000 */
[----:B------:R-:W-:Y:S02]  /*9b40*/  HADD2.F32 R53, -RZ, R53.H1_H1 ;  /* 0x30000035ff357230 */ /* 0x000fe40000004100 */
[-C--:B------:R-:W-:Y:S01]  /*9b50*/  FMUL.FTZ R58, R5, R44.reuse ;  /* 0x0000002c053a7220 */ /* 0x080fe20000410000 */
[--C-:B------:R-:W-:Y:S02]  /*9b60*/  HADD2.F32 R6, -RZ, R46.reuse.H1_H1 ;  /* 0x3000002eff067230 */ /* 0x100fe40000004100 */
[C---:B------:R-:W-:Y:S01]  /*9b70*/  FFMA.FTZ R57, R45.reuse, R44, -R52 ;  /* 0x0000002c2d397223 */ /* 0x040fe20000010834 */
[----:B------:R-:W-:Y:S02]  /*9b80*/  HADD2.F32 R49, -RZ, R49.H1_H1 ;  /* 0x30000031ff317230 */ /* 0x000fe40000004100 */
[----:B------:R-:W-:Y:S01]  /*9b90*/  FFMA.FTZ R58, R45, R50, R58 ;  /* 0x000000322d3a7223 */ /* 0x000fe2000001003a */
[----:B------:R-:W-:-:S02]  /*9ba0*/  HADD2.F32 R46, -RZ, R46.H0_H0 ;  /* 0x2000002eff2e7230 */ /* 0x000fc40000004100 */
[C---:B------:R-:W-:Y:S01]  /*9bb0*/  FMUL.FTZ R47, R6.reuse, R53 ;  /* 0x00000035062f7220 */ /* 0x040fe20000410000 */
[----:B------:R-:W-:Y:S01]  /*9bc0*/  F2FP.F16.E4M3.UNPACK_B R5, R51 ;  /* 0x00000033ff05723e */ /* 0x000fe200020006ff */
[-C--:B------:R-:W-:Y:S01]  /*9bd0*/  FMUL.FTZ R45, R6, R49.reuse ;  /* 0x00000031062d7220 */ /* 0x080fe20000410000 */
[----:B------:R-:W-:Y:S01]  /*9be0*/  F2FP.F16.E4M3.UNPACK_B R4, R4.H1 ;  /* 0x00000004ff04723e */ /* 0x000fe200030006ff */
[C---:B------:R-:W-:Y:S01]  /*9bf0*/  FFMA.FTZ R60, R46.reuse, R49, -R47 ;  /* 0x000000312e3c7223 */ /* 0x040fe2000001082f */
[-C--:B------:R-:W-:Y:S01]  /*9c00*/  F2FP.F16.E4M3.UNPACK_B R44, R48.reuse ;  /* 0x00000030ff2c723e */ /* 0x080fe200020006ff */
[----:B------:R-:W-:Y:S01]  /*9c10*/  FFMA.FTZ R53, R46, R53, R45 ;  /* 0x000000352e357223 */ /* 0x000fe2000001002d */
[--C-:B------:R-:W-:Y:S01]  /*9c20*/  HADD2.F32 R47, -RZ, R5.reuse.H1_H1 ;  /* 0x30000005ff2f7230 */ /* 0x100fe20000004100 */
[----:B------:R-:W-:Y:S01]  /*9c30*/  F2FP.F16.E4M3.UNPACK_B R48, R48.H1 ;  /* 0x00000030ff30723e */ /* 0x000fe200030006ff */
[----:B------:R-:W-:Y:S01]  /*9c40*/  HADD2.F32 R46, -RZ, R5.H0_H0 ;  /* 0x20000005ff2e7230 */ /* 0x000fe20000004100 */
[----:B------:R-:W-:Y:S01]  /*9c50*/  F2FP.F16.E4M3.UNPACK_B R51, R51.H1 ;  /* 0x00000033ff33723e */ /* 0x000fe200030006ff */
[----:B------:R-:W-:-:S02]  /*9c60*/  HADD2.F32 R6, -RZ, R4.H1_H1 ;  /* 0x30000004ff067230 */ /* 0x000fc40000004100 */
[----:B------:R-:W-:Y:S02]  /*9c70*/  HADD2.F32 R45, -RZ, R44.H1_H1 ;  /* 0x3000002cff2d7230 */ /* 0x000fe40000004100 */
[----:B------:R-:W-:Y:S02]  /*9c80*/  HADD2.F32 R5, -RZ, R4.H0_H0 ;  /* 0x20000004ff057230 */ /* 0x000fe40000004100 */
[C---:B------:R-:W-:Y:S01]  /*9c90*/  FMUL.FTZ R50, R6.reuse, R47 ;  /* 0x0000002f06327220 */ /* 0x040fe20000410000 */
[--C-:B------:R-:W-:Y:S02]  /*9ca0*/  HADD2.F32 R4, -RZ, R3.reuse.H1_H1 ;  /* 0x30000003ff047230 */ /* 0x100fe40000004100 */
[-C--:B------:R-:W-:Y:S01]  /*9cb0*/  FMUL.FTZ R52, R6, R45.reuse ;  /* 0x0000002d06347220 */ /* 0x080fe20000410000 */
[----:B------:R-:W-:Y:S02]  /*9cc0*/  HADD2.F32 R44, -RZ, R44.H0_H0 ;  /* 0x2000002cff2c7230 */ /* 0x000fe40000004100 */
[----:B------:R-:W-:Y:S01]  /*9cd0*/  FFMA.FTZ R50, R5, R45, -R50 ;  /* 0x0000002d05327223 */ /* 0x000fe20000010832 */
[----:B------:R-:W-:-:S02]  /*9ce0*/  HADD2.F32 R3, -RZ, R3.H0_H0 ;  /* 0x20000003ff037230 */ /* 0x000fc40000004100 */
[C---:B------:R-:W-:Y:S01]  /*9cf0*/  FMUL.FTZ R6, R4.reuse, R46 ;  /* 0x0000002e04067220 */ /* 0x040fe20000410000 */
[----:B------:R-:W-:Y:S01]  /*9d00*/  FFMA.FTZ R47, R5, R47, R52 ;  /* 0x0000002f052f7223 */ /* 0x000fe20000010034 */
[-C--:B------:R-:W-:Y:S01]  /*9d10*/  FMUL.FTZ R49, R4, R44.reuse ;  /* 0x0000002c04317220 */ /* 0x080fe20000410000 */
[----:B------:R-:W-:Y:S02]  /*9d20*/  HADD2.F32 R5, -RZ, R48.H1_H1 ;  /* 0x30000030ff057230 */ /* 0x000fe40000004100 */
[C---:B------:R-:W-:Y:S01]  /*9d30*/  FFMA.FTZ R45, R3.reuse, R44, -R6 ;  /* 0x0000002c032d7223 */ /* 0x040fe20000010806 */
[----:B------:R-:W-:Y:S02]  /*9d40*/  HADD2.F32 R4, -RZ, R37.H1_H1 ;  /* 0x30000025ff047230 */ /* 0x000fe40000004100 */
[----:B------:R-:W-:Y:S01]  /*9d50*/  FFMA.FTZ R46, R3, R46, R49 ;  /* 0x0000002e032e7223 */ /* 0x000fe20000010031 */
[--C-:B------:R-:W-:Y:S02]  /*9d60*/  HADD2.F32 R44, -RZ, R51.reuse.H1_H1 ;  /* 0x30000033ff2c7230 */ /* 0x100fe40000004100 */
[----:B------:R-:W-:-:S02]  /*9d70*/  HADD2.F32 R6, -RZ, R51.H0_H0 ;  /* 0x20000033ff067230 */ /* 0x000fc40000004100 */
[CC--:B------:R-:W-:Y:S01]  /*9d80*/  FMUL.FTZ R49, R4.reuse, R5.reuse ;  /* 0x0000000504317220 */ /* 0x0c0fe20000410000 */
[----:B------:R-:W-:Y:S02]  /*9d90*/  HADD2.F32 R3, -RZ, R7.H1_H1 ;  /* 0x30000007ff037230 */ /* 0x000fe40000004100 */
[----:B------:R-:W-:Y:S01]  /*9da0*/  FMUL.FTZ R52, R4, R44 ;  /* 0x0000002c04347220 */ /* 0x000fe20000410000 */
[----:B------:R-:W-:Y:S02]  /*9db0*/  HADD2.F32 R48, -RZ, R48.H0_H0 ;  /* 0x20000030ff307230 */ /* 0x000fe40000004100 */
[----:B------:R-:W-:Y:S02]  /*9dc0*/  HADD2.F32 R37, -RZ, R37.H0_H0 ;  /* 0x20000025ff257230 */ /* 0x000fe40000004100 */
[C---:B------:R-:W-:Y:S01]  /*9dd0*/  FMUL.FTZ R4, R3.reuse, R6 ;  /* 0x0000000603047220 */ /* 0x040fe20000410000 */
[----:B------:R-:W-:Y:S02]  /*9de0*/  HADD2.F32 R7, -RZ, R7.H0_H0 ;  /* 0x20000007ff077230 */ /* 0x000fe40000004100 */
[----:B------:R-:W-:Y:S01]  /*9df0*/  FMUL.FTZ R3, R3, R48 ;  /* 0x0000003003037220 */ /* 0x000fe20000410000 */
[C---:B------:R-:W-:Y:S01]  /*9e00*/  FFMA.FTZ R52, R37.reuse, R5, -R52 ;  /* 0x0000000525347223 */ /* 0x040fe20000010834 */
[----:B------:R-:W-:Y:S01]  /*9e10*/  FFMA.FTZ R49, R37, R44, R49 ;  /* 0x0000002c25317223 */ /* 0x000fe20000010031 */
[C---:B------:R-:W-:Y:S01]  /*9e20*/  FFMA.FTZ R5, R7.reuse, R48, -R4 ;  /* 0x0000003007057223 */ /* 0x040fe20000010804 */
[----:B------:R-:W-:Y:S01]  /*9e30*/  FFMA.FTZ R44, R7, R6, R3 ;  /* 0x00000006072c7223 */ /* 0x000fe20000010003 */
[----:B------:R-:W-:-:S02]  /*9e40*/  F2FP.SATFINITE.E4M3.F32.PACK_AB_MERGE_C R6, R59, R56, RZ ;  /* 0x000000383b06723e */ /* 0x000fc400048070ff */
[----:B------:R-:W-:Y:S02]  /*9e50*/  F2FP.SATFINITE.E4M3.F32.PACK_AB_MERGE_C R7, R53, R60, RZ ;  /* 0x0000003c3507723e */ /* 0x000fe400048070ff */
[----:B------:R-:W-:Y:S02]  /*9e60*/  F2FP.SATFINITE.E4M3.F32.PACK_AB_MERGE_C R4, R47, R50, RZ ;  /* 0x000000322f04723e */ /* 0x000fe400048070ff */
[----:B------:R-:W-:Y:S02]  /*9e70*/  F2FP.SATFINITE.E4M3.F32.PACK_AB_MERGE_C R49, R49, R52, RZ ;  /* 0x000000343131723e */ /* 0x000fe400048070ff */
[----:B------:R-:W-:Y:S02]  /*9e80*/  F2FP.SATFINITE.E4M3.F32.PACK_AB_MERGE_C R6, R54, R55, R6 ;  /* 0x000000373606723e */ /* 0x000fe40004807006 */
[----:B------:R-:W-:Y:S02]  /*9e90*/  F2FP.SATFINITE.E4M3.F32.PACK_AB_MERGE_C R7, R58, R57, R7 ;  /* 0x000000393a07723e */ /* 0x000fe40004807007 */
[----:B------:R-:W-:-:S02]  /*9ea0*/  F2FP.SATFINITE.E4M3.F32.PACK_AB_MERGE_C R4, R46, R45, R4 ;  /* 0x0000002d2e04723e */ /* 0x000fc40004807004 */
[----:B------:R-:W-:-:S05]  /*9eb0*/  F2FP.SATFINITE.E4M3.F32.PACK_AB_MERGE_C R5, R44, R5, R49 ;  /* 0x000000052c05723e */ /* 0x000fca0004807031 */
[----:B------:R0:W-:Y:S02]  /*9ec0*/  STS.128 [R214+0x18000], R4 ;  /* 0x01800004d6007388 */ /* 0x0001e40000000c00 */
.L_x_1518:
[----:B------:R-:W-:Y:S05]  /*9ed0*/  BSYNC B2 ;  /* 0x0000000000027941 */ /* 0x000fea0003800000 */
.L_x_1517:
[----:B------:R-:W-:Y:S05]  /*9ee0*/  @P1 BRA `(.L_x_1516) ;  /* 0x0000000400e81947 */ /* 0x000fea0003800000 */
[----:B0---4-:R-:W0:Y:S01]  /*9ef0*/  LDS.128 R4, [R214+0x1c000] ;  /* 0x01c00000d6047984 */ /* 0x011e220000000c00 */
[----:B-----5:R-:W-:Y:S02]  /*9f00*/  SHF.R.U32.HI R45, RZ, 0x8, R42 ;  /* 0x00000008ff2d7819 */ /* 0x020fe4000001162a */
[----:B------:R-:W-:Y:S02]  /*9f10*/  LOP3.LUT R48, R42, 0xff, RZ, 0xc0, !PT ;  /* 0x000000ff2a307812 */ /* 0x000fe400078ec0ff */
[----:B------:R-:W-:Y:S02]  /*9f20*/  LOP3.LUT R45, R45, 0xff, RZ, 0xc0, !PT ;  /* 0x000000ff2d2d7812 */ /* 0x000fe400078ec0ff */
[----:B------:R-:W-:Y:S02]  /*9f30*/  SHF.R.U32.HI R37, RZ, 0x8, R41 ;  /* 0x00000008ff257819 */ /* 0x000fe40000011629 */
[----:B------:R-:W-:Y:S02]  /*9f40*/  SHF.R.U32.HI R47, RZ, 0x8, R43 ;  /* 0x00000008ff2f7819 */ /* 0x000fe4000001162b */
[----:B------:R-:W-:-:S02]  /*9f50*/  SHF.R.U32.HI R3, RZ, 0x8, R40 ;  /* 0x00000008ff037819 */ /* 0x000fc40000011628 */
[----:B------:R-:W-:Y:S02]  /*9f60*/  PRMT R48, R45, 0x7604, R48 ;  /* 0x000076042d307816 */ /* 0x000fe40000000030 */
[----:B------:R-:W-:Y:S02]  /*9f70*/  LOP3.LUT R46, R41, 0xff, RZ, 0xc0, !PT ;  /* 0x000000ff292e7812 */ /* 0x000fe400078ec0ff */
[----:B------:R-:W-:Y:S02]  /*9f80*/  LOP3.LUT R50, R43, 0xff, RZ, 0xc0, !PT ;  /* 0x000000ff2b327812 */ /* 0x000fe400078ec0ff */
[----:B------:R-:W-:Y:S02]  /*9f90*/  LOP3.LUT R37, R37, 0xff, RZ, 0xc0, !PT ;  /* 0x000000ff25257812 */ /* 0x000fe400078ec0ff */
[----:B------:R-:W-:Y:S02]  /*9fa0*/  LOP3.LUT R47, R47, 0xff, RZ, 0xc0, !PT ;  /* 0x000000ff2f2f7812 */ /* 0x000fe400078ec0ff */
[----:B------:R-:W-:-:S02]  /*9fb0*/  SHF.R.U32.HI R45, RZ, 0x10, R41 ;  /* 0x00000010ff2d7819 */ /* 0x000fc40000011629 */
[----:B--2---:R-:W-:Y:S02]  /*9fc0*/  SHF.R.U32.HI R49, RZ, 0x10, R43 ;  /* 0x00000010ff317819 */ /* 0x004fe4000001162b */
[----:B------:R-:W-:Y:S02]  /*9fd0*/  LOP3.LUT R44, R40, 0xff, RZ, 0xc0, !PT ;  /* 0x000000ff282c7812 */ /* 0x000fe400078ec0ff */
[----:B------:R-:W-:Y:S02]  /*9fe0*/  LOP3.LUT R3, R3, 0xff, RZ, 0xc0, !PT ;  /* 0x000000ff03037812 */ /* 0x000fe400078ec0ff */
[----:B------:R-:W-:Y:S02]  /*9ff0*/  PRMT R46, R37, 0x7604, R46 ;  /* 0x00007604252e7816 */ /* 0x000fe4000000002e */
[----:B------:R-:W-:Y:S02]  /*a000*/  PRMT R50, R47, 0x7604, R50 ;  /* 0x000076042f327816 */ /* 0x000fe40000000032 */
[----:B------:R-:W-:-:S02]  /*a010*/  LOP3.LUT R45, R45, 0xff, RZ, 0xc0, !PT ;  /* 0x000000ff2d2d7812 */ /* 0x000fc400078ec0ff */
[----:B------:R-:W-:Y:S02]  /*a020*/  LOP3.LUT R49, R49, 0xff, RZ, 0xc0, !PT ;  /* 0x000000ff31317812 */ /* 0x000fe400078ec0ff */
[----:B------:R-:W-:Y:S02]  /*a030*/  PRMT R44, R3, 0x7604, R44 ;  /* 0x00007604032c7816 */ /* 0x000fe4000000002c */
[----:B------:R-:W-:Y:S02]  /*a040*/  SHF.R.U32.HI R3, RZ, 0x10, R40 ;  /* 0x00000010ff037819 */ /* 0x000fe40000011628 */
[----:B------:R-:W-:Y:S02]  /*a050*/  SHF.R.U32.HI R37, RZ, 0x10, R42 ;  /* 0x00000010ff257819 */ /* 0x000fe4000001162a */
[----:B------:R-:W-:Y:S02]  /*a060*/  PRMT R45, R45, 0x7054, R46 ;  /* 0x000070542d2d7816 */ /* 0x000fe4000000002e */
[----:B------:R-:W-:-:S02]  /*a070*/  PRMT R49, R49, 0x7054, R50 ;  /* 0x0000705431317816 */ /* 0x000fc40000000032 */
[----:B------:R-:W-:Y:S02]  /*a080*/  LOP3.LUT R3, R3, 0xff, RZ, 0xc0, !PT ;  /* 0x000000ff03037812 */ /* 0x000fe400078ec0ff */
[----:B------:R-:W-:Y:S02]  /*a090*/  LOP3.LUT R47, R37, 0xff, RZ, 0xc0, !PT ;  /* 0x000000ff252f7812 */ /* 0x000fe400078ec0ff */
[----:B------:R-:W-:Y:S02]  /*a0a0*/  LOP3.LUT R49, R49, 0xff000000, R43, 0xf8, !PT ;  /* 0xff00000031317812 */ /* 0x000fe400078ef82b */
[----:B------:R-:W-:Y:S02]  /*a0b0*/  LOP3.LUT R45, R45, 0xff000000, R41, 0xf8, !PT ;  /* 0xff0000002d2d7812 */ /* 0x000fe400078ef829 */
[----:B------:R-:W-:Y:S02]  /*a0c0*/  PRMT R37, R3, 0x7054, R44 ;  /* 0x0000705403257816 */ /* 0x000fe4000000002c */
[----:B------:R-:W-:-:S02]  /*a0d0*/  PRMT R47, R47, 0x7054, R48 ;  /* 0x000070542f2f7816 */ /* 0x000fc40000000030 */
[-C--:B0-----:R-:W-:Y:S02]  /*a0e0*/  F2FP.F16.E4M3.UNPACK_B R3, R6.reuse.H1 ;  /* 0x00000006ff03723e */ /* 0x081fe400030006ff */
[----:B------:R-:W-:Y:S02]  /*a0f0*/  F2FP.F16.E4M3.UNPACK_B R48, R49 ;  /* 0x00000031ff30723e */ /* 0x000fe400020006ff */
[----:B------:R-:W-:Y:S02]  /*a100*/  F2FP.F16.E4M3.UNPACK_B R43, R45 ;  /* 0x0000002dff2b723e */ /* 0x000fe400020006ff */
[----:B------:R-:W-:Y:S01]  /*a110*/  LOP3.LUT R44, R37, 0xff000000, R40, 0xf8, !PT ;  /* 0xff000000252c7812 */ /* 0x000fe200078ef828 */
[----:B------:R-:W-:Y:S01]  /*a120*/  HADD2.F32 R37, -RZ, R3.H1_H1 ;  /* 0x30000003ff257230 */ /* 0x000fe20000004100 */
[----:B------:R-:W-:Y:S01]  /*a130*/  F2FP.F16.E4M3.UNPACK_B R6, R6 ;  /* 0x00000006ff06723e */ /* 0x000fe200020006ff */
[--C-:B------:R-:W-:Y:S01]  /*a140*/  HADD2.F32 R50, -RZ, R48.reuse.H1_H1 ;  /* 0x30000030ff327230 */ /* 0x100fe20000004100 */
[----:B------:R-:W-:Y:S01]  /*a150*/  LOP3.LUT R47, R47, 0xff000000, R42, 0xf8, !PT ;  /* 0xff0000002f2f7812 */ /* 0x000fe200078ef82a */
[----:B------:R-:W-:Y:S01]  /*a160*/  HADD2.F32 R46, -RZ, R43.H1_H1 ;  /* 0x3000002bff2e7230 */ /* 0x000fe20000004100 */
[-C--:B------:R-:W-:Y:S01]  /*a170*/  F2FP.F16.E4M3.UNPACK_B R41, R7.reuse ;  /* 0x00000007ff29723e */ /* 0x080fe200020006ff */
[----:B------:R-:W-:Y:S01]  /*a180*/  HADD2.F32 R40, -RZ, R3.H0_H0 ;  /* 0x20000003ff287230 */ /* 0x000fe20000004100 */
[----:B------:R-:W-:Y:S01]  /*a190*/  F2FP.F16.E4M3.UNPACK_B R42, R7.H1 ;  /* 0x00000007ff2a723e */ /* 0x000fe200030006ff */
[C---:B---3--:R-:W-:Y:S01]  /*a1a0*/  FMUL.FTZ R51, R37.reuse, R50 ;  /* 0x0000003225337220 */ /* 0x048fe20000410000 */
        /* <DEDUP_REMOVED lines=78> */
.L_x_1516:
[----:B------:R-:W-:Y:S05]  /*a690*/  BSYNC B1 ;  /* 0x0000000000017941 */ /* 0x000fea0003800000 */
.L_x_1515:
[----:B------:R-:W-:Y:S01]  /*a6a0*/  ISETP.GE.AND P0, PT, R219, R0, PT ;  /* 0x00000000db00720c */ /* 0x000fe20003f06270 */
[----:B------:R-:W-:-:S12]  /*a6b0*/  BSSY B1, `(.L_x_1519) ;  /* 0x00000f9000017945 */ /* 0x000fd80003800000 */
[----:B------:R-:W-:Y:S05]  /*a6c0*/  @P0 BRA `(.L_x_1520) ;  /* 0x0000000c00dc0947 */ /* 0x000fea0003800000 */
[----:B0-----:R-:W0:Y:S01]  /*a6d0*/  LDC R3, c[0x0][0x3f4] ;  /* 0x0000fd00ff037b82 */ /* 0x001e220000000800 */
[----:B------:R-:W-:Y:S01]  /*a6e0*/  BSSY B2, `(.L_x_1521) ;  /* 0x000007e000027945 */ /* 0x000fe20003800000 */
[-C--:B0-----:R-:W-:Y:S02]  /*a6f0*/  ISETP.GE.AND P0, PT, R18, R3.reuse, PT ;  /* 0x000000031200720c */ /* 0x081fe40003f06270 */
[----:B------:R-:W-:-:S11]  /*a700*/  ISETP.GE.AND P1, PT, R194, R3, PT ;  /* 0x00000003c200720c */ /* 0x000fd60003f26270 */
[----:B------:R-:W-:Y:S05]  /*a710*/  @P0 BRA `(.L_x_1522) ;  /* 0x0000000400e80947 */ /* 0x000fea0003800000 */
[----:B-1--4-:R-:W0:Y:S01]  /*a720*/  LDS.128 R4, [R214+0x19000] ;  /* 0x01900000d6047984 */ /* 0x012e220000000c00 */
        /* <DEDUP_REMOVED lines=12> */
[----:B------:R-:W-:Y:S02]  /*a7f0*/  SHF.R.U32.HI R45, RZ, 0x10, R39 ;  /* 0x00000010ff2d7819 */ /* 0x000fe40000011627 */
        /* <DEDUP_REMOVED lines=19> */
[----:B------:R-:W-:Y:S01]  /*a930*/  F2FP.F16.E4M3.UNPACK_B R39, R41 ;  /* 0x00000029ff27723e */ /* 0x000fe200020006ff */
[--C-:B------:R-:W-:Y:S01]  /*a940*/  HADD2.F32 R35, -RZ, R3.reuse.H0_H0 ;  /* 0x20000003ff237230 */ /* 0x100fe20000004100 */
[----:B------:R-:W-:Y:S01]  /*a950*/  LOP3.LUT R40, R37, 0xff000000, R34, 0xf8, !PT ;  /* 0xff00000025287812 */ /* 0x000fe200078ef822 */
[----:B------:R-:W-:Y:S01]  /*a960*/  HADD2.F32 R34, -RZ, R3.H1_H1 ;  /* 0x30000003ff227230 */ /* 0x000fe20000004100 */
[----:B------:R-:W-:Y:S01]  /*a970*/  F2FP.F16.E4M3.UNPACK_B R6, R6 ;  /* 0x00000006ff06723e */ /* 0x000fe200020006ff */
[--C-:B------:R-:W-:Y:S01]  /*a980*/  HADD2.F32 R46, -RZ, R44.reuse.H1_H1 ;  /* 0x3000002cff2e7230 */ /* 0x100fe20000004100 */
[----:B------:R-:W-:Y:S01]  /*a990*/  LOP3.LUT R43, R43, 0xff000000, R38, 0xf8, !PT ;  /* 0xff0000002b2b7812 */ /* 0x000fe200078ef826 */
[--C-:B------:R-:W-:Y:S01]  /*a9a0*/  HADD2.F32 R42, -RZ, R39.reuse.H1_H1 ;  /* 0x30000027ff2a7230 */ /* 0x100fe20000004100 */
[-C--:B------:R-:W-:Y:S01]  /*a9b0*/  F2FP.F16.E4M3.UNPACK_B R37, R7.reuse ;  /* 0x00000007ff25723e */ /* 0x080fe200020006ff */
[----:B------:R-:W-:Y:S01]  /*a9c0*/  HADD2.F32 R44, -RZ, R44.H0_H0 ;  /* 0x2000002cff2c7230 */ /* 0x000fe20000004100 */
[----:B------:R-:W-:Y:S01]  /*a9d0*/  F2FP.F16.E4M3.UNPACK_B R38, R7.H1 ;  /* 0x00000007ff26723e */ /* 0x000fe200030006ff */
[C---:B------:R-:W-:Y:S01]  /*a9e0*/  FMUL.FTZ R48, R34.reuse, R46 ;  /* 0x0000002e22307220 */ /* 0x040fe20000410000 */
[----:B------:R-:W-:Y:S01]  /*a9f0*/  FMUL.FTZ R47, R34, R42 ;  /* 0x0000002a222f7220 */ /* 0x000fe20000410000 */
[-C--:B------:R-:W-:Y:S01]  /*aa00*/  F2FP.F16.E4M3.UNPACK_B R7, R5.reuse ;  /* 0x00000005ff07723e */ /* 0x080fe200020006ff */
[----:B------:R-:W-:Y:S01]  /*aa10*/  HADD2.F32 R39, -RZ, R39.H0_H0 ;  /* 0x20000027ff277230 */ /* 0x000fe20000004100 */
[----:B------:R-:W-:Y:S01]  /*aa20*/  F2FP.F16.E4M3.UNPACK_B R34, R5.H1 ;  /* 0x00000005ff22723e */ /* 0x000fe200030006ff */
[----:B------:R-:W-:-:S02]  /*aa30*/  HADD2.F32 R5, -RZ, R6.H1_H1 ;  /* 0x30000006ff057230 */ /* 0x000fc40000004100 */
[C---:B------:R-:W-:Y:S01]  /*aa40*/  FFMA.FTZ R50, R35.reuse, R42, -R48 ;  /* 0x0000002a23327223 */ /* 0x040fe20000010830 */
[----:B---3--:R-:W-:Y:S01]  /*aa50*/  FFMA.FTZ R51, R35, R46, R47 ;  /* 0x0000002e23337223 */ /* 0x008fe2000001002f */
[----:B------:R-:W-:Y:S01]  /*aa60*/  HADD2.F32 R6, -RZ, R6.H0_H0 ;  /* 0x20000006ff067230 */ /* 0x000fe20000004100 */
[----:B------:R-:W-:Y:S01]  /*aa70*/  F2FP.F16.E4M3.UNPACK_B R45, R45.H1 ;  /* 0x0000002dff2d723e */ /* 0x000fe200030006ff */
[C---:B------:R-:W-:Y:S01]  /*aa80*/  FMUL.FTZ R35, R5.reuse, R44 ;  /* 0x0000002c05237220 */ /* 0x040fe20000410000 */
[----:B------:R-:W-:Y:S01]  /*aa90*/  F2FP.F16.E4M3.UNPACK_B R41, R41.H1 ;  /* 0x00000029ff29723e */ /* 0x000fe200030006ff */
[-C--:B--2---:R-:W-:Y:S01]  /*aaa0*/  FMUL.FTZ R49, R5, R39.reuse ;  /* 0x0000002705317220 */ /* 0x084fe20000410000 */
[----:B------:R-:W-:Y:S02]  /*aab0*/  HADD2.F32 R5, -RZ, R37.H1_H1 ;  /* 0x30000025ff057230 */ /* 0x000fe40000004100 */
[----:B------:R-:W-:Y:S01]  /*aac0*/  FFMA.FTZ R47, R6, R39, -R35 ;  /* 0x00000027062f7223 */ /* 0x000fe20000010823 */
[----:B------:R-:W-:-:S02]  /*aad0*/  HADD2.F32 R46, -RZ, R45.H0_H0 ;  /* 0x2000002dff2e7230 */ /* 0x000fc40000004100 */
[----:B------:R-:W-:Y:S01]  /*aae0*/  FFMA.FTZ R48, R6, R44, R49 ;  /* 0x0000002c06307223 */ /* 0x000fe20000010031 */
[----:B------:R-:W-:Y:S01]  /*aaf0*/  HADD2.F32 R42, -RZ, R41.H0_H0 ;  /* 0x20000029ff2a7230 */ /* 0x000fe20000004100 */
[----:B------:R-:W-:Y:S01]  /*ab00*/  F2FP.F16.E4M3.UNPACK_B R3, R4 ;  /* 0x00000004ff03723e */ /* 0x000fe200020006ff */
[----:B------:R-:W-:Y:S02]  /*ab10*/  HADD2.F32 R45, -RZ, R45.H1_H1 ;  /* 0x3000002dff2d7230 */ /* 0x000fe40000004100 */
[C---:B------:R-:W-:Y:S01]  /*ab20*/  FMUL.FTZ R44, R5.reuse, R46 ;  /* 0x0000002e052c7220 */ /* 0x040fe20000410000 */
[----:B------:R-:W-:Y:S02]  /*ab30*/  HADD2.F32 R6, -RZ, R38.H1_H1 ;  /* 0x30000026ff067230 */ /* 0x000fe40000004100 */
[----:B------:R-:W-:Y:S01]  /*ab40*/  FMUL.FTZ R52, R5, R42 ;  /* 0x0000002a05347220 */ /* 0x000fe20000410000 */
[----:B------:R-:W-:Y:S01]  /*ab50*/  HADD2.F32 R37, -RZ, R37.H0_H0 ;  /* 0x20000025ff257230 */ /* 0x000fe20000004100 */
[----:B------:R-:W-:Y:S01]  /*ab60*/  F2FP.F16.E4M3.UNPACK_B R5, R43 ;  /* 0x0000002bff05723e */ /* 0x000fe200020006ff */
[----:B------:R-:W-:-:S02]  /*ab70*/  HADD2.F32 R41, -RZ, R41.H1_H1 ;  /* 0x30000029ff297230 */ /* 0x000fc40000004100 */
[C---:B------:R-:W-:Y:S01]  /*ab80*/  FMUL.FTZ R35, R6.reuse, R45 ;  /* 0x0000002d06237220 */ /* 0x040fe20000410000 */
[----:B------:R-:W-:Y:S02]  /*ab90*/  HADD2.F32 R38, -RZ, R38.H0_H0 ;  /* 0x20000026ff267230 */ /* 0x000fe40000004100 */
[C---:B------:R-:W-:Y:S01]  /*aba0*/  FFMA.FTZ R49, R37.reuse, R42, -R44 ;  /* 0x0000002a25317223 */ /* 0x040fe2000001082c */
[----:B------:R-:W-:Y:S01]  /*abb0*/  FFMA.FTZ R52, R37, R46, R52 ;  /* 0x0000002e25347223 */ /* 0x000fe20000010034 */
        /* <DEDUP_REMOVED lines=13> */
[----:B------:R-:W-:Y:S02]  /*ac90*/  HADD2.F32 R4, -RZ, R3.H1_H1 ;  /* 0x30000003ff047230 */ /* 0x000fe40000004100 */
[-C--:B------:R-:W-:Y:S01]  /*aca0*/  FMUL.FTZ R44, R6, R37.reuse ;  /* 0x00000025062c7220 */ /* 0x080fe20000410000 */
[----:B------:R-:W-:Y:S02]  /*acb0*/  HADD2.F32 R35, -RZ, R35.H0_H0 ;  /* 0x20000023ff237230 */ /* 0x000fe40000004100 */
[----:B------:R-:W-:Y:S01]  /*acc0*/  FFMA.FTZ R42, R5, R37, -R42 ;  /* 0x00000025052a7223 */ /* 0x000fe2000001082a */
[----:B------:R-:W-:-:S02]  /*acd0*/  HADD2.F32 R3, -RZ, R3.H0_H0 ;  /* 0x20000003ff037230 */ /* 0x000fc40000004100 */
[CC--:B------:R-:W-:Y:S01]  /*ace0*/  FMUL.FTZ R6, R4.reuse, R38.reuse ;  /* 0x0000002604067220 */ /* 0x0c0fe20000410000 */
        /* <DEDUP_REMOVED lines=8> */
[C---:B------:R-:W-:Y:S01]  /*ad70*/  FMUL.FTZ R44, R4.reuse, R5 ;  /* 0x00000005042c7220 */ /* 0x040fe20000410000 */
[--C-:B------:R-:W-:Y:S02]  /*ad80*/  HADD2.F32 R3, -RZ, R7.reuse.H1_H1 ;  /* 0x30000007ff037230 */ /* 0x100fe40000004100 */
[----:B------:R-:W-:Y:S01]  /*ad90*/  FMUL.FTZ R41, R4, R35 ;  /* 0x0000002304297220 */ /* 0x000fe20000410000 */
[----:B------:R-:W-:Y:S02]  /*ada0*/  HADD2.F32 R40, -RZ, R40.H0_H0 ;  /* 0x20000028ff287230 */ /* 0x000fe40000004100 */
[----:B------:R-:W-:Y:S02]  /*adb0*/  HADD2.F32 R34, -RZ, R34.H0_H0 ;  /* 0x20000022ff227230 */ /* 0x000fe40000004100 */
[C---:B------:R-:W-:Y:S01]  /*adc0*/  FMUL.FTZ R4, R3.reuse, R6 ;  /* 0x0000000603047220 */ /* 0x040fe20000410000 */
[----:B------:R-:W-:Y:S02]  /*add0*/  HADD2.F32 R7, -RZ, R7.H0_H0 ;  /* 0x20000007ff077230 */ /* 0x000fe40000004100 */
[-C--:B------:R-:W-:Y:S01]  /*ade0*/  FMUL.FTZ R3, R3, R40.reuse ;  /* 0x0000002803037220 */ /* 0x080fe20000410000 */
        /* <DEDUP_REMOVED lines=13> */
.L_x_1522:
[----:B------:R-:W-:Y:S05]  /*aec0*/  BSYNC B2 ;  /* 0x0000000000027941 */ /* 0x000fea0003800000 */
.L_x_1521:
[----:B------:R-:W-:Y:S05]  /*aed0*/  @P1 BRA `(.L_x_1520) ;  /* 0x0000000400d81947 */ /* 0x000fea0003800000 */
[----:B01--4-:R-:W0:Y:S01]  /*aee0*/  LDS.128 R4, [R214+0x1d000] ;  /* 0x01d00000d6047984 */ /* 0x013e220000000c00 */
[----:B-----5:R-:W-:Y:S02]  /*aef0*/  SHF.R.U32.HI R34, RZ, 0x8, R30 ;  /* 0x00000008ff227819 */ /* 0x020fe4000001161e */
[----:B------:R-:W-:Y:S02]  /*af00*/  SHF.R.U32.HI R38, RZ, 0x8, R31 ;  /* 0x00000008ff267819 */ /* 0x000fe4000001161f */
[----:B------:R-:W-:Y:S02]  /*af10*/  LOP3.LUT R3, R30, 0xff, RZ, 0xc0, !PT ;  /* 0x000000ff1e037812 */ /* 0x000fe400078ec0ff */
[----:B------:R-:W-:Y:S02]  /*af20*/  LOP3.LUT R34, R34, 0xff, RZ, 0xc0, !PT ;  /* 0x000000ff22227812 */ /* 0x000fe400078ec0ff */
[----:B------:R-:W-:Y:S02]  /*af30*/  SHF.R.U32.HI R40, RZ, 0x8, R33 ;  /* 0x00000008ff287819 */ /* 0x000fe40000011621 */
[----:B------:R-:W-:-:S02]  /*af40*/  LOP3.LUT R35, R31, 0xff, RZ, 0xc0, !PT ;  /* 0x000000ff1f237812 */ /* 0x000fc400078ec0ff */
[----:B------:R-:W-:Y:S02]  /*af50*/  LOP3.LUT R38, R38, 0xff, RZ, 0xc0, !PT ;  /* 0x000000ff26267812 */ /* 0x000fe400078ec0ff */
[----:B------:R-:W-:Y:S02]  /*af60*/  PRMT R3, R34, 0x7604, R3 ;  /* 0x0000760422037816 */ /* 0x000fe40000000003 */
[----:B------:R-:W-:Y:S02]  /*af70*/  SHF.R.U32.HI R42, RZ, 0x10, R31 ;  /* 0x00000010ff2a7819 */ /* 0x000fe4000001161f */
[----:B------:R-:W-:Y:S02]  /*af80*/  SHF.R.U32.HI R34, RZ, 0x8, R32 ;  /* 0x00000008ff227819 */ /* 0x000fe40000011620 */
[----:B------:R-:W-:Y:S02]  /*af90*/  SHF.R.U32.HI R41, RZ, 0x10, R33 ;  /* 0x00000010ff297819 */ /* 0x000fe40000011621 */
[----:B------:R-:W-:-:S02]  /*afa0*/  LOP3.LUT R39, R33, 0xff, RZ, 0xc0, !PT ;  /* 0x000000ff21277812 */ /* 0x000fc400078ec0ff */
[----:B------:R-:W-:Y:S01]  /*afb0*/  LOP3.LUT R40, R40, 0xff, RZ, 0xc0, !PT ;  /* 0x000000ff28287812 */ /* 0x000fe200078ec0ff */
[----:B------:R-:W-:Y:S01]  /*afc0*/  IMAD.U32 R41, R41, 0x10000, RZ ;  /* 0x0001000029297824 */ /* 0x000fe200078e00ff */
[----:B------:R-:W-:Y:S02]  /*afd0*/  PRMT R35, R38, 0x7604, R35 ;  /* 0x0000760426237816 */ /* 0x000fe40000000023 */
[----:B------:R-:W-:Y:S01]  /*afe0*/  LOP3.LUT R38, R34, 0xff, RZ, 0xc0, !PT ;  /* 0x000000ff22267812 */ /* 0x000fe200078ec0ff */
[----:B------:R-:W-:Y:S01]  /*aff0*/  IMAD.U32 R34, R42, 0x10000, RZ ;  /* 0x000100002a227824 */ /* 0x000fe200078e00ff */
[----:B------:R-:W-:Y:S02]  /*b000*/  LOP3.LUT R37, R32, 0xff, RZ, 0xc0, !PT ;  /* 0x000000ff20257812 */ /* 0x000fe400078ec0ff */
[----:B------:R-:W-:Y:S02]  /*b010*/  PRMT R40, R40, 0x7604, R39 ;  /* 0x0000760428287816 */ /* 0x000fe40000000027 */
[----:B------:R-:W-:-:S02]  /*b020*/  PRMT R39, R38, 0x7604, R37 ;  /* 0x0000760426277816 */ /* 0x000fc40000000025 */
[----:B------:R-:W-:Y:S02]  /*b030*/  LOP3.LUT R37, R35, 0xff0000, R34, 0xf8, !PT ;  /* 0x00ff000023257812 */ /* 0x000fe400078ef822 */
[----:B------:R-:W-:Y:S02]  /*b040*/  LOP3.LUT R41, R40, 0xff0000, R41, 0xf8, !PT ;  /* 0x00ff000028297812 */ /* 0x000fe400078ef829 */
[----:B------:R-:W-:Y:S02]  /*b050*/  LOP3.LUT R37, R37, 0xff000000, R31, 0xf8, !PT ;  /* 0xff00000025257812 */ /* 0x000fe400078ef81f */
[----:B------:R-:W-:Y:S02]  /*b060*/  LOP3.LUT R41, R41, 0xff000000, R33, 0xf8, !PT ;  /* 0xff00000029297812 */ /* 0x000fe400078ef821 */
[----:B------:R-:W-:Y:S02]  /*b070*/  LOP3.LUT R35, R3, 0xff0000, R30, 0xf8, !PT ;  /* 0x00ff000003237812 */ /* 0x000fe400078ef81e */
[----:B0-----:R-:W-:-:S02]  /*b080*/  F2FP.F16.E4M3.UNPACK_B R3, R6.H1 ;  /* 0x00000006ff03723e */ /* 0x001fc400030006ff */
[----:B------:R-:W-:Y:S02]  /*b090*/  F2FP.F16.E4M3.UNPACK_B R40, R41 ;  /* 0x00000029ff28723e */ /* 0x000fe400020006ff */
[----:B------:R-:W-:Y:S01]  /*b0a0*/  F2FP.F16.E4M3.UNPACK_B R34, R37 ;  /* 0x00000025ff22723e */ /* 0x000fe200020006ff */
[--C-:B------:R-:W-:Y:S01]  /*b0b0*/  HADD2.F32 R31, -RZ, R3.reuse.H0_H0 ;  /* 0x20000003ff1f7230 */ /* 0x100fe20000004100 */
[----:B------:R-:W-:Y:S01]  /*b0c0*/  LOP3.LUT R35, R35, 0xff000000, R30, 0xf8, !PT ;  /* 0xff00000023237812 */ /* 0x000fe200078ef81e */
[----:B------:R-:W-:Y:S01]  /*b0d0*/  HADD2.F32 R30, -RZ, R3.H1_H1 ;  /* 0x30000003ff1e7230 */ /* 0x000fe20000004100 */
[--C-:B------:R-:W-:Y:S01]  /*b0e0*/  LOP3.LUT R39, R39, 0xff0000, R32.reuse, 0xf8, !PT ;  /* 0x00ff000027277812 */ /* 0x100fe200078ef820 */
[----:B------:R-:W-:Y:S01]  /*b0f0*/  HADD2.F32 R42, -RZ, R40.H1_H1 ;  /* 0x30000028ff2a7230 */ /* 0x000fe20000004100 */
[----:B------:R-:W-:Y:S01]  /*b100*/  F2FP.F16.E4M3.UNPACK_B R6, R6 ;  /* 0x00000006ff06723e */ /* 0x000fe200020006ff */
[----:B------:R-:W-:Y:S01]  /*b110*/  HADD2.F32 R38, -RZ, R34.H1_H1 ;  /* 0x30000022ff267230 */ /* 0x000fe20000004100 */
[----:B------:R-:W-:Y:S01]  /*b120*/  LOP3.LUT R39, R39, 0xff000000, R32, 0xf8, !PT ;  /* 0xff00000027277812 */ /* 0x000fe200078ef820 */
[----:B------:R-:W-:Y:S01]  /*b130*/  HADD2.F32 R40, -RZ, R40.H0_H0 ;  /* 0x20000028ff287230 */ /* 0x000fe20000004100 */
[-C--:B------:R-:W-:Y:S01]  /*b140*/  F2FP.F16.E4M3.UNPACK_B R32, R7.reuse ;  /* 0x00000007ff20723e */ /* 0x080fe200020006ff */
[C---:B------:R-:W-:Y:S01]  /*b150*/  FMUL.FTZ R44, R30.reuse, R42 ;  /* 0x0000002a1e2c7220 */ /* 0x040fe20000410000 */
[----:B------:R-:W-:Y:S01]  /*b160*/  F2FP.F16.E4M3.UNPACK_B R33, R7.H1 ;  /* 0x00000007ff21723e */ /* 0x000fe200030006ff */
[----:B------:R-:W-:Y:S01]  /*b170*/  FMUL.FTZ R43, R30, R38 ;  /* 0x000000261e2b7220 */ /* 0x000fe20000410000 */
[-C--:B------:R-:W-:Y:S01]  /*b180*/  F2FP.F16.E4M3.UNPACK_B R7, R5.reuse ;  /* 0x00000005ff07723e */ /* 0x080fe200020006ff */
[----:B------:R-:W-:Y:S01]  /*b190*/  HADD2.F32 R34, -RZ, R34.H0_H0 ;  /* 0x20000022ff227230 */ /* 0x000fe20000004100 */
[----:B------:R-:W-:Y:S01]  /*b1a0*/  F2FP.F16.E4M3.UNPACK_B R30, R5.H1 ;  /* 0x00000005ff1e723e */ /* 0x000fe200030006ff */
[----:B------:R-:W-:-:S02]  /*b1b0*/  HADD2.F32 R5, -RZ, R6.H1_H1 ;  /* 0x30000006ff057230 */ /* 0x000fc40000004100 */
[C---:B------:R-:W-:Y:S01]  /*b1c0*/  FFMA.FTZ R44, R31.reuse, R38, -R44 ;  /* 0x000000261f2c7223 */ /* 0x040fe2000001082c */
[----:B------:R-:W-:Y:S01]  /*b1d0*/  FFMA.FTZ R45, R31, R42, R43 ;  /* 0x0000002a1f2d7223 */ /* 0x000fe2000001002b */
[----:B------:R-:W-:Y:S01]  /*b1e0*/  HADD2.F32 R6, -RZ, R6.H0_H0 ;  /* 0x20000006ff067230 */ /* 0x000fe20000004100 */
[----:B------:R-:W-:Y:S01]  /*b1f0*/  F2FP.F16.E4M3.UNPACK_B R41, R41.H1 ;  /* 0x00000029ff29723e */ /* 0x000fe200030006ff */
[C---:B------:R-:W-:Y:S01]  /*b200*/  FMUL.FTZ R31, R5.reuse, R40 ;  /* 0x00000028051f7220 */ /* 0x040fe20000410000 */
[----:B------:R-:W-:Y:S01]  /*b210*/  F2FP.F16.E4M3.UNPACK_B R37, R37.H1 ;  /* 0x00000025ff25723e */ /* 0x000fe200030006ff */
[-C--:B------:R-:W-:Y:S01]  /*b220*/  FMUL.FTZ R43, R5, R34.reuse ;  /* 0x00000022052b7220 */ /* 0x080fe20000410000 */
[----:B------:R-:W-:Y:S02]  /*b230*/  HADD2.F32 R5, -RZ, R32.H1_H1 ;  /* 0x30000020ff057230 */ /* 0x000fe40000004100 */
[----:B------:R-:W-:Y:S01]  /*b240*/  FFMA.FTZ R42, R6, R34, -R31 ;  /* 0x00000022062a7223 */ /* 0x000fe2000001081f */
[----:B------:R-:W-:-:S02]  /*b250*/  HADD2.F32 R38, -RZ, R41.H0_H0 ;  /* 0x20000029ff267230 */ /* 0x000fc40000004100 */
[----:B------:R-:W-:Y:S01]  /*b260*/  FFMA.FTZ R43, R6, R40, R43 ;  /* 0x00000028062b7223 */ /* 0x000fe2000001002b */
[----:B------:R-:W-:Y:S01]  /*b270*/  HADD2.F32 R31, -RZ, R37.H0_H0 ;  /* 0x20000025ff1f7230 */ /* 0x000fe20000004100 */
[----:B------:R-:W-:Y:S01]  /*b280*/  F2FP.F16.E4M3.UNPACK_B R3, R4 ;  /* 0x00000004ff03723e */ /* 0x000fe200020006ff */
[----:B------:R-:W-:Y:S02]  /*b290*/  HADD2.F32 R32, -RZ, R32.H0_H0 ;  /* 0x20000020ff207230 */ /* 0x000fe40000004100 */
[C---:B------:R-:W-:Y:S01]  /*b2a0*/  FMUL.FTZ R47, R5.reuse, R38 ;  /* 0x00000026052f7220 */ /* 0x040fe20000410000 */
[----:B------:R-:W-:Y:S02]  /*b2b0*/  HADD2.F32 R41, -RZ, R41.H1_H1 ;  /* 0x30000029ff297230 */ /* 0x000fe40000004100 */
[-C--:B------:R-:W-:Y:S01]  /*b2c0*/  FMUL.FTZ R5, R5, R31.reuse ;  /* 0x0000001f05057220 */ /* 0x080fe20000410000 */
[----:B------:R-:W-:Y:S02]  /*b2d0*/  HADD2.F32 R6, -RZ, R33.H1_H1 ;  /* 0x30000021ff067230 */ /* 0x000fe40000004100 */
[----:B------:R-:W-:Y:S01]  /*b2e0*/  FFMA.FTZ R47, R32, R31, -R47 ;  /* 0x0000001f202f7223 */ /* 0x000fe2000001082f */
[----:B------:R-:W-:-:S02]  /*b2f0*/  HADD2.F32 R37, -RZ, R37.H1_H1 ;  /* 0x30000025ff257230 */ /* 0x000fc40000004100 */
[----:B------:R-:W-:Y:S01]  /*b300*/  FFMA.FTZ R46, R32, R38, R5 ;  /* 0x00000026202e7223 */ /* 0x000fe20000010005 */
[----:B------:R-:W-:Y:S02]  /*b310*/  HADD2.F32 R33, -RZ, R33.H0_H0 ;  /* 0x20000021ff217230 */ /* 0x000fe40000004100 */
[C---:B------:R-:W-:Y:S01]  /*b320*/  FMUL.FTZ R34, R6.reuse, R41 ;  /* 0x0000002906227220 */ /* 0x040fe20000410000 */
[----:B------:R-:W-:Y:S01]  /*b330*/  F2FP.F16.E4M3.UNPACK_B R5, R39 ;  /* 0x00000027ff05723e */ /* 0x000fe200020006ff */
[-C--:B------:R-:W-:Y:S01]  /*b340*/  FMUL.FTZ R32, R6, R37.reuse ;  /* 0x0000002506207220 */ /* 0x080fe20000410000 */
[----:B------:R-:W-:Y:S01]  /*b350*/  F2FP.F16.E4M3.UNPACK_B R4, R4.H1 ;  /* 0x00000004ff04723e */ /* 0x000fe200030006ff */
[C---:B------:R-:W-:Y:S01]  /*b360*/  FFMA.FTZ R48, R33.reuse, R37, -R34 ;  /* 0x0000002521307223 */ /* 0x040fe20000010822 */
[----:B------:R-:W-:Y:S01]  /*b370*/  F2FP.F16.E4M3.UNPACK_B R31, R35 ;  /* 0x00000023ff1f723e */ /* 0x000fe200020006ff */
        /* <DEDUP_REMOVED lines=19> */
[--C-:B------:R-:W-:Y:S02]  /*b4b0*/  HADD2.F32 R31, -RZ, R39.reuse.H1_H1 ;  /* 0x30000027ff1f7230 */ /* 0x100fe40000004100 */
[----:B------:R-:W-:Y:S01]  /*b4c0*/  FFMA.FTZ R33, R3, R33, R4 ;  /* 0x0000002103217223 */ /* 0x000fe20000010004 */
[----:B------:R-:W-:Y:S02]  /*b4d0*/  HADD2.F32 R4, -RZ, R30.H1_H1 ;  /* 0x3000001eff047230 */ /* 0x000fe40000004100 */
[----:B------:R-:W-:-:S02]  /*b4e0*/  HADD2.F32 R32, -RZ, R39.H0_H0 ;  /* 0x20000027ff207230 */ /* 0x000fc40000004100 */
[----:B------:R-:W-:Y:S02]  /*b4f0*/  HADD2.F32 R3, -RZ, R7.H1_H1 ;  /* 0x30000007ff037230 */ /* 0x000fe40000004100 */
[C---:B------:R-:W-:Y:S01]  /*b500*/  FMUL.FTZ R40, R4.reuse, R5 ;  /* 0x0000000504287220 */ /* 0x040fe20000410000 */
[----:B------:R-:W-:Y:S02]  /*b510*/  HADD2.F32 R6, -RZ, R35.H0_H0 ;  /* 0x20000023ff067230 */ /* 0x000fe40000004100 */
[----:B------:R-:W-:Y:S01]  /*b520*/  FMUL.FTZ R35, R4, R31 ;  /* 0x0000001f04237220 */ /* 0x000fe20000410000 */
        /* <DEDUP_REMOVED lines=17> */
.L_x_1520:
[----:B------:R-:W-:Y:S05]  /*b640*/  BSYNC B1 ;  /* 0x0000000000017941 */ /* 0x000fea0003800000 */
.L_x_1519:
[----:B0-----:R-:W-:Y:S01]  /*b650*/  VIADD R3, R17, 0x40 ;  /* 0x0000004011037836 */ /* 0x001fe20000000000 */
[----:B------:R-:W-:Y:S04]  /*b660*/  BSSY B1, `(.L_x_1523) ;  /* 0x00000fa000017945 */ /* 0x000fe80003800000 */
[----:B------:R-:W-:-:S13]  /*b670*/  ISETP.GE.AND P0, PT, R3, R0, PT ;  /* 0x000000000300720c */ /* 0x000fda0003f06270 */
[----:B------:R-:W-:Y:S05]  /*b680*/  @P0 BRA `(.L_x_1524) ;  /* 0x0000000c00dc0947 */ /* 0x000fea0003800000 */
[----:B------:R-:W0:Y:S01]  /*b690*/  LDC R3, c[0x0][0x3f4] ;  /* 0x0000fd00ff037b82 */ /* 0x000e220000000800 */
        /* <DEDUP_REMOVED lines=10> */
[----:B------:R-:W-:-:S02]  /*b740*/  PRMT R3, R30, 0x7604, R3 ;  /* 0x000076041e037816 */ /* 0x000fc40000000003 */
[----:B------:R-:W-:Y:S02]  /*b750*/  LOP3.LUT R31, R27, 0xff, RZ, 0xc0, !PT ;  /* 0x000000ff1b1f7812 */ /* 0x000fe400078ec0ff */
[----:B------:R-:W-:Y:S02]  /*b760*/  LOP3.LUT R32, R32, 0xff, RZ, 0xc0, !PT ;  /* 0x000000ff20207812 */ /* 0x000fe400078ec0ff */
        /* <DEDUP_REMOVED lines=109> */
.L_x_1526:
[----:B------:R-:W-:Y:S05]  /*be40*/  BSYNC B2 ;  /* 0x0000000000027941 */ /* 0x000fea0003800000 */
.L_x_1525:
[----:B------:R-:W-:Y:S05]  /*be50*/  @P1 BRA `(.L_x_1524) ;  /* 0x0000000400e81947 */ /* 0x000fea0003800000 */
[----:B01--4-:R-:W0:Y:S01]  /*be60*/  LDS.128 R4, [R214+0x1e000] ;  /* 0x01e00000d6047984 */ /* 0x013e220000000c00 */
[----:B-----5:R-:W-:Y:S02]  /*be70*/  SHF.R.U32.HI R27, RZ, 0x8, R25 ;  /* 0x00000008ff1b7819 */ /* 0x020fe40000011619 */
[----:B------:R-:W-:Y:S02]  /*be80*/  SHF.R.U32.HI R32, RZ, 0x8, R21 ;  /* 0x00000008ff207819 */ /* 0x000fe40000011615 */
[----:B------:R-:W-:Y:S02]  /*be90*/  SHF.R.U32.HI R29, RZ, 0x8, R20 ;  /* 0x00000008ff1d7819 */ /* 0x000fe40000011614 */
[----:B------:R-:W-:Y:S02]  /*bea0*/  LOP3.LUT R28, R25, 0xff, RZ, 0xc0, !PT ;  /* 0x000000ff191c7812 */ /* 0x000fe400078ec0ff */
[----:B------:R-:W-:Y:S02]  /*beb0*/  LOP3.LUT R33, R21, 0xff, RZ, 0xc0, !PT ;  /* 0x000000ff15217812 */ /* 0x000fe400078ec0ff */
[----:B------:R-:W-:-:S02]  /*bec0*/  LOP3.LUT R27, R27, 0xff, RZ, 0xc0, !PT ;  /* 0x000000ff1b1b7812 */ /* 0x000fc400078ec0ff */
[----:B------:R-:W-:Y:S02]  /*bed0*/  LOP3.LUT R32, R32, 0xff, RZ, 0xc0, !PT ;  /* 0x000000ff20207812 */ /* 0x000fe400078ec0ff */
[----:B------:R-:W-:Y:S02]  /*bee0*/  SHF.R.U32.HI R3, RZ, 0x8, R24 ;  /* 0x00000008ff037819 */ /* 0x000fe40000011618 */
[----:B------:R-:W-:Y:S02]  /*bef0*/  LOP3.LUT R30, R29, 0xff, RZ, 0xc0, !PT ;  /* 0x000000ff1d1e7812 */ /* 0x000fe400078ec0ff */
[----:B------:R-:W-:Y:S02]  /*bf00*/  PRMT R29, R27, 0x7604, R28 ;  /* 0x000076041b1d7816 */ /* 0x000fe4000000001c */
[----:B------:R-:W-:Y:S02]  /*bf10*/  PRMT R33, R32, 0x7604, R33 ;  /* 0x0000760420217816 */ /* 0x000fe40000000021 */
[----:B------:R-:W-:-:S02]  /*bf20*/  SHF.R.U32.HI R28, RZ, 0x10, R25 ;  /* 0x00000010ff1c7819 */ /* 0x000fc40000011619 */
[----:B------:R-:W-:Y:S02]  /*bf30*/  SHF.R.U32.HI R32, RZ, 0x10, R21 ;  /* 0x00000010ff207819 */ /* 0x000fe40000011615 */
[----:B------:R-:W-:Y:S02]  /*bf40*/  LOP3.LUT R26, R24, 0xff, RZ, 0xc0, !PT ;  /* 0x000000ff181a7812 */ /* 0x000fe400078ec0ff */
[----:B------:R-:W-:Y:S02]  /*bf50*/  LOP3.LUT R3, R3, 0xff, RZ, 0xc0, !PT ;  /* 0x000000ff03037812 */ /* 0x000fe400078ec0ff */
[----:B------:R-:W-:Y:S02]  /*bf60*/  LOP3.LUT R28, R28, 0xff, RZ, 0xc0, !PT ;  /* 0x000000ff1c1c7812 */ /* 0x000fe400078ec0ff */
[----:B------:R-:W-:Y:S02]  /*bf70*/  LOP3.LUT R32, R32, 0xff, RZ, 0xc0, !PT ;  /* 0x000000ff20207812 */ /* 0x000fe400078ec0ff */
[----:B------:R-:W-:-:S02]  /*bf80*/  LOP3.LUT R31, R20, 0xff, RZ, 0xc0, !PT ;  /* 0x000000ff141f7812 */ /* 0x000fc400078ec0ff */
[----:B------:R-:W-:Y:S02]  /*bf90*/  PRMT R26, R3, 0x7604, R26 ;  /* 0x00007604031a7816 */ /* 0x000fe4000000001a */
[----:B------:R-:W-:Y:S02]  /*bfa0*/  SHF.R.U32.HI R3, RZ, 0x10, R24 ;  /* 0x00000010ff037819 */ /* 0x000fe40000011618 */
[----:B------:R-:W-:Y:S02]  /*bfb0*/  SHF.R.U32.HI R27, RZ, 0x10, R20 ;  /* 0x00000010ff1b7819 */ /* 0x000fe40000011614 */
[----:B------:R-:W-:Y:S02]  /*bfc0*/  PRMT R29, R28, 0x7054, R29 ;  /* 0x000070541c1d7816 */ /* 0x000fe4000000001d */
        /* <DEDUP_REMOVED lines=15> */
[----:B------:R-:W-:Y:S01]  /*c0c0*/  HADD2.F32 R32, -RZ, R30.H1_H1 ;  /* 0x3000001eff207230 */ /* 0x000fe20000004100 */
[----:B------:R-:W-:Y:S01]  /*c0d0*/  LOP3.LUT R27, R27, 0xff000000, R24, 0xf8, !PT ;  /* 0xff0000001b1b7812 */ /* 0x000fe200078ef818 */
[----:B------:R-:W-:Y:S01]  /*c0e0*/  HADD2.F32 R28, -RZ, R26.H1_H1 ;  /* 0x3000001aff1c7230 */ /* 0x000fe20000004100 */
        /* <DEDUP_REMOVED lines=81> */
.L_x_1524:
[----:B------:R-:W-:Y:S05]  /*c600*/  BSYNC B1 ;  /* 0x0000000000017941 */ /* 0x000fea0003800000 */
.L_x_1523:
[----:B------:R-:W-:-:S05]  /*c610*/  VIADD R3, R17, 0x60 ;  /* 0x0000006011037836 */ /* 0x000fca0000000000 */
        /* <DEDUP_REMOVED lines=9> */
[----:B------:R-:W-:Y:S02]  /*c6b0*/  SHF.R.U32.HI R26, RZ, 0x8, R15 ;  /* 0x00000008ff1a7819 */ /* 0x000fe4000001160f */
[----:B------:R-:W-:Y:S02]  /*c6c0*/  LOP3.LUT R21, R13, 0xff, RZ, 0xc0, !PT ;  /* 0x000000ff0d157812 */ /* 0x000fe400078ec0ff */
[----:B------:R-:W-:Y:S02]  /*c6d0*/  LOP3.LUT R27, R15, 0xff, RZ, 0xc0, !PT ;  /* 0x000000ff0f1b7812 */ /* 0x000fe400078ec0ff */
[----:B------:R-:W-:Y:S02]  /*c6e0*/  LOP3.LUT R20, R20, 0xff, RZ, 0xc0, !PT ;  /* 0x000000ff14147812 */ /* 0x000fe400078ec0ff */
[----:B------:R-:W-:-:S02]  /*c6f0*/  LOP3.LUT R26, R26, 0xff, RZ, 0xc0, !PT ;  /* 0x000000ff1a1a7812 */ /* 0x000fc400078ec0ff */
[----:B------:R-:W-:Y:S02]  /*c700*/  SHF.R.U32.HI R0, RZ, 0x8, R12 ;  /* 0x00000008ff007819 */ /* 0x000fe4000001160c */
[----:B------:R-:W-:Y:S02]  /*c710*/  SHF.R.U32.HI R24, RZ, 0x8, R14 ;  /* 0x00000008ff187819 */ /* 0x000fe4000001160e */
[----:B------:R-:W-:Y:S02]  /*c720*/  PRMT R21, R20, 0x7604, R21 ;  /* 0x0000760414157816 */ /* 0x000fe40000000015 */
[----:B------:R-:W-:Y:S02]  /*c730*/  PRMT R27, R26, 0x7604, R27 ;  /* 0x000076041a1b7816 */ /* 0x000fe4000000001b */
[----:B------:R-:W-:Y:S02]  /*c740*/  SHF.R.U32.HI R20, RZ, 0x10, R13 ;  /* 0x00000010ff147819 */ /* 0x000fe4000001160d */
[----:B------:R-:W-:-:S02]  /*c750*/  SHF.R.U32.HI R26, RZ, 0x10, R15 ;  /* 0x00000010ff1a7819 */ /* 0x000fc4000001160f */
        /* <DEDUP_REMOVED lines=21> */
[----:B------:R-:W-:Y:S01]  /*c8b0*/  HADD2.F32 R13, -RZ, R0.H1_H1 ;  /* 0x30000000ff0d7230 */ /* 0x000fe20000004100 */
[----:B------:R-:W-:Y:S01]  /*c8c0*/  LOP3.LUT R20, R3, 0xff000000, R12, 0xf8, !PT ;  /* 0xff00000003147812 */ /* 0x000fe200078ef80c */
[----:B------:R-:W-:Y:S01]  /*c8d0*/  HADD2.F32 R29, -RZ, R28.H1_H1 ;  /* 0x3000001cff1d7230 */ /* 0x000fe20000004100 */
[----:B------:R-:W-:Y:S01]  /*c8e0*/  LOP3.LUT R26, R25, 0xff000000, R14, 0xf8, !PT ;  /* 0xff000000191a7812 */ /* 0x000fe200078ef80e */
[----:B------:R-:W-:Y:S01]  /*c8f0*/  HADD2.F32 R25, -RZ, R24.H1_H1 ;  /* 0x30000018ff197230 */ /* 0x000fe20000004100 */
[----:B------:R-:W-:Y:S01]  /*c900*/  F2FP.F16.E4M3.UNPACK_B R3, R6 ;  /* 0x00000006ff03723e */ /* 0x000fe200020006ff */
[----:B------:R-:W-:Y:S01]  /*c910*/  HADD2.F32 R12, -RZ, R0.H0_H0 ;  /* 0x20000000ff0c7230 */ /* 0x000fe20000004100 */
[----:B------:R-:W-:Y:S01]  /*c920*/  F2FP.F16.E4M3.UNPACK_B R14, R7 ;  /* 0x00000007ff0e723e */ /* 0x000fe200020006ff */
[C---:B------:R-:W-:Y:S01]  /*c930*/  FMUL.FTZ R31, R13.reuse, R29 ;  /* 0x0000001d0d1f7220 */ /* 0x040fe20000410000 */
[----:B------:R-:W-:Y:S01]  /*c940*/  F2FP.F16.E4M3.UNPACK_B R15, R7.H1 ;  /* 0x00000007ff0f723e */ /* 0x000fe200030006ff */
[----:B------:R-:W-:Y:S01]  /*c950*/  FMUL.FTZ R30, R13, R25 ;  /* 0x000000190d1e7220 */ /* 0x000fe20000410000 */
[-C--:B------:R-:W-:Y:S01]  /*c960*/  F2FP.F16.E4M3.UNPACK_B R6, R5.reuse ;  /* 0x00000005ff06723e */ /* 0x080fe200020006ff */
[----:B------:R-:W-:Y:S01]  /*c970*/  HADD2.F32 R28, -RZ, R28.H0_H0 ;  /* 0x2000001cff1c7230 */ /* 0x000fe20000004100 */
[----:B------:R-:W-:Y:S01]  /*c980*/  F2FP.F16.E4M3.UNPACK_B R7, R5.H1 ;  /* 0x00000005ff07723e */ /* 0x000fe200030006ff */
[----:B------:R-:W-:Y:S01]  /*c990*/  HADD2.F32 R5, -RZ, R3.H1_H1 ;  /* 0x30000003ff057230 */ /* 0x000fe20000004100 */
[----:B------:R-:W-:Y:S01]  /*c9a0*/  F2FP.F16.E4M3.UNPACK_B R27, R27.H1 ;  /* 0x0000001bff1b723e */ /* 0x000fe200030006ff */
[----:B------:R-:W-:-:S02]  /*c9b0*/  HADD2.F32 R24, -RZ, R24.H0_H0 ;  /* 0x20000018ff187230 */ /* 0x000fc40000004100 */
[C---:B------:R-:W-:Y:S01]  /*c9c0*/  FFMA.FTZ R31, R12.reuse, R25, -R31 ;  /* 0x000000190c1f7223 */ /* 0x040fe2000001081f */
[----:B------:R-:W-:Y:S01]  /*c9d0*/  FFMA.FTZ R30, R12, R29, R30 ;  /* 0x0000001d0c1e7223 */ /* 0x000fe2000001001e */
[----:B------:R-:W-:Y:S01]  /*c9e0*/  HADD2.F32 R3, -RZ, R3.H0_H0 ;  /* 0x20000003ff037230 */ /* 0x000fe20000004100 */
[----:B------:R-:W-:Y:S01]  /*c9f0*/  F2FP.F16.E4M3.UNPACK_B R21, R21.H1 ;  /* 0x00000015ff15723e */ /* 0x000fe200030006ff */
[C---:B------:R-:W-:Y:S01]  /*ca00*/  FMUL.FTZ R12, R5.reuse, R28 ;  /* 0x0000001c050c7220 */ /* 0x040fe20000410000 */
[----:B------:R-:W-:Y:S01]  /*ca10*/  FMUL.FTZ R25, R5, R24 ;  /* 0x0000001805197220 */ /* 0x000fe20000410000 */
[--C-:B------:R-:W-:Y:S01]  /*ca20*/  HADD2.F32 R5, -RZ, R14.reuse.H1_H1 ;  /* 0x3000000eff057230 */ /* 0x100fe20000004100 */
[----:B------:R-:W-:Y:S01]  /*ca30*/  F2FP.F16.E4M3.UNPACK_B R0, R4 ;  /* 0x00000004ff00723e */ /* 0x000fe200020006ff */
[----:B------:R-:W-:Y:S02]  /*ca40*/  HADD2.F32 R13, -RZ, R27.H0_H0 ;  /* 0x2000001bff0d7230 */ /* 0x000fe40000004100 */
[C---:B------:R-:W-:Y:S01]  /*ca50*/  FFMA.FTZ R29, R3.reuse, R24, -R12 ;  /* 0x00000018031d7223 */ /* 0x040fe2000001080c */
[----:B------:R-:W-:Y:S01]  /*ca60*/  FFMA.FTZ R28, R3, R28, R25 ;  /* 0x0000001c031c7223 */ /* 0x000fe20000010019 */
[----:B------:R-:W-:Y:S01]  /*ca70*/  HADD2.F32 R12, -RZ, R21.H0_H0 ;  /* 0x20000015ff0c7230 */ /* 0x000fe20000004100 */
[----:B------:R-:W-:Y:S01]  /*ca80*/  F2FP.F16.E4M3.UNPACK_B R4, R4.H1 ;  /* 0x00000004ff04723e */ /* 0x000fe200030006ff */
[----:B------:R-:W-:-:S02]  /*ca90*/  HADD2.F32 R14, -RZ, R14.H0_H0 ;  /* 0x2000000eff0e7230 */ /* 0x000fc40000004100 */
[CC--:B------:R-:W-:Y:S01]  /*caa0*/  FMUL.FTZ R25, R5.reuse, R13.reuse ;  /* 0x0000000d05197220 */ /* 0x0c0fe20000410000 */
[----:B------:R-:W-:Y:S02]  /*cab0*/  HADD2.F32 R24, -RZ, R27.H1_H1 ;  /* 0x3000001bff187230 */ /* 0x000fe40000004100 */
[-C--:B------:R-:W-:Y:S01]  /*cac0*/  FMUL.FTZ R5, R5, R12.reuse ;  /* 0x0000000c05057220 */ /* 0x080fe20000410000 */
[----:B------:R-:W-:Y:S02]  /*cad0*/  HADD2.F32 R3, -RZ, R15.H1_H1 ;  /* 0x3000000fff037230 */ /* 0x000fe40000004100 */
[C---:B------:R-:W-:Y:S01]  /*cae0*/  FFMA.FTZ R27, R14.reuse, R12, -R25 ;  /* 0x0000000c0e1b7223 */ /* 0x040fe20000010819 */
[----:B------:R-:W-:Y:S02]  /*caf0*/  HADD2.F32 R12, -RZ, R21.H1_H1 ;  /* 0x30000015ff0c7230 */ /* 0x000fe40000004100 */
[----:B------:R-:W-:Y:S01]  /*cb00*/  FFMA.FTZ R32, R14, R13, R5 ;  /* 0x0000000d0e207223 */ /* 0x000fe20000010005 */
[----:B------:R-:W-:-:S02]  /*cb10*/  HADD2.F32 R15, -RZ, R15.H0_H0 ;  /* 0x2000000fff0f7230 */ /* 0x000fc40000004100 */
[C---:B------:R-:W-:Y:S01]  /*cb20*/  FMUL.FTZ R34, R3.reuse, R24 ;  /* 0x0000001803227220 */ /* 0x040fe20000410000 */
[----:B------:R-:W-:Y:S01]  /*cb30*/  F2FP.F16.E4M3.UNPACK_B R13, R26 ;  /* 0x0000001aff0d723e */ /* 0x000fe200020006ff */
[-C--:B------:R-:W-:Y:S01]  /*cb40*/  FMUL.FTZ R14, R3, R12.reuse ;  /* 0x0000000c030e7220 */ /* 0x080fe20000410000 */
[----:B------:R-:W-:Y:S02]  /*cb50*/  HADD2.F32 R5, -RZ, R4.H1_H1 ;  /* 0x30000004ff057230 */ /* 0x000fe40000004100 */
        /* <DEDUP_REMOVED lines=8> */
[C---:B------:R-:W-:Y:S01]  /*cbe0*/  FMUL.FTZ R15, R5.reuse, R21 ;  /* 0x00000015050f7220 */ /* 0x040fe20000410000 */
[----:B------:R-:W-:Y:S02]  /*cbf0*/  HADD2.F32 R3, -RZ, R0.H1_H1 ;  /* 0x30000000ff037230 */ /* 0x000fe40000004100 */
[----:B------:R-:W-:Y:S02]  /*cc00*/  HADD2.F32 R12, -RZ, R12.H0_H0 ;  /* 0x2000000cff0c7230 */ /* 0x000fe40000004100 */
[-C--:B------:R-:W-:Y:S01]  /*cc10*/  FMUL.FTZ R25, R5, R13.reuse ;  /* 0x0000000d05197220 */ /* 0x080fe20000410000 */
        /* <DEDUP_REMOVED lines=8> */
[----:B------:R-:W-:-:S02]  /*cca0*/  HADD2.F32 R4, -RZ, R20.H1_H1 ;  /* 0x30000014ff047230 */ /* 0x000fc40000004100 */
[--C-:B------:R-:W-:Y:S02]  /*ccb0*/  HADD2.F32 R3, -RZ, R7.reuse.H1_H1 ;  /* 0x30000007ff037230 */ /* 0x100fe40000004100 */
[--C-:B------:R-:W-:Y:S02]  /*ccc0*/  HADD2.F32 R12, -RZ, R26.reuse.H1_H1 ;  /* 0x3000001aff0c7230 */ /* 0x100fe40000004100 */
[----:B------:R-:W-:Y:S02]  /*ccd0*/  HADD2.F32 R13, -RZ, R26.H0_H0 ;  /* 0x2000001aff0d7230 */ /* 0x000fe40000004100 */
[C---:B------:R-:W-:Y:S01]  /*cce0*/  FMUL.FTZ R21, R3.reuse, R4 ;  /* 0x0000000403157220 */ /* 0x040fe20000410000 */
[----:B------:R-:W-:Y:S02]  /*ccf0*/  HADD2.F32 R0, -RZ, R6.H1_H1 ;  /* 0x30000006ff007230 */ /* 0x000fe40000004100 */
[----:B------:R-:W-:Y:S02]  /*cd00*/  HADD2.F32 R5, -RZ, R20.H0_H0 ;  /* 0x20000014ff057230 */ /* 0x000fe40000004100 */
[----:B------:R-:W-:Y:S01]  /*cd10*/  FMUL.FTZ R20, R3, R12 ;  /* 0x0000000c03147220 */ /* 0x000fe20000410000 */
[----:B------:R-:W-:-:S02]  /*cd20*/  HADD2.F32 R7, -RZ, R7.H0_H0 ;  /* 0x20000007ff077230 */ /* 0x000fc40000004100 */
[C---:B------:R-:W-:Y:S01]  /*cd30*/  FMUL.FTZ R3, R0.reuse, R13 ;  /* 0x0000000d00037220 */ /* 0x040fe20000410000 */
[----:B------:R-:W-:Y:S02]  /*cd40*/  HADD2.F32 R6, -RZ, R6.H0_H0 ;  /* 0x20000006ff067230 */ /* 0x000fe40000004100 */
[-C--:B------:R-:W-:Y:S01]  /*cd50*/  FMUL.FTZ R0, R0, R5.reuse ;  /* 0x0000000500007220 */ /* 0x080fe20000410000 */
[C---:B------:R-:W-:Y:S01]  /*cd60*/  FFMA.FTZ R20, R7.reuse, R4, -R20 ;  /* 0x0000000407147223 */ /* 0x040fe20000010814 */
[----:B------:R-:W-:Y:S01]  /*cd70*/  FFMA.FTZ R21, R7, R12, R21 ;  /* 0x0000000c07157223 */ /* 0x000fe20000010015 */
[C---:B------:R-:W-:Y:S01]  /*cd80*/  FFMA.FTZ R5, R6.reuse, R5, -R3 ;  /* 0x0000000506057223 */ /* 0x040fe20000010803 */
[----:B------:R-:W-:Y:S01]  /*cd90*/  FFMA.FTZ R0, R6, R13, R0 ;  /* 0x0000000d06007223 */ /* 0x000fe20000010000 */
[----:B------:R-:W-:Y:S02]  /*cda0*/  F2FP.SATFINITE.E4M3.F32.PACK_AB_MERGE_C R6, R30, R31, RZ ;  /* 0x0000001f1e06723e */ /* 0x000fe400048070ff */
[----:B------:R-:W-:-:S02]  /*cdb0*/  F2FP.SATFINITE.E4M3.F32.PACK_AB_MERGE_C R7, R33, R34, RZ ;  /* 0x000000222107723e */ /* 0x000fc400048070ff */
[----:B------:R-:W-:Y:S02]  /*cdc0*/  F2FP.SATFINITE.E4M3.F32.PACK_AB_MERGE_C R4, R25, R24, RZ ;  /* 0x000000181904723e */ /* 0x000fe400048070ff */
[----:B------:R-:W-:Y:S02]  /*cdd0*/  F2FP.SATFINITE.E4M3.F32.PACK_AB_MERGE_C R20, R21, R20, RZ ;  /* 0x000000141514723e */ /* 0x000fe400048070ff */
[----:B------:R-:W-:Y:S02]  /*cde0*/  F2FP.SATFINITE.E4M3.F32.PACK_AB_MERGE_C R6, R28, R29, R6 ;  /* 0x0000001d1c06723e */ /* 0x000fe40004807006 */
[----:B------:R-:W-:Y:S02]  /*cdf0*/  F2FP.SATFINITE.E4M3.F32.PACK_AB_MERGE_C R7, R32, R27, R7 ;  /* 0x0000001b2007723e */ /* 0x000fe40004807007 */
[----:B------:R-:W-:Y:S02]  /*ce00*/  F2FP.SATFINITE.E4M3.F32.PACK_AB_MERGE_C R4, R14, R15, R4 ;  /* 0x0000000f0e04723e */ /* 0x000fe40004807004 */
[----:B------:R-:W-:-:S05]  /*ce10*/  F2FP.SATFINITE.E4M3.F32.PACK_AB_MERGE_C R5, R0, R5, R20 ;  /* 0x000000050005723e */ /* 0x000fca0004807014 */
[----:B------:R0:W-:Y:S02]  /*ce20*/  STS.128 [R214+0x1b000], R4 ;  /* 0x01b00004d6007388 */ /* 0x0001e40000000c00 */
.L_x_1529:
[----:B------:R-:W-:Y:S05]  /*ce30*/  BSYNC B1 ;  /* 0x0000000000017941 */ /* 0x000fea0003800000 */
.L_x_1528:
[----:B------:R-:W-:Y:S05]  /*ce40*/  @P1 BRA `(.L_x_1527) ;  /* 0x00000050002c1947 */ /* 0x000fea0003800000 */
[----:B01--4-:R-:W0:Y:S01]  /*ce50*/  LDS.128 R4, [R214+0x1f000] ;  /* 0x01f00000d6047984 */ /* 0x013e220000000c00 */
[----:B-----5:R-:W-:Y:S02]  /*ce60*/  SHF.R.U32.HI R13, RZ, 0x8, R9 ;  /* 0x00000008ff0d7819 */ /* 0x020fe40000011609 */
[----:B------:R-:W-:Y:S02]  /*ce70*/  LOP3.LUT R12, R9, 0xff, RZ, 0xc0, !PT ;  /* 0x000000ff090c7812 */ /* 0x000fe400078ec0ff */
[----:B------:R-:W-:Y:S02]  /*ce80*/  LOP3.LUT R13, R13, 0xff, RZ, 0xc0, !PT ;  /* 0x000000ff0d0d7812 */ /* 0x000fe400078ec0ff */
[----:B------:R-:W-:Y:S02]  /*ce90*/  SHF.R.U32.HI R21, RZ, 0x8, R11 ;  /* 0x00000008ff157819 */ /* 0x000fe4000001160b */
[----:B------:R-:W-:Y:S02]  /*cea0*/  PRMT R12, R13, 0x7604, R12 ;  /* 0x000076040d0c7816 */ /* 0x000fe4000000000c */
[----:B------:R-:W-:-:S02]  /*ceb0*/  SHF.R.U32.HI R24, RZ, 0x10, R9 ;  /* 0x00000010ff187819 */ /* 0x000fc40000011609 */
[----:B------:R-:W-:Y:S02]  /*cec0*/  SHF.R.U32.HI R13, RZ, 0x8, R10 ;  /* 0x00000008ff0d7819 */ /* 0x000fe4000001160a */
[----:B------:R-:W-:Y:S02]  /*ced0*/  LOP3.LUT R14, R11, 0xff, RZ, 0xc0, !PT ;  /* 0x000000ff0b0e7812 */ /* 0x000fe400078ec0ff */
[----:B------:R-:W-:Y:S02]  /*cee0*/  LOP3.LUT R21, R21, 0xff, RZ, 0xc0, !PT ;  /* 0x000000ff15157812 */ /* 0x000fe400078ec0ff */
[----:B------:R-:W-:Y:S02]  /*cef0*/  SHF.R.U32.HI R20, RZ, 0x10, R11 ;  /* 0x00000010ff147819 */ /* 0x000fe4000001160b */
[----:B------:R-:W-:Y:S02]  /*cf00*/  SHF.R.U32.HI R3, RZ, 0x8, R8 ;  /* 0x00000008ff037819 */ /* 0x000fe40000011608 */
[----:B------:R-:W-:Y:S01]  /*cf10*/  LOP3.LUT R15, R13, 0xff, RZ, 0xc0, !PT ;  /* 0x000000ff0d0f7812 */ /* 0x000fe200078ec0ff */
[----:B------:R-:W-:Y:S01]  /*cf20*/  IMAD.U32 R13, R24, 0x10000, RZ ;  /* 0x00010000180d7824 */ /* 0x000fe200078e00ff */
[----:B------:R-:W-:Y:S01]  /*cf30*/  PRMT R14, R21, 0x7604, R14 ;  /* 0x00007604150e7816 */ /* 0x000fe2000000000e */
[----:B------:R-:W-:Y:S01]  /*cf40*/  IMAD.U32 R21, R20, 0x10000, RZ ;  /* 0x0001000014157824 */ /* 0x000fe200078e00ff */
[----:B------:R-:W-:-:S02]  /*cf50*/  LOP3.LUT R0, R8, 0xff, RZ, 0xc0, !PT ;  /* 0x000000ff08007812 */ /* 0x000fc400078ec0ff */
[----:B------:R-:W-:Y:S02]  /*cf60*/  LOP3.LUT R3, R3, 0xff, RZ, 0xc0, !PT ;  /* 0x000000ff03037812 */ /* 0x000fe400078ec0ff */
[----:B------:R-:W-:Y:S02]  /*cf70*/  LOP3.LUT R13, R12, 0xff0000, R13, 0xf8, !PT ;  /* 0x00ff00000c0d7812 */ /* 0x000fe400078ef80d */
[----:B------:R-:W-:Y:S02]  /*cf80*/  PRMT R3, R3, 0x7604, R0 ;  /* 0x0000760403037816 */ /* 0x000fe40000000000 */
[----:B------:R-:W-:Y:S02]  /*cf90*/  LOP3.LUT R0, R10, 0xff, RZ, 0xc0, !PT ;  /* 0x000000ff0a007812 */ /* 0x000fe400078ec0ff */
[----:B------:R-:W-:Y:S02]  /*cfa0*/  LOP3.LUT R21, R14, 0xff0000, R21, 0xf8, !PT ;  /* 0x00ff00000e157812 */ /* 0x000fe400078ef815 */
[----:B------:R-:W-:-:S02]  /*cfb0*/  PRMT R15, R15, 0x7604, R0 ;  /* 0x000076040f0f7816 */ /* 0x000fc40000000000 */
[----:B------:R-:W-:Y:S02]  /*cfc0*/  LOP3.LUT R21, R21, 0xff000000, R11, 0xf8, !PT ;  /* 0xff00000015157812 */ /* 0x000fe400078ef80b */
[----:B------:R-:W-:Y:S02]  /*cfd0*/  LOP3.LUT R13, R13, 0xff000000, R9, 0xf8, !PT ;  /* 0xff0000000d0d7812 */ /* 0x000fe400078ef809 */
[----:B------:R-:W-:Y:S02]  /*cfe0*/  LOP3.LUT R3, R3, 0xff0000, R8, 0xf8, !PT ;  /* 0x00ff000003037812 */ /* 0x000fe400078ef808 */
[----:B0-----:R-:W-:Y:S02]  /*cff0*/  F2FP.F16.E4M3.UNPACK_B R0, R6.H1 ;  /* 0x00000006ff00723e */ /* 0x001fe400030006ff */
[----:B------:R-:W-:Y:S02]  /*d000*/  LOP3.LUT R15, R15, 0xff0000, R10, 0xf8, !PT ;  /* 0x00ff00000f0f7812 */ /* 0x000fe400078ef80a */
[----:B------:R-:W-:Y:S01]  /*d010*/  F2FP.F16.E4M3.UNPACK_B R24, R21 ;  /* 0x00000015ff18723e */ /* 0x000fe200020006ff */
[----:B------:R-:W-:Y:S01]  /*d020*/  HADD2.F32 R9, -RZ, R0.H1_H1 ;  /* 0x30000000ff097230 */ /* 0x000fe20000004100 */
[----:B------:R-:W-:-:S02]  /*d030*/  F2FP.F16.E4M3.UNPACK_B R14, R13 ;  /* 0x0000000dff0e723e */ /* 0x000fc400020006ff */
        /* <DEDUP_REMOVED lines=86> */
[----:B------:R0:W-:Y:S01]  /*d5a0*/  STS.128 [R214+0x1f000], R4 ;  /* 0x01f00004d6007388 */ /* 0x0001e20000000c00 */
[----:B------:R-:W-:Y:S05]  /*d5b0*/  BRA `(.L_x_1527) ;  /* 0x0000004800507947 */ /* 0x000fea0003800000 */
.L_x_1500:
[----:B------:R-:W1:Y:S01]  /*d5c0*/  LDC R54, c[0x0][0x448] ;  /* 0x00011200ff367b82 */ /* 0x000e620000000800 */
[----:B------:R-:W-:Y:S01]  /*d5d0*/  IMAD.MOV.U32 R10, RZ, RZ, R24 ;  /* 0x000000ffff0a7224 */ /* 0x000fe200078e0018 */
[----:B------:R-:W-:Y:S01]  /*d5e0*/  ULDC.64 UR4, c[0x0][0x3f8] ;  /* 0x0000fe0000047ab9 */ /* 0x000fe20000000a00 */
[----:B------:R-:W-:Y:S01]  /*d5f0*/  IMAD.MOV.U32 R11, RZ, RZ, R49 ;  /* 0x000000ffff0b7224 */ /* 0x000fe200078e0031 */
[----:B------:R-:W-:Y:S01]  /*d600*/  ULDC.64 UR6, c[0x0][0x408] ;  /* 0x0001020000067ab9 */ /* 0x000fe20000000a00 */
[----:B------:R-:W-:Y:S01]  /*d610*/  ULDC.64 UR8, c[0x0][0x400] ;  /* 0x0001000000087ab9 */ /* 0x000fe20000000a00 */
[----:B------:R-:W-:Y:S02]  /*d620*/  SHF.R.S32.HI R56, RZ, 0x1f, R22 ;  /* 0x0000001fff387819 */ /* 0x000fe40000011416 */
[----:B-1----:R-:W-:-:S13]  /*d630*/  ISETP.NE.AND P0, PT, R54, 0x1, PT ;  /* 0x000000013600780c */ /* 0x002fda0003f05270 */
[----:B------:R-:W1:Y:S08]  /*d640*/  @P0 LDC R4, c[0x0][0x44c] ;  /* 0x00011300ff040b82 */ /* 0x000e700000000800 */
[----:B------:R-:W2:Y:S01]  /*d650*/  @P0 LDC R5, c[0x0][0x450] ;  /* 0x00011400ff050b82 */ /* 0x000ea20000000800 */
[----:B-1----:R-:W-:-:S05]  /*d660*/  @P0 IMAD.HI.U32 R4, R3, R4, RZ ;  /* 0x0000000403040227 */ /* 0x002fca00078e00ff */
[----:B--2---:R-:W-:Y:S01]  /*d670*/  @P0 SHF.R.U32.HI R3, RZ, R5, R4 ;  /* 0x00000005ff030219 */ /* 0x004fe20000011604 */
[----:B------:R-:W-:Y:S02]  /*d680*/  IMAD.MOV.U32 R4, RZ, RZ, R38 ;  /* 0x000000ffff047224 */ /* 0x000fe400078e0026 */
[----:B------:R-:W-:Y:S01]  /*d690*/  IMAD.MOV.U32 R5, RZ, RZ, R27 ;  /* 0x000000ffff057224 */ /* 0x000fe200078e001b */
[----:B------:R-:W-:Y:S01]  /*d6a0*/  SHF.R.S32.HI R6, RZ, 0x1f, R3 ;  /* 0x0000001fff067819 */ /* 0x000fe20000011403 */
[----:B------:R-:W-:-:S04]  /*d6b0*/  IMAD.WIDE.U32 R10, R3, UR4, R10 ;  /* 0x00000004030a7c25 */ /* 0x000fc8000f8e000a */
[----:B------:R-:W-:Y:S02]  /*d6c0*/  IMAD R8, R6, UR4, RZ ;  /* 0x0000000406087c24 */ /* 0x000fe4000f8e02ff */
[----:B------:R-:W-:-:S04]  /*d6d0*/  IMAD.WIDE.U32 R4, R3, UR6, R4 ;  /* 0x0000000603047c25 */ /* 0x000fc8000f8e0004 */
[----:B------:R-:W-:Y:S01]  /*d6e0*/  IMAD R6, R6, UR6, RZ ;  /* 0x0000000606067c24 */ /* 0x000fe2000f8e02ff */
[----:B------:R-:W-:Y:S01]  /*d6f0*/  IADD3 R57, P1, R4, UR8, RZ ;  /* 0x0000000804397c10 */ /* 0x000fe2000ff3e0ff */
[C---:B------:R-:W-:Y:S01]  /*d700*/  IMAD R7, R3.reuse, UR5, R8 ;  /* 0x0000000503077c24 */ /* 0x040fe2000f8e0208 */
[----:B------:R-:W-:Y:S01]  /*d710*/  ULDC.64 UR4, c[0x0][0x3e8] ;  /* 0x0000fa0000047ab9 */ /* 0x000fe20000000a00 */
[----:B------:R-:W-:Y:S01]  /*d720*/  IMAD R3, R3, UR7, R6 ;  /* 0x0000000703037c24 */ /* 0x000fe2000f8e0206 */
[----:B------:R-:W-:Y:S01]  /*d730*/  IADD3 R55, P0, R10, UR4, RZ ;  /* 0x000000040a377c10 */ /* 0x000fe2000ff1e0ff */
[----:B------:R-:W-:-:S03]  /*d740*/  UMOV UR4, 0xffffffff ;  /* 0xffffffff00047882 */ /* 0x000fc60000000000 */
[----:B------:R-:W-:Y:S02]  /*d750*/  IADD3.X R10, R11, UR5, R7, P0, !PT ;  /* 0x000000050b0a7c10 */ /* 0x000fe400087fe407 */
[----:B------:R-:W-:Y:S01]  /*d760*/  IADD3.X R52, R5, UR9, R3, P1, !PT ;  /* 0x0000000905347c10 */ /* 0x000fe20008ffe403 */
[----:B------:R-:W-:Y:S06]  /*d770*/  BRA.DIV UR4, `(.L_x_1530) ;  /* 0x000001e204347947 */ /* 0x000fec000b800000 */
[----:B------:R-:W1:Y:S01]  /*d780*/  LDC R53, c[0x0][0x3f4] ;  /* 0x0000fd00ff357b82 */ /* 0x000e620000000800 */
[----:B------:R-:W2:Y:S01]  /*d790*/  SHFL.IDX PT, R14, R57, RZ, 0x181f ;  /* 0x00181fff390e7589 */ /* 0x000ea200000e0000 */
[----:B------:R-:W-:-:S03]  /*d7a0*/  IMAD R54, R195, R54, RZ ;  /* 0x00000036c3367224 */ /* 0x000fc600078e02ff */
[----:B------:R-:W3:Y:S04]  /*d7b0*/  SHFL.IDX PT, R5, R55, RZ, 0x181f ;  /* 0x00181fff37057589 */ /* 0x000ee800000e0000 */
[----:B------:R-:W4:Y:S04]  /*d7c0*/  SHFL.IDX PT, R4, R52, RZ, 0x181f ;  /* 0x00181fff34047589 */ /* 0x000f2800000e0000 */
[----:B------:R-:W5:Y:S01]  /*d7d0*/  SHFL.IDX PT, R3, R10, RZ, 0x181f ;  /* 0x00181fff0a037589 */ /* 0x000f6200000e0000 */
[----:B-1----:R-:W-:-:S04]  /*d7e0*/  ISETP.GE.AND P0, PT, R22, R53, PT ;  /* 0x000000351600720c */ /* 0x002fc80003f06270 */
[----:B------:R-:W-:-:S13]  /*d7f0*/  ISETP.GE.OR P1, PT, R37, R54, P0 ;  /* 0x000000362500720c */ /* 0x000fda0000726670 */
[C---:B--2---:R-:W-:Y:S02]  /*d800*/  @!P1 IADD3 R24, P3, R22.reuse, R14, RZ ;  /* 0x0000000e16189210 */ /* 0x044fe40007f7e0ff */
[----:B---3--:R-:W-:-:S03]  /*d810*/  @!P1 IADD3 R6, P2, R22, R5, RZ ;  /* 0x0000000516069210 */ /* 0x008fc60007f5e0ff */
[--C-:B----4-:R-:W-:Y:S02]  /*d820*/  @!P1 IMAD.X R25, R4, 0x1, R56.reuse, P3 ;  /* 0x0000000104199824 */ /* 0x110fe400018e0638 */
[----:B-----5:R-:W-:Y:S02]  /*d830*/  @!P1 IMAD.X R5, R3, 0x1, R56, P2 ;  /* 0x0000000103059824 */ /* 0x020fe400010e0638 */
[----:B------:R-:W-:Y:S02]  /*d840*/  @!P1 IMAD.MOV.U32 R4, RZ, RZ, R6 ;  /* 0x000000ffff049224 */ /* 0x000fe400078e0006 */
[----:B------:R-:W2:Y:S04]  /*d850*/  @!P1 LD.E.128 R24, desc[UR46][R24.64] ;  /* 0x0000002e18189980 */ /* 0x000ea8000c101d00 */
[----:B------:R-:W3:Y:S04]  /*d860*/  @!P1 LD.E.128 R4, desc[UR46][R4.64] ;  /* 0x0000002e04049980 */ /* 0x000ee8000c101d00 */
[----:B------:R1:W4:Y:S04]  /*d870*/  SHFL.IDX PT, R3, R10, 0x1, 0x181f ;  /* 0x00381f000a037f89 */ /* 0x00032800000e0000 */
[----:B------:R1:W0:Y:S04]  /*d880*/  SHFL.IDX PT, R9, R55, 0x1, 0x181f ;  /* 0x00381f0037097f89 */ /* 0x00022800000e0000 */
[----:B------:R1:W0:Y:S04]  /*d890*/  SHFL.IDX PT, R8, R52, 0x1, 0x181f ;  /* 0x00381f0034087f89 */ /* 0x00022800000e0000 */
[----:B------:R1:W0:Y:S01]  /*d8a0*/  SHFL.IDX PT, R14, R57, 0x1, 0x181f ;  /* 0x00381f00390e7f89 */ /* 0x00022200000e0000 */
[----:B------:R-:W-:-:S02]  /*d8b0*/  CS2R R44, SRZ ;  /* 0x00000000002c7805 */ /* 0x000fc4000001ff00 */
[----:B------:R-:W-:Y:S02]  /*d8c0*/  CS2R R46, SRZ ;  /* 0x00000000002e7805 */ /* 0x000fe4000001ff00 */
[----:B------:R-:W-:Y:S02]  /*d8d0*/  CS2R R48, SRZ ;  /* 0x0000000000307805 */ /* 0x000fe4000001ff00 */
[----:B------:R-:W-:Y:S01]  /*d8e0*/  CS2R R50, SRZ ;  /* 0x0000000000327805 */ /* 0x000fe2000001ff00 */
[----:B--2---:R-:W-:Y:S02]  /*d8f0*/  @!P1 IMAD.MOV.U32 R48, RZ, RZ, R24 ;  /* 0x000000ffff309224 */ /* 0x004fe400078e0018 */
[----:B------:R-:W-:Y:S02]  /*d900*/  @!P1 IMAD.MOV.U32 R49, RZ, RZ, R25 ;  /* 0x000000ffff319224 */ /* 0x000fe400078e0019 */
[----:B---3--:R-:W-:Y:S02]  /*d910*/  @!P1 IMAD.MOV.U32 R44, RZ, RZ, R4 ;  /* 0x000000ffff2c9224 */ /* 0x008fe400078e0004 */
[----:B------:R-:W-:Y:S01]  /*d920*/  @!P1 IMAD.MOV.U32 R45, RZ, RZ, R5 ;  /* 0x000000ffff2d9224 */ /* 0x000fe200078e0005 */
[----:B------:R-:W-:Y:S01]  /*d930*/  CS2R R4, SRZ ;  /* 0x0000000000047805 */ /* 0x000fe2000001ff00 */
[----:B------:R-:W-:-:S02]  /*d940*/  @!P1 IMAD.MOV.U32 R46, RZ, RZ, R6 ;  /* 0x000000ffff2e9224 */ /* 0x000fc400078e0006 */
[----:B------:R-:W-:Y:S02]  /*d950*/  @!P1 IMAD.MOV.U32 R47, RZ, RZ, R7 ;  /* 0x000000ffff2f9224 */ /* 0x000fe400078e0007 */
[----:B------:R-:W-:Y:S02]  /*d960*/  @!P1 IMAD.MOV.U32 R50, RZ, RZ, R26 ;  /* 0x000000ffff329224 */ /* 0x000fe400078e001a */
[----:B01--4-:R-:W-:-:S07]  /*d970*/  @!P1 IMAD.MOV.U32 R51, RZ, RZ, R27 ;  /* 0x000000ffff339224 */ /* 0x013fce00078e001b */
.L_x_1850:
[----:B------:R-:W-:Y:S01]  /*d980*/  VIADD R7, R37, 0x20 ;  /* 0x0000002025077836 */ /* 0x000fe20000000000 */
[----:B------:R-:W-:Y:S01]  /*d990*/  BSSY B1, `(.L_x_1531) ;  /* 0x0000010000017945 */ /* 0x000fe20003800000 */
[----:B------:R-:W-:Y:S02]  /*d9a0*/  CS2R R28, SRZ ;  /* 0x00000000001c7805 */ /* 0x000fe4000001ff00 */
[----:B------:R-:W-:Y:S02]  /*d9b0*/  CS2R R30, SRZ ;  /* 0x00000000001e7805 */ /* 0x000fe4000001ff00 */
[----:B------:R-:W-:Y:S02]  /*d9c0*/  ISETP.GE.AND P1, PT, R7, R54, PT ;  /* 0x000000360700720c */ /* 0x000fe40003f26270 */
[----:B------:R-:W-:-:S11]  /*d9d0*/  CS2R R6, SRZ ;  /* 0x0000000000067805 */ /* 0x000fd6000001ff00 */
[----:B------:R-:W-:Y:S05]  /*d9e0*/  @P1 BRA `(.L_x_1532) ;  /* 0x0000000000281947 */ /* 0x000fea0003800000 */
[----:B------:R-:W-:Y:S02]  /*d9f0*/  CS2R R6, SRZ ;  /* 0x0000000000067805 */ /* 0x000fe4000001ff00 */
[----:B------:R-:W-:Y:S02]  /*da00*/  CS2R R28, SRZ ;  /* 0x00000000001c7805 */ /* 0x000fe4000001ff00 */
[----:B------:R-:W-:Y:S01]  /*da10*/  CS2R R30, SRZ ;  /* 0x00000000001e7805 */ /* 0x000fe2000001ff00 */
[----:B------:R-:W-:Y:S06]  /*da20*/  @P0 BRA `(.L_x_1532) ;  /* 0x0000000000180947 */ /* 0x000fec0003800000 */
[C---:B------:R-:W-:Y:S02]  /*da30*/  IADD3 R28, P1, R22.reuse, R9, RZ ;  /* 0x00000009161c7210 */ /* 0x040fe40007f3e0ff */
[----:B------:R-:W-:-:S03]  /*da40*/  IADD3 R4, P2, R22, R14, RZ ;  /* 0x0000000e16047210 */ /* 0x000fc60007f5e0ff */
[--C-:B------:R-:W-:Y:S02]  /*da50*/  IMAD.X R29, R3, 0x1, R56.reuse, P1 ;  /* 0x00000001031d7824 */ /* 0x100fe400008e0638 */
[----:B------:R-:W-:-:S04]  /*da60*/  IMAD.X R5, R8, 0x1, R56, P2 ;  /* 0x0000000108057824 */ /* 0x000fc800010e0638 */
[----:B------:R-:W5:Y:S04]  /*da70*/  LD.E.128 R28, desc[UR46][R28.64] ;  /* 0x0000002e1c1c7980 */ /* 0x000f68000c101d00 */
[----:B------:R-:W5:Y:S02]  /*da80*/  LD.E.128 R4, desc[UR46][R4.64] ;  /* 0x0000002e04047980 */ /* 0x000f64000c101d00 */
.L_x_1532:
[----:B------:R-:W-:Y:S05]  /*da90*/  BSYNC B1 ;  /* 0x0000000000017941 */ /* 0x000fea0003800000 */
.L_x_1531:
[----:B------:R-:W-:-:S03]  /*daa0*/  UMOV UR4, 0xffffffff ;  /* 0xffffffff00047882 */ /* 0x000fc60000000000 */
[----:B------:R-:W-:Y:S05]  /*dab0*/  BRA.DIV UR4, `(.L_x_1533) ;  /* 0x000001e204847947 */ /* 0x000fea000b800000 */
[----:B------:R-:W0:Y:S01]  /*dac0*/  SHFL.IDX PT, R9, R55, 0x2, 0x181f ;  /* 0x00581f0037097f89 */ /* 0x000e2200000e0000 */
[----:B------:R-:W-:-:S03]  /*dad0*/  VIADD R11, R37, 0x40 ;  /* 0x00000040250b7836 */ /* 0x000fc60000000000 */
[----:B------:R-:W1:Y:S02]  /*dae0*/  SHFL.IDX PT, R14, R57, 0x2, 0x181f ;  /* 0x00581f00390e7f89 */ /* 0x000e6400000e0000 */
[----:B------:R-:W-:Y:S02]  /*daf0*/  ISETP.GE.OR P1, PT, R11, R54, P0 ;  /* 0x000000360b00720c */ /* 0x000fe40000726670 */
[----:B------:R-:W2:Y:S04]  /*db00*/  SHFL.IDX PT, R3, R10, 0x2, 0x181f ;  /* 0x00581f000a037f89 */ /* 0x000ea800000e0000 */
[----:B------:R-:W3:Y:S07]  /*db10*/  SHFL.IDX PT, R8, R52, 0x2, 0x181f ;  /* 0x00581f0034087f89 */ /* 0x000eee00000e0000 */
[----:B0-----:R-:W-:-:S02]  /*db20*/  @!P1 IADD3 R24, P2, R22, R9, RZ ;  /* 0x0000000916189210 */ /* 0x001fc40007f5e0ff */
[----:B-1----:R-:W-:-:S03]  /*db30*/  @!P1 IADD3 R32, P3, R22, R14, RZ ;  /* 0x0000000e16209210 */ /* 0x002fc60007f7e0ff */
[--C-:B--2---:R-:W-:Y:S02]  /*db40*/  @!P1 IMAD.X R25, R3, 0x1, R56.reuse, P2 ;  /* 0x0000000103199824 */ /* 0x104fe400010e0638 */
[----:B---3--:R-:W-:-:S04]  /*db50*/  @!P1 IMAD.X R33, R8, 0x1, R56, P3 ;  /* 0x0000000108219824 */ /* 0x008fc800018e0638 */
[----:B------:R-:W2:Y:S04]  /*db60*/  @!P1 LD.E.128 R24, desc[UR46][R24.64] ;  /* 0x0000002e18189980 */ /* 0x000ea8000c101d00 */
[----:B------:R-:W3:Y:S01]  /*db70*/  @!P1 LD.E.128 R32, desc[UR46][R32.64] ;  /* 0x0000002e20209980 */ /* 0x000ee2000c101d00 */
[----:B------:R-:W-:Y:S02]  /*db80*/  CS2R R20, SRZ ;  /* 0x0000000000147805 */ /* 0x000fe4000001ff00 */
[----:B------:R-:W-:Y:S02]  /*db90*/  CS2R R38, SRZ ;  /* 0x0000000000267805 */ /* 0x000fe4000001ff00 */
[----:B------:R-:W-:Y:S01]  /*dba0*/  CS2R R40, SRZ ;  /* 0x0000000000287805 */ /* 0x000fe2000001ff00 */
[----:B------:R-:W0:Y:S01]  /*dbb0*/  SHFL.IDX PT, R55, R55, 0x3, 0x181f ;  /* 0x00781f0037377f89 */ /* 0x000e2200000e0000 */
[----:B------:R-:W-:-:S02]  /*dbc0*/  CS2R R42, SRZ ;  /* 0x00000000002a7805 */ /* 0x000fc4000001ff00 */
[----:B------:R-:W-:Y:S01]  /*dbd0*/  CS2R R8, SRZ ;  /* 0x0000000000087805 */ /* 0x000fe2000001ff00 */
[----:B------:R1:W4:Y:S04]  /*dbe0*/  SHFL.IDX PT, R3, R10, 0x3, 0x181f ;  /* 0x00781f000a037f89 */ /* 0x00032800000e0000 */
[----:B------:R-:W0:Y:S04]  /*dbf0*/  SHFL.IDX PT, R57, R57, 0x3, 0x181f ;  /* 0x00781f0039397f89 */ /* 0x000e2800000e0000 */
[----:B------:R-:W0:Y:S01]  /*dc00*/  SHFL.IDX PT, R52, R52, 0x3, 0x181f ;  /* 0x00781f0034347f89 */ /* 0x000e2200000e0000 */
[----:B--2---:R-:W-:-:S02]  /*dc10*/  @!P1 IMAD.MOV.U32 R20, RZ, RZ, R24 ;  /* 0x000000ffff149224 */ /* 0x004fc400078e0018 */
[----:B------:R-:W-:Y:S02]  /*dc20*/  @!P1 IMAD.MOV.U32 R21, RZ, RZ, R25 ;  /* 0x000000ffff159224 */ /* 0x000fe400078e0019 */
[----:B------:R-:W-:Y:S02]  /*dc30*/  @!P1 IMAD.MOV.U32 R38, RZ, RZ, R26 ;  /* 0x000000ffff269224 */ /* 0x000fe400078e001a */
[----:B------:R-:W-:Y:S02]  /*dc40*/  @!P1 IMAD.MOV.U32 R39, RZ, RZ, R27 ;  /* 0x000000ffff279224 */ /* 0x000fe400078e001b */
[----:B---3--:R-:W-:Y:S02]  /*dc50*/  @!P1 IMAD.MOV.U32 R40, RZ, RZ, R32 ;  /* 0x000000ffff289224 */ /* 0x008fe400078e0020 */
[----:B------:R-:W-:Y:S02]  /*dc60*/  @!P1 IMAD.MOV.U32 R41, RZ, RZ, R33 ;  /* 0x000000ffff299224 */ /* 0x000fe400078e0021 */
[----:B------:R-:W-:-:S02]  /*dc70*/  @!P1 IMAD.MOV.U32 R42, RZ, RZ, R34 ;  /* 0x000000ffff2a9224 */ /* 0x000fc400078e0022 */
[----:B01--4-:R-:W-:-:S07]  /*dc80*/  @!P1 IMAD.MOV.U32 R43, RZ, RZ, R35 ;  /* 0x000000ffff2b9224 */ /* 0x013fce00078e0023 */
.L_x_1860:
[----:B------:R-:W-:Y:S01]  /*dc90*/  VIADD R37, R37, 0x60 ;  /* 0x0000006025257836 */ /* 0x000fe20000000000 */
[----:B------:R-:W-:Y:S01]  /*dca0*/  BSSY B1, `(.L_x_1534) ;  /* 0x0000010000017945 */ /* 0x000fe20003800000 */
[----:B------:R-:W-:Y:S02]  /*dcb0*/  CS2R R10, SRZ ;  /* 0x00000000000a7805 */ /* 0x000fe4000001ff00 */
[----:B------:R-:W-:Y:S02]  /*dcc0*/  CS2R R12, SRZ ;  /* 0x00000000000c7805 */ /* 0x000fe4000001ff00 */
[----:B------:R-:W-:Y:S02]  /*dcd0*/  CS2R R14, SRZ ;  /* 0x00000000000e7805 */ /* 0x000fe4000001ff00 */
[----:B------:R-:W-:-:S13]  /*dce0*/  ISETP.GE.AND P1, PT, R37, R54, PT ;  /* 0x000000362500720c */ /* 0x000fda0003f26270 */
        /* <DEDUP_REMOVED lines=11> */
.L_x_1535:
[----:B------:R-:W-:Y:S05]  /*dda0*/  BSYNC B1 ;  /* 0x0000000000017941 */ /* 0x000fea0003800000 */
.L_x_1534:
[----:B------:R-:W-:Y:S01]  /*ddb0*/  ULEA.HI UR4, UR43, UR43, URZ, 0x1 ;  /* 0x0000002b2b047291 */ /* 0x000fe2000f8f083f */
[C---:B------:R-:W-:Y:S01]  /*ddc0*/  VIADD R37, R17.reuse, 0x40 ;  /* 0x0000004011257836 */ /* 0x040fe20000000000 */
[----:B------:R-:W-:Y:S01]  /*ddd0*/  VIADDMNMX R54, R54, -R199, 0x80, PT ;  /* 0x0000008036367446 */ /* 0x000fe200038009c7 */
[C---:B------:R-:W-:Y:S01]  /*dde0*/  VIADD R3, R17.reuse, 0x60 ;  /* 0x0000006011037836 */ /* 0x040fe20000000000 */
[----:B------:R-:W-:Y:S01]  /*ddf0*/  ULOP3.LUT UR4, UR4, 0xfffffffe, URZ, 0xc0, !UPT ;  /* 0xfffffffe04047892 */ /* 0x000fe2000f8ec03f */
[----:B------:R-:W-:Y:S01]  /*de00*/  BSSY B1, `(.L_x_1536) ;  /* 0x000000a000017945 */ /* 0x000fe20003800000 */
[-C--:B------:R-:W-:Y:S02]  /*de10*/  ISETP.GE.OR P3, PT, R17, R54.reuse, P0 ;  /* 0x000000361100720c */ /* 0x080fe40000766670 */
[----:B------:R-:W-:Y:S01]  /*de20*/  UIADD3 UR4, UR43, -UR4, URZ ;  /* 0x800000042b047290 */ /* 0x000fe2000fffe03f */
[-C--:B------:R-:W-:Y:S02]  /*de30*/  ISETP.GE.OR P2, PT, R219, R54.reuse, P0 ;  /* 0x00000036db00720c */ /* 0x080fe40000746670 */
[----:B------:R-:W-:-:S02]  /*de40*/  ISETP.GE.OR P1, PT, R37, R54, P0 ;  /* 0x000000362500720c */ /* 0x000fc40000726670 */
[----:B------:R-:W-:Y:S01]  /*de50*/  ISETP.GE.OR P0, PT, R3, R54, P0 ;  /* 0x000000360300720c */ /* 0x000fe20000706670 */
[----:B------:R-:W-:-:S05]  /*de60*/  IMAD.U32 R25, RZ, RZ, UR4 ;  /* 0x00000004ff197e24 */ /* 0x000fca000f8e00ff */
[----:B------:R-:W-:-:S04]  /*de70*/  SHF.L.U32 R25, R25, 0x1f, RZ ;  /* 0x0000001f19197819 */ /* 0x000fc800000006ff */
[----:B------:R-:W0:Y:S02]  /*de80*/  SYNCS.PHASECHK.TRANS64.TRYWAIT P4, [R16+URZ+0x28400], R25 ;  /* 0x02840019100075a7 */ /* 0x000e24000808017f */
[----:B0-----:R-:W-:Y:S05]  /*de90*/  @!P4 BRA `(.L_x_1537) ;  /* 0x000001e000a4c947 */ /* 0x001fea0003800000 */
.L_x_1861:
[----:B------:R-:W-:Y:S05]  /*dea0*/  BSYNC B1 ;  /* 0x0000000000017941 */ /* 0x000fea0003800000 */
.L_x_1536:
[----:B------:R-:W-:Y:S04]  /*deb0*/  BSSY B1, `(.L_x_1538) ;  /* 0x0000101000017945 */ /* 0x000fe80003800000 */
[----:B------:R-:W-:Y:S05]  /*dec0*/  @P3 BRA `(.L_x_1539) ;  /* 0x0000000c00fc3947 */ /* 0x000fea0003800000 */
[----:B------:R-:W-:Y:S02]  /*ded0*/  SHF.R.U32.HI R24, RZ, 0x8, R44 ;  /* 0x00000008ff187819 */ /* 0x000fe4000001162c */
[----:B------:R-:W-:Y:S02]  /*dee0*/  LOP3.LUT R26, R44, 0xff, RZ, 0xc0, !PT ;  /* 0x000000ff2c1a7812 */ /* 0x000fe400078ec0ff */
[----:B0-----:R-:W-:Y:S02]  /*def0*/  LOP3.LUT R25, R24, 0xff, RZ, 0xc0, !PT ;  /* 0x000000ff18197812 */ /* 0x001fe400078ec0ff */
[----:B------:R-:W-:Y:S02]  /*df00*/  LEA.HI R24, R53, R0, RZ, 0x1c ;  /* 0x0000000035187211 */ /* 0x000fe400078fe0ff */
[----:B------:R-:W-:Y:S02]  /*df10*/  PRMT R55, R25, 0x7604, R26 ;  /* 0x0000760419377816 */ /* 0x000fe4000000001a */
[----:B------:R-:W-:-:S02]  /*df20*/  SHF.R.S32.HI R25, RZ, 0x1f, R24 ;  /* 0x0000001fff197819 */ /* 0x000fc40000011418 */
[----:B------:R-:W-:Y:S02]  /*df30*/  SHF.R.U32.HI R27, RZ, 0x8, R45 ;  /* 0x00000008ff1b7819 */ /* 0x000fe4000001162d */
[----:B------:R-:W-:Y:S01]  /*df40*/  LEA.HI R25, R25, R24, RZ, 0x3 ;  /* 0x0000001819197211 */ /* 0x000fe200078f18ff */
[----:B------:R-:W-:Y:S01]  /*df50*/  IMAD.SHL.U32 R24, R24, 0x10, RZ ;  /* 0x0000001018187824 */ /* 0x000fe200078e00ff */
[----:B------:R-:W-:Y:S02]  /*df60*/  LOP3.LUT R32, R45, 0xff, RZ, 0xc0, !PT ;  /* 0x000000ff2d207812 */ /* 0x000fe400078ec0ff */
[----:B------:R-:W-:Y:S01]  /*df70*/  LOP3.LUT R27, R27, 0xff, RZ, 0xc0, !PT ;  /* 0x000000ff1b1b7812 */ /* 0x000fe200078ec0ff */
[----:B------:R-:W-:Y:S01]  /*df80*/  IMAD.SHL.U32 R25, R25, 0x800, RZ ;  /* 0x0000080019197824 */ /* 0x000fe200078e00ff */
[----:B------:R-:W-:Y:S02]  /*df90*/  SHF.R.U32.HI R26, RZ, 0x8, R46 ;  /* 0x00000008ff1a7819 */ /* 0x000fe4000001162e */
[----:B------:R-:W-:-:S02]  /*dfa0*/  SHF.R.U32.HI R33, RZ, 0x8, R47 ;  /* 0x00000008ff217819 */ /* 0x000fc4000001162f */
[----:B------:R-:W-:Y:S02]  /*dfb0*/  LOP3.LUT R24, R209, 0x70, R24, 0xf8, !PT ;  /* 0x00000070d1187812 */ /* 0x000fe400078ef818 */
[----:B------:R-:W-:Y:S02]  /*dfc0*/  SHF.R.U32.HI R54, RZ, 0x3, R209 ;  /* 0x00000003ff367819 */ /* 0x000fe400000116d1 */
[----:B------:R-:W-:Y:S02]  /*dfd0*/  PRMT R57, R27, 0x7604, R32 ;  /* 0x000076041b397816 */ /* 0x000fe40000000020 */
[----:B------:R-:W-:Y:S02]  /*dfe0*/  LOP3.LUT R27, R26, 0xff, RZ, 0xc0, !PT ;  /* 0x000000ff1a1b7812 */ /* 0x000fe400078ec0ff */
[----:B------:R-:W-:Y:S02]  /*dff0*/  LOP3.LUT R32, R46, 0xff, RZ, 0xc0, !PT ;  /* 0x000000ff2e207812 */ /* 0x000fe400078ec0ff */
[----:B------:R-:W-:-:S02]  /*e000*/  LOP3.LUT R34, R47, 0xff, RZ, 0xc0, !PT ;  /* 0x000000ff2f227812 */ /* 0x000fc400078ec0ff */
[----:B------:R-:W-:Y:S02]  /*e010*/  SHF.R.U32.HI R35, RZ, 0x8, R48 ;  /* 0x00000008ff237819 */ /* 0x000fe40000011630 */
[----:B------:R-:W-:Y:S02]  /*e020*/  LOP3.LUT R33, R33, 0xff, RZ, 0xc0, !PT ;  /* 0x000000ff21217812 */ /* 0x000fe400078ec0ff */
[----:B------:R-:W-:Y:S02]  /*e030*/  LOP3.LUT R26, R24, R54, RZ, 0x3c, !PT ;  /* 0x00000036181a7212 */ /* 0x000fe400078e3cff */
[----:B------:R-:W-:Y:S02]  /*e040*/  LOP3.LUT R24, R25, 0xffffc000, RZ, 0xc0, !PT ;  /* 0xffffc00019187812 */ /* 0x000fe400078ec0ff */
[----:B------:R-:W-:Y:S02]  /*e050*/  LOP3.LUT R52, R48, 0xff, RZ, 0xc0, !PT ;  /* 0x000000ff30347812 */ /* 0x000fe400078ec0ff */
[----:B------:R-:W-:-:S02]  /*e060*/  LOP3.LUT R35, R35, 0xff, RZ, 0xc0, !PT ;  /* 0x000000ff23237812 */ /* 0x000fc400078ec0ff */
[----:B------:R-:W-:Y:S02]  /*e070*/  PRMT R59, R27, 0x7604, R32 ;  /* 0x000076041b3b7816 */ /* 0x000fe40000000020 */
[----:B------:R-:W-:Y:S02]  /*e080*/  PRMT R61, R33, 0x7604, R34 ;  /* 0x00007604213d7816 */ /* 0x000fe40000000022 */
[----:B------:R-:W-:Y:S02]  /*e090*/  IADD3 R33, R26, R24, R213 ;  /* 0x000000181a217210 */ /* 0x000fe40007ffe0d5 */
[----:B------:R-:W-:Y:S01]  /*e0a0*/  SHF.R.U32.HI R32, RZ, 0x8, R49 ;  /* 0x00000008ff207819 */ /* 0x000fe20000011631 */
[----:B------:R-:W-:Y:S01]  /*e0b0*/  LDS.128 R24, [R214+0x18000] ;  /* 0x01800000d6187984 */ /* 0x000fe20000000c00 */
[----:B------:R-:W-:Y:S02]  /*e0c0*/  SHF.R.U32.HI R34, RZ, 0x8, R50 ;  /* 0x00000008ff227819 */ /* 0x000fe40000011632 */
[----:B------:R-:W-:Y:S01]  /*e0d0*/  PRMT R63, R35, 0x7604, R52 ;  /* 0x00007604233f7816 */ /* 0x000fe20000000034 */
[----:B------:R-:W-:Y:S01]  /*e0e0*/  IMAD.IADD R52, R16, 0x1, R33 ;  /* 0x0000000110347824 */ /* 0x000fe200078e0221 */
[----:B------:R-:W-:-:S02]  /*e0f0*/  LOP3.LUT R35, R49, 0xff, RZ, 0xc0, !PT ;  /* 0x000000ff31237812 */ /* 0x000fc400078ec0ff */
[----:B------:R-:W-:Y:S02]  /*e100*/  LOP3.LUT R32, R32, 0xff, RZ, 0xc0, !PT ;  /* 0x000000ff20207812 */ /* 0x000fe400078ec0ff */
[----:B------:R-:W-:Y:S02]  /*e110*/  LOP3.LUT R34, R34, 0xff, RZ, 0xc0, !PT ;  /* 0x000000ff22227812 */ /* 0x000fe400078ec0ff */
[----:B------:R-:W-:Y:S02]  /*e120*/  LOP3.LUT R65, R50, 0xff, RZ, 0xc0, !PT ;  /* 0x000000ff32417812 */ /* 0x000fe400078ec0ff */
[----:B------:R-:W-:Y:S02]  /*e130*/  PRMT R67, R32, 0x7604, R35 ;  /* 0x0000760420437816 */ /* 0x000fe40000000023 */
[----:B------:R-:W-:Y:S02]  /*e140*/  PRMT R69, R34, 0x7604, R65 ;  /* 0x0000760422457816 */ /* 0x000fe40000000041 */
[----:B------:R-:W0:Y:S01]  /*e150*/  LDS.128 R32, [R52+0x18000] ;  /* 0x0180000034207984 */ /* 0x000e220000000c00 */
[----:B------:R-:W-:-:S02]  /*e160*/  SHF.R.U32.HI R54, RZ, 0x8, R51 ;  /* 0x00000008ff367819 */ /* 0x000fc40000011633 */
[----:B------:R-:W-:Y:S02]  /*e170*/  SHF.R.U32.HI R56, RZ, 0x10, R45 ;  /* 0x00000010ff387819 */ /* 0x000fe4000001162d */
[----:B------:R-:W-:Y:S02]  /*e180*/  LOP3.LUT R71, R51, 0xff, RZ, 0xc0, !PT ;  /* 0x000000ff33477812 */ /* 0x000fe400078ec0ff */
[----:B------:R-:W-:Y:S02]  /*e190*/  LOP3.LUT R54, R54, 0xff, RZ, 0xc0, !PT ;  /* 0x000000ff36367812 */ /* 0x000fe400078ec0ff */
[----:B------:R-:W-:Y:S02]  /*e1a0*/  SHF.R.U32.HI R58, RZ, 0x10, R46 ;  /* 0x00000010ff3a7819 */ /* 0x000fe4000001162e */
[----:B------:R-:W-:Y:S02]  /*e1b0*/  LOP3.LUT R56, R56, 0xff, RZ, 0xc0, !PT ;  /* 0x000000ff38387812 */ /* 0x000fe400078ec0ff */
[----:B------:R-:W-:-:S02]  /*e1c0*/  PRMT R71, R54, 0x7604, R71 ;  /* 0x0000760436477816 */ /* 0x000fc40000000047 */
[----:B------:R-:W-:Y:S02]  /*e1d0*/  SHF.R.U32.HI R54, RZ, 0x10, R44 ;  /* 0x00000010ff367819 */ /* 0x000fe4000001162c */
[----:B------:R-:W-:Y:S02]  /*e1e0*/  LOP3.LUT R58, R58, 0xff, RZ, 0xc0, !PT ;  /* 0x000000ff3a3a7812 */ /* 0x000fe400078ec0ff */
[----:B------:R-:W-:Y:S02]  /*e1f0*/  PRMT R57, R56, 0x7054, R57 ;  /* 0x0000705438397816 */ /* 0x000fe40000000039 */
[----:B------:R-:W-:Y:S02]  /*e200*/  SHF.R.U32.HI R56, RZ, 0x10, R49 ;  /* 0x00000010ff387819 */ /* 0x000fe40000011631 */
[----:B------:R-:W-:Y:S02]  /*e210*/  LOP3.LUT R54, R54, 0xff, RZ, 0xc0, !PT ;  /* 0x000000ff36367812 */ /* 0x000fe400078ec0ff */
[----:B------:R-:W-:-:S02]  /*e220*/  PRMT R59, R58, 0x7054, R59 ;  /* 0x000070543a3b7816 */ /* 0x000fc4000000003b */
[----:B------:R-:W-:Y:S02]  /*e230*/  SHF.R.U32.HI R58, RZ, 0x10, R50 ;  /* 0x00000010ff3a7819 */ /* 0x000fe40000011632 */
[----:B------:R-:W-:Y:S02]  /*e240*/  LOP3.LUT R56, R56, 0xff, RZ, 0xc0, !PT ;  /* 0x000000ff38387812 */ /* 0x000fe400078ec0ff */
[----:B------:R-:W-:Y:S02]  /*e250*/  SHF.R.U32.HI R60, RZ, 0x10, R47 ;  /* 0x00000010ff3c7819 */ /* 0x000fe4000001162f */
[----:B------:R-:W-:Y:S02]  /*e260*/  PRMT R55, R54, 0x7054, R55 ;  /* 0x0000705436377816 */ /* 0x000fe40000000037 */
[----:B------:R-:W-:Y:S02]  /*e270*/  SHF.R.U32.HI R54, RZ, 0x10, R48 ;  /* 0x00000010ff367819 */ /* 0x000fe40000011630 */
[----:B------:R-:W-:-:S02]  /*e280*/  LOP3.LUT R58, R58, 0xff, RZ, 0xc0, !PT ;  /* 0x000000ff3a3a7812 */ /* 0x000fc400078ec0ff */
[----:B------:R-:W-:Y:S02]  /*e290*/  PRMT R67, R56, 0x7054, R67 ;  /* 0x0000705438437816 */ /* 0x000fe40000000043 */
[----:B------:R-:W-:Y:S02]  /*e2a0*/  LOP3.LUT R60, R60, 0xff, RZ, 0xc0, !PT ;  /* 0x000000ff3c3c7812 */ /* 0x000fe400078ec0ff */
[----:B------:R-:W-:Y:S02]  /*e2b0*/  LOP3.LUT R54, R54, 0xff, RZ, 0xc0, !PT ;  /* 0x000000ff36367812 */ /* 0x000fe400078ec0ff */
[----:B------:R-:W-:Y:S02]  /*e2c0*/  PRMT R69, R58, 0x7054, R69 ;  /* 0x000070543a457816 */ /* 0x000fe40000000045 */
[----:B------:R-:W-:Y:S02]  /*e2d0*/  LOP3.LUT R67, R67, 0xff000000, R49, 0xf8, !PT ;  /* 0xff00000043437812 */ /* 0x000fe400078ef831 */
[----:B------:R-:W-:-:S02]  /*e2e0*/  PRMT R61, R60, 0x7054, R61 ;  /* 0x000070543c3d7816 */ /* 0x000fc4000000003d */
[----:B------:R-:W-:Y:S02]  /*e2f0*/  LOP3.LUT R57, R57, 0xff000000, R45, 0xf8, !PT ;  /* 0xff00000039397812 */ /* 0x000fe400078ef82d */
[----:B------:R-:W-:Y:S02]  /*e300*/  SHF.R.U32.HI R60, RZ, 0x10, R51 ;  /* 0x00000010ff3c7819 */ /* 0x000fe40000011633 */
[----:B------:R-:W-:Y:S02]  /*e310*/  PRMT R65, R54, 0x7054, R63 ;  /* 0x0000705436417816 */ /* 0x000fe4000000003f */
[----:B------:R-:W-:Y:S02]  /*e320*/  LOP3.LUT R45, R69, 0xff000000, R50, 0xf8, !PT ;  /* 0xff000000452d7812 */ /* 0x000fe400078ef832 */
[----:B------:R-:W-:Y:S02]  /*e330*/  F2FP.F16.E4M3.UNPACK_B R66, R67 ;  /* 0x00000043ff42723e */ /* 0x000fe400020006ff */
[----:B0-----:R-:W-:-:S02]  /*e340*/  F2FP.F16.E4M3.UNPACK_B R50, R33 ;  /* 0x00000021ff32723e */ /* 0x001fc400020006ff */
[----:B------:R-:W-:Y:S01]  /*e350*/  LOP3.LUT R54, R55, 0xff000000, R44, 0xf8, !PT ;  /* 0xff00000037367812 */ /* 0x000fe200078ef82c */
[--C-:B------:R-:W-:Y:S01]  /*e360*/  HADD2.F32 R68, -RZ, R66.reuse.H0_H0 ;  /* 0x20000042ff447230 */ /* 0x100fe20000004100 */
[----:B------:R-:W-:Y:S01]  /*e370*/  LOP3.LUT R44, R59, 0xff000000, R46, 0xf8, !PT ;  /* 0xff0000003b2c7812 */ /* 0x000fe200078ef82e */
[----:B------:R-:W-:Y:S01]  /*e380*/  HADD2.F32 R69, -RZ, R66.H1_H1 ;  /* 0x30000042ff457230 */ /* 0x000fe20000004100 */
[----:B------:R-:W-:Y:S02]  /*e390*/  LOP3.LUT R63, R61, 0xff000000, R47, 0xf8, !PT ;  /* 0xff0000003d3f7812 */ /* 0x000fe400078ef82f */
[----:B------:R-:W-:Y:S02]  /*e3a0*/  LOP3.LUT R60, R60, 0xff, RZ, 0xc0, !PT ;  /* 0x000000ff3c3c7812 */ /* 0x000fe400078ec0ff */
[----:B------:R-:W-:Y:S02]  /*e3b0*/  LOP3.LUT R47, R65, 0xff000000, R48, 0xf8, !PT ;  /* 0xff000000412f7812 */ /* 0x000fe400078ef830 */
[----:B------:R-:W-:-:S02]  /*e3c0*/  F2FP.F16.E4M3.UNPACK_B R59, R57 ;  /* 0x00000039ff3b723e */ /* 0x000fc400020006ff */
[-C--:B------:R-:W-:Y:S02]  /*e3d0*/  F2FP.F16.E4M3.UNPACK_B R48, R25.reuse ;  /* 0x00000019ff30723e */ /* 0x080fe400020006ff */
[----:B------:R-:W-:Y:S01]  /*e3e0*/  F2FP.F16.E4M3.UNPACK_B R55, R25.H1 ;  /* 0x00000019ff37723e */ /* 0x000fe200030006ff */
[----:B------:R-:W-:Y:S01]  /*e3f0*/  HADD2.F32 R25, -RZ, R50.H0_H0 ;  /* 0x20000032ff197230 */ /* 0x000fe20000004100 */
[----:B------:R-:W-:Y:S01]  /*e400*/  PRMT R71, R60, 0x7054, R71 ;  /* 0x000070543c477816 */ /* 0x000fe20000000047 */
[--C-:B------:R-:W-:Y:S01]  /*e410*/  HADD2.F32 R60, -RZ, R59.reuse.H0_H0 ;  /* 0x2000003bff3c7230 */ /* 0x100fe20000004100 */
[-C--:B------:R-:W-:Y:S01]  /*e420*/  F2FP.F16.E4M3.UNPACK_B R61, R35.reuse ;  /* 0x00000023ff3d723e */ /* 0x080fe200020006ff */
[----:B------:R-:W-:Y:S01]  /*e430*/  HADD2.F32 R49, -RZ, R48.H0_H0 ;  /* 0x20000030ff317230 */ /* 0x000fe20000004100 */
[----:B------:R-:W-:Y:S01]  /*e440*/  F2FP.F16.E4M3.UNPACK_B R65, R35.H1 ;  /* 0x00000023ff41723e */ /* 0x000fe200030006ff */
[----:B------:R-:W-:Y:S01]  /*e450*/  HADD2.F32 R59, -RZ, R59.H1_H1 ;  /* 0x3000003bff3b7230 */ /* 0x000fe20000004100 */
[----:B------:R-:W-:-:S02]  /*e460*/  F2FP.F16.E4M3.UNPACK_B R35, R32 ;  /* 0x00000020ff23723e */ /* 0x000fc400020006ff */
[----:B------:R-:W-:Y:S01]  /*e470*/  F2FP.F16.E4M3.UNPACK_B R62, R32.H1 ;  /* 0x00000020ff3e723e */ /* 0x000fe200030006ff */
[C---:B------:R-:W-:Y:S01]  /*e480*/  FMUL.FTZ R32, R25.reuse, R68 ;  /* 0x0000004419207220 */ /* 0x040fe20000410000 */
[----:B------:R-:W-:Y:S01]  /*e490*/  F2FP.F16.E4M3.UNPACK_B R56, R33.H1 ;  /* 0x00000021ff38723e */ /* 0x000fe200030006ff */
[-C--:B------:R-:W-:Y:S01]  /*e4a0*/  FMUL.FTZ R33, R25, R60.reuse ;  /* 0x0000003c19217220 */ /* 0x080fe20000410000 */
[----:B------:R-:W-:Y:S01]  /*e4b0*/  F2FP.F16.E4M3.UNPACK_B R67, R67.H1 ;  /* 0x00000043ff43723e */ /* 0x000fe200030006ff */
[C---:B------:R-:W-:Y:S01]  /*e4c0*/  FFMA.FTZ R25, R49.reuse, R60, -R32 ;  /* 0x0000003c31197223 */ /* 0x040fe20000010820 */
[----:B------:R-:W-:Y:S01]  /*e4d0*/  F2FP.F16.E4M3.UNPACK_B R57, R57.H1 ;  /* 0x00000039ff39723e */ /* 0x000fe200030006ff */
[----:B------:R-:W-:Y:S02]  /*e4e0*/  HADD2.F32 R32, -RZ, R48.H1_H1 ;  /* 0x30000030ff207230 */ /* 0x000fe40000004100 */
[----:B------:R-:W-:Y:S01]  /*e4f0*/  FFMA.FTZ R33, R49, R68, R33 ;  /* 0x0000004431217223 */ /* 0x000fe20000010021 */
[----:B------:R-:W-:Y:S01]  /*e500*/  HADD2.F32 R48, -RZ, R50.H1_H1 ;  /* 0x30000032ff307230 */ /* 0x000fe20000004100 */
[----:B------:R-:W-:Y:S01]  /*e510*/  LOP3.LUT R71, R71, 0xff000000, R51, 0xf8, !PT ;  /* 0xff00000047477812 */ /* 0x000fe200078ef833 */
[----:B------:R-:W-:Y:S01]  /*e520*/  HADD2.F32 R66, -RZ, R67.H0_H0 ;  /* 0x20000043ff427230 */ /* 0x000fe20000004100 */
[----:B------:R-:W-:Y:S01]  /*e530*/  F2FP.F16.E4M3.UNPACK_B R58, R27 ;  /* 0x0000001bff3a723e */ /* 0x000fe200020006ff */
[----:B------:R-:W-:-:S02]  /*e540*/  HADD2.F32 R49, -RZ, R56.H0_H0 ;  /* 0x20000038ff317230 */ /* 0x000fc40000004100 */
[C---:B------:R-:W-:Y:S01]  /*e550*/  FMUL.FTZ R73, R48.reuse, R69 ;  /* 0x0000004530497220 */ /* 0x040fe20000410000 */
[----:B------:R-:W-:Y:S02]  /*e560*/  HADD2.F32 R60, -RZ, R57.H0_H0 ;  /* 0x20000039ff3c7230 */ /* 0x000fe40000004100 */
[-C--:B------:R-:W-:Y:S01]  /*e570*/  FMUL.FTZ R68, R48, R59.reuse ;  /* 0x0000003b30447220 */ /* 0x080fe20000410000 */
[----:B------:R-:W-:Y:S02]  /*e580*/  HADD2.F32 R50, -RZ, R55.H0_H0 ;  /* 0x20000037ff327230 */ /* 0x000fe40000004100 */
[C---:B------:R-:W-:Y:S01]  /*e590*/  FMUL.FTZ R75, R49.reuse, R66 ;  /* 0x00000042314b7220 */ /* 0x040fe20000410000 */
[C---:B------:R-:W-:Y:S01]  /*e5a0*/  FFMA.FTZ R48, R32.reuse, R59, -R73 ;  /* 0x0000003b20307223 */ /* 0x040fe20000010849 */
[-C--:B------:R-:W-:Y:S01]  /*e5b0*/  FMUL.FTZ R77, R49, R60.reuse ;  /* 0x0000003c314d7220 */ /* 0x080fe20000410000 */
[----:B------:R-:W-:Y:S01]  /*e5c0*/  FFMA.FTZ R32, R32, R69, R68 ;  /* 0x0000004520207223 */ /* 0x000fe20000010044 */
[----:B------:R-:W-:Y:S01]  /*e5d0*/  F2FP.F16.E4M3.UNPACK_B R69, R71 ;  /* 0x00000047ff45723e */ /* 0x000fe200020006ff */
[C---:B------:R-:W-:Y:S01]  /*e5e0*/  FFMA.FTZ R49, R50.reuse, R60, -R75 ;  /* 0x0000003c32317223 */ /* 0x040fe2000001084b */
[----:B------:R-:W-:Y:S01]  /*e5f0*/  FFMA.FTZ R50, R50, R66, R77 ;  /* 0x0000004232327223 */ /* 0x000fe2000001004d */
[----:B------:R-:W-:Y:S01]  /*e600*/  F2FP.F16.E4M3.UNPACK_B R66, R63 ;  /* 0x0000003fff42723e */ /* 0x000fe200020006ff */
[----:B------:R-:W-:Y:S01]  /*e610*/  HADD2.F32 R59, -RZ, R57.H1_H1 ;  /* 0x30000039ff3b7230 */ /* 0x000fe20000004100 */
[----:B------:R-:W-:Y:S01]  /*e620*/  F2FP.F16.E4M3.UNPACK_B R64, R27.H1 ;  /* 0x0000001bff40723e */ /* 0x000fe200030006ff */
[----:B------:R-:W-:Y:S01]  /*e630*/  HADD2.F32 R68, -RZ, R67.H1_H1 ;  /* 0x30000043ff447230 */ /* 0x000fe20000004100 */
[-C--:B------:R-:W-:Y:S01]  /*e640*/  F2FP.F16.E4M3.UNPACK_B R51, R24.reuse.H1 ;  /* 0x00000018ff33723e */ /* 0x080fe200030006ff */
[----:B------:R-:W-:Y:S01]  /*e650*/  HADD2.F32 R56, -RZ, R56.H1_H1 ;  /* 0x30000038ff387230 */ /* 0x000fe20000004100 */
[----:B------:R-:W-:Y:S01]  /*e660*/  F2FP.F16.E4M3.UNPACK_B R46, R24 ;  /* 0x00000018ff2e723e */ /* 0x000fe200020006ff */
[----:B------:R-:W-:Y:S01]  /*e670*/  HADD2.F32 R70, -RZ, R69.H0_H0 ;  /* 0x20000045ff467230 */ /* 0x000fe20000004100 */
[----:B------:R-:W-:Y:S01]  /*e680*/  F2FP.F16.E4M3.UNPACK_B R24, R26 ;  /* 0x0000001aff18723e */ /* 0x000fe200020006ff */
[----:B------:R-:W-:-:S02]  /*e690*/  HADD2.F32 R57, -RZ, R61.H0_H0 ;  /* 0x2000003dff397230 */ /* 0x000fc40000004100 */
[C---:B------:R-:W-:Y:S01]  /*e6a0*/  FMUL.FTZ R72, R56.reuse, R68 ;  /* 0x0000004438487220 */ /* 0x040fe20000410000 */
[----:B------:R-:W-:Y:S02]  /*e6b0*/  HADD2.F32 R67, -RZ, R66.H0_H0 ;  /* 0x20000042ff437230 */ /* 0x000fe40000004100 */
[----:B------:R-:W-:Y:S01]  /*e6c0*/  FMUL.FTZ R73, R56, R59 ;  /* 0x0000003b38497220 */ /* 0x000fe20000410000 */
[----:B------:R-:W-:Y:S02]  /*e6d0*/  HADD2.F32 R55, -RZ, R55.H1_H1 ;  /* 0x30000037ff377230 */ /* 0x000fe40000004100 */
[C---:B------:R-:W-:Y:S01]  /*e6e0*/  FMUL.FTZ R75, R57.reuse, R70 ;  /* 0x00000046394b7220 */ /* 0x040fe20000410000 */
[----:B------:R-:W-:Y:S02]  /*e6f0*/  HADD2.F32 R60, -RZ, R58.H0_H0 ;  /* 0x2000003aff3c7230 */ /* 0x000fe40000004100 */
[----:B------:R-:W-:Y:S01]  /*e700*/  FMUL.FTZ R77, R57, R67 ;  /* 0x00000043394d7220 */ /* 0x000fe20000410000 */
[----:B------:R-:W-:-:S02]  /*e710*/  HADD2.F32 R69, -RZ, R69.H1_H1 ;  /* 0x30000045ff457230 */ /* 0x000fc40000004100 */
[C---:B------:R-:W-:Y:S01]  /*e720*/  FFMA.FTZ R56, R55.reuse, R59, -R72 ;  /* 0x0000003b37387223 */ /* 0x040fe20000010848 */
[----:B------:R-:W-:Y:S01]  /*e730*/  F2FP.F16.E4M3.UNPACK_B R72, R71.H1 ;  /* 0x00000047ff48723e */ /* 0x000fe200030006ff */
[C---:B------:R-:W-:Y:S01]  /*e740*/  FFMA.FTZ R57, R60.reuse, R67, -R75 ;  /* 0x000000433c397223 */ /* 0x040fe2000001084b */
[----:B------:R-:W-:Y:S01]  /*e750*/  HADD2.F32 R67, -RZ, R66.H1_H1 ;  /* 0x30000042ff437230 */ /* 0x000fe20000004100 */
[----:B------:R-:W-:Y:S01]  /*e760*/  F2FP.F16.E4M3.UNPACK_B R66, R63.H1 ;  /* 0x0000003fff42723e */ /* 0x000fe200030006ff */
[----:B------:R-:W-:Y:S01]  /*e770*/  FFMA.FTZ R59, R55, R68, R73 ;  /* 0x00000044373b7223 */ /* 0x000fe20000010049 */
[----:B------:R-:W-:Y:S02]  /*e780*/  HADD2.F32 R61, -RZ, R61.H1_H1 ;  /* 0x3000003dff3d7230 */ /* 0x000fe40000004100 */
[----:B------:R-:W-:Y:S01]  /*e790*/  FFMA.FTZ R55, R60, R70, R77 ;  /* 0x000000463c377223 */ /* 0x000fe2000001004d */
[----:B------:R-:W-:Y:S01]  /*e7a0*/  HADD2.F32 R70, -RZ, R72.H0_H0 ;  /* 0x20000048ff467230 */ /* 0x000fe20000004100 */
[----:B------:R-:W-:Y:S01]  /*e7b0*/  F2FP.F16.E4M3.UNPACK_B R27, R26.H1 ;  /* 0x0000001aff1b723e */ /* 0x000fe200030006ff */
        /* <DEDUP_REMOVED lines=12> */
[----:B------:R-:W-:Y:S01]  /*e880*/  FFMA.FTZ R63, R63, R70, R73 ;  /* 0x000000463f3f7223 */ /* 0x000fe20000010049 */
[----:B------:R-:W-:Y:S01]  /*e890*/  HADD2.F32 R70, -RZ, R66.H1_H1 ;  /* 0x30000042ff467230 */ /* 0x000fe20000004100 */
[----:B------:R-:W-:Y:S01]  /*e8a0*/  F2FP.F16.E4M3.UNPACK_B R68, R54.H1 ;  /* 0x00000036ff44723e */ /* 0x000fe200030006ff */
[----:B------:R-:W-:Y:S02]  /*e8b0*/  HADD2.F32 R73, -RZ, R72.H1_H1 ;  /* 0x30000048ff497230 */ /* 0x000fe40000004100 */
[----:B------:R-:W-:Y:S01]  /*e8c0*/  FFMA.FTZ R58, R58, R69, R74 ;  /* 0x000000453a3a7223 */ /* 0x000fe2000001004a */
[----:B------:R-:W-:Y:S02]  /*e8d0*/  HADD2.F32 R66, -RZ, R64.H1_H1 ;  /* 0x30000040ff427230 */ /* 0x000fe40000004100 */
[----:B------:R-:W-:Y:S01]  /*e8e0*/  FMUL.FTZ R76, R65, R70 ;  /* 0x00000046414c7220 */ /* 0x000fe20000410000 */
[----:B------:R-:W-:-:S02]  /*e8f0*/  HADD2.F32 R72, -RZ, R71.H0_H0 ;  /* 0x20000047ff487230 */ /* 0x000fc40000004100 */
[----:B------:R-:W-:Y:S01]  /*e900*/  FMUL.FTZ R77, R65, R73 ;  /* 0x00000049414d7220 */ /* 0x000fe20000410000 */
[----:B------:R-:W-:Y:S01]  /*e910*/  HADD2.F32 R64, -RZ, R62.H0_H0 ;  /* 0x2000003eff407230 */ /* 0x000fe20000004100 */
[-C--:B------:R-:W-:Y:S01]  /*e920*/  F2FP.F16.E4M3.UNPACK_B R26, R34.reuse ;  /* 0x00000022ff1a723e */ /* 0x080fe200020006ff */
[----:B------:R-:W-:Y:S01]  /*e930*/  HADD2.F32 R69, -RZ, R68.H0_H0 ;  /* 0x20000044ff457230 */ /* 0x000fe20000004100 */
[----:B------:R-:W-:Y:S01]  /*e940*/  F2FP.F16.E4M3.UNPACK_B R34, R34.H1 ;  /* 0x00000022ff22723e */ /* 0x000fe200030006ff */
[----:B------:R-:W-:Y:S02]  /*e950*/  HADD2.F32 R67, -RZ, R51.H0_H0 ;  /* 0x20000033ff437230 */ /* 0x000fe40000004100 */
[C---:B------:R-:W-:Y:S01]  /*e960*/  FMUL.FTZ R74, R64.reuse, R72 ;  /* 0x00000048404a7220 */ /* 0x040fe20000410000 */
[----:B------:R-:W-:Y:S02]  /*e970*/  HADD2.F32 R71, -RZ, R71.H1_H1 ;  /* 0x30000047ff477230 */ /* 0x000fe40000004100 */
[----:B------:R-:W-:Y:S01]  /*e980*/  FMUL.FTZ R75, R64, R69 ;  /* 0x00000045404b7220 */ /* 0x000fe20000410000 */
[----:B------:R-:W-:-:S02]  /*e990*/  HADD2.F32 R62, -RZ, R62.H1_H1 ;  /* 0x3000003eff3e7230 */ /* 0x000fc40000004100 */
[C---:B------:R-:W-:Y:S01]  /*e9a0*/  FFMA.FTZ R65, R67.reuse, R69, -R74 ;  /* 0x0000004543417223 */ /* 0x040fe2000001084a */
[----:B------:R-:W-:Y:S02]  /*e9b0*/  HADD2.F32 R69, -RZ, R68.H1_H1 ;  /* 0x30000044ff457230 */ /* 0x000fe40000004100 */
[----:B------:R-:W-:Y:S01]  /*e9c0*/  FFMA.FTZ R64, R66, R70, -R77 ;  /* 0x0000004642407223 */ /* 0x000fe2000001084d */
[----:B------:R-:W-:Y:S01]  /*e9d0*/  FFMA.FTZ R67, R67, R72, R75 ;  /* 0x0000004843437223 */ /* 0x000fe2000001004b */
[----:B------:R-:W-:Y:S01]  /*e9e0*/  HADD2.F32 R51, -RZ, R51.H1_H1 ;  /* 0x30000033ff337230 */ /* 0x000fe20000004100 */
[----:B------:R-:W-:Y:S01]  /*e9f0*/  F2FP.F16.E4M3.UNPACK_B R70, R47 ;  /* 0x0000002fff46723e */ /* 0x000fe200020006ff */
[C---:B------:R-:W-:Y:S01]  /*ea00*/  FMUL.FTZ R72, R62.reuse, R71 ;  /* 0x000000473e487220 */ /* 0x040fe20000410000 */
[----:B------:R-:W-:Y:S01]  /*ea10*/  F2FP.F16.E4M3.UNPACK_B R68, R54 ;  /* 0x00000036ff44723e */ /* 0x000fe200020006ff */
[----:B------:R-:W-:Y:S01]  /*ea20*/  FMUL.FTZ R74, R62, R69 ;  /* 0x000000453e4a7220 */ /* 0x000fe20000410000 */
[----:B------:R-:W-:Y:S01]  /*ea30*/  FFMA.FTZ R66, R66, R73, R76 ;  /* 0x0000004942427223 */ /* 0x000fe2000001004c */
[----:B------:R-:W-:Y:S01]  /*ea40*/  FFMA.FTZ R76, R51, R69, -R72 ;  /* 0x00000045334c7223 */ /* 0x000fe20000010848 */
[----:B------:R-:W-:-:S02]  /*ea50*/  HADD2.F32 R62, -RZ, R70.H0_H0 ;  /* 0x20000046ff3e7230 */ /* 0x000fc40000004100 */
[----:B------:R-:W-:Y:S01]  /*ea60*/  FFMA.FTZ R78, R51, R71, R74 ;  /* 0x00000047334e7223 */ /* 0x000fe2000001004a */
[--C-:B------:R-:W-:Y:S01]  /*ea70*/  HADD2.F32 R54, -RZ, R35.reuse.H0_H0 ;  /* 0x20000023ff367230 */ /* 0x100fe20000004100 */
[----:B------:R-:W-:Y:S01]  /*ea80*/  F2FP.SATFINITE.E4M3.F32.PACK_AB_MERGE_C R49, R56, R49, RZ ;  /* 0x000000313831723e */ /* 0x000fe200048070ff */
[----:B------:R-:W-:Y:S01]  /*ea90*/  HADD2.F32 R51, -RZ, R68.H0_H0 ;  /* 0x20000044ff337230 */ /* 0x000fe20000004100 */
[----:B------:R-:W-:Y:S01]  /*eaa0*/  F2FP.SATFINITE.E4M3.F32.PACK_AB_MERGE_C R50, R59, R50, RZ ;  /* 0x000000323b32723e */ /* 0x000fe200048070ff */
[----:B------:R-:W-:Y:S02]  /*eab0*/  HADD2.F32 R47, -RZ, R46.H0_H0 ;  /* 0x2000002eff2f7230 */ /* 0x000fe40000004100 */
[C---:B------:R-:W-:Y:S01]  /*eac0*/  FMUL.FTZ R72, R54.reuse, R62 ;  /* 0x0000003e36487220 */ /* 0x040fe20000410000 */
[----:B------:R-:W-:Y:S02]  /*ead0*/  HADD2.F32 R70, -RZ, R70.H1_H1 ;  /* 0x30000046ff467230 */ /* 0x000fe40000004100 */
[----:B------:R-:W-:Y:S01]  /*eae0*/  FMUL.FTZ R74, R54, R51 ;  /* 0x00000033364a7220 */ /* 0x000fe20000410000 */
[----:B------:R-:W-:Y:S01]  /*eaf0*/  HADD2.F32 R35, -RZ, R35.H1_H1 ;  /* 0x30000023ff237230 */ /* 0x000fe20000004100 */
[----:B------:R-:W-:Y:S01]  /*eb00*/  F2FP.F16.E4M3.UNPACK_B R54, R45.H1 ;  /* 0x0000002dff36723e */ /* 0x000fe200030006ff */
[----:B------:R-:W-:-:S02]  /*eb10*/  HADD2.F32 R68, -RZ, R68.H1_H1 ;  /* 0x30000044ff447230 */ /* 0x000fc40000004100 */
[----:B------:R-:W-:Y:S01]  /*eb20*/  FFMA.FTZ R72, R47, R51, -R72 ;  /* 0x000000332f487223 */ /* 0x000fe20000010848 */
[----:B------:R-:W-:Y:S02]  /*eb30*/  HADD2.F32 R46, -RZ, R46.H1_H1 ;  /* 0x3000002eff2e7230 */ /* 0x000fe40000004100 */
[----:B------:R-:W-:Y:S01]  /*eb40*/  FMUL.FTZ R69, R35, R70 ;  /* 0x0000004623457220 */ /* 0x000fe20000410000 */
[----:B------:R-:W-:Y:S01]  /*eb50*/  FFMA.FTZ R74, R47, R62, R74 ;  /* 0x0000003e2f4a7223 */ /* 0x000fe2000001004a */
[----:B------:R-:W-:Y:S01]  /*eb60*/  F2FP.F16.E4M3.UNPACK_B R51, R44.H1 ;  /* 0x0000002cff33723e */ /* 0x000fe200030006ff */
[-C--:B------:R-:W-:Y:S01]  /*eb70*/  FMUL.FTZ R35, R35, R68.reuse ;  /* 0x0000004423237220 */ /* 0x080fe20000410000 */
[----:B------:R-:W-:Y:S02]  /*eb80*/  HADD2.F32 R62, -RZ, R54.H0_H0 ;  /* 0x20000036ff3e7230 */ /* 0x000fe40000004100 */
        /* <DEDUP_REMOVED lines=13> */
[----:B------:R-:W-:Y:S01]  /*ec60*/  HADD2.F32 R27, -RZ, R27.H1_H1 ;  /* 0x3000001bff1b7230 */ /* 0x000fe20000004100 */
[----:B------:R-:W-:Y:S01]  /*ec70*/  F2FP.SATFINITE.E4M3.F32.PACK_AB_MERGE_C R67, R78, R67, RZ ;  /* 0x000000434e43723e */ /* 0x000fe200048070ff */
[--C-:B------:R-:W-:Y:S02]  /*ec80*/  HADD2.F32 R35, -RZ, R44.reuse.H0_H0 ;  /* 0x2000002cff237230 */ /* 0x100fe40000004100 */
[CC--:B------:R-:W-:Y:S01]  /*ec90*/  FMUL.FTZ R46, R34.reuse, R54.reuse ;  /* 0x00000036222e7220 */ /* 0x0c0fe20000410000 */
[----:B------:R-:W-:Y:S01]  /*eca0*/  FMUL.FTZ R47, R34, R51 ;  /* 0x00000033222f7220 */ /* 0x000fe20000410000 */
[----:B------:R-:W-:Y:S01]  /*ecb0*/  F2FP.F16.E4M3.UNPACK_B R34, R45 ;  /* 0x0000002dff22723e */ /* 0x000fe200020006ff */
[----:B------:R-:W-:Y:S02]  /*ecc0*/  HADD2.F32 R45, -RZ, R44.H1_H1 ;  /* 0x3000002cff2d7230 */ /* 0x000fe40000004100 */
[C---:B------:R-:W-:Y:S01]  /*ecd0*/  FFMA.FTZ R75, R27.reuse, R51, -R46 ;  /* 0x000000331b4b7223 */ /* 0x040fe2000001082e */
[----:B------:R-:W-:Y:S01]  /*ece0*/  FFMA.FTZ R77, R27, R54, R47 ;  /* 0x000000361b4d7223 */ /* 0x000fe2000001002f */
[----:B------:R-:W-:Y:S01]  /*ecf0*/  HADD2.F32 R27, -RZ, R26.H0_H0 ;  /* 0x2000001aff1b7230 */ /* 0x000fe20000004100 */
[----:B------:R-:W-:Y:S01]  /*ed00*/  F2FP.SATFINITE.E4M3.F32.PACK_AB_MERGE_C R25, R48, R25, R49 ;  /* 0x000000193019723e */ /* 0x000fe20004807031 */
[--C-:B------:R-:W-:Y:S01]  /*ed10*/  HADD2.F32 R44, -RZ, R34.reuse.H0_H0 ;  /* 0x20000022ff2c7230 */ /* 0x100fe20000004100 */
[----:B------:R-:W-:Y:S01]  /*ed20*/  F2FP.SATFINITE.E4M3.F32.PACK_AB_MERGE_C R68, R75, R68, RZ ;  /* 0x000000444b44723e */ /* 0x000fe200048070ff */
[----:B------:R-:W-:Y:S01]  /*ed30*/  HADD2.F32 R47, -RZ, R34.H1_H1 ;  /* 0x30000022ff2f7230 */ /* 0x000fe20000004100 */
[----:B------:R-:W-:Y:S01]  /*ed40*/  F2FP.SATFINITE.E4M3.F32.PACK_AB_MERGE_C R70, R77, R70, RZ ;  /* 0x000000464d46723e */ /* 0x000fe200048070ff */
[----:B------:R-:W-:-:S02]  /*ed50*/  HADD2.F32 R34, -RZ, R26.H1_H1 ;  /* 0x3000001aff227230 */ /* 0x000fc40000004100 */
[CC--:B------:R-:W-:Y:S01]  /*ed60*/  FMUL.FTZ R51, R27.reuse, R44.reuse ;  /* 0x0000002c1b337220 */ /* 0x0c0fe20000410000 */
[--C-:B------:R-:W-:Y:S02]  /*ed70*/  HADD2.F32 R26, -RZ, R24.reuse.H0_H0 ;  /* 0x20000018ff1a7230 */ /* 0x100fe40000004100 */
[----:B------:R-:W-:Y:S01]  /*ed80*/  FMUL.FTZ R27, R27, R35 ;  /* 0x000000231b1b7220 */ /* 0x000fe20000410000 */
[----:B------:R-:W-:Y:S02]  /*ed90*/  HADD2.F32 R24, -RZ, R24.H1_H1 ;  /* 0x30000018ff187230 */ /* 0x000fe40000004100 */
[C---:B------:R-:W-:Y:S01]  /*eda0*/  FMUL.FTZ R73, R34.reuse, R47 ;  /* 0x0000002f22497220 */ /* 0x040fe20000410000 */
        /* <DEDUP_REMOVED lines=8> */
[----:B------:R-:W-:Y:S02]  /*ee30*/  F2FP.SATFINITE.E4M3.F32.PACK_AB_MERGE_C R27, R60, R57, R27 ;  /* 0x000000393c1b723e */ /* 0x000fe4000480701b */
[----:B------:R-:W-:Y:S02]  /*ee40*/  F2FP.SATFINITE.E4M3.F32.PACK_AB_MERGE_C R33, R32, R33, R50 ;  /* 0x000000212021723e */ /* 0x000fe40004807032 */
[----:B------:R-:W-:Y:S02]  /*ee50*/  F2FP.SATFINITE.E4M3.F32.PACK_AB_MERGE_C R24, R69, R72, R24 ;  /* 0x000000484518723e */ /* 0x000fe40004807018 */
[----:B------:R-:W-:-:S02]  /*ee60*/  F2FP.SATFINITE.E4M3.F32.PACK_AB_MERGE_C R26, R26, R51, R68 ;  /* 0x000000331a1a723e */ /* 0x000fc40004807044 */
[----:B------:R-:W-:Y:S02]  /*ee70*/  F2FP.SATFINITE.E4M3.F32.PACK_AB_MERGE_C R35, R58, R55, R35 ;  /* 0x000000373a23723e */ /* 0x000fe40004807023 */
[----:B------:R-:W-:Y:S01]  /*ee80*/  F2FP.SATFINITE.E4M3.F32.PACK_AB_MERGE_C R32, R71, R74, R67 ;  /* 0x0000004a4720723e */ /* 0x000fe20004807043 */
[----:B------:R1:W-:Y:S01]  /*ee90*/  STS.128 [R214+0x18000], R24 ;  /* 0x01800018d6007388 */ /* 0x0003e20000000c00 */
[----:B------:R-:W-:-:S05]  /*eea0*/  F2FP.SATFINITE.E4M3.F32.PACK_AB_MERGE_C R34, R47, R34, R70 ;  /* 0x000000222f22723e */ /* 0x000fca0004807046 */
[----:B------:R1:W-:Y:S02]  /*eeb0*/  STS.128 [R52+0x18000], R32 ;  /* 0x0180002034007388 */ /* 0x0003e40000000c00 */
.L_x_1539:
[----:B------:R-:W-:Y:S05]  /*eec0*/  BSYNC B1 ;  /* 0x0000000000017941 */ /* 0x000fea0003800000 */
.L_x_1538:
[----:B------:R-:W-:Y:S04]  /*eed0*/  BSSY B1, `(.L_x_1540) ;  /* 0x00000fa000017945 */ /* 0x000fe80003800000 */
[----:B------:R-:W-:Y:S05]  /*eee0*/  @P2 BRA `(.L_x_1541) ;  /* 0x0000000c00e02947 */ /* 0x000fea0003800000 */
[----:B------:R-:W2:Y:S01]  /*eef0*/  LDL R70, [R1+0xa0] ;  /* 0x0000a00001467983 */ /* 0x000ea20000100800 */
[----:B01---5:R-:W-:Y:S02]  /*ef00*/  SHF.R.U32.HI R25, RZ, 0x8, R28 ;  /* 0x00000008ff197819 */ /* 0x023fe4000001161c */
[----:B------:R-:W-:Y:S02]  /*ef10*/  LOP3.LUT R24, R28, 0xff, RZ, 0xc0, !PT ;  /* 0x000000ff1c187812 */ /* 0x000fe400078ec0ff */
[----:B------:R-:W-:Y:S02]  /*ef20*/  SHF.R.U32.HI R33, RZ, 0x8, R30 ;  /* 0x00000008ff217819 */ /* 0x000fe4000001161e */
[----:B------:R-:W-:Y:S02]  /*ef30*/  LOP3.LUT R25, R25, 0xff, RZ, 0xc0, !PT ;  /* 0x000000ff19197812 */ /* 0x000fe400078ec0ff */
[----:B------:R-:W-:Y:S02]  /*ef40*/  LEA.HI R34, R53, R0, RZ, 0x1c ;  /* 0x0000000035227211 */ /* 0x000fe400078fe0ff */
[----:B------:R-:W-:-:S02]  /*ef50*/  LOP3.LUT R32, R30, 0xff, RZ, 0xc0, !PT ;  /* 0x000000ff1e207812 */ /* 0x000fc400078ec0ff */
[----:B------:R-:W-:Y:S02]  /*ef60*/  LOP3.LUT R33, R33, 0xff, RZ, 0xc0, !PT ;  /* 0x000000ff21217812 */ /* 0x000fe400078ec0ff */
[----:B------:R-:W-:Y:S01]  /*ef70*/  PRMT R45, R25, 0x7604, R24 ;  /* 0x00007604192d7816 */ /* 0x000fe20000000018 */
[----:B------:R-:W-:Y:S01]  /*ef80*/  IMAD.SHL.U32 R24, R34, 0x10, RZ ;  /* 0x0000001022187824 */ /* 0x000fe200078e00ff */
[----:B------:R-:W-:Y:S02]  /*ef90*/  SHF.R.S32.HI R25, RZ, 0x1f, R34 ;  /* 0x0000001fff197819 */ /* 0x000fe40000011422 */
[----:B------:R-:W-:Y:S02]  /*efa0*/  PRMT R49, R33, 0x7604, R32 ;  /* 0x0000760421317816 */ /* 0x000fe40000000020 */
[----:B------:R-:W-:Y:S02]  /*efb0*/  LEA.HI R33, R25, R34, RZ, 0x3 ;  /* 0x0000002219217211 */ /* 0x000fe400078f18ff */
[----:B------:R-:W-:-:S02]  /*efc0*/  SHF.R.U32.HI R27, RZ, 0x8, R29 ;  /* 0x00000008ff1b7819 */ /* 0x000fc4000001161d */
[----:B------:R-:W-:Y:S01]  /*efd0*/  LOP3.LUT R24, R203, 0x70, R24, 0xf8, !PT ;  /* 0x00000070cb187812 */ /* 0x000fe200078ef818 */
[----:B------:R-:W-:Y:S01]  /*efe0*/  IMAD.SHL.U32 R34, R33, 0x800, RZ ;  /* 0x0000080021227824 */ /* 0x000fe200078e00ff */
[----:B------:R-:W-:Y:S02]  /*eff0*/  SHF.R.U32.HI R35, RZ, 0x3, R203 ;  /* 0x00000003ff237819 */ /* 0x000fe400000116cb */
[----:B------:R-:W-:Y:S02]  /*f000*/  LOP3.LUT R26, R29, 0xff, RZ, 0xc0, !PT ;  /* 0x000000ff1d1a7812 */ /* 0x000fe400078ec0ff */
[----:B------:R-:W-:Y:S02]  /*f010*/  LOP3.LUT R27, R27, 0xff, RZ, 0xc0, !PT ;  /* 0x000000ff1b1b7812 */ /* 0x000fe400078ec0ff */
[----:B------:R-:W-:Y:S02]  /*f020*/  LOP3.LUT R33, R24, R35, RZ, 0x3c, !PT ;  /* 0x0000002318217212 */ /* 0x000fe400078e3cff */
[----:B------:R-:W-:-:S02]  /*f030*/  LOP3.LUT R34, R34, 0xffffc000, RZ, 0xc0, !PT ;  /* 0xffffc00022227812 */ /* 0x000fc400078ec0ff */
[----:B------:R-:W-:Y:S02]  /*f040*/  PRMT R46, R27, 0x7604, R26 ;  /* 0x000076041b2e7816 */ /* 0x000fe4000000001a */
[----:B------:R-:W-:Y:S02]  /*f050*/  SHF.R.U32.HI R26, RZ, 0x8, R31 ;  /* 0x00000008ff1a7819 */ /* 0x000fe4000001161f */
[----:B------:R-:W-:Y:S02]  /*f060*/  SHF.R.U32.HI R32, RZ, 0x8, R4 ;  /* 0x00000008ff207819 */ /* 0x000fe40000011604 */
[----:B------:R-:W-:Y:S02]  /*f070*/  IADD3 R33, R33, R34, R212 ;  /* 0x0000002221217210 */ /* 0x000fe40007ffe0d4 */
[----:B------:R-:W-:Y:S02]  /*f080*/  LOP3.LUT R25, R31, 0xff, RZ, 0xc0, !PT ;  /* 0x000000ff1f197812 */ /* 0x000fe400078ec0ff */
[----:B------:R-:W-:Y:S01]  /*f090*/  LOP3.LUT R27, R4, 0xff, RZ, 0xc0, !PT ;  /* 0x000000ff041b7812 */ /* 0x000fe200078ec0ff */
[----:B------:R-:W-:Y:S01]  /*f0a0*/  IMAD.IADD R44, R16, 0x1, R33 ;  /* 0x00000001102c7824 */ /* 0x000fe200078e0221 */
[----:B------:R-:W-:-:S02]  /*f0b0*/  LOP3.LUT R26, R26, 0xff, RZ, 0xc0, !PT ;  /* 0x000000ff1a1a7812 */ /* 0x000fc400078ec0ff */
[----:B------:R-:W-:Y:S02]  /*f0c0*/  LOP3.LUT R32, R32, 0xff, RZ, 0xc0, !PT ;  /* 0x000000ff20207812 */ /* 0x000fe400078ec0ff */
[----:B------:R-:W-:Y:S02]  /*f0d0*/  PRMT R48, R26, 0x7604, R25 ;  /* 0x000076041a307816 */ /* 0x000fe40000000019 */
[----:B------:R-:W-:Y:S02]  /*f0e0*/  PRMT R55, R32, 0x7604, R27 ;  /* 0x0000760420377816 */ /* 0x000fe4000000001b */
[----:B------:R-:W0:Y:S01]  /*f0f0*/  LDS.128 R32, [R44+0x18000] ;  /* 0x018000002c207984 */ /* 0x000e220000000c00 */
[----:B------:R-:W-:Y:S02]  /*f100*/  SHF.R.U32.HI R57, RZ, 0x8, R7 ;  /* 0x00000008ff397819 */ /* 0x000fe40000011607 */
        /* <DEDUP_REMOVED lines=17> */
[----:B------:R-:W-:Y:S01]  /*f220*/  LOP3.LUT R45, R45, 0xff0000, R28, 0xf8, !PT ;  /* 0x00ff00002d2d7812 */ /* 0x000fe200078ef81c */
[----:B------:R-:W-:Y:S01]  /*f230*/  IMAD.U32 R51, R51, 0x10000, RZ ;  /* 0x0001000033337824 */ /* 0x000fe200078e00ff */
[----:B------:R-:W-:Y:S01]  /*f240*/  LOP3.LUT R57, R50, 0xff0000, R57, 0xf8, !PT ;  /* 0x00ff000032397812 */ /* 0x000fe200078ef839 */
[----:B------:R-:W-:Y:S01]  /*f250*/  IMAD.U32 R61, R61, 0x10000, RZ ;  /* 0x000100003d3d7824 */ /* 0x000fe200078e00ff */
[----:B------:R-:W-:-:S02]  /*f260*/  LOP3.LUT R47, R46, 0xff0000, R47, 0xf8, !PT ;  /* 0x00ff00002e2f7812 */ /* 0x000fc400078ef82f */
[----:B------:R-:W-:Y:S02]  /*f270*/  LOP3.LUT R51, R48, 0xff0000, R51, 0xf8, !PT ;  /* 0x00ff000030337812 */ /* 0x000fe400078ef833 */
[----:B------:R-:W-:Y:S02]  /*f280*/  LOP3.LUT R49, R49, 0xff0000, R30, 0xf8, !PT ;  /* 0x00ff000031317812 */ /* 0x000fe400078ef81e */
[----:B------:R-:W-:Y:S02]  /*f290*/  LOP3.LUT R55, R55, 0xff0000, R4, 0xf8, !PT ;  /* 0x00ff000037377812 */ /* 0x000fe400078ef804 */
[----:B------:R-:W-:Y:S02]  /*f2a0*/  LOP3.LUT R59, R59, 0xff0000, R6, 0xf8, !PT ;  /* 0x00ff00003b3b7812 */ /* 0x000fe400078ef806 */
[----:B------:R-:W-:Y:S02]  /*f2b0*/  LOP3.LUT R61, R54, 0xff0000, R61, 0xf8, !PT ;  /* 0x00ff0000363d7812 */ /* 0x000fe400078ef83d */
[----:B------:R-:W-:-:S02]  /*f2c0*/  LOP3.LUT R58, R57, 0xff000000, R5, 0xf8, !PT ;  /* 0xff000000393a7812 */ /* 0x000fc400078ef805 */
[----:B------:R-:W-:Y:S02]  /*f2d0*/  LOP3.LUT R45, R45, 0xff000000, R28, 0xf8, !PT ;  /* 0xff0000002d2d7812 */ /* 0x000fe400078ef81c */
[----:B------:R-:W-:Y:S02]  /*f2e0*/  LOP3.LUT R47, R47, 0xff000000, R29, 0xf8, !PT ;  /* 0xff0000002f2f7812 */ /* 0x000fe400078ef81d */
[----:B------:R-:W-:Y:S02]  /*f2f0*/  LOP3.LUT R54, R51, 0xff000000, R31, 0xf8, !PT ;  /* 0xff00000033367812 */ /* 0x000fe400078ef81f */
[----:B------:R-:W-:Y:S02]  /*f300*/  LOP3.LUT R28, R49, 0xff000000, R30, 0xf8, !PT ;  /* 0xff000000311c7812 */ /* 0x000fe400078ef81e */
[----:B------:R-:W-:Y:S02]  /*f310*/  LOP3.LUT R31, R55, 0xff000000, R4, 0xf8, !PT ;  /* 0xff000000371f7812 */ /* 0x000fe400078ef804 */
[----:B------:R-:W-:-:S02]  /*f320*/  LOP3.LUT R4, R59, 0xff000000, R6, 0xf8, !PT ;  /* 0xff0000003b047812 */ /* 0x000fc400078ef806 */
[----:B------:R-:W-:Y:S02]  /*f330*/  F2FP.F16.E4M3.UNPACK_B R59, R58 ;  /* 0x0000003aff3b723e */ /* 0x000fe400020006ff */
[-C--:B0-----:R-:W-:Y:S02]  /*f340*/  F2FP.F16.E4M3.UNPACK_B R48, R32.reuse ;  /* 0x00000020ff30723e */ /* 0x081fe400020006ff */
[----:B------:R-:W-:Y:S01]  /*f350*/  F2FP.F16.E4M3.UNPACK_B R55, R32.H1 ;  /* 0x00000020ff37723e */ /* 0x000fe200030006ff */
[--C-:B------:R-:W-:Y:S01]  /*f360*/  HADD2.F32 R60, -RZ, R59.reuse.H0_H0 ;  /* 0x2000003bff3c7230 */ /* 0x100fe20000004100 */
[-C--:B------:R-:W-:Y:S01]  /*f370*/  F2FP.F16.E4M3.UNPACK_B R51, R35.reuse ;  /* 0x00000023ff33723e */ /* 0x080fe200020006ff */
[----:B------:R-:W-:Y:S01]  /*f380*/  HADD2.F32 R59, -RZ, R59.H1_H1 ;  /* 0x3000003bff3b7230 */ /* 0x000fe20000004100 */
[----:B------:R-:W-:Y:S02]  /*f390*/  F2FP.F16.E4M3.UNPACK_B R57, R35.H1 ;  /* 0x00000023ff39723e */ /* 0x000fe400030006ff */
[----:B------:R-:W-:-:S02]  /*f3a0*/  F2FP.F16.E4M3.UNPACK_B R58, R58.H1 ;  /* 0x0000003aff3a723e */ /* 0x000fc400030006ff */
[----:B------:R-:W-:Y:S02]  /*f3b0*/  LOP3.LUT R61, R61, 0xff000000, R7, 0xf8, !PT ;  /* 0xff0000003d3d7812 */ /* 0x000fe400078ef807 */
[-C--:B------:R-:W-:Y:S02]  /*f3c0*/  F2FP.F16.E4M3.UNPACK_B R7, R34.reuse ;  /* 0x00000022ff07723e */ /* 0x080fe400020006ff */
[----:B------:R-:W-:Y:S02]  /*f3d0*/  F2FP.F16.E4M3.UNPACK_B R62, R61 ;  /* 0x0000003dff3e723e */ /* 0x000fe400020006ff */
[----:B------:R-:W-:-:S03]  /*f3e0*/  F2FP.F16.E4M3.UNPACK_B R34, R34.H1 ;  /* 0x00000022ff22723e */ /* 0x000fc600030006ff */
[--C-:B------:R-:W-:Y:S02]  /*f3f0*/  HADD2.F32 R64, -RZ, R62.reuse.H0_H0 ;  /* 0x2000003eff407230 */ /* 0x100fe40000004100 */
[----:B------:R-:W-:Y:S01]  /*f400*/  HADD2.F32 R62, -RZ, R62.H1_H1 ;  /* 0x3000003eff3e7230 */ /* 0x000fe20000004100 */
[----:B--2---:R-:W0:Y:S02]  /*f410*/  LDS.128 R24, [R70+0x18000] ;  /* 0x0180000046187984 */ /* 0x004e240000000c00 */
[-C--:B0-----:R-:W-:Y:S02]  /*f420*/  F2FP.F16.E4M3.UNPACK_B R29, R24.reuse ;  /* 0x00000018ff1d723e */ /* 0x081fe400020006ff */
[----:B------:R-:W-:Y:S02]  /*f430*/  F2FP.F16.E4M3.UNPACK_B R49, R24.H1 ;  /* 0x00000018ff31723e */ /* 0x000fe400030006ff */
[-C--:B------:R-:W-:Y:S02]  /*f440*/  F2FP.F16.E4M3.UNPACK_B R50, R27.reuse ;  /* 0x0000001bff32723e */ /* 0x080fe400020006ff */
[----:B------:R-:W-:-:S02]  /*f450*/  F2FP.F16.E4M3.UNPACK_B R56, R27.H1 ;  /* 0x0000001bff38723e */ /* 0x000fc400030006ff */
[----:B------:R-:W-:Y:S02]  /*f460*/  F2FP.F16.E4M3.UNPACK_B R24, R33 ;  /* 0x00000021ff18723e */ /* 0x000fe400020006ff */
[----:B------:R-:W-:Y:S02]  /*f470*/  F2FP.F16.E4M3.UNPACK_B R27, R47 ;  /* 0x0000002fff1b723e */ /* 0x000fe400020006ff */
[-C--:B------:R-:W-:Y:S01]  /*f480*/  F2FP.F16.E4M3.UNPACK_B R30, R25.reuse ;  /* 0x00000019ff1e723e */ /* 0x080fe200020006ff */
[----:B------:R-:W-:Y:S01]  /*f490*/  HADD2.F32 R6, -RZ, R24.H0_H0 ;  /* 0x20000018ff067230 */ /* 0x000fe20000004100 */
[----:B------:R-:W-:Y:S01]  /*f4a0*/  F2FP.F16.E4M3.UNPACK_B R46, R25.H1 ;  /* 0x00000019ff2e723e */ /* 0x000fe200030006ff */
[----:B------:R-:W-:Y:S01]  /*f4b0*/  HADD2.F32 R52, -RZ, R27.H0_H0 ;  /* 0x2000001bff347230 */ /* 0x000fe20000004100 */
[----:B------:R-:W-:Y:S01]  /*f4c0*/  F2FP.F16.E4M3.UNPACK_B R33, R33.H1 ;  /* 0x00000021ff21723e */ /* 0x000fe200030006ff */
[----:B------:R-:W-:Y:S02]  /*f4d0*/  HADD2.F32 R25, -RZ, R30.H0_H0 ;  /* 0x2000001eff197230 */ /* 0x000fe40000004100 */
[----:B------:R-:W-:Y:S01]  /*f4e0*/  FMUL.FTZ R32, R6, R60 ;  /* 0x0000003c06207220 */ /* 0x000fe20000410000 */
[----:B------:R-:W-:-:S02]  /*f4f0*/  HADD2.F32 R24, -RZ, R24.H1_H1 ;  /* 0x30000018ff187230 */ /* 0x000fc40000004100 */
[-C--:B------:R-:W-:Y:S01]  /*f500*/  FMUL.FTZ R35, R6, R52.reuse ;  /* 0x0000003406237220 */ /* 0x080fe20000410000 */
[----:B------:R-:W-:Y:S01]  /*f510*/  F2FP.F16.E4M3.UNPACK_B R47, R47.H1 ;  /* 0x0000002fff2f723e */ /* 0x000fe200030006ff */
[C---:B------:R-:W-:Y:S01]  /*f520*/  FFMA.FTZ R6, R25.reuse, R52, -R32 ;  /* 0x0000003419067223 */ /* 0x040fe20000010820 */
[----:B------:R-:W-:Y:S02]  /*f530*/  HADD2.F32 R30, -RZ, R30.H1_H1 ;  /* 0x3000001eff1e7230 */ /* 0x000fe40000004100 */
[----:B------:R-:W-:Y:S01]  /*f540*/  FFMA.FTZ R25, R25, R60, R35 ;  /* 0x0000003c19197223 */ /* 0x000fe20000010023 */
[----:B------:R-:W-:Y:S02]  /*f550*/  HADD2.F32 R35, -RZ, R27.H1_H1 ;  /* 0x3000001bff237230 */ /* 0x000fe40000004100 */
[----:B------:R-:W-:Y:S01]  /*f560*/  FMUL.FTZ R63, R24, R59 ;  /* 0x0000003b183f7220 */ /* 0x000fe20000410000 */
[----:B------:R-:W-:Y:S01]  /*f570*/  HADD2.F32 R60, -RZ, R58.H0_H0 ;  /* 0x2000003aff3c7230 */ /* 0x000fe20000004100 */
[----:B------:R-:W-:Y:S01]  /*f580*/  F2FP.F16.E4M3.UNPACK_B R5, R26 ;  /* 0x0000001aff05723e */ /* 0x000fe200020006ff */
[----:B------:R-:W-:-:S02]  /*f590*/  HADD2.F32 R27, -RZ, R33.H0_H0 ;  /* 0x20000021ff1b7230 */ /* 0x000fc40000004100 */
[----:B------:R-:W-:Y:S01]  /*f5a0*/  FMUL.FTZ R24, R24, R35 ;  /* 0x0000002318187220 */ /* 0x000fe20000410000 */
[--C-:B------:R-:W-:Y:S01]  /*f5b0*/  HADD2.F32 R52, -RZ, R47.reuse.H0_H0 ;  /* 0x2000002fff347230 */ /* 0x100fe20000004100 */
[----:B------:R-:W-:Y:S01]  /*f5c0*/  F2FP.F16.E4M3.UNPACK_B R26, R26.H1 ;  /* 0x0000001aff1a723e */ /* 0x000fe200030006ff */
[----:B------:R-:W-:Y:S02]  /*f5d0*/  HADD2.F32 R32, -RZ, R46.H0_H0 ;  /* 0x2000002eff207230 */ /* 0x000fe40000004100 */
[C---:B------:R-:W-:Y:S01]  /*f5e0*/  FMUL.FTZ R65, R27.reuse, R60 ;  /* 0x0000003c1b417220 */ /* 0x040fe20000410000 */
[C---:B------:R-:W-:Y:S01]  /*f5f0*/  FFMA.FTZ R24, R30.reuse, R59, R24 ;  /* 0x0000003b1e187223 */ /* 0x040fe20000010018 */
[----:B------:R-:W-:Y:S01]  /*f600*/  FMUL.FTZ R67, R27, R52 ;  /* 0x000000341b437220 */ /* 0x000fe20000410000 */
[----:B------:R-:W-:Y:S02]  /*f610*/  HADD2.F32 R59, -RZ, R58.H1_H1 ;  /* 0x3000003aff3b7230 */ /* 0x000fe40000004100 */
[----:B------:R-:W-:Y:S01]  /*f620*/  FFMA.FTZ R27, R30, R35, -R63 ;  /* 0x000000231e1b7223 */ /* 0x000fe2000001083f */
[----:B------:R-:W-:Y:S01]  /*f630*/  F2FP.F16.E4M3.UNPACK_B R58, R54 ;  /* 0x00000036ff3a723e */ /* 0x000fe200020006ff */
[----:B------:R-:W-:Y:S01]  /*f640*/  FFMA.FTZ R30, R32, R52, -R65 ;  /* 0x00000034201e7223 */ /* 0x000fe20000010841 */
[----:B------:R-:W-:-:S02]  /*f650*/  HADD2.F32 R52, -RZ, R47.H1_H1 ;  /* 0x3000002fff347230 */ /* 0x000fc40000004100 */
[----:B------:R-:W-:Y:S01]  /*f660*/  FFMA.FTZ R32, R32, R60, R67 ;  /* 0x0000003c20207223 */ /* 0x000fe20000010043 */
[----:B------:R-:W-:Y:S02]  /*f670*/  HADD2.F32 R33, -RZ, R33.H1_H1 ;  /* 0x30000021ff217230 */ /* 0x000fe40000004100 */
[----:B------:R-:W-:Y:S02]  /*f680*/  HADD2.F32 R47, -RZ, R51.H0_H0 ;  /* 0x20000033ff2f7230 */ /* 0x000fe40000004100 */
[----:B------:R-:W-:Y:S02]  /*f690*/  HADD2.F32 R60, -RZ, R58.H0_H0 ;  /* 0x2000003aff3c7230 */ /* 0x000fe40000004100 */
[C---:B------:R-:W-:Y:S01]  /*f6a0*/  FMUL.FTZ R63, R33.reuse, R59 ;  /* 0x0000003b213f7220 */ /* 0x040fe20000410000 */
[----:B------:R-:W-:Y:S02]  /*f6b0*/  HADD2.F32 R46, -RZ, R46.H1_H1 ;  /* 0x3000002eff2e7230 */ /* 0x000fe40000004100 */
[----:B------:R-:W-:Y:S01]  /*f6c0*/  FMUL.FTZ R66, R33, R52 ;  /* 0x0000003421427220 */ /* 0x000fe20000410000 */
[----:B------:R-:W-:-:S02]  /*f6d0*/  HADD2.F32 R35, -RZ, R50.H0_H0 ;  /* 0x20000032ff237230 */ /* 0x000fc40000004100 */
[C---:B------:R-:W-:Y:S01]  /*f6e0*/  FMUL.FTZ R68, R47.reuse, R64 ;  /* 0x000000402f447220 */ /* 0x040fe20000410000 */
[----:B------:R-:W-:Y:S01]  /*f6f0*/  FMUL.FTZ R65, R47, R60 ;  /* 0x0000003c2f417220 */ /* 0x000fe20000410000 */
[C---:B------:R-:W-:Y:S01]  /*f700*/  FFMA.FTZ R33, R46.reuse, R52, -R63 ;  /* 0x000000342e217223 */ /* 0x040fe2000001083f */
[----:B------:R-:W-:Y:S01]  /*f710*/  FFMA.FTZ R47, R46, R59, R66 ;  /* 0x0000003b2e2f7223 */ /* 0x000fe20000010042 */
[C---:B------:R-:W-:Y:S01]  /*f720*/  FFMA.FTZ R46, R35.reuse, R60, -R68 ;  /* 0x0000003c232e7223 */ /* 0x040fe20000010844 */
[----:B------:R-:W-:Y:S01]  /*f730*/  HADD2.F32 R59, -RZ, R58.H1_H1 ;  /* 0x3000003aff3b7230 */ /* 0x000fe20000004100 */
[----:B------:R-:W-:Y:S01]  /*f740*/  F2FP.F16.E4M3.UNPACK_B R60, R61.H1 ;  /* 0x0000003dff3c723e */ /* 0x000fe200030006ff */
[----:B------:R-:W-:Y:S01]  /*f750*/  HADD2.F32 R51, -RZ, R51.H1_H1 ;  /* 0x30000033ff337230 */ /* 0x000fe20000004100 */
[----:B------:R-:W-:Y:S01]  /*f760*/  F2FP.F16.E4M3.UNPACK_B R58, R54.H1 ;  /* 0x00000036ff3a723e */ /* 0x000fe200030006ff */
[----:B------:R-:W-:Y:S02]  /*f770*/  HADD2.F32 R52, -RZ, R57.H0_H0 ;  /* 0x20000039ff347230 */ /* 0x000fe40000004100 */
[----:B------:R-:W-:Y:S01]  /*f780*/  FFMA.FTZ R35, R35, R64, R65 ;  /* 0x0000004023237223 */ /* 0x000fe20000010041 */
        /* <DEDUP_REMOVED lines=8> */
[----:B------:R-:W-:Y:S01]  /*f810*/  F2FP.SATFINITE.E4M3.F32.PACK_AB_MERGE_C R32, R47, R32, RZ ;  /* 0x000000202f20723e */ /* 0x000fe200048070ff */
[----:B------:R-:W-:Y:S01]  /*f820*/  FFMA.FTZ R51, R50, R59, -R65 ;  /* 0x0000003b32337223 */ /* 0x000fe20000010841 */
[----:B------:R-:W-:-:S02]  /*f830*/  HADD2.F32 R65, -RZ, R60.H1_H1 ;  /* 0x3000003cff417230 */ /* 0x000fc40000004100 */
[C---:B------:R-:W-:Y:S01]  /*f840*/  FFMA.FTZ R52, R54.reuse, R61, -R69 ;  /* 0x0000003d36347223 */ /* 0x040fe20000010845 */
[----:B------:R-:W-:Y:S01]  /*f850*/  FFMA.FTZ R54, R54, R63, R64 ;  /* 0x0000003f36367223 */ /* 0x000fe20000010040 */
[----:B------:R-:W-:Y:S01]  /*f860*/  FFMA.FTZ R50, R50, R62, R67 ;  /* 0x0000003e32327223 */ /* 0x000fe20000010043 */
[----:B------:R-:W-:Y:S01]  /*f870*/  F2FP.F16.E4M3.UNPACK_B R63, R31.H1 ;  /* 0x0000001fff3f723e */ /* 0x000fe200030006ff */
[----:B------:R-:W-:Y:S01]  /*f880*/  HADD2.F32 R62, -RZ, R58.H1_H1 ;  /* 0x3000003aff3e7230 */ /* 0x000fe20000004100 */
[----:B------:R-:W-:Y:S01]  /*f890*/  F2FP.F16.E4M3.UNPACK_B R60, R45.H1 ;  /* 0x0000002dff3c723e */ /* 0x000fe200030006ff */
[----:B------:R-:W-:Y:S01]  /*f8a0*/  HADD2.F32 R58, -RZ, R57.H1_H1 ;  /* 0x30000039ff3a7230 */ /* 0x000fe20000004100 */
[----:B------:R-:W-:Y:S01]  /*f8b0*/  F2FP.SATFINITE.E4M3.F32.PACK_AB_MERGE_C R25, R24, R25, R32 ;  /* 0x000000191819723e */ /* 0x000fe20004807020 */
[----:B------:R-:W-:Y:S02]  /*f8c0*/  HADD2.F32 R64, -RZ, R63.H0_H0 ;  /* 0x2000003fff407230 */ /* 0x000fe40000004100 */
        /* <DEDUP_REMOVED lines=10> */
[----:B------:R-:W-:Y:S01]  /*f970*/  FFMA.FTZ R59, R59, R65, R58 ;  /* 0x000000413b3b7223 */ /* 0x000fe2000001003a */
[----:B------:R-:W-:Y:S02]  /*f980*/  HADD2.F32 R58, -RZ, R63.H1_H1 ;  /* 0x3000003fff3a7230 */ /* 0x000fe40000004100 */
[C---:B------:R-:W-:Y:S01]  /*f990*/  FFMA.FTZ R67, R56.reuse, R61, -R67 ;  /* 0x0000003d38437223 */ /* 0x040fe20000010843 */
[----:B------:R-:W-:Y:S01]  /*f9a0*/  HADD2.F32 R60, -RZ, R60.H1_H1 ;  /* 0x3000003cff3c7230 */ /* 0x000fe20000004100 */
[----:B------:R-:W-:Y:S01]  /*f9b0*/  F2FP.F16.E4M3.UNPACK_B R61, R31 ;  /* 0x0000001fff3d723e */ /* 0x000fe200020006ff */
[----:B------:R-:W-:Y:S01]  /*f9c0*/  FFMA.FTZ R69, R56, R64, R69 ;  /* 0x0000004038457223 */ /* 0x000fe20000010045 */
[----:B------:R-:W-:Y:S02]  /*f9d0*/  HADD2.F32 R49, -RZ, R49.H1_H1 ;  /* 0x30000031ff317230 */ /* 0x000fe40000004100 */
[C---:B------:R-:W-:Y:S01]  /*f9e0*/  FMUL.FTZ R64, R55.reuse, R58 ;  /* 0x0000003a37407220 */ /* 0x040fe20000410000 */
[----:B------:R-:W-:Y:S01]  /*f9f0*/  F2FP.F16.E4M3.UNPACK_B R56, R45 ;  /* 0x0000002dff38723e */ /* 0x000fe200020006ff */
[----:B------:R-:W-:Y:S01]  /*fa00*/  FMUL.FTZ R55, R55, R60 ;  /* 0x0000003c37377220 */ /* 0x000fe20000410000 */
[----:B------:R-:W-:-:S02]  /*fa10*/  HADD2.F32 R62, -RZ, R61.H0_H0 ;  /* 0x2000003dff3e7230 */ /* 0x000fc40000004100 */
[C---:B------:R-:W-:Y:S01]  /*fa20*/  FFMA.FTZ R66, R49.reuse, R60, -R64 ;  /* 0x0000003c31427223 */ /* 0x040fe20000010840 */
[----:B------:R-:W-:Y:S02]  /*fa30*/  HADD2.F32 R45, -RZ, R48.H0_H0 ;  /* 0x20000030ff2d7230 */ /* 0x000fe40000004100 */
[----:B------:R-:W-:Y:S01]  /*fa40*/  FFMA.FTZ R68, R49, R58, R55 ;  /* 0x0000003a31447223 */ /* 0x000fe20000010037 */
        /* <DEDUP_REMOVED lines=8> */
[----:B------:R-:W-:Y:S01]  /*fad0*/  HADD2.F32 R56, -RZ, R56.H1_H1 ;  /* 0x30000038ff387230 */ /* 0x000fe20000004100 */
[----:B------:R-:W-:Y:S01]  /*fae0*/  F2FP.F16.E4M3.UNPACK_B R45, R28.H1 ;  /* 0x0000001cff2d723e */ /* 0x000fe200030006ff */
[----:B------:R-:W-:Y:S02]  /*faf0*/  HADD2.F32 R29, -RZ, R29.H1_H1 ;  /* 0x3000001dff1d7230 */ /* 0x000fe40000004100 */
[C---:B------:R-:W-:Y:S01]  /*fb00*/  FMUL.FTZ R58, R48.reuse, R61 ;  /* 0x0000003d303a7220 */ /* 0x040fe20000410000 */
[----:B------:R-:W-:Y:S01]  /*fb10*/  FFMA.FTZ R64, R31, R62, R64 ;  /* 0x0000003e1f407223 */ /* 0x000fe20000010040 */
[-C--:B------:R-:W-:Y:S01]  /*fb20*/  FMUL.FTZ R48, R48, R56.reuse ;  /* 0x0000003830307220 */ /* 0x080fe20000410000 */
[----:B------:R-:W-:Y:S02]  /*fb30*/  HADD2.F32 R31, -RZ, R34.H0_H0 ;  /* 0x20000022ff1f7230 */ /* 0x000fe40000004100 */
        /* <DEDUP_REMOVED lines=9> */
[----:B------:R-:W-:Y:S01]  /*fbd0*/  HADD2.F32 R45, -RZ, R45.H1_H1 ;  /* 0x3000002dff2d7230 */ /* 0x000fe20000004100 */
[----:B------:R-:W-:Y:S01]  /*fbe0*/  F2FP.F16.E4M3.UNPACK_B R4, R4 ;  /* 0x00000004ff04723e */ /* 0x000fe200020006ff */
[----:B------:R-:W-:-:S02]  /*fbf0*/  HADD2.F32 R29, -RZ, R26.H0_H0 ;  /* 0x2000001aff1d7230 */ /* 0x000fc40000004100 */
[C---:B------:R-:W-:Y:S01]  /*fc00*/  FMUL.FTZ R31, R34.reuse, R49 ;  /* 0x00000031221f7220 */ /* 0x040fe20000410000 */
[----:B------:R-:W-:Y:S02]  /*fc10*/  HADD2.F32 R26, -RZ, R26.H1_H1 ;  /* 0x3000001aff1a7230 */ /* 0x000fe40000004100 */
[-C--:B------:R-:W-:Y:S01]  /*fc20*/  FMUL.FTZ R34, R34, R45.reuse ;  /* 0x0000002d22227220 */ /* 0x080fe20000410000 */
[----:B------:R-:W-:Y:S01]  /*fc30*/  F2FP.SATFINITE.E4M3.F32.PACK_AB_MERGE_C R54, R59, R54, RZ ;  /* 0x000000363b36723e */ /* 0x000fe200048070ff */
[C---:B------:R-:W-:Y:S01]  /*fc40*/  FFMA.FTZ R58, R29.reuse, R48, -R58 ;  /* 0x000000301d3a7223 */ /* 0x040fe2000001083a */
[----:B------:R-:W-:Y:S01]  /*fc50*/  FFMA.FTZ R62, R29, R56, R62 ;  /* 0x000000381d3e7223 */ /* 0x000fe2000001003e */
[C---:B------:R-:W-:Y:S01]  /*fc60*/  FFMA.FTZ R63, R26.reuse, R45, -R31 ;  /* 0x0000002d1a3f7223 */ /* 0x040fe2000001081f */
[----:B------:R-:W-:Y:S01]  /*fc70*/  FFMA.FTZ R49, R26, R49, R34 ;  /* 0x000000311a317223 */ /* 0x000fe20000010022 */
[--C-:B------:R-:W-:Y:S01]  /*fc80*/  HADD2.F32 R26, -RZ, R7.reuse.H0_H0 ;  /* 0x20000007ff1a7230 */ /* 0x100fe20000004100 */
[----:B------:R-:W-:Y:S01]  /*fc90*/  F2FP.SATFINITE.E4M3.F32.PACK_AB_MERGE_C R68, R68, R69, RZ ;  /* 0x000000454444723e */ /* 0x000fe200048070ff */
[----:B------:R-:W-:Y:S01]  /*fca0*/  HADD2.F32 R29, -RZ, R28.H0_H0 ;  /* 0x2000001cff1d7230 */ /* 0x000fe20000004100 */
[----:B------:R-:W-:Y:S01]  /*fcb0*/  F2FP.SATFINITE.E4M3.F32.PACK_AB_MERGE_C R58, R63, R58, RZ ;  /* 0x0000003a3f3a723e */ /* 0x000fe200048070ff */
[--C-:B------:R-:W-:Y:S01]  /*fcc0*/  HADD2.F32 R31, -RZ, R4.reuse.H0_H0 ;  /* 0x20000004ff1f7230 */ /* 0x100fe20000004100 */
[----:B------:R-:W-:Y:S01]  /*fcd0*/  F2FP.SATFINITE.E4M3.F32.PACK_AB_MERGE_C R49, R49, R62, RZ ;  /* 0x0000003e3131723e */ /* 0x000fe200048070ff */
[----:B------:R-:W-:Y:S01]  /*fce0*/  HADD2.F32 R34, -RZ, R4.H1_H1 ;  /* 0x30000004ff227230 */ /* 0x000fe20000004100 */
[----:B------:R-:W-:Y:S01]  /*fcf0*/  F2FP.SATFINITE.E4M3.F32.PACK_AB_MERGE_C R24, R61, R64, R68 ;  /* 0x000000403d18723e */ /* 0x000fe20004807044 */
[----:B------:R-:W-:-:S02]  /*fd00*/  HADD2.F32 R7, -RZ, R7.H1_H1 ;  /* 0x30000007ff077230 */ /* 0x000fc40000004100 */
[C---:B------:R-:W-:Y:S01]  /*fd10*/  FMUL.FTZ R45, R26.reuse, R31 ;  /* 0x0000001f1a2d7220 */ /* 0x040fe20000410000 */
[----:B------:R-:W-:Y:S02]  /*fd20*/  HADD2.F32 R28, -RZ, R28.H1_H1 ;  /* 0x3000001cff1c7230 */ /* 0x000fe40000004100 */
[-C--:B------:R-:W-:Y:S01]  /*fd30*/  FMUL.FTZ R26, R26, R29.reuse ;  /* 0x0000001d1a1a7220 */ /* 0x080fe20000410000 */
[--C-:B------:R-:W-:Y:S02]  /*fd40*/  HADD2.F32 R4, -RZ, R5.reuse.H0_H0 ;  /* 0x20000005ff047230 */ /* 0x100fe40000004100 */
[C---:B------:R-:W-:Y:S01]  /*fd50*/  FMUL.FTZ R48, R7.reuse, R34 ;  /* 0x0000002207307220 */ /* 0x040fe20000410000 */
[----:B------:R-:W-:Y:S02]  /*fd60*/  HADD2.F32 R5, -RZ, R5.H1_H1 ;  /* 0x30000005ff057230 */ /* 0x000fe40000004100 */
        /* <DEDUP_REMOVED lines=14> */
[----:B------:R2:W-:Y:S04]  /*fe50*/  STS.128 [R70+0x18000], R4 ;  /* 0x0180000446007388 */ /* 0x0005e80000000c00 */
[----:B------:R2:W-:Y:S02]  /*fe60*/  STS.128 [R44+0x18000], R24 ;  /* 0x018000182c007388 */ /* 0x0005e40000000c00 */
.L_x_1541:
[----:B------:R-:W-:Y:S05]  /*fe70*/  BSYNC B1 ;  /* 0x0000000000017941 */ /* 0x000fea0003800000 */
.L_x_1540:
[----:B------:R-:W-:Y:S04]  /*fe80*/  BSSY B1, `(.L_x_1542) ;  /* 0x0000108000017945 */ /* 0x000fe80003800000 */
[----:B------:R-:W-:Y:S05]  /*fe90*/  @P1 BRA `(.L_x_1543) ;  /* 0x0000001000181947 */ /* 0x000fea0003800000 */
[----:B------:R-:W3:Y:S01]  /*fea0*/  LDL R63, [R1+0x9c] ;  /* 0x00009c00013f7983 */ /* 0x000ee20000100800 */
[----:B012---:R-:W-:Y:S01]  /*feb0*/  LEA.HI R25, R53, R0, RZ, 0x1c ;  /* 0x0000000035197211 */ /* 0x007fe200078fe0ff */
[----:B-----5:R-:W-:Y:S01]  /*fec0*/  IMAD.SHL.U32 R5, R37, 0x80, RZ ;  /* 0x0000008025057824 */ /* 0x020fe200078e00ff */
[----:B------:R-:W-:Y:S02]  /*fed0*/  SHF.R.S32.HI R4, RZ, 0x1f, R37 ;  /* 0x0000001fff047819 */ /* 0x000fe40000011425 */
[----:B------:R-:W-:Y:S01]  /*fee0*/  SHF.R.U32.HI R7, RZ, 0x8, R21 ;  /* 0x00000008ff077819 */ /* 0x000fe20000011615 */
[----:B------:R-:W-:Y:S01]  /*fef0*/  IMAD.SHL.U32 R26, R25, 0x10, RZ ;  /* 0x00000010191a7824 */ /* 0x000fe200078e00ff */
[----:B------:R-:W-:Y:S02]  /*ff00*/  SHF.R.S32.HI R28, RZ, 0x1f, R25 ;  /* 0x0000001fff1c7819 */ /* 0x000fe40000011419 */
[----:B------:R-:W-:Y:S02]  /*ff10*/  LEA.HI R37, R4, R37, RZ, 0x3 ;  /* 0x0000002504257211 */ /* 0x000fe400078f18ff */
[----:B------:R-:W-:-:S02]  /*ff20*/  SHF.R.U32.HI R4, RZ, 0x8, R20 ;  /* 0x00000008ff047819 */ /* 0x000fc40000011614 */
[----:B------:R-:W-:Y:S01]  /*ff30*/  LOP3.LUT R24, R21, 0xff, RZ, 0xc0, !PT ;  /* 0x000000ff15187812 */ /* 0x000fe200078ec0ff */
[----:B------:R-:W-:Y:S01]  /*ff40*/  IMAD.SHL.U32 R37, R37, 0x80, RZ ;  /* 0x0000008025257824 */ /* 0x000fe200078e00ff */
[----:B------:R-:W-:Y:S02]  /*ff50*/  LOP3.LUT R27, R5, 0x380, RZ, 0xc0, !PT ;  /* 0x00000380051b7812 */ /* 0x000fe400078ec0ff */
[----:B------:R-:W-:Y:S02]  /*ff60*/  LOP3.LUT R7, R7, 0xff, RZ, 0xc0, !PT ;  /* 0x000000ff07077812 */ /* 0x000fe400078ec0ff */
[----:B------:R-:W-:Y:S02]  /*ff70*/  LEA.HI R28, R28, R25, RZ, 0x3 ;  /* 0x000000191c1c7211 */ /* 0x000fe400078f18ff */
[----:B------:R-:W-:Y:S02]  /*ff80*/  LOP3.LUT R5, R4, 0xff, RZ, 0xc0, !PT ;  /* 0x000000ff04057812 */ /* 0x000fe400078ec0ff */
[----:B------:R-:W-:Y:S01]  /*ff90*/  LOP3.LUT R4, R27, 0x70, R26, 0xf8, !PT ;  /* 0x000000701b047812 */ /* 0x000fe200078ef81a */
[----:B------:R-:W-:Y:S01]  /*ffa0*/  IMAD.SHL.U32 R28, R28, 0x800, RZ ;  /* 0x000008001c1c7824 */ /* 0x000fe200078e00ff */
[----:B------:R-:W-:-:S02]  /*ffb0*/  PRMT R32, R7, 0x7604, R24 ;  /* 0x0000760407207816 */ /* 0x000fc40000000018 */
[----:B------:R-:W-:Y:S02]  /*ffc0*/  SHF.R.U32.HI R27, RZ, 0x3, R27 ;  /* 0x00000003ff1b7819 */ /* 0x000fe4000001161b */
[----:B------:R-:W-:Y:S02]  /*ffd0*/  SHF.R.U32.HI R7, RZ, 0x8, R39 ;  /* 0x00000008ff077819 */ /* 0x000fe40000011627 */
[----:B------:R-:W-:Y:S02]  /*ffe0*/  SHF.R.U32.HI R25, RZ, 0x8, R40 ;  /* 0x00000008ff197819 */ /* 0x000fe40000011628 */
[----:B------:R-:W-:Y:S02]  /*fff0*/  LOP3.LUT R4, R4, R27, RZ, 0x3c, !PT ;  /* 0x0000001b04047212 */ /* 0x000fe400078e3cff */
[----:B------:R-:W-:Y:S02]  /*10000*/  LOP3.LUT R24, R39, 0xff, RZ, 0xc0, !PT ;  /* 0x000000ff27187812 */ /* 0x000fe400078ec0ff */
[----:B------:R-:W-:-:S02]  /*10010*/  LOP3.LUT R26, R40, 0xff, RZ, 0xc0, !PT ;  /* 0x000000ff281a7812 */ /* 0x000fc400078ec0ff */
[----:B------:R-:W-:Y:S02]  /*10020*/  LOP3.LUT R7, R7, 0xff, RZ, 0xc0, !PT ;  /* 0x000000ff07077812 */ /* 0x000fe400078ec0ff */
[----:B------:R-:W-:Y:S02]  /*10030*/  LOP3.LUT R25, R25, 0xff, RZ, 0xc0, !PT ;  /* 0x000000ff19197812 */ /* 0x000fe400078ec0ff */
[----:B------:R-:W-:Y:S02]  /*10040*/  LOP3.LUT R29, R37, 0xfffffc00, RZ, 0xc0, !PT ;  /* 0xfffffc00251d7812 */ /* 0x000fe400078ec0ff */
[----:B------:R-:W-:Y:S02]  /*10050*/  LOP3.LUT R27, R28, 0xffffc000, RZ, 0xc0, !PT ;  /* 0xffffc0001c1b7812 */ /* 0x000fe400078ec0ff */
[----:B------:R-:W-:Y:S02]  /*10060*/  LOP3.LUT R6, R20, 0xff, RZ, 0xc0, !PT ;  /* 0x000000ff14067812 */ /* 0x000fe400078ec0ff */
[----:B------:R-:W-:-:S02]  /*10070*/  PRMT R44, R7, 0x7604, R24 ;  /* 0x00007604072c7816 */ /* 0x000fc40000000018 */
[----:B------:R-:W-:Y:S02]  /*10080*/  PRMT R37, R25, 0x7604, R26 ;  /* 0x0000760419257816 */ /* 0x000fe4000000001a */
[----:B------:R-:W-:Y:S02]  /*10090*/  IADD3 R25, R4, R27, R29 ;  /* 0x0000001b04197210 */ /* 0x000fe40007ffe01d */
[----:B------:R-:W-:Y:S02]  /*100a0*/  SHF.R.U32.HI R24, RZ, 0x8, R41 ;  /* 0x00000008ff187819 */ /* 0x000fe40000011629 */
[----:B------:R-:W-:Y:S01]  /*100b0*/  SHF.R.U32.HI R26, RZ, 0x8, R42 ;  /* 0x00000008ff1a7819 */ /* 0x000fe2000001162a */
[----:B------:R-:W-:Y:S01]  /*100c0*/  IMAD.IADD R28, R16, 0x1, R25 ;  /* 0x00000001101c7824 */ /* 0x000fe200078e0219 */
[----:B------:R-:W-:Y:S02]  /*100d0*/  PRMT R30, R5, 0x7604, R6 ;  /* 0x00007604051e7816 */ /* 0x000fe40000000006 */
        /* <DEDUP_REMOVED lines=9> */
[----:B------:R-:W0:Y:S01]  /*10170*/  LDS.128 R24, [R28+0x18000] ;  /* 0x018000001c187984 */ /* 0x000e220000000c00 */
[----:B------:R-:W-:Y:S02]  /*10180*/  PRMT R34, R5, 0x7604, R6 ;  /* 0x0000760405227816 */ /* 0x000fe40000000006 */
[----:B------:R-:W-:Y:S02]  /*10190*/  SHF.R.U32.HI R31, RZ, 0x8, R43 ;  /* 0x00000008ff1f7819 */ /* 0x000fe4000001162b */
[----:B------:R-:W-:Y:S02]  /*101a0*/  LOP3.LUT R46, R43, 0xff, RZ, 0xc0, !PT ;  /* 0x000000ff2b2e7812 */ /* 0x000fe400078ec0ff */
[----:B------:R-:W-:-:S02]  /*101b0*/  LOP3.LUT R31, R31, 0xff, RZ, 0xc0, !PT ;  /* 0x000000ff1f1f7812 */ /* 0x000fc400078ec0ff */
[----:B------:R-:W-:Y:S02]  /*101c0*/  SHF.R.U32.HI R29, RZ, 0x10, R20 ;  /* 0x00000010ff1d7819 */ /* 0x000fe40000011614 */
[----:B------:R-:W-:Y:S02]  /*101d0*/  PRMT R49, R31, 0x7604, R46 ;  /* 0x000076041f317816 */ /* 0x000fe4000000002e */
[----:B------:R-:W-:Y:S02]  /*101e0*/  SHF.R.U32.HI R31, RZ, 0x10, R21 ;  /* 0x00000010ff1f7819 */ /* 0x000fe40000011615 */
[----:B------:R-:W-:Y:S02]  /*101f0*/  SHF.R.U32.HI R35, RZ, 0x10, R39 ;  /* 0x00000010ff237819 */ /* 0x000fe40000011627 */
[----:B------:R-:W-:Y:S02]  /*10200*/  LOP3.LUT R31, R31, 0xff, RZ, 0xc0, !PT ;  /* 0x000000ff1f1f7812 */ /* 0x000fe400078ec0ff */
[----:B------:R-:W-:-:S02]  /*10210*/  SHF.R.U32.HI R33, RZ, 0x10, R38 ;  /* 0x00000010ff217819 */ /* 0x000fc40000011626 */
[----:B------:R-:W-:Y:S02]  /*10220*/  LOP3.LUT R29, R29, 0xff, RZ, 0xc0, !PT ;  /* 0x000000ff1d1d7812 */ /* 0x000fe400078ec0ff */
[----:B------:R-:W-:Y:S02]  /*10230*/  LOP3.LUT R35, R35, 0xff, RZ, 0xc0, !PT ;  /* 0x000000ff23237812 */ /* 0x000fe400078ec0ff */
[----:B------:R-:W-:Y:S02]  /*10240*/  PRMT R31, R31, 0x7054, R32 ;  /* 0x000070541f1f7816 */ /* 0x000fe40000000020 */
[----:B------:R-:W-:Y:S02]  /*10250*/  SHF.R.U32.HI R32, RZ, 0x10, R41 ;  /* 0x00000010ff207819 */ /* 0x000fe40000011629 */
[----:B------:R-:W-:Y:S02]  /*10260*/  LOP3.LUT R33, R33, 0xff, RZ, 0xc0, !PT ;  /* 0x000000ff21217812 */ /* 0x000fe400078ec0ff */
[----:B------:R-:W-:-:S02]  /*10270*/  PRMT R29, R29, 0x7054, R30 ;  /* 0x000070541d1d7816 */ /* 0x000fc4000000001e */
[----:B------:R-:W-:Y:S02]  /*10280*/  PRMT R35, R35, 0x7054, R44 ;  /* 0x0000705423237816 */ /* 0x000fe4000000002c */
[----:B------:R-:W-:Y:S02]  /*10290*/  SHF.R.U32.HI R30, RZ, 0x10, R40 ;  /* 0x00000010ff1e7819 */ /* 0x000fe40000011628 */
[----:B------:R-:W-:Y:S02]  /*102a0*/  SHF.R.U32.HI R44, RZ, 0x10, R43 ;  /* 0x00000010ff2c7819 */ /* 0x000fe4000001162b */
[----:B------:R-:W-:Y:S02]  /*102b0*/  LOP3.LUT R32, R32, 0xff, RZ, 0xc0, !PT ;  /* 0x000000ff20207812 */ /* 0x000fe400078ec0ff */
[----:B------:R-:W-:Y:S02]  /*102c0*/  PRMT R33, R33, 0x7054, R34 ;  /* 0x0000705421217816 */ /* 0x000fe40000000022 */
[----:B------:R-:W-:-:S02]  /*102d0*/  SHF.R.U32.HI R34, RZ, 0x10, R42 ;  /* 0x00000010ff227819 */ /* 0x000fc4000001162a */
[----:B------:R-:W-:Y:S02]  /*102e0*/  LOP3.LUT R30, R30, 0xff, RZ, 0xc0, !PT ;  /* 0x000000ff1e1e7812 */ /* 0x000fe400078ec0ff */
[----:B------:R-:W-:Y:S02]  /*102f0*/  LOP3.LUT R44, R44, 0xff, RZ, 0xc0, !PT ;  /* 0x000000ff2c2c7812 */ /* 0x000fe400078ec0ff */
[----:B------:R-:W-:Y:S02]  /*10300*/  PRMT R45, R32, 0x7054, R45 ;  /* 0x00007054202d7816 */ /* 0x000fe4000000002d */
[----:B------:R-:W-:Y:S02]  /*10310*/  LOP3.LUT R34, R34, 0xff, RZ, 0xc0, !PT ;  /* 0x000000ff22227812 */ /* 0x000fe400078ec0ff */
[----:B------:R-:W-:Y:S02]  /*10320*/  PRMT R37, R30, 0x7054, R37 ;  /* 0x000070541e257816 */ /* 0x000fe40000000025 */
[----:B------:R-:W-:-:S02]  /*10330*/  PRMT R51, R44, 0x7054, R49 ;  /* 0x000070542c337816 */ /* 0x000fc40000000031 */
[----:B------:R-:W-:Y:S02]  /*10340*/  LOP3.LUT R49, R45, 0xff000000, R41, 0xf8, !PT ;  /* 0xff0000002d317812 */ /* 0x000fe400078ef829 */
[----:B------:R-:W-:Y:S02]  /*10350*/  PRMT R47, R34, 0x7054, R47 ;  /* 0x00007054222f7816 */ /* 0x000fe4000000002f */
[----:B------:R-:W-:Y:S02]  /*10360*/  LOP3.LUT R44, R31, 0xff000000, R21, 0xf8, !PT ;  /* 0xff0000001f2c7812 */ /* 0x000fe400078ef815 */
[----:B------:R-:W-:Y:S02]  /*10370*/  LOP3.LUT R34, R37, 0xff000000, R40, 0xf8, !PT ;  /* 0xff00000025227812 */ /* 0x000fe400078ef828 */
[----:B------:R-:W-:Y:S02]  /*10380*/  F2FP.F16.E4M3.UNPACK_B R50, R49 ;  /* 0x00000031ff32723e */ /* 0x000fe400020006ff */
[----:B0-----:R-:W-:-:S02]  /*10390*/  F2FP.F16.E4M3.UNPACK_B R37, R25 ;  /* 0x00000019ff25723e */ /* 0x001fc400020006ff */
[----:B------:R-:W-:Y:S01]  /*103a0*/  LOP3.LUT R46, R35, 0xff000000, R39, 0xf8, !PT ;  /* 0xff000000232e7812 */ /* 0x000fe200078ef827 */
[--C-:B------:R-:W-:Y:S01]  /*103b0*/  HADD2.F32 R52, -RZ, R50.reuse.H0_H0 ;  /* 0x20000032ff347230 */ /* 0x100fe20000004100 */
[----:B------:R-:W-:Y:S01]  /*103c0*/  F2FP.F16.E4M3.UNPACK_B R40, R44 ;  /* 0x0000002cff28723e */ /* 0x000fe200020006ff */
[----:B------:R-:W-:Y:S01]  /*103d0*/  HADD2.F32 R50, -RZ, R50.H1_H1 ;  /* 0x30000032ff327230 */ /* 0x000fe20000004100 */
[----:B------:R-:W-:Y:S02]  /*103e0*/  LOP3.LUT R29, R29, 0xff000000, R20, 0xf8, !PT ;  /* 0xff0000001d1d7812 */ /* 0x000fe400078ef814 */
[----:B------:R-:W-:Y:S01]  /*103f0*/  LOP3.LUT R21, R47, 0xff000000, R42, 0xf8, !PT ;  /* 0xff0000002f157812 */ /* 0x000fe200078ef82a */
[--C-:B------:R-:W-:Y:S01]  /*10400*/  HADD2.F32 R42, -RZ, R40.reuse.H0_H0 ;  /* 0x20000028ff2a7230 */ /* 0x100fe20000004100 */
[----:B------:R-:W-:Y:S01]  /*10410*/  LOP3.LUT R20, R33, 0xff000000, R38, 0xf8, !PT ;  /* 0xff00000021147812 */ /* 0x000fe200078ef826 */
[----:B------:R-:W-:Y:S01]  /*10420*/  HADD2.F32 R40, -RZ, R40.H1_H1 ;  /* 0x30000028ff287230 */ /* 0x000fe20000004100 */
[----:B------:R-:W-:-:S02]  /*10430*/  LOP3.LUT R54, R51, 0xff000000, R43, 0xf8, !PT ;  /* 0xff00000033367812 */ /* 0x000fc400078ef82b */
[-C--:B------:R-:W-:Y:S02]  /*10440*/  F2FP.F16.E4M3.UNPACK_B R33, R24.reuse ;  /* 0x00000018ff21723e */ /* 0x080fe400020006ff */
[----:B------:R-:W-:Y:S02]  /*10450*/  F2FP.F16.E4M3.UNPACK_B R47, R24.H1 ;  /* 0x00000018ff2f723e */ /* 0x000fe400030006ff */
[----:B------:R-:W-:Y:S02]  /*10460*/  F2FP.F16.E4M3.UNPACK_B R38, R25.H1 ;  /* 0x00000019ff26723e */ /* 0x000fe400030006ff */
[----:B------:R-:W-:Y:S02]  /*10470*/  F2FP.F16.E4M3.UNPACK_B R51, R49.H1 ;  /* 0x00000031ff33723e */ /* 0x000fe400030006ff */
[----:B------:R-:W-:Y:S02]  /*10480*/  F2FP.F16.E4M3.UNPACK_B R44, R44.H1 ;  /* 0x0000002cff2c723e */ /* 0x000fe400030006ff */
[-C--:B------:R-:W-:Y:S01]  /*10490*/  F2FP.F16.E4M3.UNPACK_B R43, R27.reuse ;  /* 0x0000001bff2b723e */ /* 0x080fe200020006ff */
[--C-:B------:R-:W-:Y:S01]  /*104a0*/  HADD2.F32 R49, -RZ, R51.reuse.H0_H0 ;  /* 0x20000033ff317230 */ /* 0x100fe20000004100 */
[----:B------:R-:W-:Y:S01]  /*104b0*/  F2FP.F16.E4M3.UNPACK_B R48, R27.H1 ;  /* 0x0000001bff30723e */ /* 0x000fe200030006ff */
[----:B------:R-:W-:Y:S01]  /*104c0*/  HADD2.F32 R51, -RZ, R51.H1_H1 ;  /* 0x30000033ff337230 */ /* 0x000fe20000004100 */
[----:B------:R-:W-:Y:S01]  /*104d0*/  F2FP.F16.E4M3.UNPACK_B R27, R26.H1 ;  /* 0x0000001aff1b723e */ /* 0x000fe200030006ff */
[----:B---3--:R-:W0:Y:S02]  /*104e0*/  LDS.128 R4, [R63+0x18000] ;  /* 0x018000003f047984 */ /* 0x008e240000000c00 */
[----:B0-----:R-:W-:-:S02]  /*104f0*/  F2FP.F16.E4M3.UNPACK_B R30, R5 ;  /* 0x00000005ff1e723e */ /* 0x001fc400020006ff */
[----:B------:R-:W-:Y:S01]  /*10500*/  F2FP.F16.E4M3.UNPACK_B R35, R5.H1 ;  /* 0x00000005ff23723e */ /* 0x000fe200030006ff */
[--C-:B------:R-:W-:Y:S01]  /*10510*/  HADD2.F32 R5, -RZ, R37.reuse.H0_H0 ;  /* 0x20000025ff057230 */ /* 0x100fe20000004100 */
[-C--:B------:R-:W-:Y:S01]  /*10520*/  F2FP.F16.E4M3.UNPACK_B R39, R7.reuse ;  /* 0x00000007ff27723e */ /* 0x080fe200020006ff */
[--C-:B------:R-:W-:Y:S01]  /*10530*/  HADD2.F32 R31, -RZ, R30.reuse.H0_H0 ;  /* 0x2000001eff1f7230 */ /* 0x100fe20000004100 */
[----:B------:R-:W-:Y:S01]  /*10540*/  F2FP.F16.E4M3.UNPACK_B R45, R7.H1 ;  /* 0x00000007ff2d723e */ /* 0x000fe200030006ff */
[----:B------:R-:W-:Y:S02]  /*10550*/  HADD2.F32 R37, -RZ, R37.H1_H1 ;  /* 0x30000025ff257230 */ /* 0x000fe40000004100 */
[C---:B------:R-:W-:Y:S01]  /*10560*/  FMUL.FTZ R24, R5.reuse, R52 ;  /* 0x0000003405187220 */ /* 0x040fe20000410000 */
[----:B------:R-:W-:Y:S01]  /*10570*/  FMUL.FTZ R25, R5, R42 ;  /* 0x0000002a05197220 */ /* 0x000fe20000410000 */
[----:B------:R-:W-:Y:S01]  /*10580*/  HADD2.F32 R30, -RZ, R30.H1_H1 ;  /* 0x3000001eff1e7230 */ /* 0x000fe20000004100 */
[----:B------:R-:W-:Y:S01]  /*10590*/  F2FP.F16.E4M3.UNPACK_B R32, R4 ;  /* 0x00000004ff20723e */ /* 0x000fe200020006ff */
[----:B------:R-:W-:Y:S01]  /*105a0*/  FFMA.FTZ R5, R31, R42, -R24 ;  /* 0x0000002a1f057223 */ /* 0x000fe20000010818 */
[----:B------:R-:W-:-:S02]  /*105b0*/  HADD2.F32 R24, -RZ, R38.H0_H0 ;  /* 0x20000026ff187230 */ /* 0x000fc40000004100 */
[----:B------:R-:W-:Y:S01]  /*105c0*/  FFMA.FTZ R25, R31, R52, R25 ;  /* 0x000000341f197223 */ /* 0x000fe20000010019 */
[----:B------:R-:W-:Y:S02]  /*105d0*/  HADD2.F32 R42, -RZ, R44.H0_H0 ;  /* 0x2000002cff2a7230 */ /* 0x000fe40000004100 */
[C---:B------:R-:W-:Y:S01]  /*105e0*/  FMUL.FTZ R55, R37.reuse, R50 ;  /* 0x0000003225377220 */ /* 0x040fe20000410000 */
[----:B------:R-:W-:Y:S02]  /*105f0*/  HADD2.F32 R31, -RZ, R35.H0_H0 ;  /* 0x20000023ff1f7230 */ /* 0x000fe40000004100 */
[----:B------:R-:W-:Y:S01]  /*10600*/  FMUL.FTZ R37, R37, R40 ;  /* 0x0000002825257220 */ /* 0x000fe20000410000 */
[----:B------:R-:W-:Y:S01]  /*10610*/  F2FP.F16.E4M3.UNPACK_B R41, R4.H1 ;  /* 0x00000004ff29723e */ /* 0x000fe200030006ff */
[CC--:B------:R-:W-:Y:S01]  /*10620*/  FMUL.FTZ R52, R24.reuse, R49.reuse ;  /* 0x0000003118347220 */ /* 0x0c0fe20000410000 */
[----:B------:R-:W-:Y:S01]  /*10630*/  F2FP.F16.E4M3.UNPACK_B R4, R6 ;  /* 0x00000006ff04723e */ /* 0x000fe200020006ff */
[----:B------:R-:W-:Y:S01]  /*10640*/  FMUL.FTZ R56, R24, R42 ;  /* 0x0000002a18387220 */ /* 0x000fe20000410000 */
[----:B------:R-:W-:Y:S01]  /*10650*/  F2FP.F16.E4M3.UNPACK_B R7, R6.H1 ;  /* 0x00000006ff07723e */ /* 0x000fe200030006ff */
[C---:B------:R-:W-:Y:S01]  /*10660*/  FFMA.FTZ R24, R30.reuse, R50, R37 ;  /* 0x000000321e187223 */ /* 0x040fe20000010025 */
[----:B------:R-:W-:Y:S01]  /*10670*/  F2FP.F16.E4M3.UNPACK_B R6, R26 ;  /* 0x0000001aff06723e */ /* 0x000fe200020006ff */
[----:B------:R-:W-:Y:S01]  /*10680*/  FFMA.FTZ R26, R30, R40, -R55 ;  /* 0x000000281e1a7223 */ /* 0x000fe20000010837 */
[C---:B------:R-:W-:Y:S01]  /*10690*/  FFMA.FTZ R30, R31.reuse, R42, -R52 ;  /* 0x0000002a1f1e7223 */ /* 0x040fe20000010834 */
[----:B------:R-:W-:Y:S01]  /*106a0*/  F2FP.F16.E4M3.UNPACK_B R50, R54 ;  /* 0x00000036ff32723e */ /* 0x000fe200020006ff */
[----:B------:R-:W-:Y:S01]  /*106b0*/  FFMA.FTZ R31, R31, R49, R56 ;  /* 0x000000311f1f7223 */ /* 0x000fe20000010038 */
[-C--:B------:R-:W-:Y:S01]  /*106c0*/  F2FP.F16.E4M3.UNPACK_B R42, R46.reuse ;  /* 0x0000002eff2a723e */ /* 0x080fe200020006ff */
[----:B------:R-:W-:Y:S01]  /*106d0*/  HADD2.F32 R38, -RZ, R38.H1_H1 ;  /* 0x30000026ff267230 */ /* 0x000fe20000004100 */
[----:B------:R-:W-:Y:S01]  /*106e0*/  F2FP.F16.E4M3.UNPACK_B R46, R46.H1 ;  /* 0x0000002eff2e723e */ /* 0x000fe200030006ff */
[----:B------:R-:W-:-:S02]  /*106f0*/  HADD2.F32 R49, -RZ, R44.H1_H1 ;  /* 0x3000002cff317230 */ /* 0x000fc40000004100 */
[----:B------:R-:W-:Y:S02]  /*10700*/  HADD2.F32 R40, -RZ, R35.H1_H1 ;  /* 0x30000023ff287230 */ /* 0x000fe40000004100 */
[C---:B------:R-:W-:Y:S01]  /*10710*/  FMUL.FTZ R55, R38.reuse, R51 ;  /* 0x0000003326377220 */ /* 0x040fe20000410000 */
[----:B------:R-:W-:Y:S02]  /*10720*/  HADD2.F32 R52, -RZ, R50.H0_H0 ;  /* 0x20000032ff347230 */ /* 0x000fe40000004100 */
[----:B------:R-:W-:Y:S01]  /*10730*/  FMUL.FTZ R38, R38, R49 ;  /* 0x0000003126267220 */ /* 0x000fe20000410000 */
[----:B------:R-:W-:Y:S02]  /*10740*/  HADD2.F32 R35, -RZ, R43.H0_H0 ;  /* 0x2000002bff237230 */ /* 0x000fe40000004100 */
[----:B------:R-:W-:Y:S02]  /*10750*/  HADD2.F32 R44, -RZ, R42.H0_H0 ;  /* 0x2000002aff2c7230 */ /* 0x000fe40000004100 */
[----:B------:R-:W-:-:S02]  /*10760*/  HADD2.F32 R37, -RZ, R39.H0_H0 ;  /* 0x20000027ff257230 */ /* 0x000fc40000004100 */
[C---:B------:R-:W-:Y:S01]  /*10770*/  FMUL.FTZ R56, R35.reuse, R52 ;  /* 0x0000003423387220 */ /* 0x040fe20000410000 */
[----:B------:R-:W-:Y:S02]  /*10780*/  HADD2.F32 R43, -RZ, R43.H1_H1 ;  /* 0x3000002bff2b7230 */ /* 0x000fe40000004100 */
[----:B------:R-:W-:Y:S01]  /*10790*/  FMUL.FTZ R57, R35, R44 ;  /* 0x0000002c23397220 */ /* 0x000fe20000410000 */
[C---:B------:R-:W-:Y:S01]  /*107a0*/  FFMA.FTZ R35, R40.reuse, R49, -R55 ;  /* 0x0000003128237223 */ /* 0x040fe20000010837 */
[----:B------:R-:W-:Y:S01]  /*107b0*/  FFMA.FTZ R40, R40, R51, R38 ;  /* 0x0000003328287223 */ /* 0x000fe20000010026 */
[----:B------:R-:W-:Y:S01]  /*107c0*/  F2FP.F16.E4M3.UNPACK_B R51, R54.H1 ;  /* 0x00000036ff33723e */ /* 0x000fe200030006ff */
[C---:B------:R-:W-:Y:S01]  /*107d0*/  FFMA.FTZ R38, R37.reuse, R44, -R56 ;  /* 0x0000002c25267223 */ /* 0x040fe20000010838 */
[----:B------:R-:W-:Y:S01]  /*107e0*/  FFMA.FTZ R37, R37, R52, R57 ;  /* 0x0000003425257223 */ /* 0x000fe20000010039 */
[----:B------:R-:W-:Y:S01]  /*107f0*/  HADD2.F32 R49, -RZ, R42.H1_H1 ;  /* 0x3000002aff317230 */ /* 0x000fe20000004100 */
[----:B------:R-:W-:Y:S01]  /*10800*/  F2FP.SATFINITE.E4M3.F32.PACK_AB_MERGE_C R30, R35, R30, RZ ;  /* 0x0000001e231e723e */ /* 0x000fe200048070ff */
[----:B------:R-:W-:Y:S01]  /*10810*/  HADD2.F32 R52, -RZ, R50.H1_H1 ;  /* 0x30000032ff347230 */ /* 0x000fe20000004100 */
[----:B------:R-:W-:Y:S01]  /*10820*/  F2FP.SATFINITE.E4M3.F32.PACK_AB_MERGE_C R31, R40, R31, RZ ;  /* 0x0000001f281f723e */ /* 0x000fe200048070ff */
[----:B------:R-:W-:Y:S01]  /*10830*/  HADD2.F32 R42, -RZ, R39.H1_H1 ;  /* 0x30000027ff2a7230 */ /* 0x000fe20000004100 */
[----:B------:R-:W-:Y:S01]  /*10840*/  F2FP.SATFINITE.E4M3.F32.PACK_AB_MERGE_C R5, R26, R5, R30 ;  /* 0x000000051a05723e */ /* 0x000fe2000480701e */
[----:B------:R-:W-:-:S02]  /*10850*/  HADD2.F32 R54, -RZ, R51.H0_H0 ;  /* 0x20000033ff367230 */ /* 0x000fc40000004100 */
[C---:B------:R-:W-:Y:S01]  /*10860*/  FMUL.FTZ R55, R43.reuse, R52 ;  /* 0x000000342b377220 */ /* 0x040fe20000410000 */
[----:B------:R-:W-:Y:S02]  /*10870*/  HADD2.F32 R39, -RZ, R48.H0_H0 ;  /* 0x20000030ff277230 */ /* 0x000fe40000004100 */
[----:B------:R-:W-:Y:S01]  /*10880*/  FMUL.FTZ R43, R43, R49 ;  /* 0x000000312b2b7220 */ /* 0x000fe20000410000 */
[----:B------:R-:W-:Y:S01]  /*10890*/  HADD2.F32 R50, -RZ, R46.H0_H0 ;  /* 0x2000002eff327230 */ /* 0x000fe20000004100 */
[----:B------:R-:W-:Y:S01]  /*108a0*/  F2FP.SATFINITE.E4M3.F32.PACK_AB_MERGE_C R25, R24, R25, R31 ;  /* 0x000000191819723e */ /* 0x000fe2000480701f */
[----:B------:R-:W-:Y:S02]  /*108b0*/  HADD2.F32 R44, -RZ, R45.H0_H0 ;  /* 0x2000002dff2c7230 */ /* 0x000fe40000004100 */
[C---:B------:R-:W-:Y:S01]  /*108c0*/  FMUL.FTZ R57, R39.reuse, R54 ;  /* 0x0000003627397220 */ /* 0x040fe20000410000 */
[----:B------:R-:W-:Y:S02]  /*108d0*/  HADD2.F32 R56, -RZ, R51.H1_H1 ;  /* 0x30000033ff387230 */ /* 0x000fe40000004100 */
[----:B------:R-:W-:Y:S01]  /*108e0*/  FMUL.FTZ R59, R39, R50 ;  /* 0x00000032273b7220 */ /* 0x000fe20000410000 */
[C---:B------:R-:W-:Y:S01]  /*108f0*/  FFMA.FTZ R39, R42.reuse, R49, -R55 ;  /* 0x000000312a277223 */ /* 0x040fe20000010837 */
[----:B------:R-:W-:Y:S01]  /*10900*/  FFMA.FTZ R42, R42, R52, R43 ;  /* 0x000000342a2a7223 */ /* 0x000fe2000001002b */
[C---:B------:R-:W-:Y:S01]  /*10910*/  FFMA.FTZ R43, R44.reuse, R50, -R57 ;  /* 0x000000322c2b7223 */ /* 0x040fe20000010839 */
[----:B------:R-:W-:Y:S01]  /*10920*/  FFMA.FTZ R44, R44, R54, R59 ;  /* 0x000000362c2c7223 */ /* 0x000fe2000001003b */
[----:B------:R-:W-:Y:S01]  /*10930*/  F2FP.F16.E4M3.UNPACK_B R54, R34.H1 ;  /* 0x00000022ff36723e */ /* 0x000fe200030006ff */
[----:B------:R-:W-:Y:S01]  /*10940*/  HADD2.F32 R49, -RZ, R48.H1_H1 ;  /* 0x30000030ff317230 */ /* 0x000fe20000004100 */
[----:B------:R-:W-:Y:S01]  /*10950*/  F2FP.F16.E4M3.UNPACK_B R50, R29.H1 ;  /* 0x0000001dff32723e */ /* 0x000fe200030006ff */
[----:B------:R-:W-:-:S02]  /*10960*/  HADD2.F32 R52, -RZ, R46.H1_H1 ;  /* 0x3000002eff347230 */ /* 0x000fc40000004100 */
[----:B------:R-:W-:Y:S02]  /*10970*/  HADD2.F32 R55, -RZ, R54.H0_H0 ;  /* 0x20000036ff377230 */ /* 0x000fe40000004100 */
[C---:B------:R-:W-:Y:S01]  /*10980*/  FMUL.FTZ R57, R49.reuse, R56 ;  /* 0x0000003831397220 */ /* 0x040fe20000410000 */
[----:B------:R-:W-:Y:S02]  /*10990*/  HADD2.F32 R48, -RZ, R47.H0_H0 ;  /* 0x2000002fff307230 */ /* 0x000fe40000004100 */
[----:B------:R-:W-:Y:S01]  /*109a0*/  FMUL.FTZ R49, R49, R52 ;  /* 0x0000003431317220 */ /* 0x000fe20000410000 */
[----:B------:R-:W-:Y:S02]  /*109b0*/  HADD2.F32 R51, -RZ, R50.H0_H0 ;  /* 0x20000032ff337230 */ /* 0x000fe40000004100 */
[----:B------:R-:W-:Y:S02]  /*109c0*/  HADD2.F32 R46, -RZ, R45.H1_H1 ;  /* 0x3000002dff2e7230 */ /* 0x000fe40000004100 */
[----:B------:R-:W-:Y:S01]  /*109d0*/  FMUL.FTZ R58, R48, R55 ;  /* 0x00000037303a7220 */ /* 0x000fe20000410000 */
[----:B------:R-:W-:-:S02]  /*109e0*/  HADD2.F32 R45, -RZ, R41.H0_H0 ;  /* 0x20000029ff2d7230 */ /* 0x000fc40000004100 */
[-C--:B------:R-:W-:Y:S01]  /*109f0*/  FMUL.FTZ R48, R48, R51.reuse ;  /* 0x0000003330307220 */ /* 0x080fe20000410000 */
[----:B------:R-:W-:Y:S02]  /*10a00*/  HADD2.F32 R54, -RZ, R54.H1_H1 ;  /* 0x30000036ff367230 */ /* 0x000fe40000004100 */
[C---:B------:R-:W-:Y:S01]  /*10a10*/  FFMA.FTZ R61, R46.reuse, R56, R49 ;  /* 0x000000382e3d7223 */ /* 0x040fe20000010031 */
[----:B------:R-:W-:Y:S02]  /*10a20*/  HADD2.F32 R47, -RZ, R47.H1_H1 ;  /* 0x3000002fff2f7230 */ /* 0x000fe40000004100 */
[----:B------:R-:W-:Y:S01]  /*10a30*/  FFMA.FTZ R62, R46, R52, -R57 ;  /* 0x000000342e3e7223 */ /* 0x000fe20000010839 */
[----:B------:R-:W-:Y:S02]  /*10a40*/  HADD2.F32 R50, -RZ, R50.H1_H1 ;  /* 0x30000032ff327230 */ /* 0x000fe40000004100 */
[C---:B------:R-:W-:Y:S01]  /*10a50*/  FFMA.FTZ R58, R45.reuse, R51, -R58 ;  /* 0x000000332d3a7223 */ /* 0x040fe2000001083a */
[----:B------:R-:W-:Y:S01]  /*10a60*/  FFMA.FTZ R56, R45, R55, R48 ;  /* 0x000000372d387223 */ /* 0x000fe20000010030 */
[----:B------:R-:W-:Y:S01]  /*10a70*/  F2FP.F16.E4M3.UNPACK_B R46, R34 ;  /* 0x00000022ff2e723e */ /* 0x000fe200020006ff */
[----:B------:R-:W-:Y:S01]  /*10a80*/  HADD2.F32 R41, -RZ, R41.H1_H1 ;  /* 0x30000029ff297230 */ /* 0x000fe20000004100 */
[----:B------:R-:W-:Y:S01]  /*10a90*/  F2FP.F16.E4M3.UNPACK_B R45, R29 ;  /* 0x0000001dff2d723e */ /* 0x000fe200020006ff */
[C---:B------:R-:W-:Y:S01]  /*10aa0*/  FMUL.FTZ R48, R47.reuse, R54 ;  /* 0x000000362f307220 */ /* 0x040fe20000410000 */
[----:B------:R-:W-:Y:S01]  /*10ab0*/  FMUL.FTZ R29, R47, R50 ;  /* 0x000000322f1d7220 */ /* 0x000fe20000410000 */
[----:B------:R-:W-:-:S02]  /*10ac0*/  HADD2.F32 R47, -RZ, R46.H0_H0 ;  /* 0x2000002eff2f7230 */ /* 0x000fc40000004100 */
[----:B------:R-:W-:Y:S02]  /*10ad0*/  HADD2.F32 R34, -RZ, R33.H0_H0 ;  /* 0x20000021ff227230 */ /* 0x000fe40000004100 */
[C---:B------:R-:W-:Y:S01]  /*10ae0*/  FFMA.FTZ R57, R41.reuse, R50, -R48 ;  /* 0x0000003229397223 */ /* 0x040fe20000010830 */
[----:B------:R-:W-:Y:S01]  /*10af0*/  FFMA.FTZ R59, R41, R54, R29 ;  /* 0x00000036293b7223 */ /* 0x000fe2000001001d */
[----:B------:R-:W-:Y:S02]  /*10b00*/  HADD2.F32 R41, -RZ, R45.H0_H0 ;  /* 0x2000002dff297230 */ /* 0x000fe40000004100 */
        /* <DEDUP_REMOVED lines=9> */
[----:B------:R-:W-:Y:S01]  /*10ba0*/  FFMA.FTZ R47, R29, R47, R34 ;  /* 0x0000002f1d2f7223 */ /* 0x000fe20000010022 */
[C---:B------:R-:W-:Y:S01]  /*10bb0*/  FMUL.FTZ R51, R33.reuse, R46 ;  /* 0x0000002e21337220 */ /* 0x040fe20000410000 */
[----:B------:R-:W-:Y:S01]  /*10bc0*/  F2FP.F16.E4M3.UNPACK_B R29, R20.H1 ;  /* 0x00000014ff1d723e */ /* 0x000fe200030006ff */
[-C--:B------:R-:W-:Y:S01]  /*10bd0*/  FMUL.FTZ R55, R33, R45.reuse ;  /* 0x0000002d21377220 */ /* 0x080fe20000410000 */
[----:B------:R-:W-:Y:S02]  /*10be0*/  HADD2.F32 R48, -RZ, R41.H0_H0 ;  /* 0x20000029ff307230 */ /* 0x000fe40000004100 */
[----:B------:R-:W-:Y:S01]  /*10bf0*/  FFMA.FTZ R50, R32, R45, -R51 ;  /* 0x0000002d20327223 */ /* 0x000fe20000010833 */
[----:B------:R-:W-:-:S02]  /*10c00*/  HADD2.F32 R33, -RZ, R27.H0_H0 ;  /* 0x2000001bff217230 */ /* 0x000fc40000004100 */
[----:B------:R-:W-:Y:S01]  /*10c10*/  FFMA.FTZ R52, R32, R46, R55 ;  /* 0x0000002e20347223 */ /* 0x000fe20000010037 */
[--C-:B------:R-:W-:Y:S01]  /*10c20*/  HADD2.F32 R32, -RZ, R29.reuse.H0_H0 ;  /* 0x2000001dff207230 */ /* 0x100fe20000004100 */
[----:B------:R-:W-:Y:S01]  /*10c30*/  F2FP.F16.E4M3.UNPACK_B R20, R20 ;  /* 0x00000014ff14723e */ /* 0x000fe200020006ff */
[----:B------:R-:W-:Y:S02]  /*10c40*/  HADD2.F32 R34, -RZ, R29.H1_H1 ;  /* 0x3000001dff227230 */ /* 0x000fe40000004100 */
[C---:B------:R-:W-:Y:S01]  /*10c50*/  FMUL.FTZ R54, R33.reuse, R48 ;  /* 0x0000003021367220 */ /* 0x040fe20000410000 */
[----:B------:R-:W-:Y:S02]  /*10c60*/  HADD2.F32 R29, -RZ, R7.H0_H0 ;  /* 0x20000007ff1d7230 */ /* 0x000fe40000004100 */
[----:B------:R-:W-:Y:S01]  /*10c70*/  FMUL.FTZ R60, R33, R32 ;  /* 0x00000020213c7220 */ /* 0x000fe20000410000 */
[----:B------:R-:W-:Y:S01]  /*10c80*/  HADD2.F32 R46, -RZ, R41.H1_H1 ;  /* 0x30000029ff2e7230 */ /* 0x000fe20000004100 */
[----:B------:R-:W-:Y:S01]  /*10c90*/  F2FP.SATFINITE.E4M3.F32.PACK_AB_MERGE_C R56, R59, R56, RZ ;  /* 0x000000383b38723e */ /* 0x000fe200048070ff */
[----:B------:R-:W-:-:S02]  /*10ca0*/  HADD2.F32 R27, -RZ, R27.H1_H1 ;  /* 0x3000001bff1b7230 */ /* 0x000fc40000004100 */
[C---:B------:R-:W-:Y:S01]  /*10cb0*/  FFMA.FTZ R54, R29.reuse, R32, -R54 ;  /* 0x000000201d367223 */ /* 0x040fe20000010836 */
[----:B------:R-:W-:Y:S02]  /*10cc0*/  HADD2.F32 R7, -RZ, R7.H1_H1 ;  /* 0x30000007ff077230 */ /* 0x000fe40000004100 */
[----:B------:R-:W-:Y:S01]  /*10cd0*/  FFMA.FTZ R60, R29, R48, R60 ;  /* 0x000000301d3c7223 */ /* 0x000fe2000001003c */
[----:B------:R-:W-:Y:S01]  /*10ce0*/  F2FP.F16.E4M3.UNPACK_B R29, R21 ;  /* 0x00000015ff1d723e */ /* 0x000fe200020006ff */
[C---:B------:R-:W-:Y:S01]  /*10cf0*/  FMUL.FTZ R32, R27.reuse, R46 ;  /* 0x0000002e1b207220 */ /* 0x040fe20000410000 */
[-C--:B------:R-:W-:Y:S01]  /*10d00*/  FMUL.FTZ R27, R27, R34.reuse ;  /* 0x000000221b1b7220 */ /* 0x080fe20000410000 */
[--C-:B------:R-:W-:Y:S01]  /*10d10*/  HADD2.F32 R21, -RZ, R20.reuse.H0_H0 ;  /* 0x20000014ff157230 */ /* 0x100fe20000004100 */
[----:B------:R-:W-:Y:S01]  /*10d20*/  F2FP.SATFINITE.E4M3.F32.PACK_AB_MERGE_C R24, R52, R47, R56 ;  /* 0x0000002f3418723e */ /* 0x000fe20004807038 */
[C---:B------:R-:W-:Y:S01]  /*10d30*/  FFMA.FTZ R45, R7.reuse, R34, -R32 ;  /* 0x00000022072d7223 */ /* 0x040fe20000010820 */
[----:B------:R-:W-:Y:S01]  /*10d40*/  FFMA.FTZ R51, R7, R46, R27 ;  /* 0x0000002e07337223 */ /* 0x000fe2000001001b */
[----:B------:R-:W-:-:S02]  /*10d50*/  HADD2.F32 R27, -RZ, R20.H1_H1 ;  /* 0x30000014ff1b7230 */ /* 0x000fc40000004100 */
[--C-:B------:R-:W-:Y:S01]  /*10d60*/  HADD2.F32 R32, -RZ, R29.reuse.H0_H0 ;  /* 0x2000001dff207230 */ /* 0x100fe20000004100 */
[----:B------:R-:W-:Y:S01]  /*10d70*/  F2FP.SATFINITE.E4M3.F32.PACK_AB_MERGE_C R45, R45, R54, RZ ;  /* 0x000000362d2d723e */ /* 0x000fe200048070ff */
[--C-:B------:R-:W-:Y:S01]  /*10d80*/  HADD2.F32 R7, -RZ, R6.reuse.H0_H0 ;  /* 0x20000006ff077230 */ /* 0x100fe20000004100 */
[----:B------:R-:W-:Y:S01]  /*10d90*/  F2FP.SATFINITE.E4M3.F32.PACK_AB_MERGE_C R51, R51, R60, RZ ;  /* 0x0000003c3333723e */ /* 0x000fe200048070ff */
[----:B------:R-:W-:Y:S02]  /*10da0*/  HADD2.F32 R29, -RZ, R29.H1_H1 ;  /* 0x3000001dff1d7230 */ /* 0x000fe40000004100 */
[----:B------:R-:W-:Y:S02]  /*10db0*/  HADD2.F32 R20, -RZ, R6.H1_H1 ;  /* 0x30000006ff147230 */ /* 0x000fe40000004100 */
[C---:B------:R-:W-:Y:S01]  /*10dc0*/  FMUL.FTZ R33, R7.reuse, R32 ;  /* 0x0000002007217220 */ /* 0x040fe20000410000 */
[--C-:B------:R-:W-:Y:S02]  /*10dd0*/  HADD2.F32 R6, -RZ, R4.reuse.H0_H0 ;  /* 0x20000004ff067230 */ /* 0x100fe40000004100 */
[----:B------:R-:W-:Y:S01]  /*10de0*/  FMUL.FTZ R7, R7, R21 ;  /* 0x0000001507077220 */ /* 0x000fe20000410000 */
[----:B------:R-:W-:-:S02]  /*10df0*/  HADD2.F32 R4, -RZ, R4.H1_H1 ;  /* 0x30000004ff047230 */ /* 0x000fc40000004100 */
[C---:B------:R-:W-:Y:S01]  /*10e00*/  FMUL.FTZ R41, R20.reuse, R29 ;  /* 0x0000001d14297220 */ /* 0x040fe20000410000 */
[----:B------:R-:W-:Y:S01]  /*10e10*/  FMUL.FTZ R20, R20, R27 ;  /* 0x0000001b14147220 */ /* 0x000fe20000410000 */
[C---:B------:R-:W-:Y:S01]  /*10e20*/  FFMA.FTZ R33, R6.reuse, R21, -R33 ;  /* 0x0000001506217223 */ /* 0x040fe20000010821 */
[----:B------:R-:W-:Y:S01]  /*10e30*/  FFMA.FTZ R32, R6, R32, R7 ;  /* 0x0000002006207223 */ /* 0x000fe20000010007 */
[C---:B------:R-:W-:Y:S01]  /*10e40*/  FFMA.FTZ R6, R4.reuse, R27, -R41 ;  /* 0x0000001b04067223 */ /* 0x040fe20000010829 */
[----:B------:R-:W-:Y:S01]  /*10e50*/  FFMA.FTZ R29, R4, R29, R20 ;  /* 0x0000001d041d7223 */ /* 0x000fe20000010014 */
[----:B------:R-:W-:Y:S02]  /*10e60*/  F2FP.SATFINITE.E4M3.F32.PACK_AB_MERGE_C R7, R62, R43, RZ ;  /* 0x0000002b3e07723e */ /* 0x000fe400048070ff */
[----:B------:R-:W-:Y:S02]  /*10e70*/  F2FP.SATFINITE.E4M3.F32.PACK_AB_MERGE_C R4, R57, R58, RZ ;  /* 0x0000003a3904723e */ /* 0x000fe400048070ff */
[----:B------:R-:W-:-:S02]  /*10e80*/  F2FP.SATFINITE.E4M3.F32.PACK_AB_MERGE_C R27, R61, R44, RZ ;  /* 0x0000002c3d1b723e */ /* 0x000fc400048070ff */
[----:B------:R-:W-:Y:S02]  /*10e90*/  F2FP.SATFINITE.E4M3.F32.PACK_AB_MERGE_C R7, R39, R38, R7 ;  /* 0x000000262707723e */ /* 0x000fe40004807007 */
[----:B------:R-:W-:Y:S02]  /*10ea0*/  F2FP.SATFINITE.E4M3.F32.PACK_AB_MERGE_C R4, R50, R49, R4 ;  /* 0x000000313204723e */ /* 0x000fe40004807004 */
[----:B------:R-:W-:Y:S02]  /*10eb0*/  F2FP.SATFINITE.E4M3.F32.PACK_AB_MERGE_C R6, R6, R33, R45 ;  /* 0x000000210606723e */ /* 0x000fe4000480702d */
[----:B------:R-:W-:Y:S02]  /*10ec0*/  F2FP.SATFINITE.E4M3.F32.PACK_AB_MERGE_C R27, R42, R37, R27 ;  /* 0x000000252a1b723e */ /* 0x000fe4000480701b */
[----:B------:R-:W-:Y:S01]  /*10ed0*/  F2FP.SATFINITE.E4M3.F32.PACK_AB_MERGE_C R26, R29, R32, R51 ;  /* 0x000000201d1a723e */ /* 0x000fe20004807033 */
[----:B------:R3:W-:Y:S04]  /*10ee0*/  STS.128 [R63+0x18000], R4 ;  /* 0x018000043f007388 */ /* 0x0007e80000000c00 */
[----:B------:R3:W-:Y:S02]  /*10ef0*/  STS.128 [R28+0x18000], R24 ;  /* 0x018000181c007388 */ /* 0x0007e40000000c00 */
.L_x_1543:
[----:B------:R-:W-:Y:S05]  /*10f00*/  BSYNC B1 ;  /* 0x0000000000017941 */ /* 0x000fea0003800000 */
.L_x_1542:
[----:B------:R-:W-:Y:S05]  /*10f10*/  @P0 BRA `(.L_x_1527) ;  /* 0x0000000c00f80947 */ /* 0x000fea0003800000 */
[----:B------:R-:W4:Y:S01]  /*10f20*/  LDL R47, [R1+0x98] ;  /* 0x00009800012f7983 */ /* 0x000f220000100800 */
[----:B--23-5:R-:W-:Y:S01]  /*10f30*/  SHF.R.S32.HI R4, RZ, 0x1f, R3 ;  /* 0x0000001fff047819 */ /* 0x02cfe20000011403 */
[----:B------:R-:W-:Y:S01]  /*10f40*/  IMAD.SHL.U32 R21, R3, 0x80, RZ ;  /* 0x0000008003157824 */ /* 0x000fe200078e00ff */
[----:B------:R-:W-:Y:S02]  /*10f50*/  LEA.HI R53, R53, R0, RZ, 0x1c ;  /* 0x0000000035357211 */ /* 0x000fe400078fe0ff */
[----:B-1----:R-:W-:Y:S02]  /*10f60*/  LEA.HI R26, R4, R3, RZ, 0x3 ;  /* 0x00000003041a7211 */ /* 0x002fe400078f18ff */
[----:B------:R-:W-:Y:S02]  /*10f70*/  SHF.R.S32.HI R4, RZ, 0x1f, R53 ;  /* 0x0000001fff047819 */ /* 0x000fe40000011435 */
[----:B------:R-:W-:Y:S01]  /*10f80*/  SHF.R.U32.HI R0, RZ, 0x8, R12 ;  /* 0x00000008ff007819 */ /* 0x000fe2000001160c */
[----:B------:R-:W-:Y:S01]  /*10f90*/  IMAD.SHL.U32 R26, R26, 0x80, RZ ;  /* 0x000000801a1a7824 */ /* 0x000fe200078e00ff */
[----:B0-----:R-:W-:Y:S01]  /*10fa0*/  LEA.HI R25, R4, R53, RZ, 0x3 ;  /* 0x0000003504197211 */ /* 0x001fe200078f18ff */
[----:B------:R-:W-:Y:S01]  /*10fb0*/  IMAD.SHL.U32 R53, R53, 0x10, RZ ;  /* 0x0000001035357824 */ /* 0x000fe200078e00ff */
[----:B------:R-:W-:-:S02]  /*10fc0*/  LOP3.LUT R3, R12, 0xff, RZ, 0xc0, !PT ;  /* 0x000000ff0c037812 */ /* 0x000fc400078ec0ff */
[----:B------:R-:W-:Y:S01]  /*10fd0*/  LOP3.LUT R4, R0, 0xff, RZ, 0xc0, !PT ;  /* 0x000000ff00047812 */ /* 0x000fe200078ec0ff */
[----:B------:R-:W-:Y:S01]  /*10fe0*/  IMAD.SHL.U32 R25, R25, 0x800, RZ ;  /* 0x0000080019197824 */ /* 0x000fe200078e00ff */
[----:B------:R-:W-:Y:S02]  /*10ff0*/  LOP3.LUT R28, R21, 0x380, RZ, 0xc0, !PT ;  /* 0x00000380151c7812 */ /* 0x000fe400078ec0ff */
[----:B------:R-:W-:Y:S02]  /*11000*/  PRMT R21, R4, 0x7604, R3 ;  /* 0x0000760404157816 */ /* 0x000fe40000000003 */
[----:B------:R-:W-:Y:S02]  /*11010*/  SHF.R.U32.HI R4, RZ, 0x8, R15 ;  /* 0x00000008ff047819 */ /* 0x000fe4000001160f */
[----:B------:R-:W-:Y:S02]  /*11020*/  LOP3.LUT R0, R28, 0x70, R53, 0xf8, !PT ;  /* 0x000000701c007812 */ /* 0x000fe400078ef835 */
[----:B------:R-:W-:-:S02]  /*11030*/  SHF.R.U32.HI R27, RZ, 0x3, R28 ;  /* 0x00000003ff1b7819 */ /* 0x000fc4000001161c */
[----:B------:R-:W-:Y:S02]  /*11040*/  SHF.R.U32.HI R6, RZ, 0x8, R13 ;  /* 0x00000008ff067819 */ /* 0x000fe4000001160d */
[----:B------:R-:W-:Y:S02]  /*11050*/  SHF.R.U32.HI R20, RZ, 0x8, R14 ;  /* 0x00000008ff147819 */ /* 0x000fe4000001160e */
[----:B------:R-:W-:Y:S02]  /*11060*/  LOP3.LUT R3, R15, 0xff, RZ, 0xc0, !PT ;  /* 0x000000ff0f037812 */ /* 0x000fe400078ec0ff */
[----:B------:R-:W-:Y:S02]  /*11070*/  LOP3.LUT R4, R4, 0xff, RZ, 0xc0, !PT ;  /* 0x000000ff04047812 */ /* 0x000fe400078ec0ff */
[----:B------:R-:W-:Y:S02]  /*11080*/  LOP3.LUT R0, R0, R27, RZ, 0x3c, !PT ;  /* 0x0000001b00007212 */ /* 0x000fe400078e3cff */
[----:B------:R-:W-:-:S02]  /*11090*/  LOP3.LUT R26, R26, 0xfffffc00, RZ, 0xc0, !PT ;  /* 0xfffffc001a1a7812 */ /* 0x000fc400078ec0ff */
[----:B------:R-:W-:Y:S02]  /*110a0*/  LOP3.LUT R25, R25, 0xffffc000, RZ, 0xc0, !PT ;  /* 0xffffc00019197812 */ /* 0x000fe400078ec0ff */
[----:B------:R-:W-:Y:S02]  /*110b0*/  LOP3.LUT R5, R13, 0xff, RZ, 0xc0, !PT ;  /* 0x000000ff0d057812 */ /* 0x000fe400078ec0ff */
[----:B------:R-:W-:Y:S02]  /*110c0*/  LOP3.LUT R7, R14, 0xff, RZ, 0xc0, !PT ;  /* 0x000000ff0e077812 */ /* 0x000fe400078ec0ff */
[----:B------:R-:W-:Y:S02]  /*110d0*/  LOP3.LUT R6, R6, 0xff, RZ, 0xc0, !PT ;  /* 0x000000ff06067812 */ /* 0x000fe400078ec0ff */
[----:B------:R-:W-:Y:S02]  /*110e0*/  LOP3.LUT R24, R20, 0xff, RZ, 0xc0, !PT ;  /* 0x000000ff14187812 */ /* 0x000fe400078ec0ff */
[----:B------:R-:W-:-:S02]  /*110f0*/  PRMT R28, R4, 0x7604, R3 ;  /* 0x00007604041c7816 */ /* 0x000fc40000000003 */
[----:B------:R-:W-:Y:S02]  /*11100*/  IADD3 R3, R0, R25, R26 ;  /* 0x0000001900037210 */ /* 0x000fe40007ffe01a */
[----:B------:R-:W-:Y:S02]  /*11110*/  PRMT R20, R6, 0x7604, R5 ;  /* 0x0000760406147816 */ /* 0x000fe40000000005 */
[----:B------:R-:W-:Y:S01]  /*11120*/  PRMT R29, R24, 0x7604, R7 ;  /* 0x00007604181d7816 */ /* 0x000fe20000000007 */
[----:B------:R-:W-:Y:S01]  /*11130*/  IMAD.IADD R0, R16, 0x1, R3 ;  /* 0x0000000110007824 */ /* 0x000fe200078e0203 */
[----:B------:R-:W-:Y:S02]  /*11140*/  SHF.R.U32.HI R6, RZ, 0x8, R8 ;  /* 0x00000008ff067819 */ /* 0x000fe40000011608 */
[----:B------:R-:W-:Y:S02]  /*11150*/  SHF.R.U32.HI R24, RZ, 0x8, R9 ;  /* 0x00000008ff187819 */ /* 0x000fe40000011609 */
[----:B------:R-:W-:-:S02]  /*11160*/  LOP3.LUT R5, R8, 0xff, RZ, 0xc0, !PT ;  /* 0x000000ff08057812 */ /* 0x000fc400078ec0ff */
[----:B------:R-:W-:Y:S02]  /*11170*/  LOP3.LUT R6, R6, 0xff, RZ, 0xc0, !PT ;  /* 0x000000ff06067812 */ /* 0x000fe400078ec0ff */
[----:B------:R-:W-:Y:S02]  /*11180*/  LOP3.LUT R3, R24, 0xff, RZ, 0xc0, !PT ;  /* 0x000000ff18037812 */ /* 0x000fe400078ec0ff */
[----:B------:R-:W0:Y:S01]  /*11190*/  LDS.128 R24, [R0+0x18000] ;  /* 0x0180000000187984 */ /* 0x000e220000000c00 */
[----:B------:R-:W-:Y:S02]  /*111a0*/  PRMT R33, R6, 0x7604, R5 ;  /* 0x0000760406217816 */ /* 0x000fe40000000005 */
[----:B------:R-:W-:Y:S02]  /*111b0*/  SHF.R.U32.HI R35, RZ, 0x8, R11 ;  /* 0x00000008ff237819 */ /* 0x000fe4000001160b */
[----:B------:R-:W-:Y:S02]  /*111c0*/  LOP3.LUT R34, R11, 0xff, RZ, 0xc0, !PT ;  /* 0x000000ff0b227812 */ /* 0x000fe400078ec0ff */
[----:B------:R-:W-:-:S02]  /*111d0*/  LOP3.LUT R35, R35, 0xff, RZ, 0xc0, !PT ;  /* 0x000000ff23237812 */ /* 0x000fc400078ec0ff */
[----:B------:R-:W-:Y:S02]  /*111e0*/  LOP3.LUT R30, R9, 0xff, RZ, 0xc0, !PT ;  /* 0x000000ff091e7812 */ /* 0x000fe400078ec0ff */
[----:B------:R-:W-:Y:S02]  /*111f0*/  SHF.R.U32.HI R32, RZ, 0x8, R10 ;  /* 0x00000008ff207819 */ /* 0x000fe4000001160a */
[----:B------:R-:W-:Y:S02]  /*11200*/  PRMT R34, R35, 0x7604, R34 ;  /* 0x0000760423227816 */ /* 0x000fe40000000022 */
[----:B------:R-:W-:Y:S02]  /*11210*/  LOP3.LUT R31, R10, 0xff, RZ, 0xc0, !PT ;  /* 0x000000ff0a1f7812 */ /* 0x000fe400078ec0ff */
[----:B------:R-:W-:Y:S02]  /*11220*/  LOP3.LUT R32, R32, 0xff, RZ, 0xc0, !PT ;  /* 0x000000ff20207812 */ /* 0x000fe400078ec0ff */
[----:B------:R-:W-:-:S02]  /*11230*/  PRMT R30, R3, 0x7604, R30 ;  /* 0x00007604031e7816 */ /* 0x000fc4000000001e */
[----:B------:R-:W-:Y:S02]  /*11240*/  SHF.R.U32.HI R35, RZ, 0x10, R9 ;  /* 0x00000010ff237819 */ /* 0x000fe40000011609 */
[----:B------:R-:W-:Y:S02]  /*11250*/  SHF.R.U32.HI R3, RZ, 0x10, R13 ;  /* 0x00000010ff037819 */ /* 0x000fe4000001160d */
[----:B------:R-:W-:Y:S01]  /*11260*/  SHF.R.U32.HI R39, RZ, 0x10, R11 ;  /* 0x00000010ff277819 */ /* 0x000fe2000001160b */
[----:B------:R-:W-:Y:S01]  /*11270*/  IMAD.U32 R35, R35, 0x10000, RZ ;  /* 0x0001000023237824 */ /* 0x000fe200078e00ff */
[----:B------:R-:W-:Y:S01]  /*11280*/  PRMT R37, R32, 0x7604, R31 ;  /* 0x0000760420257816 */ /* 0x000fe2000000001f */
[----:B------:R-:W-:Y:S01]  /*11290*/  IMAD.U32 R3, R3, 0x10000, RZ ;  /* 0x0001000003037824 */ /* 0x000fe200078e00ff */
[----:B------:R-:W-:Y:S01]  /*112a0*/  SHF.R.U32.HI R31, RZ, 0x10, R15 ;  /* 0x00000010ff1f7819 */ /* 0x000fe2000001160f */
[----:B------:R-:W-:Y:S01]  /*112b0*/  IMAD.U32 R39, R39, 0x10000, RZ ;  /* 0x0001000027277824 */ /* 0x000fe200078e00ff */
[----:B------:R-:W-:-:S02]  /*112c0*/  LOP3.LUT R21, R21, 0xff0000, R12, 0xf8, !PT ;  /* 0x00ff000015157812 */ /* 0x000fc400078ef80c */
[----:B------:R-:W-:Y:S01]  /*112d0*/  LOP3.LUT R35, R30, 0xff0000, R35, 0xf8, !PT ;  /* 0x00ff00001e237812 */ /* 0x000fe200078ef823 */
[----:B------:R-:W-:Y:S01]  /*112e0*/  IMAD.U32 R31, R31, 0x10000, RZ ;  /* 0x000100001f1f7824 */ /* 0x000fe200078e00ff */
        /* <DEDUP_REMOVED lines=13> */
[----:B------:R-:W-:Y:S02]  /*113c0*/  F2FP.F16.E4M3.UNPACK_B R37, R21 ;  /* 0x00000015ff25723e */ /* 0x000fe400020006ff */
[----:B0-----:R-:W-:Y:S02]  /*113d0*/  F2FP.F16.E4M3.UNPACK_B R11, R25 ;  /* 0x00000019ff0b723e */ /* 0x001fe400020006ff */
[----:B------:R-:W-:Y:S01]  /*113e0*/  F2FP.F16.E4M3.UNPACK_B R14, R13 ;  /* 0x0000000dff0e723e */ /* 0x000fe200020006ff */
[--C-:B------:R-:W-:Y:S01]  /*113f0*/  HADD2.F32 R40, -RZ, R37.reuse.H0_H0 ;  /* 0x20000025ff287230 */ /* 0x100fe20000004100 */
[-C--:B------:R-:W-:Y:S01]  /*11400*/  F2FP.F16.E4M3.UNPACK_B R33, R27.reuse ;  /* 0x0000001bff21723e */ /* 0x080fe200020006ff */
[----:B------:R-:W-:Y:S01]  /*11410*/  HADD2.F32 R37, -RZ, R37.H1_H1 ;  /* 0x30000025ff257230 */ /* 0x000fe20000004100 */
[----:B------:R-:W-:Y:S01]  /*11420*/  F2FP.F16.E4M3.UNPACK_B R35, R27.H1 ;  /* 0x0000001bff23723e */ /* 0x000fe200030006ff */
[----:B------:R-:W-:Y:S01]  /*11430*/  HADD2.F32 R32, -RZ, R14.H0_H0 ;  /* 0x2000000eff207230 */ /* 0x000fe20000004100 */
[----:B------:R-:W-:-:S02]  /*11440*/  F2FP.F16.E4M3.UNPACK_B R27, R24 ;  /* 0x00000018ff1b723e */ /* 0x000fc400020006ff */
[----:B------:R-:W-:Y:S02]  /*11450*/  F2FP.F16.E4M3.UNPACK_B R34, R24.H1 ;  /* 0x00000018ff22723e */ /* 0x000fe400030006ff */
[----:B------:R-:W-:Y:S02]  /*11460*/  F2FP.F16.E4M3.UNPACK_B R25, R25.H1 ;  /* 0x00000019ff19723e */ /* 0x000fe400030006ff */
[----:B------:R-:W-:Y:S01]  /*11470*/  LOP3.LUT R38, R31, 0xff000000, R15, 0xf8, !PT ;  /* 0xff0000001f267812 */ /* 0x000fe200078ef80f */
[----:B----4-:R-:W0:Y:S02]  /*11480*/  LDS.128 R4, [R47+0x18000] ;  /* 0x018000002f047984 */ /* 0x010e240000000c00 */
[-C--:B0-----:R-:W-:Y:S02]  /*11490*/  F2FP.F16.E4M3.UNPACK_B R10, R5.reuse ;  /* 0x00000005ff0a723e */ /* 0x081fe400020006ff */
[----:B------:R-:W-:Y:S01]  /*114a0*/  F2FP.F16.E4M3.UNPACK_B R20, R5.H1 ;  /* 0x00000005ff14723e */ /* 0x000fe200030006ff */
[--C-:B------:R-:W-:Y:S01]  /*114b0*/  HADD2.F32 R5, -RZ, R11.reuse.H0_H0 ;  /* 0x2000000bff057230 */ /* 0x100fe20000004100 */
[-C--:B------:R-:W-:Y:S01]  /*114c0*/  F2FP.F16.E4M3.UNPACK_B R30, R7.reuse ;  /* 0x00000007ff1e723e */ /* 0x080fe200020006ff */
[----:B------:R-:W-:Y:S01]  /*114d0*/  HADD2.F32 R9, -RZ, R10.H0_H0 ;  /* 0x2000000aff097230 */ /* 0x000fe20000004100 */
[----:B------:R-:W-:Y:S01]  /*114e0*/  F2FP.F16.E4M3.UNPACK_B R31, R7.H1 ;  /* 0x00000007ff1f723e */ /* 0x000fe200030006ff */
[----:B------:R-:W-:-:S02]  /*114f0*/  HADD2.F32 R11, -RZ, R11.H1_H1 ;  /* 0x3000000bff0b7230 */ /* 0x000fc40000004100 */
[C---:B------:R-:W-:Y:S01]  /*11500*/  FMUL.FTZ R24, R5.reuse, R40 ;  /* 0x0000002805187220 */ /* 0x040fe20000410000 */
[----:B------:R-:W-:Y:S01]  /*11510*/  FMUL.FTZ R39, R5, R32 ;  /* 0x0000002005277220 */ /* 0x000fe20000410000 */
[----:B------:R-:W-:Y:S02]  /*11520*/  F2FP.F16.E4M3.UNPACK_B R29, R4.H1 ;  /* 0x00000004ff1d723e */ /* 0x000fe400030006ff */
[C---:B------:R-:W-:Y:S01]  /*11530*/  FFMA.FTZ R5, R9.reuse, R32, -R24 ;  /* 0x0000002009057223 */ /* 0x040fe20000010818 */
[----:B------:R-:W-:Y:S01]  /*11540*/  FFMA.FTZ R9, R9, R40, R39 ;  /* 0x0000002809097223 */ /* 0x000fe20000010027 */
[----:B------:R-:W-:Y:S01]  /*11550*/  F2FP.F16.E4M3.UNPACK_B R39, R21.H1 ;  /* 0x00000015ff27723e */ /* 0x000fe200030006ff */
[----:B------:R-:W-:Y:S01]  /*11560*/  HADD2.F32 R24, -RZ, R14.H1_H1 ;  /* 0x3000000eff187230 */ /* 0x000fe20000004100 */
[----:B------:R-:W-:Y:S01]  /*11570*/  F2FP.F16.E4M3.UNPACK_B R21, R13.H1 ;  /* 0x0000000dff15723e */ /* 0x000fe200030006ff */
[----:B------:R-:W-:Y:S02]  /*11580*/  HADD2.F32 R14, -RZ, R10.H1_H1 ;  /* 0x3000000aff0e7230 */ /* 0x000fe40000004100 */
[----:B------:R-:W-:Y:S01]  /*11590*/  FMUL.FTZ R43, R11, R37 ;  /* 0x000000250b2b7220 */ /* 0x000fe20000410000 */
[----:B------:R-:W-:-:S02]  /*115a0*/  HADD2.F32 R40, -RZ, R39.H0_H0 ;  /* 0x20000027ff287230 */ /* 0x000fc40000004100 */
[----:B------:R-:W-:Y:S01]  /*115b0*/  FMUL.FTZ R42, R11, R24 ;  /* 0x000000180b2a7220 */ /* 0x000fe20000410000 */
[----:B------:R-:W-:Y:S01]  /*115c0*/  HADD2.F32 R10, -RZ, R25.H0_H0 ;  /* 0x20000019ff0a7230 */ /* 0x000fe20000004100 */
[----:B------:R-:W-:Y:S01]  /*115d0*/  F2FP.F16.E4M3.UNPACK_B R15, R4 ;  /* 0x00000004ff0f723e */ /* 0x000fe200020006ff */
[----:B------:R-:W-:Y:S01]  /*115e0*/  HADD2.F32 R32, -RZ, R21.H0_H0 ;  /* 0x20000015ff207230 */ /* 0x000fe20000004100 */
[----:B------:R-:W-:Y:S01]  /*115f0*/  F2FP.F16.E4M3.UNPACK_B R4, R6 ;  /* 0x00000006ff04723e */ /* 0x000fe200020006ff */
[--C-:B------:R-:W-:Y:S02]  /*11600*/  HADD2.F32 R13, -RZ, R20.reuse.H0_H0 ;  /* 0x20000014ff0d7230 */ /* 0x100fe40000004100 */
[C---:B------:R-:W-:Y:S01]  /*11610*/  FMUL.FTZ R44, R10.reuse, R40 ;  /* 0x000000280a2c7220 */ /* 0x040fe20000410000 */
[----:B------:R-:W-:Y:S02]  /*11620*/  HADD2.F32 R39, -RZ, R39.H1_H1 ;  /* 0x30000027ff277230 */ /* 0x000fe40000004100 */
[----:B------:R-:W-:Y:S01]  /*11630*/  FMUL.FTZ R45, R10, R32 ;  /* 0x000000200a2d7220 */ /* 0x000fe20000410000 */
[C---:B------:R-:W-:Y:S01]  /*11640*/  FFMA.FTZ R10, R14.reuse, R24, -R43 ;  /* 0x000000180e0a7223 */ /* 0x040fe2000001082b */
[----:B------:R-:W-:Y:S01]  /*11650*/  FFMA.FTZ R14, R14, R37, R42 ;  /* 0x000000250e0e7223 */ /* 0x000fe2000001002a */
[----:B------:R-:W-:Y:S01]  /*11660*/  F2FP.F16.E4M3.UNPACK_B R42, R41 ;  /* 0x00000029ff2a723e */ /* 0x000fe200020006ff */
[----:B------:R-:W-:-:S02]  /*11670*/  HADD2.F32 R24, -RZ, R20.H1_H1 ;  /* 0x30000014ff187230 */ /* 0x000fc40000004100 */
[C---:B------:R-:W-:Y:S01]  /*11680*/  FFMA.FTZ R11, R13.reuse, R32, -R44 ;  /* 0x000000200d0b7223 */ /* 0x040fe2000001082c */
[----:B------:R-:W-:Y:S01]  /*11690*/  HADD2.F32 R20, -RZ, R25.H1_H1 ;  /* 0x30000019ff147230 */ /* 0x000fe20000004100 */
[----:B------:R-:W-:Y:S01]  /*116a0*/  F2FP.F16.E4M3.UNPACK_B R32, R38 ;  /* 0x00000026ff20723e */ /* 0x000fe200020006ff */
[----:B------:R-:W-:Y:S02]  /*116b0*/  HADD2.F32 R37, -RZ, R21.H1_H1 ;  /* 0x30000015ff257230 */ /* 0x000fe40000004100 */
[----:B------:R-:W-:Y:S01]  /*116c0*/  FFMA.FTZ R13, R13, R40, R45 ;  /* 0x000000280d0d7223 */ /* 0x000fe2000001002d */
[----:B------:R-:W-:Y:S02]  /*116d0*/  HADD2.F32 R44, -RZ, R42.H0_H0 ;  /* 0x2000002aff2c7230 */ /* 0x000fe40000004100 */
[C---:B------:R-:W-:Y:S01]  /*116e0*/  FMUL.FTZ R43, R20.reuse, R39 ;  /* 0x00000027142b7220 */ /* 0x040fe20000410000 */
[----:B------:R-:W-:Y:S02]  /*116f0*/  HADD2.F32 R21, -RZ, R33.H0_H0 ;  /* 0x20000021ff157230 */ /* 0x000fe40000004100 */
[----:B------:R-:W-:Y:S01]  /*11700*/  FMUL.FTZ R46, R20, R37 ;  /* 0x00000025142e7220 */ /* 0x000fe20000410000 */
[----:B------:R-:W-:Y:S01]  /*11710*/  HADD2.F32 R40, -RZ, R32.H0_H0 ;  /* 0x20000020ff287230 */ /* 0x000fe20000004100 */
[----:B------:R-:W-:Y:S01]  /*11720*/  F2FP.F16.E4M3.UNPACK_B R41, R41.H1 ;  /* 0x00000029ff29723e */ /* 0x000fe200030006ff */
[----:B------:R-:W-:-:S02]  /*11730*/  HADD2.F32 R25, -RZ, R30.H0_H0 ;  /* 0x2000001eff197230 */ /* 0x000fc40000004100 */
[C---:B------:R-:W-:Y:S01]  /*11740*/  FMUL.FTZ R48, R21.reuse, R44 ;  /* 0x0000002c15307220 */ /* 0x040fe20000410000 */
[C---:B------:R-:W-:Y:S01]  /*11750*/  FFMA.FTZ R20, R24.reuse, R37, -R43 ;  /* 0x0000002518147223 */ /* 0x040fe2000001082b */
[----:B------:R-:W-:Y:S01]  /*11760*/  F2FP.F16.E4M3.UNPACK_B R38, R38.H1 ;  /* 0x00000026ff26723e */ /* 0x000fe200030006ff */
[----:B------:R-:W-:Y:S01]  /*11770*/  FFMA.FTZ R24, R24, R39, R46 ;  /* 0x0000002718187223 */ /* 0x000fe2000001002e */
[----:B------:R-:W-:Y:S02]  /*11780*/  HADD2.F32 R39, -RZ, R32.H1_H1 ;  /* 0x30000020ff277230 */ /* 0x000fe40000004100 */
[-C--:B------:R-:W-:Y:S01]  /*11790*/  FMUL.FTZ R45, R21, R40.reuse ;  /* 0x00000028152d7220 */ /* 0x080fe20000410000 */
[----:B------:R-:W-:Y:S02]  /*117a0*/  HADD2.F32 R43, -RZ, R42.H1_H1 ;  /* 0x3000002aff2b7230 */ /* 0x000fe40000004100 */
[----:B------:R-:W-:Y:S01]  /*117b0*/  FFMA.FTZ R21, R25, R40, -R48 ;  /* 0x0000002819157223 */ /* 0x000fe20000010830 */
[----:B------:R-:W-:-:S02]  /*117c0*/  HADD2.F32 R32, -RZ, R30.H1_H1 ;  /* 0x3000001eff207230 */ /* 0x000fc40000004100 */
[----:B------:R-:W-:Y:S01]  /*117d0*/  FFMA.FTZ R25, R25, R44, R45 ;  /* 0x0000002c19197223 */ /* 0x000fe2000001002d */
[----:B------:R-:W-:Y:S01]  /*117e0*/  HADD2.F32 R30, -RZ, R33.H1_H1 ;  /* 0x30000021ff1e7230 */ /* 0x000fe20000004100 */
[----:B------:R-:W-:Y:S01]  /*117f0*/  F2FP.F16.E4M3.UNPACK_B R7, R6.H1 ;  /* 0x00000006ff07723e */ /* 0x000fe200030006ff */
[----:B------:R-:W-:Y:S01]  /*11800*/  HADD2.F32 R42, -RZ, R41.H0_H0 ;  /* 0x20000029ff2a7230 */ /* 0x000fe20000004100 */
[----:B------:R-:W-:Y:S01]  /*11810*/  F2FP.F16.E4M3.UNPACK_B R6, R26 ;  /* 0x0000001aff06723e */ /* 0x000fe200020006ff */
[----:B------:R-:W-:Y:S02]  /*11820*/  HADD2.F32 R37, -RZ, R35.H0_H0 ;  /* 0x20000023ff257230 */ /* 0x000fe40000004100 */
[C---:B------:R-:W-:Y:S01]  /*11830*/  FMUL.FTZ R45, R30.reuse, R43 ;  /* 0x0000002b1e2d7220 */ /* 0x040fe20000410000 */
[----:B------:R-:W-:Y:S02]  /*11840*/  HADD2.F32 R40, -RZ, R38.H0_H0 ;  /* 0x20000026ff287230 */ /* 0x000fe40000004100 */
[----:B------:R-:W-:Y:S01]  /*11850*/  FMUL.FTZ R44, R30, R39 ;  /* 0x000000271e2c7220 */ /* 0x000fe20000410000 */
[----:B------:R-:W-:-:S02]  /*11860*/  HADD2.F32 R33, -RZ, R31.H0_H0 ;  /* 0x2000001fff217230 */ /* 0x000fc40000004100 */
[C---:B------:R-:W-:Y:S01]  /*11870*/  FMUL.FTZ R46, R37.reuse, R42 ;  /* 0x0000002a252e7220 */ /* 0x040fe20000410000 */
[C---:B------:R-:W-:Y:S01]  /*11880*/  FFMA.FTZ R30, R32.reuse, R39, -R45 ;  /* 0x00000027201e7223 */ /* 0x040fe2000001082d */
[----:B------:R-:W-:Y:S01]  /*11890*/  FMUL.FTZ R37, R37, R40 ;  /* 0x0000002825257220 */ /* 0x000fe20000410000 */
[----:B------:R-:W-:Y:S01]  /*118a0*/  F2FP.F16.E4M3.UNPACK_B R39, R28.H1 ;  /* 0x0000001cff27723e */ /* 0x000fe200030006ff */
[----:B------:R-:W-:Y:S01]  /*118b0*/  FFMA.FTZ R32, R32, R43, R44 ;  /* 0x0000002b20207223 */ /* 0x000fe2000001002c */
[C---:B------:R-:W-:Y:S01]  /*118c0*/  FFMA.FTZ R43, R33.reuse, R40, -R46 ;  /* 0x00000028212b7223 */ /* 0x040fe2000001082e */
[----:B------:R-:W-:Y:S01]  /*118d0*/  FFMA.FTZ R45, R33, R42, R37 ;  /* 0x0000002a212d7223 */ /* 0x000fe20000010025 */
[----:B------:R-:W-:Y:S01]  /*118e0*/  HADD2.F32 R42, -RZ, R38.H1_H1 ;  /* 0x30000026ff2a7230 */ /* 0x000fe20000004100 */
[----:B------:R-:W-:Y:S01]  /*118f0*/  F2FP.F16.E4M3.UNPACK_B R38, R12.H1 ;  /* 0x0000000cff26723e */ /* 0x000fe200030006ff */
[----:B------:R-:W-:Y:S01]  /*11900*/  HADD2.F32 R37, -RZ, R35.H1_H1 ;  /* 0x30000023ff257230 */ /* 0x000fe20000004100 */
[----:B------:R-:W-:Y:S01]  /*11910*/  F2FP.F16.E4M3.UNPACK_B R26, R26.H1 ;  /* 0x0000001aff1a723e */ /* 0x000fe200030006ff */
[----:B------:R-:W-:Y:S01]  /*11920*/  HADD2.F32 R44, -RZ, R39.H0_H0 ;  /* 0x20000027ff2c7230 */ /* 0x000fe20000004100 */
[----:B------:R-:W-:Y:S01]  /*11930*/  F2FP.SATFINITE.E4M3.F32.PACK_AB_MERGE_C R11, R20, R11, RZ ;  /* 0x0000000b140b723e */ /* 0x000fe200048070ff */
[----:B------:R-:W-:Y:S01]  /*11940*/  HADD2.F32 R35, -RZ, R34.H0_H0 ;  /* 0x20000022ff237230 */ /* 0x000fe20000004100 */
[----:B------:R-:W-:Y:S01]  /*11950*/  F2FP.SATFINITE.E4M3.F32.PACK_AB_MERGE_C R13, R24, R13, RZ ;  /* 0x0000000d180d723e */ /* 0x000fe200048070ff */
[----:B------:R-:W-:Y:S01]  /*11960*/  HADD2.F32 R40, -RZ, R38.H0_H0 ;  /* 0x20000026ff287230 */ /* 0x000fe20000004100 */
[----:B------:R-:W-:Y:S01]  /*11970*/  F2FP.SATFINITE.E4M3.F32.PACK_AB_MERGE_C R5, R10, R5, R11 ;  /* 0x000000050a05723e */ /* 0x000fe2000480700b */
[----:B------:R-:W-:-:S02]  /*11980*/  HADD2.F32 R46, -RZ, R41.H1_H1 ;  /* 0x30000029ff2e7230 */ /* 0x000fc40000004100 */
[C---:B------:R-:W-:Y:S01]  /*11990*/  FMUL.FTZ R48, R35.reuse, R44 ;  /* 0x0000002c23307220 */ /* 0x040fe20000410000 */
[----:B------:R-:W-:Y:S02]  /*119a0*/  HADD2.F32 R33, -RZ, R31.H1_H1 ;  /* 0x3000001fff217230 */ /* 0x000fe40000004100 */
[----:B------:R-:W-:Y:S01]  /*119b0*/  FMUL.FTZ R35, R35, R40 ;  /* 0x0000002823237220 */ /* 0x000fe20000410000 */
[----:B------:R-:W-:Y:S02]  /*119c0*/  HADD2.F32 R31, -RZ, R29.H0_H0 ;  /* 0x2000001dff1f7230 */ /* 0x000fe40000004100 */
[C---:B------:R-:W-:Y:S01]  /*119d0*/  FMUL.FTZ R50, R37.reuse, R46 ;  /* 0x0000002e25327220 */ /* 0x040fe20000410000 */
[----:B------:R-:W-:Y:S02]  /*119e0*/  HADD2.F32 R39, -RZ, R39.H1_H1 ;  /* 0x30000027ff277230 */ /* 0x000fe40000004100 */
[----:B------:R-:W-:Y:S01]  /*119f0*/  FMUL.FTZ R37, R37, R42 ;  /* 0x0000002a25257220 */ /* 0x000fe20000410000 */
[----:B------:R-:W-:-:S02]  /*11a00*/  HADD2.F32 R34, -RZ, R34.H1_H1 ;  /* 0x30000022ff227230 */ /* 0x000fc40000004100 */
[C---:B------:R-:W-:Y:S01]  /*11a10*/  FFMA.FTZ R48, R31.reuse, R40, -R48 ;  /* 0x000000281f307223 */ /* 0x040fe20000010830 */
[----:B------:R-:W-:Y:S02]  /*11a20*/  HADD2.F32 R38, -RZ, R38.H1_H1 ;  /* 0x30000026ff267230 */ /* 0x000fe40000004100 */
[----:B------:R-:W-:Y:S01]  /*11a30*/  FFMA.FTZ R44, R31, R44, R35 ;  /* 0x0000002c1f2c7223 */ /* 0x000fe20000010023 */
[----:B------:R-:W-:Y:S01]  /*11a40*/  F2FP.F16.E4M3.UNPACK_B R31, R12 ;  /* 0x0000000cff1f723e */ /* 0x000fe200020006ff */
[C---:B------:R-:W-:Y:S01]  /*11a50*/  FFMA.FTZ R50, R33.reuse, R42, -R50 ;  /* 0x0000002a21327223 */ /* 0x040fe20000010832 */
        /* <DEDUP_REMOVED lines=10> */
[----:B------:R-:W-:Y:S01]  /*11b00*/  F2FP.SATFINITE.E4M3.F32.PACK_AB_MERGE_C R45, R46, R45, RZ ;  /* 0x0000002d2e2d723e */ /* 0x000fe200048070ff */
[----:B------:R-:W-:Y:S01]  /*11b10*/  HADD2.F32 R29, -RZ, R31.H0_H0 ;  /* 0x2000001fff1d7230 */ /* 0x000fe20000004100 */
[----:B------:R-:W-:Y:S01]  /*11b20*/  F2FP.SATFINITE.E4M3.F32.PACK_AB_MERGE_C R9, R14, R9, R13 ;  /* 0x000000090e09723e */ /* 0x000fe2000480700d */
[----:B------:R-:W-:Y:S02]  /*11b30*/  HADD2.F32 R34, -RZ, R33.H1_H1 ;  /* 0x30000021ff227230 */ /* 0x000fe40000004100 */
[----:B------:R-:W-:Y:S01]  /*11b40*/  FMUL.FTZ R37, R28, R35 ;  /* 0x000000231c257220 */ /* 0x000fe20000410000 */
[----:B------:R-:W-:-:S02]  /*11b50*/  HADD2.F32 R27, -RZ, R27.H1_H1 ;  /* 0x3000001bff1b7230 */ /* 0x000fc40000004100 */
[-C--:B------:R-:W-:Y:S01]  /*11b60*/  FMUL.FTZ R33, R28, R29.reuse ;  /* 0x0000001d1c217220 */ /* 0x080fe20000410000 */
[----:B------:R-:W-:Y:S02]  /*11b70*/  HADD2.F32 R28, -RZ, R31.H1_H1 ;  /* 0x3000001fff1c7230 */ /* 0x000fe40000004100 */
[C---:B------:R-:W-:Y:S01]  /*11b80*/  FFMA.FTZ R37, R12.reuse, R29, -R37 ;  /* 0x0000001d0c257223 */ /* 0x040fe20000010825 */
[----:B------:R-:W-:Y:S01]  /*11b90*/  HADD2.F32 R15, -RZ, R15.H1_H1 ;  /* 0x3000000fff0f7230 */ /* 0x000fe20000004100 */
[----:B------:R-:W-:Y:S01]  /*11ba0*/  F2FP.F16.E4M3.UNPACK_B R29, R8.H1 ;  /* 0x00000008ff1d723e */ /* 0x000fe200030006ff */
[----:B------:R-:W-:Y:S01]  /*11bb0*/  FFMA.FTZ R33, R12, R35, R33 ;  /* 0x000000230c217223 */ /* 0x000fe20000010021 */
[C---:B------:R-:W-:Y:S01]  /*11bc0*/  FMUL.FTZ R38, R27.reuse, R34 ;  /* 0x000000221b267220 */ /* 0x040fe20000410000 */
[----:B------:R-:W-:Y:S01]  /*11bd0*/  F2FP.F16.E4M3.UNPACK_B R12, R3.H1 ;  /* 0x00000003ff0c723e */ /* 0x000fe200030006ff */
[----:B------:R-:W-:Y:S01]  /*11be0*/  FMUL.FTZ R35, R27, R28 ;  /* 0x0000001c1b237220 */ /* 0x000fe20000410000 */
[----:B------:R-:W-:-:S02]  /*11bf0*/  HADD2.F32 R31, -RZ, R29.H0_H0 ;  /* 0x2000001dff1f7230 */ /* 0x000fc40000004100 */
[C---:B------:R-:W-:Y:S01]  /*11c00*/  FFMA.FTZ R38, R15.reuse, R28, -R38 ;  /* 0x0000001c0f267223 */ /* 0x040fe20000010826 */
[----:B------:R-:W-:Y:S02]  /*11c10*/  HADD2.F32 R27, -RZ, R26.H0_H0 ;  /* 0x2000001aff1b7230 */ /* 0x000fe40000004100 */
        /* <DEDUP_REMOVED lines=8> */
[----:B------:R-:W-:Y:S01]  /*11ca0*/  F2FP.SATFINITE.E4M3.F32.PACK_AB_MERGE_C R11, R32, R25, R45 ;  /* 0x00000019200b723e */ /* 0x000fe2000480702d */
[----:B------:R-:W-:-:S02]  /*11cb0*/  HADD2.F32 R26, -RZ, R26.H1_H1 ;  /* 0x3000001aff1a7230 */ /* 0x000fc40000004100 */
[C---:B------:R-:W-:Y:S01]  /*11cc0*/  FFMA.FTZ R35, R12.reuse, R15, -R35 ;  /* 0x0000000f0c237223 */ /* 0x040fe20000010823 */
[----:B------:R-:W-:Y:S02]  /*11cd0*/  HADD2.F32 R7, -RZ, R7.H1_H1 ;  /* 0x30000007ff077230 */ /* 0x000fe40000004100 */
[----:B------:R-:W-:Y:S01]  /*11ce0*/  FFMA.FTZ R31, R12, R31, R27 ;  /* 0x0000001f0c1f7223 */ /* 0x000fe2000001001b */
[----:B------:R-:W-:Y:S01]  /*11cf0*/  F2FP.F16.E4M3.UNPACK_B R12, R8 ;  /* 0x00000008ff0c723e */ /* 0x000fe200020006ff */
[CC--:B------:R-:W-:Y:S01]  /*11d00*/  FMUL.FTZ R40, R26.reuse, R29.reuse ;  /* 0x0000001d1a287220 */ /* 0x0c0fe20000410000 */
[-C--:B------:R-:W-:Y:S01]  /*11d10*/  FMUL.FTZ R26, R26, R28.reuse ;  /* 0x0000001c1a1a7220 */ /* 0x080fe20000410000 */
[----:B------:R-:W-:Y:S02]  /*11d20*/  HADD2.F32 R8, -RZ, R3.H0_H0 ;  /* 0x20000003ff087230 */ /* 0x000fe40000004100 */
[C---:B------:R-:W-:Y:S01]  /*11d30*/  FFMA.FTZ R40, R7.reuse, R28, -R40 ;  /* 0x0000001c07287223 */ /* 0x040fe20000010828 */
[----:B------:R-:W-:Y:S01]  /*11d40*/  FFMA.FTZ R42, R7, R29, R26 ;  /* 0x0000001d072a7223 */ /* 0x000fe2000001001a */
[----:B------:R-:W-:-:S02]  /*11d50*/  HADD2.F32 R26, -RZ, R12.H0_H0 ;  /* 0x2000000cff1a7230 */ /* 0x000fc40000004100 */
[----:B------:R-:W-:Y:S01]  /*11d60*/  HADD2.F32 R7, -RZ, R6.H0_H0 ;  /* 0x20000006ff077230 */ /* 0x000fe20000004100 */
[----:B------:R-:W-:Y:S01]  /*11d70*/  F2FP.SATFINITE.E4M3.F32.PACK_AB_MERGE_C R35, R40, R35, RZ ;  /* 0x000000232823723e */ /* 0x000fe200048070ff */
[----:B------:R-:W-:Y:S01]  /*11d80*/  HADD2.F32 R15, -RZ, R3.H1_H1 ;  /* 0x30000003ff0f7230 */ /* 0x000fe20000004100 */
[----:B------:R-:W-:Y:S01]  /*11d90*/  F2FP.SATFINITE.E4M3.F32.PACK_AB_MERGE_C R31, R42, R31, RZ ;  /* 0x0000001f2a1f723e */ /* 0x000fe200048070ff */
[----:B------:R-:W-:Y:S02]  /*11da0*/  HADD2.F32 R27, -RZ, R12.H1_H1 ;  /* 0x3000000cff1b7230 */ /* 0x000fe40000004100 */
[C---:B------:R-:W-:Y:S01]  /*11db0*/  FMUL.FTZ R12, R7.reuse, R26 ;  /* 0x0000001a070c7220 */ /* 0x040fe20000410000 */
[----:B------:R-:W-:Y:S02]  /*11dc0*/  HADD2.F32 R6, -RZ, R6.H1_H1 ;  /* 0x30000006ff067230 */ /* 0x000fe40000004100 */
[----:B------:R-:W-:Y:S01]  /*11dd0*/  FMUL.FTZ R7, R7, R8 ;  /* 0x0000000807077220 */ /* 0x000fe20000410000 */
[----:B------:R-:W-:-:S02]  /*11de0*/  HADD2.F32 R3, -RZ, R4.H0_H0 ;  /* 0x20000004ff037230 */ /* 0x000fc40000004100 */
[----:B------:R-:W-:Y:S02]  /*11df0*/  HADD2.F32 R4, -RZ, R4.H1_H1 ;  /* 0x30000004ff047230 */ /* 0x000fe40000004100 */
[C---:B------:R-:W-:Y:S01]  /*11e00*/  FMUL.FTZ R29, R6.reuse, R27 ;  /* 0x0000001b061d7220 */ /* 0x040fe20000410000 */
        /* <DEDUP_REMOVED lines=11> */
[----:B------:R-:W-:Y:S02]  /*11ec0*/  F2FP.SATFINITE.E4M3.F32.PACK_AB_MERGE_C R8, R34, R33, R8 ;  /* 0x000000212208723e */ /* 0x000fe40004807008 */
[----:B------:R-:W-:Y:S01]  /*11ed0*/  F2FP.SATFINITE.E4M3.F32.PACK_AB_MERGE_C R10, R28, R3, R31 ;  /* 0x000000031c0a723e */ /* 0x000fe2000480701f */
[----:B------:R0:W-:Y:S04]  /*11ee0*/  STS.128 [R47+0x18000], R4 ;  /* 0x018000042f007388 */ /* 0x0001e80000000c00 */
[----:B------:R0:W-:Y:S02]  /*11ef0*/  STS.128 [R0+0x18000], R8 ;  /* 0x0180000800007388 */ /* 0x0001e40000000c00 */
.L_x_1527:
[----:B------:R-:W-:Y:S05]  /*11f00*/  BSYNC B0 ;  /* 0x0000000000007941 */ /* 0x000fea0003800000 */
.L_x_1499:
[----:B------:R-:W-:Y:S01]  /*11f10*/  @!PT LDS RZ, [RZ] ;  /* 0x00000000fffff984 */ /* 0x000fe20000000800 */
[----:B------:R-:W-:Y:S01]  /*11f20*/  @!PT LDS RZ, [RZ] ;  /* 0x00000000fffff984 */ /* 0x000fe20000000800 */
[----:B------:R-:W-:Y:S01]  /*11f30*/  @!PT LDS RZ, [RZ] ;  /* 0x00000000fffff984 */ /* 0x000fe20000000800 */
[----:B------:R-:W-:Y:S01]  /*11f40*/  @!PT LDS RZ, [RZ] ;  /* 0x00000000fffff984 */ /* 0x000fe20000000800 */
[----:B------:R1:W-:Y:S06]  /*11f50*/  MEMBAR.ALL.CTA ;  /* 0x0000000000007992 */ /* 0x0003ec0000008000 */
[----:B-1----:R-:W1:Y:S01]  /*11f60*/  FENCE.VIEW.ASYNC.S ;  /* 0x00000000000073c6 */ /* 0x002e620000000000 */
[----:B------:R-:W-:Y:S05]  /*11f70*/  WARPSYNC.ALL ;  /* 0x0000000000007948 */ /* 0x000fea0003800000 */
[----:B-1----:R-:W-:Y:S06]  /*11f80*/  BAR.SYNC.DEFER_BLOCKING 0xd, 0x100 ;  /* 0x0344000000007b1d */ /* 0x002fec0000010000 */
.L_x_1497:
[----:B0-----:R-:W-:-:S05]  /*11f90*/  IMAD.U32 R0, RZ, RZ, UR45 ;  /* 0x0000002dff007e24 */ /* 0x001fca000f8e00ff */
[----:B------:R-:W-:-:S13]  /*11fa0*/  ISETP.NE.AND P0, PT, R0, 0x3, PT ;  /* 0x000000030000780c */ /* 0x000fda0003f05270 */
[----:B------:R-:W-:Y:S05]  /*11fb0*/  @!P0 BRA `(.L_x_1544) ;  /* 0x0000000000048947 */ /* 0x000fea0003800000 */
[----:B------:R-:W-:Y:S01]  /*11fc0*/  BPT.TRAP 0x1 ;  /* 0x000000040000795c */ /* 0x000fe20000300000 */
.L_x_1544:
[----:B-----5:R-:W-:Y:S01]  /*11fd0*/  IMAD R13, R200, 0x8, R16 ;  /* 0x00000008c80d7824 */ /* 0x020fe200078e0210 */
[----:B------:R-:W-:-:S04]  /*11fe0*/  SHF.L.U32 R0, R193, 0x1f, RZ ;  /* 0x0000001fc1007819 */ /* 0x000fc800000006ff */
[----:B------:R0:W0:Y:S01]  /*11ff0*/  SYNCS.PHASECHK.TRANS64.TRYWAIT P2, [R13+URZ+0x28430], R0 ;  /* 0x028430000d0075a7 */ /* 0x000022000804017f */
[----:B------:R-:W-:Y:S05]  /*12000*/  @!P0 BRA `(.L_x_1545) ;  /* 0x0000000000048947 */ /* 0x000fea0003800000 */
[----:B------:R-:W-:Y:S01]  /*12010*/  BPT.TRAP 0x1 ;  /* 0x000000040000795c */ /* 0x000fe20000300000 */
.L_x_1545:
[----:B-12---:R-:W1:Y:S02]  /*12020*/  S2R R3, SR_TID.X ;  /* 0x0000000000037919 */ /* 0x006e640000002100 */
[----:B-1----:R-:W-:-:S04]  /*12030*/  LOP3.LUT R3, R3, 0x7f, RZ, 0xc0, !PT ;  /* 0x0000007f03037812 */ /* 0x002fc800078ec0ff */
[----:B------:R-:W-:Y:S01]  /*12040*/  ISETP.NE.AND P1, PT, R3, RZ, PT ;  /* 0x000000ff0300720c */ /* 0x000fe20003f25270 */
[----:B0-----:R-:W-:-:S12]  /*12050*/  @P2 BRA `(.L_x_1546) ;  /* 0x0000000000082947 */ /* 0x001fd80003800000 */
[----:B------:R-:W0:Y:S02]  /*12060*/  SYNCS.PHASECHK.TRANS64.TRYWAIT P2, [R13+URZ+0x28430], R0 ;  /* 0x028430000d0075a7 */ /* 0x000e24000804017f */
[----:B0-----:R-:W-:Y:S05]  /*12070*/  @!P2 BRA `(.L_x_1547) ;  /* 0x000001a00040a947 */ /* 0x001fea0003800000 */
.L_x_1546:
[----:B------:R-:W-:Y:S05]  /*12080*/  WARPSYNC.ALL ;  /* 0x0000000000007948 */ /* 0x000fea0003800000 */
[----:B0-----:R-:W-:Y:S01]  /*12090*/  VIADD R0, R16, 0x20000 ;  /* 0x0002000010007836 */ /* 0x001fe20000000000 */
[----:B------:R-:W-:Y:S01]  /*120a0*/  R2UR UR12, R36 ;  /* 0x00000000240c72ca */ /* 0x000fe200000e0000 */
[----:B---34-:R-:W-:Y:S01]  /*120b0*/  IMAD.MOV.U32 R7, RZ, RZ, 0x40000040 ;  /* 0x40000040ff077424 */ /* 0x018fe200078e00ff */
[----:B------:R-:W-:Y:S01]  /*120c0*/  UMOV UR13, 0x40000040 ;  /* 0x40000040000d7882 */ /* 0x000fe20000000000 */
[----:B------:R-:W-:Y:S01]  /*120d0*/  IMAD.MOV.U32 R9, RZ, RZ, 0x40000040 ;  /* 0x40000040ff097424 */ /* 0x000fe200078e00ff */
[----:B------:R-:W-:Y:S01]  /*120e0*/  SHF.R.U32.HI R0, RZ, 0x4, R0 ;  /* 0x00000004ff007819 */ /* 0x000fe20000011600 */
[----:B------:R-:W-:Y:S01]  /*120f0*/  UMOV UR9, 0x40000040 ;  /* 0x4000004000097882 */ /* 0x000fe20000000000 */
[----:B------:R-:W-:Y:S01]  /*12100*/  UMOV UR5, 0x40000040 ;  /* 0x4000004000057882 */ /* 0x000fe20000000000 */
[----:B------:R-:W-:Y:S01]  /*12110*/  UMOV UR17, 0x40000040 ;  /* 0x4000004000117882 */ /* 0x000fe20000000000 */
[----:B------:R-:W-:Y:S01]  /*12120*/  LOP3.LUT R0, R0, 0x3fff, RZ, 0xc0, !PT ;  /* 0x00003fff00007812 */ /* 0x000fe200078ec0ff */
[----:B------:R-:W-:Y:S01]  /*12130*/  UMOV UR21, 0x40000040 ;  /* 0x4000004000157882 */ /* 0x000fe20000000000 */
[----:B------:R-:W2:Y:S01]  /*12140*/  LDL.LU R12, [R1] ;  /* 0x00000000010c7983 */ /* 0x000ea20000300800 */
[----:B------:R-:W-:Y:S01]  /*12150*/  R2UR UR15, R7 ;  /* 0x00000000070f72ca */ /* 0x000fe200000e0000 */
[----:B------:R-:W-:Y:S01]  /*12160*/  WARPGROUP.ARRIVE ;  /* 0x00000000000079c5 */ /* 0x000fe20000000000 */
[----:B------:R-:W-:Y:S01]  /*12170*/  LOP3.LUT R4, R0, 0x10000, RZ, 0xfc, !PT ;  /* 0x0001000000047812 */ /* 0x000fe200078efcff */
[----:B------:R-:W-:Y:S01]  /*12180*/  ULOP3.LUT UR12, UR12, 0x10000, URZ, 0xfc, !UPT ;  /* 0x000100000c0c7892 */ /* 0x000fe2000f8efc3f */
[----:B------:R-:W-:Y:S01]  /*12190*/  R2UR UR11, R9 ;  /* 0x00000000090b72ca */ /* 0x000fe200000e0000 */
[----:B------:R-:W-:Y:S01]  /*121a0*/  IMAD.MOV.U32 R9, RZ, RZ, 0x40000040 ;  /* 0x40000040ff097424 */ /* 0x000fe200078e00ff */
[----:B------:R-:W-:Y:S01]  /*121b0*/  UMOV UR25, 0x40000040 ;  /* 0x4000004000197882 */ /* 0x000fe20000000000 */
[----:B------:R-:W-:Y:S01]  /*121c0*/  IMAD R6, R200, 0x400, R4 ;  /* 0x00000400c8067824 */ /* 0x000fe200078e0204 */
[----:B------:R-:W-:Y:S01]  /*121d0*/  UIADD3 UR8, UR12, 0x2, URZ ;  /* 0x000000020c087890 */ /* 0x000fe2000fffe03f */
[----:B------:R-:W-:Y:S01]  /*121e0*/  IMAD.MOV.U32 R7, RZ, RZ, 0x40000040 ;  /* 0x40000040ff077424 */ /* 0x000fe200078e00ff */
[----:B------:R-:W-:Y:S01]  /*121f0*/  R2UR UR7, R9 ;  /* 0x00000000090772ca */ /* 0x000fe200000e0000 */
[C---:B------:R-:W-:Y:S01]  /*12200*/  VIADD R8, R6.reuse, 0x2 ;  /* 0x0000000206087836 */ /* 0x040fe20000000000 */
[----:B------:R-:W-:Y:S01]  /*12210*/  R2UR UR14, R6 ;  /* 0x00000000060e72ca */ /* 0x000fe200000e0000 */
[----:B------:R-:W-:Y:S01]  /*12220*/  UIADD3 UR4, UR12, 0x4, URZ ;  /* 0x000000040c047890 */ /* 0x000fe2000fffe03f */
[----:B------:R-:W-:Y:S01]  /*12230*/  IMAD.MOV.U32 R9, RZ, RZ, 0x40000040 ;  /* 0x40000040ff097424 */ /* 0x000fe200078e00ff */
[----:B------:R-:W-:Y:S01]  /*12240*/  UIADD3 UR16, UR12, 0x6, URZ ;  /* 0x000000060c107890 */ /* 0x000fe2000fffe03f */
[----:B------:R-:W-:Y:S01]  /*12250*/  R2UR UR10, R8 ;  /* 0x00000000080a72ca */ /* 0x000fe200000e0000 */
[----:B------:R-:W-:Y:S01]  /*12260*/  VIADD R8, R6, 0x4 ;  /* 0x0000000406087836 */ /* 0x000fe20000000000 */
[----:B------:R-:W-:Y:S01]  /*12270*/  UIADD3 UR20, UR12, 0x400, URZ ;  /* 0x000004000c147890 */ /* 0x000fe2000fffe03f */
[----:B------:R-:W-:Y:S01]  /*12280*/  R2UR UR19, R9 ;  /* 0x00000000091372ca */ /* 0x000fe200000e0000 */
[----:B------:R-:W-:Y:S01]  /*12290*/  IMAD.MOV.U32 R9, RZ, RZ, 0x40000040 ;  /* 0x40000040ff097424 */ /* 0x000fe200078e00ff */
[----:B------:R-:W-:Y:S01]  /*122a0*/  UIADD3 UR24, UR12, 0x402, URZ ;  /* 0x000004020c187890 */ /* 0x000fe2000fffe03f */
[----:B------:R-:W-:Y:S01]  /*122b0*/  R2UR UR6, R8 ;  /* 0x00000000080672ca */ /* 0x000fe200000e0000 */
[----:B------:R-:W-:Y:S01]  /*122c0*/  VIADD R8, R6, 0x6 ;  /* 0x0000000606087836 */ /* 0x000fe20000000000 */
[----:B------:R-:W-:-:S02]  /*122d0*/  UIADD3 UR28, UR12, 0x404, URZ ;  /* 0x000004040c1c7890 */ /* 0x000fc4000fffe03f */
[----:B------:R-:W-:Y:S01]  /*122e0*/  QGMMA.64x64x32.F32.E4M3.E4M3 R24, gdesc[UR12], RZ, !UPT, gsb0 ;  /* 0x00e000000c1879f3 */ /* 0x000fe2000c0008ff */
[----:B------:R-:W-:Y:S01]  /*122f0*/  R2UR UR23, R9 ;  /* 0x00000000091772ca */ /* 0x000fe200000e0000 */
[----:B------:R-:W-:Y:S01]  /*12300*/  IMAD.MOV.U32 R9, RZ, RZ, 0x40000040 ;  /* 0x40000040ff097424 */ /* 0x000fe200078e00ff */
[----:B------:R-:W-:Y:S01]  /*12310*/  R2UR UR18, R8 ;  /* 0x00000000081272ca */ /* 0x000fe200000e0000 */
[----:B------:R-:W-:Y:S01]  /*12320*/  VIADD R8, R6, 0x200 ;  /* 0x0000020006087836 */ /* 0x000fe20000000000 */
[----:B------:R-:W-:Y:S01]  /*12330*/  UMOV UR29, 0x40000040 ;  /* 0x40000040001d7882 */ /* 0x000fe20000000000 */
[----:B------:R-:W-:Y:S01]  /*12340*/  R2UR UR35, R7 ;  /* 0x00000000072372ca */ /* 0x000fe200000e0000 */
[----:B------:R-:W-:Y:S01]  /*12350*/  UIADD3 UR32, UR12, 0x406, URZ ;  /* 0x000004060c207890 */ /* 0x000fe2000fffe03f */
[----:B------:R-:W-:Y:S01]  /*12360*/  R2UR UR27, R9 ;  /* 0x00000000091b72ca */ /* 0x000fe200000e0000 */
[----:B------:R-:W-:Y:S01]  /*12370*/  IMAD.MOV.U32 R9, RZ, RZ, 0x40000040 ;  /* 0x40000040ff097424 */ /* 0x000fe200078e00ff */
[----:B------:R-:W-:Y:S01]  /*12380*/  R2UR UR22, R8 ;  /* 0x00000000081672ca */ /* 0x000fe200000e0000 */
[----:B------:R-:W-:Y:S01]  /*12390*/  VIADD R8, R6, 0x202 ;  /* 0x0000020206087836 */ /* 0x000fe20000000000 */
[----:B------:R-:W0:Y:S01]  /*123a0*/  LDC R205, c[0x0][0x448] ;  /* 0x00011200ffcd7b82 */ /* 0x000e220000000800 */
[----:B------:R-:W-:Y:S01]  /*123b0*/  UMOV UR33, 0x40000040 ;  /* 0x4000004000217882 */ /* 0x000fe20000000000 */
[----:B------:R-:W-:Y:S01]  /*123c0*/  R2UR UR31, R9 ;  /* 0x00000000091f72ca */ /* 0x000fe200000e0000 */
[----:B------:R-:W-:Y:S01]  /*123d0*/  IMAD.IADD R0, R202, 0x1, R199 ;  /* 0x00000001ca007824 */ /* 0x000fe200078e02c7 */
[----:B------:R-:W-:Y:S01]  /*123e0*/  R2UR UR26, R8 ;  /* 0x00000000081a72ca */ /* 0x000fe200000e0000 */
[----:B------:R-:W-:Y:S01]  /*123f0*/  VIADD R8, R6, 0x204 ;  /* 0x0000020406087836 */ /* 0x000fe20000000000 */
[----:B------:R-:W-:Y:S01]  /*12400*/  LEA R14, R164, 0xffffffc0, 0x6 ;  /* 0xffffffc0a40e7811 */ /* 0x000fe200078e30ff */
[----:B------:R-:W-:Y:S01]  /*12410*/  VIADD R6, R6, 0x206 ;  /* 0x0000020606067836 */ /* 0x000fe20000000000 */
[----:B------:R-:W1:Y:S01]  /*12420*/  LDC.64 R10, c[0x0][0x9e0] ;  /* 0x00027800ff0a7b82 */ /* 0x000e620000000a00 */
[----:B------:R-:W-:Y:S01]  /*12430*/  IMAD.MOV.U32 R5, RZ, RZ, R0 ;  /* 0x000000ffff057224 */ /* 0x000fe200078e0000 */
[----:B------:R-:W-:-:S02]  /*12440*/  R2UR UR30, R8 ;  /* 0x00000000081e72ca */ /* 0x000fc400000e0000 */
[----:B------:R-:W-:Y:S02]  /*12450*/  R2UR UR34, R6 ;  /* 0x00000000062272ca */ /* 0x000fe400000e0000 */
[----:B0-----:R-:W-:-:S13]  /*12460*/  ISETP.NE.AND P2, PT, R205, 0x1, PT ;  /* 0x00000001cd00780c */ /* 0x001fda0003f45270 */
[----:B------:R-:W0:Y:S08]  /*12470*/  @P2 LDC R3, c[0x0][0x44c] ;  /* 0x00011300ff032b82 */ /* 0x000e300000000800 */
[----:B------:R-:W3:Y:S01]  /*12480*/  @P2 LDC R6, c[0x0][0x450] ;  /* 0x00011400ff062b82 */ /* 0x000ee20000000800 */
[----:B0-----:R-:W-:Y:S01]  /*12490*/  @P2 IMAD.HI.U32 R3, R0, R3, RZ ;  /* 0x0000000300032227 */ /* 0x001fe200078e00ff */
[----:B------:R-:W-:-:S02]  /*124a0*/  WARPGROUP.DEPBAR.LE gsb0, 0x0 ;  /* 0x00008000000079c5 */ /* 0x000fc40000010000 */
[----:B------:R-:W-:Y:S01]  /*124b0*/  WARPGROUP.ARRIVE ;  /* 0x00000000000079c5 */ /* 0x000fe20000000000 */
[----:B------:R-:W-:Y:S01]  /*124c0*/  @!P1 VIADD R0, R13, 0x28440 ;  /* 0x000284400d009836 */ /* 0x000fe20000000000 */
[----:B---3--:R-:W-:Y:S01]  /*124d0*/  @P2 SHF.R.U32.HI R5, RZ, R6, R3 ;  /* 0x00000006ff052219 */ /* 0x008fe20000011603 */
[----:B------:R-:W-:-:S03]  /*124e0*/  IMAD.MOV.U32 R3, RZ, RZ, -0x40 ;  /* 0xffffffc0ff037424 */ /* 0x000fc600078e00ff */
[----:B------:R-:W-:Y:S01]  /*124f0*/  QGMMA.64x64x32.F32.E4M3.E4M3 R24, gdesc[UR8], R24, gsb0 ;  /* 0x00e00000081879f3 */ /* 0x000fe20008000818 */
[----:B------:R-:W-:Y:S01]  /*12500*/  @!P1 PRMT R0, RZ, 0x654, R0 ;  /* 0x00000654ff009816 */ /* 0x000fe20000000000 */
[----:B------:R-:W0:Y:S01]  /*12510*/  SHFL.IDX PT, R58, R5, RZ, 0x1c1f ;  /* 0x001c1fff053a7589 */ /* 0x000e2200000e0000 */
[----:B------:R-:W-:-:S05]  /*12520*/  IMAD R57, R164, R3, 0x40 ;  /* 0x00000040a4397424 */ /* 0x000fca00078e0203 */
[----:B------:R-:W-:Y:S01]  /*12530*/  IADD3 R20, -R196, R197, R57 ;  /* 0x000000c5c4147210 */ /* 0x000fe20007ffe139 */
[----:B------:R-:W-:Y:S02]  /*12540*/  WARPGROUP.DEPBAR.LE gsb0, 0x0 ;  /* 0x00008000000079c5 */ /* 0x000fe40000010000 */
[----:B------:R-:W-:-:S06]  /*12550*/  WARPGROUP.ARRIVE ;  /* 0x00000000000079c5 */ /* 0x000fcc0000000000 */
[----:B------:R-:W-:Y:S01]  /*12560*/  QGMMA.64x64x32.F32.E4M3.E4M3 R24, gdesc[UR4], R24, gsb0 ;  /* 0x00e00000041879f3 */ /* 0x000fe20008000818 */
[----:B------:R-:W-:Y:S02]  /*12570*/  ULDC UR6, c[0x0][0x9dc] ;  /* 0x0002770000067ab9 */ /* 0x000fe40000000800 */
[----:B------:R-:W-:-:S05]  /*12580*/  IMAD.U32 R8, RZ, RZ, UR6 ;  /* 0x00000006ff087e24 */ /* 0x000fca000f8e00ff */
[----:B------:R-:W-:Y:S01]  /*12590*/  LOP3.LUT R6, RZ, R8, RZ, 0x33, !PT ;  /* 0x00000008ff067212 */ /* 0x000fe200078e33ff */
[----:B------:R-:W-:Y:S02]  /*125a0*/  WARPGROUP.DEPBAR.LE gsb0, 0x0 ;  /* 0x00008000000079c5 */ /* 0x000fe40000010000 */
[----:B------:R-:W-:-:S06]  /*125b0*/  WARPGROUP.ARRIVE ;  /* 0x00000000000079c5 */ /* 0x000fcc0000000000 */
[----:B------:R-:W-:Y:S01]  /*125c0*/  QGMMA.64x64x32.F32.E4M3.E4M3 R24, gdesc[UR16], R24, gsb0 ;  /* 0x00e00000101879f3 */ /* 0x000fe20008000818 */
[----:B--2---:R-:W-:-:S04]  /*125d0*/  LOP3.LUT R12, R12, 0xfffffff7, RZ, 0xc0, !PT ;  /* 0xfffffff70c0c7812 */ /* 0x004fc800078ec0ff */
[----:B------:R-:W-:Y:S02]  /*125e0*/  @P2 LOP3.LUT R12, R12, 0x8, RZ, 0xfc, !PT ;  /* 0x000000080c0c2812 */ /* 0x000fe400078efcff */
[----:B-1----:R-:W-:Y:S02]  /*125f0*/  ISETP.GE.AND P2, PT, R11, 0x1, PT ;  /* 0x000000010b00780c */ /* 0x002fe40003f46270 */
[----:B------:R-:W-:-:S11]  /*12600*/  LOP3.LUT R12, R12, 0xfffffffb, RZ, 0xc0, !PT ;  /* 0xfffffffb0c0c7812 */ /* 0x000fd600078ec0ff */
[----:B------:R-:W-:-:S05]  /*12610*/  @P2 LOP3.LUT R12, R12, 0x4, RZ, 0xfc, !PT ;  /* 0x000000040c0c2812 */ /* 0x000fca00078efcff */
[----:B------:R1:W-:Y:S01]  /*12620*/  STL [R1], R12 ;  /* 0x0000000c01007387 */ /* 0x0003e20000100800 */
        /* <DEDUP_REMOVED lines=14> */
[----:B--2---:R-:W-:-:S04]  /*12710*/  IADD3 R0, -R196, 0x1, R57 ;  /* 0x00000001c4007810 */ /* 0x004fc80007ffe139 */
[----:B------:R-:W-:-:S05]  /*12720*/  IADD3 R3, -R195, R0, R197 ;  /* 0x00000000c3037210 */ /* 0x000fca0007ffe1c5 */
[C---:B------:R-:W-:Y:S02]  /*12730*/  IMAD.IADD R59, R3.reuse, 0x1, R10 ;  /* 0x00000001033b7824 */ /* 0x040fe400078e020a */
[----:B------:R-:W-:-:S03]  /*12740*/  IMAD.IADD R56, R3, 0x1, R6 ;  /* 0x0000000103387824 */ /* 0x000fc600078e0206 */
[----:B0-----:R-:W-:Y:S01]  /*12750*/  VIADDMNMX R0, R58, R59, R20, PT ;  /* 0x0000003b3a007246 */ /* 0x001fe20003800114 */
[----:B-1----:R-:W-:Y:S01]  /*12760*/  IMAD.IADD R12, R56, 0x1, R58 ;  /* 0x00000001380c7824 */ /* 0x002fe200078e023a */
[----:B------:R-:W-:Y:S06]  /*12770*/  @!P2 BRA `(.L_x_1548) ;  /* 0x000000000050a947 */ /* 0x000fec0003800000 */
[----:B------:R-:W-:Y:S01]  /*12780*/  IADD3 R3, -R195, R197, R58 ;  /* 0x000000c5c3037210 */ /* 0x000fe20007ffe13a */
[----:B------:R-:W-:Y:S03]  /*12790*/  BSSY B0, `(.L_x_1549) ;  /* 0x000000e000007945 */ /* 0x000fe60003800000 */
        /* <DEDUP_REMOVED lines=9> */
.L_x_1550:
[----:B------:R-:W-:-:S13]  /*12830*/  ISETP.NE.AND P2, PT, R11, 0x1, PT ;  /* 0x000000010b00780c */ /* 0x000fda0003f45270 */
[----:B------:R-:W0:Y:S02]  /*12840*/  @P2 LDC.64 R6, c[0x0][0x9e8] ;  /* 0x00027a00ff062b82 */ /* 0x000e240000000a00 */
[----:B0-----:R-:W-:-:S05]  /*12850*/  @P2 IMAD.HI.U32 R6, R3, R6, RZ ;  /* 0x0000000603062227 */ /* 0x001fca00078e00ff */
[----:B------:R-:W-:-:S07]  /*12860*/  @P2 SHF.R.U32.HI R3, RZ, R7, R6 ;  /* 0x00000007ff032219 */ /* 0x000fce0000011606 */
.L_x_1551:
[----:B------:R-:W-:Y:S05]  /*12870*/  BSYNC B0 ;  /* 0x0000000000007941 */ /* 0x000fea0003800000 */
.L_x_1549:
[----:B------:R-:W-:-:S04]  /*12880*/  IMAD R3, R3, R11, -R14 ;  /* 0x0000000b03037224 */ /* 0x000fc800078e0a0e */
[----:B------:R-:W-:-:S05]  /*12890*/  IMAD.IADD R3, R3, 0x1, -R196 ;  /* 0x0000000103037824 */ /* 0x000fca00078e0ac4 */
[----:B------:R-:W-:Y:S02]  /*128a0*/  VIMNMX R12, R12, R3, !PT ;  /* 0x000000030c0c7248 */ /* 0x000fe40007fe0100 */
[----:B------:R-:W-:-:S07]  /*128b0*/  VIADDMNMX R0, R3, R11, R0, PT ;  /* 0x0000000b03007246 */ /* 0x000fce0003800100 */
.L_x_1548:
[C---:B------:R-:W-:Y:S01]  /*128c0*/  ISETP.GE.AND P2, PT, R57.reuse, 0x2, PT ;  /* 0x000000023900780c */ /* 0x040fe20003f46270 */
[----:B------:R-:W0:Y:S01]  /*128d0*/  SHFL.IDX PT, R6, R5, 0x1, 0x1c1f ;  /* 0x003c1f0005067f89 */ /* 0x000e2200000e0000 */
[C---:B------:R-:W-:Y:S02]  /*128e0*/  ISETP.GE.AND P6, PT, R57.reuse, 0x9, PT ;  /* 0x000000093900780c */ /* 0x040fe40003fc6270 */
[----:B------:R-:W-:Y:S02]  /*128f0*/  ISETP.GT.AND P3, PT, R12, 0x1, !P2 ;  /* 0x000000010c00780c */ /* 0x000fe40005764270 */
[C---:B------:R-:W-:Y:S02]  /*12900*/  ISETP.GE.AND P4, PT, R57.reuse, 0xa, PT ;  /* 0x0000000a3900780c */ /* 0x040fe40003f86270 */
[----:B------:R-:W-:Y:S02]  /*12910*/  ISETP.LT.OR P3, PT, R0, 0x2, P3 ;  /* 0x000000020000780c */ /* 0x000fe40001f61670 */
[----:B------:R-:W-:-:S02]  /*12920*/  ISETP.GE.AND P5, PT, R57, 0x1, PT ;  /* 0x000000013900780c */ /* 0x000fc40003fa6270 */
[----:B------:R-:W-:Y:S02]  /*12930*/  FSEL R69, R25, -INF , !P3 ;  /* 0xff80000019457808 */ /* 0x000fe40005800000 */
[----:B------:R-:W-:-:S04]  /*12940*/  ISETP.GT.AND P3, PT, R12, 0x8, !P6 ;  /* 0x000000080c00780c */ /* 0x000fc80007764270 */
[----:B------:R-:W-:-:S04]  /*12950*/  ISETP.LT.OR P3, PT, R0, 0x9, P3 ;  /* 0x000000090000780c */ /* 0x000fc80001f61670 */
        /* <DEDUP_REMOVED lines=24> */
[----:B------:R-:W-:Y:S02]  /*12ae0*/  ISETP.GE.AND P4, PT, R57, 0x21, PT ;  /* 0x000000213900780c */ /* 0x000fe40003f86270 */
        /* <DEDUP_REMOVED lines=28> */
[----:B------:R-:W-:-:S04]  /*12cb0*/  ISETP.LT.OR P3, PT, R0, 0x32, P3 ;  /* 0x000000320000780c */ /* 0x000fc80001f61670 */
[----:B------:R-:W-:Y:S02]  /*12cc0*/  FSEL R49, R49, -INF , !P3 ;  /* 0xff80000031317808 */ /* 0x000fe40005800000 */
[----:B------:R-:W-:-:S04]  /*12cd0*/  ISETP.GE.AND P3, PT, R57, 0x39, PT ;  /* 0x000000393900780c */ /* 0x000fc80003f66270 */
[----:B------:R-:W-:-:S04]  /*12ce0*/  ISETP.GT.AND P4, PT, R12, 0x38, !P3 ;  /* 0x000000380c00780c */ /* 0x000fc80005f84270 */
[----:B------:R-:W-:-:S04]  /*12cf0*/  ISETP.LT.OR P4, PT, R0, 0x39, P4 ;  /* 0x000000390000780c */ /* 0x000fc80002781670 */
[----:B------:R-:W-:Y:S02]  /*12d00*/  FSEL R25, R52, -INF , !P4 ;  /* 0xff80000034197808 */ /* 0x000fe40006000000 */
[----:B------:R-:W-:-:S04]  /*12d10*/  ISETP.GT.AND P4, PT, R12, RZ, !P5 ;  /* 0x000000ff0c00720c */ /* 0x000fc80006f84270 */
[----:B------:R-:W-:-:S04]  /*12d20*/  ISETP.LT.OR P4, PT, R0, 0x1, P4 ;  /* 0x000000010000780c */ /* 0x000fc80002781670 */
[----:B------:R-:W-:Y:S02]  /*12d30*/  FSEL R71, R24, -INF , !P4 ;  /* 0xff80000018477808 */ /* 0x000fe40006000000 */
[----:B------:R-:W-:-:S04]  /*12d40*/  ISETP.GE.AND P4, PT, R57, 0x3a, PT ;  /* 0x0000003a3900780c */ /* 0x000fc80003f86270 */
[----:B------:R-:W-:Y:S02]  /*12d50*/  P2R R24, PR, RZ, 0x10 ;  /* 0x00000010ff187803 */ /* 0x000fe40000000000 */
[----:B------:R-:W-:Y:S01]  /*12d60*/  ISETP.GT.AND P4, PT, R12, 0x39, !P4 ;  /* 0x000000390c00780c */ /* 0x000fe20006784270 */
[----:B0-----:R-:W-:-:S03]  /*12d70*/  IMAD.IADD R12, R56, 0x1, R6 ;  /* 0x00000001380c7824 */ /* 0x001fc600078e0206 */
[----:B------:R-:W-:Y:S02]  /*12d80*/  ISETP.LT.OR P4, PT, R0, 0x3a, P4 ;  /* 0x0000003a0000780c */ /* 0x000fe40002781670 */
[----:B------:R-:W-:Y:S02]  /*12d90*/  VIADDMNMX R0, R6, R59, R20, PT ;  /* 0x0000003b06007246 */ /* 0x000fe40003800114 */
[----:B------:R-:W-:Y:S02]  /*12da0*/  FSEL R53, R53, -INF , !P4 ;  /* 0xff80000035357808 */ /* 0x000fe40006000000 */
[----:B------:R-:W-:-:S13]  /*12db0*/  ISETP.GE.AND P4, PT, R11, 0x1, PT ;  /* 0x000000010b00780c */ /* 0x000fda0003f86270 */
[----:B------:R-:W-:Y:S05]  /*12dc0*/  @!P4 BRA `(.L_x_1552) ;  /* 0x000000000050c947 */ /* 0x000fea0003800000 */
        /* <DEDUP_REMOVED lines=11> */
.L_x_1554:
[----:B------:R-:W-:-:S13]  /*12e80*/  ISETP.NE.AND P4, PT, R11, 0x1, PT ;  /* 0x000000010b00780c */ /* 0x000fda0003f85270 */
[----:B------:R-:W0:Y:S02]  /*12e90*/  @P4 LDC.64 R6, c[0x0][0x9e8] ;  /* 0x00027a00ff064b82 */ /* 0x000e240000000a00 */
[----:B0-----:R-:W-:-:S05]  /*12ea0*/  @P4 IMAD.HI.U32 R6, R5, R6, RZ ;  /* 0x0000000605064227 */ /* 0x001fca00078e00ff */
[----:B------:R-:W-:-:S07]  /*12eb0*/  @P4 SHF.R.U32.HI R5, RZ, R7, R6 ;  /* 0x00000007ff054219 */ /* 0x000fce0000011606 */
.L_x_1555:
[----:B------:R-:W-:Y:S05]  /*12ec0*/  BSYNC B0 ;  /* 0x0000000000007941 */ /* 0x000fea0003800000 */
.L_x_1553:
[----:B------:R-:W-:-:S04]  /*12ed0*/  IMAD R5, R5, R11, -R14 ;  /* 0x0000000b05057224 */ /* 0x000fc800078e0a0e */
[----:B------:R-:W-:-:S05]  /*12ee0*/  IMAD.IADD R5, R5, 0x1, -R196 ;  /* 0x0000000105057824 */ /* 0x000fca00078e0ac4 */
[----:B------:R-:W-:Y:S02]  /*12ef0*/  VIMNMX R12, R12, R5, !PT ;  /* 0x000000050c0c7248 */ /* 0x000fe40007fe0100 */
[----:B------:R-:W-:-:S07]  /*12f00*/  VIADDMNMX R0, R5, R11, R0, PT ;  /* 0x0000000b05007246 */ /* 0x000fce0003800100 */
.L_x_1552:
[----:B------:R-:W-:Y:S02]  /*12f10*/  ISETP.GT.AND P2, PT, R12, 0x1, !P2 ;  /* 0x000000010c00780c */ /* 0x000fe40005744270 */
[----:B------:R-:W-:Y:S02]  /*12f20*/  FMNMX.FTZ R6, R71, R69, !PT ;  /* 0x0000004547067209 */ /* 0x000fe40007810000 */
[----:B------:R-:W-:Y:S02]  /*12f30*/  ISETP.LT.OR P2, PT, R0, 0x2, P2 ;  /* 0x000000020000780c */ /* 0x000fe40001741670 */
        /* <DEDUP_REMOVED lines=21> */
[----:B------:R-:W-:Y:S02]  /*13090*/  FMNMX.FTZ R6, R45, R6, !PT ;  /* 0x000000062d067209 */ /* 0x000fe40007810000 */
[----:B------:R-:W-:Y:S02]  /*130a0*/  FSEL R35, R35, -INF , !P2 ;  /* 0xff80000023237808 */ /* 0x000fe40005000000 */
[----:B------:R-:W-:Y:S02]  /*130b0*/  ISETP.NE.AND P2, PT, R58, RZ, PT ;  /* 0x000000ff3a00720c */ /* 0x000fe40003f45270 */
[----:B------:R-:W-:Y:S02]  /*130c0*/  FMNMX.FTZ R6, R21, R6, !PT ;  /* 0x0000000615067209 */ /* 0x000fe40007810000 */
[----:B------:R-:W-:Y:S02]  /*130d0*/  ISETP.GT.AND P2, PT, R12, 0x18, !P2 ;  /* 0x000000180c00780c */ /* 0x000fe40005744270 */
[----:B------:R-:W-:-:S02]  /*130e0*/  FMNMX.FTZ R6, R49, R6, !PT ;  /* 0x0000000631067209 */ /* 0x000fc40007810000 */
[----:B------:R-:W-:Y:S02]  /*130f0*/  ISETP.LT.OR P2, PT, R0, 0x19, P2 ;  /* 0x000000190000780c */ /* 0x000fe40001741670 */
[----:B------:R-:W-:Y:S02]  /*13100*/  FMNMX.FTZ R6, R25, R6, !PT ;  /* 0x0000000619067209 */ /* 0x000fe40007810000 */
[----:B------:R-:W-:Y:S02]  /*13110*/  FSEL R57, R38, -INF , !P2 ;  /* 0xff80000026397808 */ /* 0x000fe40005000000 */
[----:B------:R-:W-:Y:S02]  /*13120*/  ISETP.NE.AND P2, PT, R36, RZ, PT ;  /* 0x000000ff2400720c */ /* 0x000fe40003f45270 */
[----:B------:R-:W-:Y:S02]  /*13130*/  FMNMX.FTZ R14, R53, R6, !PT ;  /* 0x00000006350e7209 */ /* 0x000fe40007810000 */
[----:B------:R-:W-:-:S02]  /*13140*/  ISETP.GT.AND P2, PT, R12, 0x19, !P2 ;  /* 0x000000190c00780c */ /* 0x000fc40005744270 */
[----:B------:R-:W-:Y:S01]  /*13150*/  ISETP.GT.AND P6, PT, R12, 0x8, !P6 ;  /* 0x000000080c00780c */ /* 0x000fe200077c4270 */
[----:B------:R-:W0:Y:S01]  /*13160*/  SHFL.BFLY PT, R5, R14, 0x2, 0x1f ;  /* 0x0c401f000e057f89 */ /* 0x000e2200000e0000 */
[C---:B------:R-:W-:Y:S02]  /*13170*/  ISETP.LT.OR P2, PT, R0.reuse, 0x1a, P2 ;  /* 0x0000001a0000780c */ /* 0x040fe40001741670 */
[----:B------:R-:W-:Y:S02]  /*13180*/  ISETP.LT.OR P6, PT, R0, 0x9, P6 ;  /* 0x000000090000780c */ /* 0x000fe400037c1670 */
[----:B------:R-:W-:Y:S02]  /*13190*/  FSEL R39, R39, -INF , !P2 ;  /* 0xff80000027277808 */ /* 0x000fe40005000000 */
[----:B------:R-:W-:Y:S02]  /*131a0*/  ISETP.NE.AND P2, PT, R60, RZ, PT ;  /* 0x000000ff3c00720c */ /* 0x000fe40003f45270 */
[----:B------:R-:W-:-:S02]  /*131b0*/  FSEL R7, R30, -INF , !P6 ;  /* 0xff8000001e077808 */ /* 0x000fc40007000000 */
[----:B------:R-:W-:Y:S02]  /*131c0*/  ISETP.GT.AND P2, PT, R12, 0x20, !P2 ;  /* 0x000000200c00780c */ /* 0x000fe40005744270 */
[----:B------:R-:W-:Y:S02]  /*131d0*/  ISETP.NE.AND P6, PT, R62, RZ, PT ;  /* 0x000000ff3e00720c */ /* 0x000fe40003fc5270 */
[----:B------:R-:W-:Y:S02]  /*131e0*/  ISETP.LT.OR P2, PT, R0, 0x21, P2 ;  /* 0x000000210000780c */ /* 0x000fe40001741670 */
[----:B------:R-:W-:Y:S02]  /*131f0*/  ISETP.NE.AND P4, PT, R48, RZ, PT ;  /* 0x000000ff3000720c */ /* 0x000fe40003f85270 */
[----:B------:R-:W-:Y:S02]  /*13200*/  FSEL R59, R42, -INF , !P2 ;  /* 0xff8000002a3b7808 */ /* 0x000fe40005000000 */
[----:B------:R-:W-:-:S02]  /*13210*/  ISETP.NE.AND P2, PT, R40, RZ, PT ;  /* 0x000000ff2800720c */ /* 0x000fc40003f45270 */
[C---:B------:R-:W-:Y:S02]  /*13220*/  ISETP.GT.AND P5, PT, R12.reuse, RZ, !P5 ;  /* 0x000000ff0c00720c */ /* 0x040fe40006fa4270 */
[----:B------:R-:W-:Y:S02]  /*13230*/  ISETP.GT.AND P2, PT, R12, 0x21, !P2 ;  /* 0x000000210c00780c */ /* 0x000fe40005744270 */
[----:B0-----:R-:W-:Y:S02]  /*13240*/  FMNMX.FTZ R20, R14, R5, !PT ;  /* 0x000000050e147209 */ /* 0x001fe40007810000 */
[C---:B------:R-:W-:Y:S02]  /*13250*/  ISETP.LT.OR P2, PT, R0.reuse, 0x22, P2 ;  /* 0x000000220000780c */ /* 0x040fe40001741670 */
[----:B------:R-:W-:Y:S01]  /*13260*/  ISETP.LT.OR P5, PT, R0, 0x1, P5 ;  /* 0x000000010000780c */ /* 0x000fe20002fa1670 */
[----:B------:R-:W0:Y:S01]  /*13270*/  SHFL.BFLY PT, R5, R20, 0x1, 0x1f ;  /* 0x0c201f0014057f89 */ /* 0x000e2200000e0000 */
[----:B------:R-:W-:-:S02]  /*13280*/  FSEL R43, R43, -INF , !P2 ;  /* 0xff8000002b2b7808 */ /* 0x000fc40005000000 */
[----:B------:R-:W-:Y:S02]  /*13290*/  ISETP.NE.AND P2, PT, R61, RZ, PT ;  /* 0x000000ff3d00720c */ /* 0x000fe40003f45270 */
[----:B------:R-:W-:Y:S02]  /*132a0*/  FSEL R26, R26, -INF , !P5 ;  /* 0xff8000001a1a7808 */ /* 0x000fe40006800000 */
[C---:B------:R-:W-:Y:S02]  /*132b0*/  ISETP.GT.AND P2, PT, R12.reuse, 0x28, !P2 ;  /* 0x000000280c00780c */ /* 0x040fe40005744270 */
[----:B------:R-:W-:Y:S02]  /*132c0*/  ISETP.GT.AND P3, PT, R12, 0x38, !P3 ;  /* 0x000000380c00780c */ /* 0x000fe40005f64270 */
[C---:B------:R-:W-:Y:S02]  /*132d0*/  ISETP.LT.OR P2, PT, R0.reuse, 0x29, P2 ;  /* 0x000000290000780c */ /* 0x040fe40001741670 */
[----:B------:R-:W-:-:S02]  /*132e0*/  ISETP.LT.OR P3, PT, R0, 0x39, P3 ;  /* 0x000000390000780c */ /* 0x000fc40001f61670 */
[----:B------:R-:W-:Y:S02]  /*132f0*/  FSEL R61, R46, -INF , !P2 ;  /* 0xff8000002e3d7808 */ /* 0x000fe40005000000 */
[----:B------:R-:W-:-:S04]  /*13300*/  ISETP.NE.AND P2, PT, R44, RZ, PT ;  /* 0x000000ff2c00720c */ /* 0x000fc80003f45270 */
[----:B------:R-:W-:Y:S02]  /*13310*/  ISETP.GT.AND P2, PT, R12, 0x29, !P2 ;  /* 0x000000290c00780c */ /* 0x000fe40005744270 */
[----:B0-----:R-:W-:Y:S02]  /*13320*/  FMNMX.FTZ R5, R20, R5, !PT ;  /* 0x0000000514057209 */ /* 0x001fe40007810000 */
[----:B------:R-:W-:-:S03]  /*13330*/  ISETP.LT.OR P2, PT, R0, 0x2a, P2 ;  /* 0x0000002a0000780c */ /* 0x000fc60001741670 */
[----:B------:R-:W-:Y:S01]  /*13340*/  FFMA.FTZ R6, R2, R5, -8 ;  /* 0xc100000002067423 */ /* 0x000fe20000010005 */
[----:B------:R-:W-:Y:S02]  /*13350*/  FSEL R47, R47, -INF , !P2 ;  /* 0xff8000002f2f7808 */ /* 0x000fe40005000000 */
[----:B------:R-:W-:-:S04]  /*13360*/  ISETP.GT.AND P2, PT, R12, 0x30, !P6 ;  /* 0x000000300c00780c */ /* 0x000fc80007744270 */
[----:B------:R-:W-:-:S04]  /*13370*/  ISETP.LT.OR P2, PT, R0, 0x31, P2 ;  /* 0x000000310000780c */ /* 0x000fc80001741670 */
[----:B------:R-:W-:Y:S02]  /*13380*/  FSEL R63, R50, -INF , !P2 ;  /* 0xff800000323f7808 */ /* 0x000fe40005000000 */
[----:B------:R-:W-:Y:S02]  /*13390*/  ISETP.GT.AND P2, PT, R12, 0x31, !P4 ;  /* 0x000000310c00780c */ /* 0x000fe40006744270 */
[----:B------:R-:W-:Y:S02]  /*133a0*/  ISETP.NE.AND P4, PT, R24, RZ, PT ;  /* 0x000000ff1800720c */ /* 0x000fe40003f85270 */
[----:B------:R-:W-:-:S04]  /*133b0*/  ISETP.LT.OR P2, PT, R0, 0x32, P2 ;  /* 0x000000320000780c */ /* 0x000fc80001741670 */
[----:B------:R-:W-:Y:S02]  /*133c0*/  FSEL R51, R51, -INF , !P2 ;  /* 0xff80000033337808 */ /* 0x000fe40005000000 */
[----:B------:R-:W-:-:S04]  /*133d0*/  FSETP.NEU.FTZ.AND P2, PT, R5, -INF , PT ;  /* 0xff8000000500780b */ /* 0x000fc80003f5d000 */
[----:B------:R-:W-:Y:S02]  /*133e0*/  FSEL R24, R6, RZ, P2 ;  /* 0x000000ff06187208 */ /* 0x000fe40001000000 */
[----:B------:R-:W-:Y:S02]  /*133f0*/  FMNMX.FTZ R6, R26, R27, !PT ;  /* 0x0000001b1a067209 */ /* 0x000fe40007810000 */
[----:B------:R-:W-:Y:S01]  /*13400*/  ISETP.GT.AND P2, PT, R12, 0x39, !P4 ;  /* 0x000000390c00780c */ /* 0x000fe20006744270 */
[----:B------:R-:W-:-:S01]  /*13410*/  FFMA.FTZ R12, R2, R69, -R24 ;  /* 0x00000045020c7223 */ /* 0x000fc20000010818 */
[----:B------:R-:W-:Y:S01]  /*13420*/  FMNMX.FTZ R6, R7, R6, !PT ;  /* 0x0000000607067209 */ /* 0x000fe20007810000 */
[----:B------:R-:W-:-:S01]  /*13430*/  FFMA.FTZ R33, R2, R33, -R24 ;  /* 0x0000002102217223 */ /* 0x000fc20000010818 */
[----:B------:R-:W-:Y:S01]  /*13440*/  ISETP.LT.OR P2, PT, R0, 0x3a, P2 ;  /* 0x0000003a0000780c */ /* 0x000fe20001741670 */
[----:B------:R-:W-:-:S01]  /*13450*/  FFMA.FTZ R0, R2, R65, -R24 ;  /* 0x0000004102007223 */ /* 0x000fc20000010818 */
[----:B------:R-:W-:Y:S01]  /*13460*/  FMNMX.FTZ R6, R31, R6, !PT ;  /* 0x000000061f067209 */ /* 0x000fe20007810000 */
[----:B------:R-:W-:-:S01]  /*13470*/  FFMA.FTZ R14, R2, R71, -R24 ;  /* 0x00000047020e7223 */ /* 0x000fc20000010818 */
[----:B------:R-:W-:Y:S01]  /*13480*/  FSEL R69, R54, -INF , !P3 ;  /* 0xff80000036457808 */ /* 0x000fe20005800000 */
[----:B------:R-:W-:Y:S01]  /*13490*/  MUFU.EX2 R71, R12 ;  /* 0x0000000c00477308 */ /* 0x000fe20000000800 */
[----:B------:R-:W-:Y:S01]  /*134a0*/  FMNMX.FTZ R6, R29, R6, !PT ;  /* 0x000000061d067209 */ /* 0x000fe20007810000 */
[C-C-:B------:R-:W-:Y:S01]  /*134b0*/  FFMA.FTZ R67, R2.reuse, R67, -R24.reuse ;  /* 0x0000004302437223 */ /* 0x140fe20000010818 */
[----:B------:R-:W-:Y:S01]  /*134c0*/  FSEL R55, R55, -INF , !P2 ;  /* 0xff80000037377808 */ /* 0x000fe20005000000 */
[C-C-:B------:R-:W-:Y:S01]  /*134d0*/  FFMA.FTZ R3, R2.reuse, R3, -R24.reuse ;  /* 0x0000000302037223 */ /* 0x140fe20000010818 */
[----:B------:R-:W-:Y:S01]  /*134e0*/  FMNMX.FTZ R6, R35, R6, !PT ;  /* 0x0000000623067209 */ /* 0x000fe20007810000 */
[C-C-:B------:R-:W-:Y:S01]  /*134f0*/  FFMA.FTZ R9, R2.reuse, R9, -R24.reuse ;  /* 0x0000000902097223 */ /* 0x140fe20000010818 */
[----:B------:R-:W-:-:S01]  /*13500*/  FFMA.FTZ R37, R2, R37, -R24 ;  /* 0x0000002502257223 */ /* 0x000fc20000010818 */
[----:B------:R-:W-:Y:S01]  /*13510*/  MUFU.EX2 R12, R33 ;  /* 0x00000021000c7308 */ /* 0x000fe20000000800 */
[----:B------:R-:W-:Y:S01]  /*13520*/  FMNMX.FTZ R6, R57, R6, !PT ;  /* 0x0000000639067209 */ /* 0x000fe20007810000 */
[C-C-:B------:R-:W-:Y:S01]  /*13530*/  FFMA.FTZ R15, R2.reuse, R15, -R24.reuse ;  /* 0x0000000f020f7223 */ /* 0x140fe20000010818 */
[----:B------:R-:W-:Y:S01]  /*13540*/  ISETP.NE.AND P4, PT, R205, 0x1, PT ;  /* 0x00000001cd00780c */ /* 0x000fe20003f85270 */
[C-C-:B------:R-:W-:Y:S01]  /*13550*/  FFMA.FTZ R45, R2.reuse, R45, -R24.reuse ;  /* 0x0000002d022d7223 */ /* 0x140fe20000010818 */
[----:B------:R-:W-:Y:S01]  /*13560*/  FMNMX.FTZ R6, R39, R6, !PT ;  /* 0x0000000627067209 */ /* 0x000fe20007810000 */
[C-C-:B------:R-:W-:Y:S01]  /*13570*/  FFMA.FTZ R13, R2.reuse, R13, -R24.reuse ;  /* 0x0000000d020d7223 */ /* 0x140fe20000010818 */
[----:B------:R-:W-:-:S01]  /*13580*/  FFMA.FTZ R41, R2, R41, -R24 ;  /* 0x0000002902297223 */ /* 0x000fc20000010818 */
[----:B------:R-:W0:Y:S01]  /*13590*/  MUFU.EX2 R14, R14 ;  /* 0x0000000e000e7308 */ /* 0x000e220000000800 */
[----:B------:R-:W-:Y:S01]  /*135a0*/  FMNMX.FTZ R6, R59, R6, !PT ;  /* 0x000000063b067209 */ /* 0x000fe20007810000 */
[C-C-:B------:R-:W-:Y:S01]  /*135b0*/  FFMA.FTZ R21, R2.reuse, R21, -R24.reuse ;  /* 0x0000001502157223 */ /* 0x140fe20000010818 */
[----:B------:R-:W-:-:S01]  /*135c0*/  FFMA.FTZ R49, R2, R49, -R24 ;  /* 0x0000003102317223 */ /* 0x000fc20000010818 */
[C-C-:B------:R-:W-:Y:S01]  /*135d0*/  FFMA.FTZ R25, R2.reuse, R25, -R24.reuse ;  /* 0x0000001902197223 */ /* 0x140fe20000010818 */
[----:B------:R-:W-:Y:S01]  /*135e0*/  FMNMX.FTZ R6, R43, R6, !PT ;  /* 0x000000062b067209 */ /* 0x000fe20007810000 */
[----:B------:R-:W-:-:S02]  /*135f0*/  FFMA.FTZ R24, R2, R53, -R24 ;  /* 0x0000003502187223 */ /* 0x000fc40000010818 */
[----:B------:R-:W-:Y:S01]  /*13600*/  MUFU.EX2 R67, R67 ;  /* 0x0000004300437308 */ /* 0x000fe20000000800 */
[----:B------:R-:W-:-:S04]  /*13610*/  FMNMX.FTZ R6, R61, R6, !PT ;  /* 0x000000063d067209 */ /* 0x000fc80007810000 */
[----:B------:R-:W-:-:S03]  /*13620*/  FMNMX.FTZ R6, R47, R6, !PT ;  /* 0x000000062f067209 */ /* 0x000fc60007810000 */
[----:B------:R-:W-:Y:S01]  /*13630*/  MUFU.EX2 R0, R0 ;  /* 0x0000000000007308 */ /* 0x000fe20000000800 */
[----:B------:R-:W-:Y:S01]  /*13640*/  FMNMX.FTZ R6, R63, R6, !PT ;  /* 0x000000063f067209 */ /* 0x000fe20007810000 */
[----:B0-----:R-:W-:-:S03]  /*13650*/  FADD.FTZ R44, R14, R71 ;  /* 0x000000470e2c7221 */ /* 0x001fc60000010000 */
[----:B------:R-:W-:-:S03]  /*13660*/  FMNMX.FTZ R6, R51, R6, !PT ;  /* 0x0000000633067209 */ /* 0x000fc60007810000 */
[----:B------:R-:W-:Y:S01]  /*13670*/  MUFU.EX2 R3, R3 ;  /* 0x0000000300037308 */ /* 0x000fe20000000800 */
[----:B------:R-:W-:-:S04]  /*13680*/  FMNMX.FTZ R6, R69, R6, !PT ;  /* 0x0000000645067209 */ /* 0x000fc80007810000 */
[----:B------:R-:W-:-:S03]  /*13690*/  FMNMX.FTZ R6, R55, R6, !PT ;  /* 0x0000000637067209 */ /* 0x000fc60007810000 */
[----:B------:R-:W-:Y:S02]  /*136a0*/  MUFU.EX2 R9, R9 ;  /* 0x0000000900097308 */ /* 0x000fe40000000800 */
[----:B------:R-:W0:Y:S06]  /*136b0*/  SHFL.BFLY PT, R65, R6, 0x2, 0x1f ;  /* 0x0c401f0006417f89 */ /* 0x000e2c00000e0000 */
[----:B------:R-:W-:Y:S08]  /*136c0*/  MUFU.EX2 R20, R37 ;  /* 0x0000002500147308 */ /* 0x000ff00000000800 */
[----:B------:R-:W-:Y:S08]  /*136d0*/  MUFU.EX2 R15, R15 ;  /* 0x0000000f000f7308 */ /* 0x000ff00000000800 */
[----:B------:R-:W-:Y:S01]  /*136e0*/  MUFU.EX2 R30, R45 ;  /* 0x0000002d001e7308 */ /* 0x000fe20000000800 */
[----:B0-----:R-:W-:-:S05]  /*136f0*/  FMNMX.FTZ R65, R6, R65, !PT ;  /* 0x0000004106417209 */ /* 0x001fca0007810000 */
[----:B------:R-:W0:Y:S02]  /*13700*/  SHFL.BFLY PT, R6, R65, 0x1, 0x1f ;  /* 0x0c201f0041067f89 */ /* 0x000e2400000e0000 */
[----:B------:R-:W-:Y:S08]  /*13710*/  MUFU.EX2 R13, R13 ;  /* 0x0000000d000d7308 */ /* 0x000ff00000000800 */
[----:B------:R-:W-:Y:S08]  /*13720*/  MUFU.EX2 R28, R41 ;  /* 0x00000029001c7308 */ /* 0x000ff00000000800 */
[----:B------:R-:W-:Y:S01]  /*13730*/  MUFU.EX2 R25, R25 ;  /* 0x0000001900197308 */ /* 0x000fe20000000800 */
[----:B0-----:R-:W-:-:S07]  /*13740*/  FMNMX.FTZ R6, R65, R6, !PT ;  /* 0x0000000641067209 */ /* 0x001fce0007810000 */
[----:B------:R-:W-:Y:S01]  /*13750*/  MUFU.EX2 R24, R24 ;  /* 0x0000001800187308 */ /* 0x000fe20000000800 */
[----:B------:R-:W-:Y:S01]  /*13760*/  FSETP.NEU.FTZ.AND P2, PT, R6, -INF , PT ;  /* 0xff8000000600780b */ /* 0x000fe20003f5d000 */
[----:B------:R-:W-:-:S06]  /*13770*/  FFMA.FTZ R33, R2, R6, -8 ;  /* 0xc100000002217423 */ /* 0x000fcc0000010006 */
[----:B------:R-:W-:Y:S01]  /*13780*/  MUFU.EX2 R21, R21 ;  /* 0x0000001500157308 */ /* 0x000fe20000000800 */
[----:B------:R-:W-:-:S05]  /*13790*/  FSEL R34, R33, RZ, P2 ;  /* 0x000000ff21227208 */ /* 0x000fca0001000000 */
[C-C-:B------:R-:W-:Y:S01]  /*137a0*/  FFMA.FTZ R26, R2.reuse, R26, -R34.reuse ;  /* 0x0000001a021a7223 */ /* 0x140fe20000010822 */
[----:B------:R-:W-:-:S01]  /*137b0*/  FFMA.FTZ R27, R2, R27, -R34 ;  /* 0x0000001b021b7223 */ /* 0x000fc20000010822 */
[C-C-:B------:R-:W-:Y:S01]  /*137c0*/  FFMA.FTZ R7, R2.reuse, R7, -R34.reuse ;  /* 0x0000000702077223 */ /* 0x140fe20000010822 */
[----:B------:R-:W-:-:S01]  /*137d0*/  FFMA.FTZ R31, R2, R31, -R34 ;  /* 0x0000001f021f7223 */ /* 0x000fc20000010822 */
[C-C-:B------:R-:W-:Y:S01]  /*137e0*/  FFMA.FTZ R29, R2.reuse, R29, -R34.reuse ;  /* 0x0000001d021d7223 */ /* 0x140fe20000010822 */
[----:B------:R-:W-:-:S01]  /*137f0*/  FFMA.FTZ R35, R2, R35, -R34 ;  /* 0x0000002302237223 */ /* 0x000fc20000010822 */
[----:B------:R-:W-:Y:S01]  /*13800*/  MUFU.EX2 R26, R26 ;  /* 0x0000001a001a7308 */ /* 0x000fe20000000800 */
[----:B------:R-:W-:-:S01]  /*13810*/  FFMA.FTZ R57, R2, R57, -R34 ;  /* 0x0000003902397223 */ /* 0x000fc20000010822 */
[C-C-:B------:R-:W-:Y:S01]  /*13820*/  FFMA.FTZ R39, R2.reuse, R39, -R34.reuse ;  /* 0x0000002702277223 */ /* 0x140fe20000010822 */
[----:B------:R-:W-:-:S01]  /*13830*/  FFMA.FTZ R59, R2, R59, -R34 ;  /* 0x0000003b023b7223 */ /* 0x000fc20000010822 */
[C-C-:B------:R-:W-:Y:S01]  /*13840*/  FFMA.FTZ R43, R2.reuse, R43, -R34.reuse ;  /* 0x0000002b022b7223 */ /* 0x140fe20000010822 */
[----:B------:R-:W-:-:S01]  /*13850*/  FFMA.FTZ R61, R2, R61, -R34 ;  /* 0x0000003d023d7223 */ /* 0x000fc20000010822 */
[C-C-:B------:R-:W-:Y:S01]  /*13860*/  FFMA.FTZ R47, R2.reuse, R47, -R34.reuse ;  /* 0x0000002f022f7223 */ /* 0x140fe20000010822 */
[----:B------:R-:W-:-:S01]  /*13870*/  FFMA.FTZ R63, R2, R63, -R34 ;  /* 0x0000003f023f7223 */ /* 0x000fc20000010822 */
[----:B------:R-:W0:Y:S01]  /*13880*/  MUFU.EX2 R27, R27 ;  /* 0x0000001b001b7308 */ /* 0x000e220000000800 */
[----:B------:R-:W-:-:S01]  /*13890*/  FFMA.FTZ R51, R2, R51, -R34 ;  /* 0x0000003302337223 */ /* 0x000fc20000010822 */
[C-C-:B------:R-:W-:Y:S01]  /*138a0*/  FFMA.FTZ R69, R2.reuse, R69, -R34.reuse ;  /* 0x0000004502457223 */ /* 0x140fe20000010822 */
[----:B------:R-:W-:-:S05]  /*138b0*/  FFMA.FTZ R34, R2, R55, -R34 ;  /* 0x0000003702227223 */ /* 0x000fca0000010822 */
[----:B------:R-:W1:Y:S08]  /*138c0*/  MUFU.EX2 R7, R7 ;  /* 0x0000000700077308 */ /* 0x000e700000000800 */
[----:B------:R2:W3:Y:S01]  /*138d0*/  MUFU.EX2 R36, R31 ;  /* 0x0000001f00247308 */ /* 0x0004e20000000800 */
[----:B0-----:R-:W-:-:S07]  /*138e0*/  FADD.FTZ R46, R26, R27 ;  /* 0x0000001b1a2e7221 */ /* 0x001fce0000010000 */
[----:B------:R-:W0:Y:S01]  /*138f0*/  MUFU.EX2 R29, R29 ;  /* 0x0000001d001d7308 */ /* 0x000e220000000800 */
[----:B--2---:R-:W-:-:S01]  /*13900*/  FADD.FTZ R31, R67, R44 ;  /* 0x0000002c431f7221 */ /* 0x004fc20000010000 */
[----:B------:R-:W-:-:S03]  /*13910*/  F2FP.SATFINITE.E4M3.F32.PACK_AB_MERGE_C R67, R0, R67, RZ ;  /* 0x000000430043723e */ /* 0x000fc600048070ff */
[----:B------:R-:W-:Y:S01]  /*13920*/  FADD.FTZ R0, R0, R31 ;  /* 0x0000001f00007221 */ /* 0x000fe20000010000 */
[----:B-1----:R-:W-:-:S01]  /*13930*/  FADD.FTZ R31, R7, R46 ;  /* 0x0000002e071f7221 */ /* 0x002fc20000010000 */
[----:B------:R-:W-:Y:S01]  /*13940*/  F2FP.SATFINITE.E4M3.F32.PACK_AB_MERGE_C R188, R71, R14, R67 ;  /* 0x0000000e47bc723e */ /* 0x000fe20004807043 */
[----:B------:R1:W2:Y:S01]  /*13950*/  MUFU.EX2 R38, R35 ;  /* 0x0000002300267308 */ /* 0x0002a20000000800 */
[----:B------:R-:W-:-:S01]  /*13960*/  FADD.FTZ R33, R3, R0 ;  /* 0x0000000003217221 */ /* 0x000fc20000010000 */
[C---:B---3--:R-:W-:Y:S01]  /*13970*/  FADD.FTZ R0, R36.reuse, R31 ;  /* 0x0000001f24007221 */ /* 0x048fe20000010000 */
[----:B------:R-:W3:Y:S01]  /*13980*/  @P4 LDC R46, c[0x0][0x44c] ;  /* 0x00011300ff2e4b82 */ /* 0x000ee20000000800 */
[----:B------:R-:W-:Y:S01]  /*13990*/  F2FP.SATFINITE.E4M3.F32.PACK_AB_MERGE_C R7, R36, R7, RZ ;  /* 0x000000072407723e */ /* 0x000fe200048070ff */
[----:B------:R-:W-:-:S03]  /*139a0*/  FADD.FTZ R14, R12, R33 ;  /* 0x000000210c0e7221 */ /* 0x000fc60000010000 */
[----:B------:R-:W4:Y:S01]  /*139b0*/  MUFU.EX2 R57, R57 ;  /* 0x0000003900397308 */ /* 0x000f220000000800 */
[----:B-1----:R-:W-:Y:S01]  /*139c0*/  F2FP.SATFINITE.E4M3.F32.PACK_AB_MERGE_C R35, R20, R9, RZ ;  /* 0x000000091423723e */ /* 0x002fe200048070ff */
[----:B------:R-:W-:Y:S01]  /*139d0*/  FADD.FTZ R9, R9, R14 ;  /* 0x0000000e09097221 */ /* 0x000fe20000010000 */
[----:B------:R-:W-:Y:S02]  /*139e0*/  F2FP.SATFINITE.E4M3.F32.PACK_AB_MERGE_C R14, R30, R15, RZ ;  /* 0x0000000f1e0e723e */ /* 0x000fe400048070ff */
[----:B------:R-:W-:Y:S01]  /*139f0*/  F2FP.SATFINITE.E4M3.F32.PACK_AB_MERGE_C R190, R12, R3, R35 ;  /* 0x000000030cbe723e */ /* 0x000fe20004807023 */
[----:B0-----:R-:W-:-:S01]  /*13a00*/  FADD.FTZ R3, R29, R0 ;  /* 0x000000001d037221 */ /* 0x001fc20000010000 */
[----:B------:R-:W-:Y:S01]  /*13a10*/  FADD.FTZ R20, R20, R9 ;  /* 0x0000000914147221 */ /* 0x000fe20000010000 */
[----:B------:R-:W0:Y:S01]  /*13a20*/  MUFU.EX2 R40, R39 ;  /* 0x0000002700287308 */ /* 0x000e220000000800 */
[----:B------:R-:W1:Y:S01]  /*13a30*/  @P4 LDC R9, c[0x0][0x450] ;  /* 0x00011400ff094b82 */ /* 0x000e620000000800 */
[----:B--2---:R-:W-:-:S01]  /*13a40*/  FADD.FTZ R12, R38, R3 ;  /* 0x00000003260c7221 */ /* 0x004fc20000010000 */
[----:B------:R-:W-:Y:S01]  /*13a50*/  F2FP.SATFINITE.E4M3.F32.PACK_AB_MERGE_C R184, R28, R13, R14 ;  /* 0x0000000d1cb8723e */ /* 0x000fe2000480700e */
[----:B------:R-:W-:-:S01]  /*13a60*/  FADD.FTZ R13, R13, R20 ;  /* 0x000000140d0d7221 */ /* 0x000fc20000010000 */
[----:B------:R-:W-:Y:S01]  /*13a70*/  F2FP.SATFINITE.E4M3.F32.PACK_AB_MERGE_C R189, R27, R26, R7 ;  /* 0x0000001a1bbd723e */ /* 0x000fe20004807007 */
[----:B------:R-:W-:Y:S01]  /*13a80*/  IMAD.MOV.U32 R14, RZ, RZ, R199 ;  /* 0x000000ffff0e7224 */ /* 0x000fe200078e00c7 */
[----:B------:R-:W-:Y:S01]  /*13a90*/  F2FP.SATFINITE.E4M3.F32.PACK_AB_MERGE_C R7, R24, R25, RZ ;  /* 0x000000191807723e */ /* 0x000fe200048070ff */
[----:B------:R-:W2:Y:S01]  /*13aa0*/  MUFU.EX2 R59, R59 ;  /* 0x0000003b003b7308 */ /* 0x000ea20000000800 */
[----:B----4-:R-:W-:-:S01]  /*13ab0*/  FADD.FTZ R3, R57, R12 ;  /* 0x0000000c39037221 */ /* 0x010fc20000010000 */
[----:B------:R-:W-:Y:S01]  /*13ac0*/  FADD.FTZ R28, R28, R13 ;  /* 0x0000000d1c1c7221 */ /* 0x000fe20000010000 */
[----:B---3--:R-:W-:-:S04]  /*13ad0*/  @P4 IMAD.HI.U32 R46, R199, R46, RZ ;  /* 0x0000002ec72e4227 */ /* 0x008fc800078e00ff */
[----:B------:R-:W-:Y:S01]  /*13ae0*/  FADD.FTZ R15, R15, R28 ;  /* 0x0000001c0f0f7221 */ /* 0x000fe20000010000 */
[----:B------:R-:W3:Y:S01]  /*13af0*/  MUFU.EX2 R42, R43 ;  /* 0x0000002b002a7308 */ /* 0x000ee20000000800 */
[----:B0-----:R-:W-:-:S02]  /*13b00*/  FADD.FTZ R12, R40, R3 ;  /* 0x00000003280c7221 */ /* 0x001fc40000010000 */
[----:B------:R-:W-:Y:S01]  /*13b10*/  FADD.FTZ R30, R30, R15 ;  /* 0x0000000f1e1e7221 */ /* 0x000fe20000010000 */
[----:B------:R-:W-:-:S04]  /*13b20*/  F2FP.SATFINITE.E4M3.F32.PACK_AB_MERGE_C R40, R40, R57, RZ ;  /* 0x000000392828723e */ /* 0x000fc800048070ff */
[----:B------:R-:W-:Y:S01]  /*13b30*/  F2FP.SATFINITE.E4M3.F32.PACK_AB_MERGE_C R191, R38, R29, R40 ;  /* 0x0000001d26bf723e */ /* 0x000fe20004807028 */
[----:B------:R-:W0:Y:S01]  /*13b40*/  MUFU.EX2 R61, R61 ;  /* 0x0000003d003d7308 */ /* 0x000e220000000800 */
[----:B--2---:R-:W-:-:S01]  /*13b50*/  FADD.FTZ R3, R59, R12 ;  /* 0x0000000c3b037221 */ /* 0x004fc20000010000 */
[----:B-1----:R-:W-:Y:S02]  /*13b60*/  @P4 SHF.R.U32.HI R14, RZ, R9, R46 ;  /* 0x00000009ff0e4219 */ /* 0x002fe4000001162e */
[----:B------:R-:W-:-:S03]  /*13b70*/  ISETP.GE.AND P4, PT, R11, 0x1, PT ;  /* 0x000000010b00780c */ /* 0x000fc60003f86270 */
[----:B------:R-:W-:Y:S01]  /*13b80*/  IMAD.IADD R165, R165, 0x1, R14 ;  /* 0x00000001a5a57824 */ /* 0x000fe200078e020e */
[----:B------:R-:W1:Y:S01]  /*13b90*/  MUFU.EX2 R44, R47 ;  /* 0x0000002f002c7308 */ /* 0x000e620000000800 */
[----:B---3--:R-:W-:-:S02]  /*13ba0*/  FADD.FTZ R12, R42, R3 ;  /* 0x000000032a0c7221 */ /* 0x008fc40000010000 */
[----:B------:R-:W-:-:S05]  /*13bb0*/  IMAD.IADD R10, R165, 0x1, R10 ;  /* 0x00000001a50a7824 */ /* 0x000fca00078e020a */
[----:B------:R-:W2:Y:S01]  /*13bc0*/  MUFU.EX2 R32, R49 ;  /* 0x0000003100207308 */ /* 0x000ea20000000800 */
[----:B0-----:R-:W-:-:S07]  /*13bd0*/  FADD.FTZ R3, R61, R12 ;  /* 0x0000000c3d037221 */ /* 0x001fce0000010000 */
[----:B------:R-:W0:Y:S01]  /*13be0*/  MUFU.EX2 R63, R63 ;  /* 0x0000003f003f7308 */ /* 0x000e220000000800 */
[C---:B-1----:R-:W-:Y:S01]  /*13bf0*/  F2FP.SATFINITE.E4M3.F32.PACK_AB_MERGE_C R61, R44.reuse, R61, RZ ;  /* 0x0000003d2c3d723e */ /* 0x042fe200048070ff */
[----:B------:R-:W-:-:S03]  /*13c00*/  FADD.FTZ R44, R44, R3 ;  /* 0x000000032c2c7221 */ /* 0x000fc60000010000 */
[----:B------:R-:W-:-:S03]  /*13c10*/  F2FP.SATFINITE.E4M3.F32.PACK_AB_MERGE_C R185, R42, R59, R61 ;  /* 0x0000003b2ab9723e */ /* 0x000fc6000480703d */
[----:B------:R-:W1:Y:S01]  /*13c20*/  MUFU.EX2 R0, R51 ;  /* 0x0000003300007308 */ /* 0x000e620000000800 */
[----:B--2---:R-:W-:Y:S01]  /*13c30*/  F2FP.SATFINITE.E4M3.F32.PACK_AB_MERGE_C R186, R32, R21, R7 ;  /* 0x0000001520ba723e */ /* 0x004fe20004807007 */
[----:B------:R-:W-:-:S04]  /*13c40*/  FADD.FTZ R21, R21, R30 ;  /* 0x0000001e15157221 */ /* 0x000fc80000010000 */
[----:B------:R-:W-:Y:S02]  /*13c50*/  FADD.FTZ R32, R32, R21 ;  /* 0x0000001520207221 */ /* 0x000fe40000010000 */
[----:B------:R-:W-:Y:S01]  /*13c60*/  MUFU.EX2 R69, R69 ;  /* 0x0000004500457308 */ /* 0x000fe20000000800 */
[----:B0-----:R-:W-:-:S07]  /*13c70*/  FADD.FTZ R3, R63, R44 ;  /* 0x0000002c3f037221 */ /* 0x001fce0000010000 */
[----:B------:R-:W0:Y:S01]  /*13c80*/  MUFU.EX2 R34, R34 ;  /* 0x0000002200227308 */ /* 0x000e220000000800 */
[----:B-1----:R-:W-:-:S01]  /*13c90*/  FADD.FTZ R12, R0, R3 ;  /* 0x00000003000c7221 */ /* 0x002fc20000010000 */
[----:B------:R-:W-:-:S04]  /*13ca0*/  FADD.FTZ R3, R25, R32 ;  /* 0x0000002019037221 */ /* 0x000fc80000010000 */
[----:B------:R-:W-:Y:S01]  /*13cb0*/  FADD.FTZ R3, R24, R3 ;  /* 0x0000000318037221 */ /* 0x000fe20000010000 */
[----:B0-----:R-:W-:Y:S01]  /*13cc0*/  F2FP.SATFINITE.E4M3.F32.PACK_AB_MERGE_C R7, R34, R69, RZ ;  /* 0x000000452207723e */ /* 0x001fe200048070ff */
[----:B------:R-:W-:-:S03]  /*13cd0*/  FADD.FTZ R69, R69, R12 ;  /* 0x0000000c45457221 */ /* 0x000fc60000010000 */
[----:B------:R-:W-:Y:S01]  /*13ce0*/  F2FP.SATFINITE.E4M3.F32.PACK_AB_MERGE_C R187, R0, R63, R7 ;  /* 0x0000003f00bb723e */ /* 0x000fe20004807007 */
[----:B------:R-:W-:-:S01]  /*13cf0*/  FADD.FTZ R0, R34, R69 ;  /* 0x0000004522007221 */ /* 0x000fc20000010000 */
[----:B------:R-:W-:Y:S01]  /*13d00*/  VIADD R7, R164, 0xfffffffe ;  /* 0xfffffffea4077836 */ /* 0x000fe20000000000 */
        /* <DEDUP_REMOVED lines=12> */
.L_x_1558:
[----:B------:R-:W-:-:S13]  /*13dd0*/  ISETP.NE.AND P2, PT, R11, 0x1, PT ;  /* 0x000000010b00780c */ /* 0x000fda0003f45270 */
[----:B------:R-:W0:Y:S02]  /*13de0*/  @P2 LDC.64 R12, c[0x0][0x9e8] ;  /* 0x00027a00ff0c2b82 */ /* 0x000e240000000a00 */
[----:B0-----:R-:W-:-:S05]  /*13df0*/  @P2 IMAD.HI.U32 R12, R9, R12, RZ ;  /* 0x0000000c090c2227 */ /* 0x001fca00078e00ff */
[----:B------:R-:W-:-:S07]  /*13e00*/  @P2 SHF.R.U32.HI R9, RZ, R13, R12 ;  /* 0x0000000dff092219 */ /* 0x000fce000001160c */
.L_x_1559:
[----:B------:R-:W-:Y:S05]  /*13e10*/  BSYNC B0 ;  /* 0x0000000000007941 */ /* 0x000fea0003800000 */
.L_x_1557:
[----:B------:R-:W-:-:S05]  /*13e20*/  IMAD R9, R9, R11, R11 ;  /* 0x0000000b09097224 */ /* 0x000fca00078e020b */
[----:B------:R-:W-:-:S07]  /*13e30*/  VIMNMX R10, R10, R9, PT ;  /* 0x000000090a0a7248 */ /* 0x000fce0003fe0100 */
.L_x_1556:
[----:B------:R-:W-:Y:S01]  /*13e40*/  SHF.R.S32.HI R9, RZ, 0x1f, R10 ;  /* 0x0000001fff097819 */ /* 0x000fe2000001140a */
[----:B------:R-:W-:Y:S01]  /*13e50*/  ULDC UR49, c[0x0][0x9e4] ;  /* 0x0002790000317ab9 */ /* 0x000fe20000000800 */
[----:B------:R-:W-:Y:S01]  /*13e60*/  ULDC UR48, c[0x0][0x9e4] ;  /* 0x0002790000307ab9 */ /* 0x000fe20000000800 */
[----:B------:R-:W-:Y:S01]  /*13e70*/  ULDC UR50, c[0x0][0x9dc] ;  /* 0x0002770000327ab9 */ /* 0x000fe20000000800 */
[----:B------:R-:W-:Y:S01]  /*13e80*/  LEA.HI R9, R9, R10, RZ, 0x6 ;  /* 0x0000000a09097211 */ /* 0x000fe200078f30ff */
[----:B------:R-:W-:Y:S01]  /*13e90*/  ULDC UR52, c[0x0][0x9dc] ;  /* 0x0002770000347ab9 */ /* 0x000fe20000000800 */
[----:B------:R-:W-:Y:S01]  /*13ea0*/  ULDC UR53, c[0x0][0x9e0] ;  /* 0x0002780000357ab9 */ /* 0x000fe20000000800 */
[----:B------:R-:W-:Y:S01]  /*13eb0*/  ULDC UR51, c[0x0][0x9e0] ;  /* 0x0002780000337ab9 */ /* 0x000fe20000000800 */
[----:B------:R-:W-:Y:S02]  /*13ec0*/  SHF.R.S32.HI R9, RZ, 0x6, R9 ;  /* 0x00000006ff097819 */ /* 0x000fe40000011409 */
[----:B------:R-:W-:-:S02]  /*13ed0*/  CS2R R24, SRZ ;  /* 0x0000000000187805 */ /* 0x000fc4000001ff00 */
[----:B------:R-:W-:Y:S02]  /*13ee0*/  CS2R R26, SRZ ;  /* 0x00000000001a7805 */ /* 0x000fe4000001ff00 */
[----:B------:R-:W-:Y:S02]  /*13ef0*/  CS2R R28, SRZ ;  /* 0x00000000001c7805 */ /* 0x000fe4000001ff00 */
[----:B------:R-:W-:Y:S02]  /*13f00*/  VIMNMX R12, R204, R9, !PT ;  /* 0x00000009cc0c7248 */ /* 0x000fe40007fe0100 */
[----:B------:R-:W-:Y:S02]  /*13f10*/  CS2R R30, SRZ ;  /* 0x00000000001e7805 */ /* 0x000fe4000001ff00 */
[----:B------:R-:W-:Y:S02]  /*13f20*/  CS2R R32, SRZ ;  /* 0x0000000000207805 */ /* 0x000fe4000001ff00 */
[----:B------:R-:W-:-:S02]  /*13f30*/  CS2R R34, SRZ ;  /* 0x0000000000227805 */ /* 0x000fc4000001ff00 */
[----:B------:R-:W-:Y:S02]  /*13f40*/  ISETP.GE.AND P2, PT, R7, R12, PT ;  /* 0x0000000c0700720c */ /* 0x000fe40003f46270 */
        /* <DEDUP_REMOVED lines=123> */
.L_x_1579:
[----:B------:R-:W-:Y:S01]  /*14700*/  VIADD R13, R200, 0x1 ;  /* 0x00000001c80d7836 */ /* 0x000fe20000000000 */
[----:B------:R-:W-:Y:S05]  /*14710*/  YIELD ;  /* 0x0000000000007946 */ /* 0x000fea0003800000 */
[----:B------:R-:W-:-:S04]  /*14720*/  ISETP.NE.AND P2, PT, R13, 0x2, PT ;  /* 0x000000020d00780c */ /* 0x000fc80003f45270 */
[----:B------:R-:W-:Y:S02]  /*14730*/  SEL R13, R13, RZ, P2 ;  /* 0x000000ff0d0d7207 */ /* 0x000fe40001000000 */
[----:B------:R-:W-:Y:S02]  /*14740*/  SEL R14, RZ, 0x1, P2 ;  /* 0x00000001ff0e7807 */ /* 0x000fe40001000000 */
[----:B------:R-:W-:Y:S02]  /*14750*/  ISETP.NE.AND P2, PT, R201, RZ, PT ;  /* 0x000000ffc900720c */ /* 0x000fe40003f45270 */
[----:B------:R-:W-:-:S11]  /*14760*/  LOP3.LUT R14, R193, R14, RZ, 0x3c, !PT ;  /* 0x0000000ec10e7212 */ /* 0x000fd600078e3cff */
[----:B------:R-:W-:Y:S05]  /*14770*/  @P2 BRA `(.L_x_1561) ;  /* 0x0000000000302947 */ /* 0x000fea0003800000 */
[----:B------:R-:W-:Y:S05]  /*14780*/  @!P0 BRA `(.L_x_1562) ;  /* 0x0000000000048947 */ /* 0x000fea0003800000 */
[----:B------:R-:W-:Y:S01]  /*14790*/  BPT.TRAP 0x1 ;  /* 0x000000040000795c */ /* 0x000fe20000300000 */
.L_x_1562:
[----:B------:R-:W-:Y:S01]  /*147a0*/  IMAD R8, R13, 0x8, R16 ;  /* 0x000000080d087824 */ /* 0x000fe200078e0210 */
[----:B------:R-:W-:-:S04]  /*147b0*/  SHF.L.U32 R9, R14, 0x1f, RZ ;  /* 0x0000001f0e097819 */ /* 0x000fc800000006ff */
[----:B------:R0:W1:Y:S01]  /*147c0*/  SYNCS.PHASECHK.TRANS64.TRYWAIT P3, [R8+URZ+0x28430], R9 ;  /* 0x02843009080075a7 */ /* 0x000062000806017f */
[----:B------:R-:W-:Y:S05]  /*147d0*/  @!P0 BRA `(.L_x_1563) ;  /* 0x0000000000048947 */ /* 0x000fea0003800000 */
[----:B------:R-:W-:Y:S01]  /*147e0*/  BPT.TRAP 0x1 ;  /* 0x000000040000795c */ /* 0x000fe20000300000 */
.L_x_1563:
[----:B------:R-:W-:Y:S04]  /*147f0*/  BSSY B0, `(.L_x_1561) ;  /* 0x0000004000007945 */ /* 0x000fe80003800000 */
[----:B-1----:R-:W-:Y:S05]  /*14800*/  @P3 BRA `(.L_x_1564) ;  /* 0x0000000000083947 */ /* 0x002fea0003800000 */
[----:B------:R-:W1:Y:S02]  /*14810*/  SYNCS.PHASECHK.TRANS64.TRYWAIT P3, [R8+URZ+0x28430], R9 ;  /* 0x02843009080075a7 */ /* 0x000e64000806017f */
[----:B-1----:R-:W-:Y:S05]  /*14820*/  @!P3 BRA `(.L_x_1565) ;  /* 0x000001780068b947 */ /* 0x002fea0003800000 */
.L_x_1564:
[----:B------:R-:W-:Y:S05]  /*14830*/  BSYNC B0 ;  /* 0x0000000000007941 */ /* 0x000fea0003800000 */
.L_x_1561:
[----:B01----:R-:W0:Y:S01]  /*14840*/  S2R R8, SR_TID.X ;  /* 0x0000000000087919 */ /* 0x003e220000002100 */
[----:B------:R-:W-:Y:S05]  /*14850*/  WARPSYNC.ALL ;  /* 0x0000000000007948 */ /* 0x000fea0003800000 */
[----:B------:R-:W-:Y:S02]  /*14860*/  IMAD.MOV.U32 R153, RZ, RZ, 0x40000040 ;  /* 0x40000040ff997424 */ /* 0x000fe400078e00ff */
[----:B------:R-:W-:Y:S02]  /*14870*/  IMAD.MOV.U32 R21, RZ, RZ, 0x40000040 ;  /* 0x40000040ff157424 */ /* 0x000fe400078e00ff */
[----:B------:R-:W-:Y:S01]  /*14880*/  IMAD.MOV.U32 R11, RZ, RZ, 0x40000040 ;  /* 0x40000040ff0b7424 */ /* 0x000fe200078e00ff */
[----:B------:R-:W-:-:S02]  /*14890*/  R2UR UR7, R153 ;  /* 0x00000000990772ca */ /* 0x000fc400000e0000 */
[----:B------:R-:W-:Y:S02]  /*148a0*/  R2UR UR31, R153 ;  /* 0x00000000991f72ca */ /* 0x000fe400000e0000 */
[----:B------:R-:W-:Y:S02]  /*148b0*/  R2UR UR11, R21 ;  /* 0x00000000150b72ca */ /* 0x000fe400000e0000 */
[----:B------:R-:W-:Y:S02]  /*148c0*/  R2UR UR19, R11 ;  /* 0x000000000b1372ca */ /* 0x000fe400000e0000 */
[----:B------:R-:W-:Y:S02]  /*148d0*/  R2UR UR23, R21 ;  /* 0x00000000151772ca */ /* 0x000fe400000e0000 */
[----:B------:R-:W-:Y:S02]  /*148e0*/  R2UR UR27, R11 ;  /* 0x000000000b1b72ca */ /* 0x000fe400000e0000 */
[----:B0-----:R-:W-:Y:S01]  /*148f0*/  SHF.R.U32.HI R10, RZ, 0x7, R8 ;  /* 0x00000007ff0a7819 */ /* 0x001fe20000011608 */
[----:B------:R-:W-:-:S04]  /*14900*/  IMAD R8, R13, 0x400, R4 ;  /* 0x000004000d087824 */ /* 0x000fc800078e0204 */
[----:B------:R-:W-:Y:S01]  /*14910*/  VIADD R9, R10, 0x8 ;  /* 0x000000080a097836 */ /* 0x000fe20000000000 */
[C---:B------:R-:W-:Y:S01]  /*14920*/  R2UR UR14, R8.reuse ;  /* 0x00000000080e72ca */ /* 0x040fe200000e0000 */
[C---:B------:R-:W-:Y:S02]  /*14930*/  VIADD R152, R8.reuse, 0x4 ;  /* 0x0000000408987836 */ /* 0x040fe40000000000 */
[C---:B------:R-:W-:Y:S01]  /*14940*/  VIADD R20, R8.reuse, 0x2 ;  /* 0x0000000208147836 */ /* 0x040fe20000000000 */
[----:B------:R0:W-:Y:S01]  /*14950*/  BAR.SYNC.DEFER_BLOCKING R9, 0x100 ;  /* 0x000400090000751d */ /* 0x0001e20000010000 */
[----:B------:R-:W-:Y:S01]  /*14960*/  VIADD R10, R8, 0x6 ;  /* 0x00000006080a7836 */ /* 0x000fe20000000000 */
[----:B------:R-:W-:Y:S01]  /*14970*/  R2UR UR6, R152 ;  /* 0x00000000980672ca */ /* 0x000fe200000e0000 */
[----:B------:R-:W-:Y:S01]  /*14980*/  VIADD R152, R8, 0x204 ;  /* 0x0000020408987836 */ /* 0x000fe20000000000 */
[----:B------:R-:W-:Y:S01]  /*14990*/  R2UR UR10, R20 ;  /* 0x00000000140a72ca */ /* 0x000fe200000e0000 */
[----:B------:R-:W-:Y:S01]  /*149a0*/  VIADD R20, R8, 0x200 ;  /* 0x0000020008147836 */ /* 0x000fe20000000000 */
[----:B------:R-:W-:Y:S01]  /*149b0*/  R2UR UR18, R10 ;  /* 0x000000000a1272ca */ /* 0x000fe200000e0000 */
[----:B------:R-:W-:Y:S01]  /*149c0*/  VIADD R10, R8, 0x202 ;  /* 0x00000202080a7836 */ /* 0x000fe20000000000 */
[----:B------:R-:W-:Y:S01]  /*149d0*/  R2UR UR30, R152 ;  /* 0x00000000981e72ca */ /* 0x000fe200000e0000 */
[----:B0-----:R-:W-:Y:S01]  /*149e0*/  IMAD.MOV.U32 R9, RZ, RZ, 0x40000040 ;  /* 0x40000040ff097424 */ /* 0x001fe200078e00ff */
[----:B------:R-:W-:Y:S01]  /*149f0*/  R2UR UR22, R20 ;  /* 0x00000000141672ca */ /* 0x000fe200000e0000 */
[----:B------:R-:W-:Y:S01]  /*14a00*/  VIADD R8, R8, 0x206 ;  /* 0x0000020608087836 */ /* 0x000fe20000000000 */
[----:B------:R-:W-:-:S02]  /*14a10*/  R2UR UR26, R10 ;  /* 0x000000000a1a72ca */ /* 0x000fc400000e0000 */
[C---:B------:R-:W-:Y:S02]  /*14a20*/  R2UR UR15, R9.reuse ;  /* 0x00000000090f72ca */ /* 0x040fe400000e0000 */
[----:B------:R-:W-:Y:S02]  /*14a30*/  R2UR UR34, R8 ;  /* 0x00000000082272ca */ /* 0x000fe400000e0000 */
[----:B------:R-:W-:Y:S01]  /*14a40*/  R2UR UR35, R9 ;  /* 0x00000000092372ca */ /* 0x000fe200000e0000 */
[----:B------:R-:W-:-:S08]  /*14a50*/  WARPGROUP.ARRIVE ;  /* 0x00000000000079c5 */ /* 0x000fd00000000000 */
        /* <DEDUP_REMOVED lines=23> */
[----:B------:R-:W-:Y:S05]  /*14bd0*/  @P2 BRA `(.L_x_1566) ;  /* 0x0000000000282947 */ /* 0x000fea0003800000 */
[----:B------:R-:W-:Y:S05]  /*14be0*/  @!P0 BRA `(.L_x_1567) ;  /* 0x0000000000048947 */ /* 0x000fea0003800000 */
[----:B------:R-:W-:Y:S01]  /*14bf0*/  BPT.TRAP 0x1 ;  /* 0x000000040000795c */ /* 0x000fe20000300000 */
.L_x_1567:
[----:B------:R-:W-:Y:S01]  /*14c00*/  SHF.L.U32 R8, R193, 0x1f, RZ ;  /* 0x0000001fc1087819 */ /* 0x000fe200000006ff */
[----:B------:R-:W-:-:S04]  /*14c10*/  IMAD R9, R200, 0x8, R16 ;  /* 0x00000008c8097824 */ /* 0x000fc800078e0210 */
[----:B------:R0:W1:Y:S01]  /*14c20*/  SYNCS.PHASECHK.TRANS64.TRYWAIT P2, [R9+URZ+0x28450], R8 ;  /* 0x02845008090075a7 */ /* 0x000062000804017f */
[----:B------:R-:W-:Y:S05]  /*14c30*/  @!P0 BRA `(.L_x_1568) ;  /* 0x0000000000048947 */ /* 0x000fea0003800000 */
[----:B------:R-:W-:Y:S01]  /*14c40*/  BPT.TRAP 0x1 ;  /* 0x000000040000795c */ /* 0x000fe20000300000 */
.L_x_1568:
[----:B-1----:R-:W-:Y:S05]  /*14c50*/  @P2 BRA `(.L_x_1566) ;  /* 0x0000000000082947 */ /* 0x002fea0003800000 */
[----:B------:R-:W1:Y:S02]  /*14c60*/  SYNCS.PHASECHK.TRANS64.TRYWAIT P2, [R9+URZ+0x28450], R8 ;  /* 0x02845008090075a7 */ /* 0x000e64000804017f */
[----:B-1----:R-:W-:Y:S05]  /*14c70*/  @!P2 BRA `(.L_x_1569) ;  /* 0x000001740068a947 */ /* 0x002fea0003800000 */
.L_x_1566:
[----:B01----:R-:W-:Y:S01]  /*14c80*/  VIADD R8, R16, 0x8000 ;  /* 0x0000800010087836 */ /* 0x003fe20000000000 */
[----:B------:R-:W2:Y:S01]  /*14c90*/  LDL R193, [R1] ;  /* 0x0000000001c17983 */ /* 0x000ea20000100800 */
[----:B------:R-:W-:Y:S01]  /*14ca0*/  IMAD.MOV.U32 R9, RZ, RZ, -0x7fffffe0 ;  /* 0x80000020ff097424 */ /* 0x000fe200078e00ff */
[----:B------:R-:W-:Y:S05]  /*14cb0*/  WARPSYNC.ALL ;  /* 0x0000000000007948 */ /* 0x000fea0003800000 */
[----:B------:R-:W-:Y:S01]  /*14cc0*/  SHF.R.U32.HI R8, RZ, 0x4, R8 ;  /* 0x00000004ff087819 */ /* 0x000fe20000011608 */
[----:B------:R-:W-:Y:S01]  /*14cd0*/  WARPGROUP.ARRIVE ;  /* 0x00000000000079c5 */ /* 0x000fe20000000000 */
[----:B------:R-:W-:Y:S01]  /*14ce0*/  R2UR UR7, R9 ;  /* 0x00000000090772ca */ /* 0x000fe200000e0000 */
[----:B------:R-:W-:Y:S01]  /*14cf0*/  IMAD.MOV.U32 R9, RZ, RZ, -0x7fffffe0 ;  /* 0x80000020ff097424 */ /* 0x000fe200078e00ff */
[----:B------:R-:W-:-:S03]  /*14d00*/  LOP3.LUT R8, R8, 0x3fff, RZ, 0xc0, !PT ;  /* 0x00003fff08087812 */ /* 0x000fc600078ec0ff */
[----:B------:R-:W0:Y:S01]  /*14d10*/  S2R R10, SR_TID.X ;  /* 0x00000000000a7919 */ /* 0x000e220000002100 */
[----:B------:R-:W-:Y:S01]  /*14d20*/  ISETP.NE.AND P2, PT, R205, 0x1, PT ;  /* 0x00000001cd00780c */ /* 0x000fe20003f45270 */
[----:B------:R-:W-:Y:S01]  /*14d30*/  IMAD.IADD R15, R202, 0x1, R199 ;  /* 0x00000001ca0f7824 */ /* 0x000fe200078e02c7 */
[----:B------:R-:W-:-:S05]  /*14d40*/  LOP3.LUT R8, R8, 0x10000, RZ, 0xfc, !PT ;  /* 0x0001000008087812 */ /* 0x000fca00078efcff */
[----:B------:R-:W-:-:S05]  /*14d50*/  IMAD R8, R200, 0x400, R8 ;  /* 0x00000400c8087824 */ /* 0x000fca00078e0208 */
[C---:B------:R-:W-:Y:S01]  /*14d60*/  R2UR UR6, R8.reuse ;  /* 0x00000000080672ca */ /* 0x040fe200000e0000 */
[----:B------:R-:W-:-:S12]  /*14d70*/  VIADD R8, R8, 0x2 ;  /* 0x0000000208087836 */ /* 0x000fd80000000000 */
[----:B------:R-:W-:Y:S01]  /*14d80*/  QGMMA.64x256x32.F32.E4M3.E4M3 R24, R188, gdesc[UR4], R24, gsb0 ;  /* 0x03e00004bc187df3 */ /* 0x000fe20008000818 */
[----:B------:R-:W-:Y:S02]  /*14d90*/  R2UR UR6, R8 ;  /* 0x00000000080672ca */ /* 0x000fe400000e0000 */
[----:B------:R-:W-:Y:S01]  /*14da0*/  R2UR UR7, R9 ;  /* 0x00000000090772ca */ /* 0x000fe200000e0000 */
[----:B------:R-:W1:Y:S01]  /*14db0*/  @P2 LDC R8, c[0x0][0x450] ;  /* 0x00011400ff082b82 */ /* 0x000e620000000800 */
[----:B0-----:R-:W-:-:S07]  /*14dc0*/  SHF.R.U32.HI R10, RZ, 0x7, R10 ;  /* 0x00000007ff0a7819 */ /* 0x001fce000001160a */
[----:B------:R-:W0:Y:S02]  /*14dd0*/  @P2 LDC R9, c[0x0][0x44c] ;  /* 0x00011300ff092b82 */ /* 0x000e240000000800 */
[----:B0-----:R-:W-:-:S05]  /*14de0*/  @P2 IMAD.HI.U32 R9, R15, R9, RZ ;  /* 0x000000090f092227 */ /* 0x001fca00078e00ff */
[----:B-1----:R-:W-:Y:S01]  /*14df0*/  @P2 SHF.R.U32.HI R15, RZ, R8, R9 ;  /* 0x00000008ff0f2219 */ /* 0x002fe20000011609 */
[----:B------:R-:W-:Y:S01]  /*14e00*/  @!P1 IMAD R8, R13, 0x8, R16 ;  /* 0x000000080d089824 */ /* 0x000fe200078e0210 */
[----:B------:R-:W-:-:S03]  /*14e10*/  IADD3 R9, -R10, 0xb, RZ ;  /* 0x0000000b0a097810 */ /* 0x000fc60007ffe1ff */
[----:B------:R-:W-:-:S05]  /*14e20*/  @!P1 VIADD R8, R8, 0x28440 ;  /* 0x0002844008089836 */ /* 0x000fca0000000000 */
[----:B------:R-:W-:Y:S02]  /*14e30*/  @!P1 PRMT R8, RZ, 0x654, R8 ;  /* 0x00000654ff089816 */ /* 0x000fe40000000008 */
[----:B--2---:R-:W-:Y:S01]  /*14e40*/  LOP3.LUT P3, RZ, R193, 0x4, RZ, 0xc0, !PT ;  /* 0x00000004c1ff7812 */ /* 0x004fe2000786c0ff */
[----:B------:R-:W-:Y:S02]  /*14e50*/  WARPGROUP.DEPBAR.LE gsb0, 0x0 ;  /* 0x00008000000079c5 */ /* 0x000fe40000010000 */
[----:B------:R-:W-:-:S06]  /*14e60*/  WARPGROUP.ARRIVE ;  /* 0x00000000000079c5 */ /* 0x000fcc0000000000 */
[----:B------:R-:W-:Y:S03]  /*14e70*/  QGMMA.64x256x32.F32.E4M3.E4M3 R24, R184, gdesc[UR4], R24, gsb0 ;  /* 0x03e00004b8187df3 */ /* 0x000fe60008000818 */
[----:B------:R-:W-:Y:S02]  /*14e80*/  WARPGROUP.DEPBAR.LE gsb0, 0x0 ;  /* 0x00008000000079c5 */ /* 0x000fe40000010000 */
[----:B------:R-:W0:Y:S01]  /*14e90*/  SHFL.IDX PT, R186, R15, RZ, 0x1c1f ;  /* 0x001c1fff0fba7589 */ /* 0x000e2200000e0000 */
[----:B------:R1:W-:Y:S06]  /*14ea0*/  BAR.ARV R9, 0x100 ;  /* 0x000400090000751d */ /* 0x0003ec0000002000 */
[----:B------:R2:W-:Y:S01]  /*14eb0*/  @!P1 SYNCS.ARRIVE.TRANS64.RED.A1T0 RZ, [R8+URZ], RZ ;  /* 0x000000ff08ff99a7 */ /* 0x0005e2000810043f */
[----:B-1----:R-:W-:-:S05]  /*14ec0*/  IMAD.SHL.U32 R9, R7, 0x40, RZ ;  /* 0x0000004007097824 */ /* 0x002fca00078e00ff */
[----:B------:R-:W-:Y:S01]  /*14ed0*/  IADD3 R21, -R196, 0x1, -R9 ;  /* 0x00000001c4157810 */ /* 0x000fe20007ffe909 */
[----:B--2---:R-:W-:-:S03]  /*14ee0*/  IMAD.U32 R8, RZ, RZ, UR50 ;  /* 0x00000032ff087e24 */ /* 0x004fc6000f8e00ff */
[----:B------:R-:W-:Y:S02]  /*14ef0*/  IADD3 R21, -R195, R21, R197 ;  /* 0x00000015c3157210 */ /* 0x000fe40007ffe1c5 */
[----:B------:R-:W-:-:S05]  /*14f00*/  LOP3.LUT R20, RZ, R8, RZ, 0x33, !PT ;  /* 0x00000008ff147212 */ /* 0x000fca00078e33ff */
[----:B------:R-:W-:Y:S02]  /*14f10*/  IMAD.IADD R20, R20, 0x1, R21 ;  /* 0x0000000114147824 */ /* 0x000fe400078e0215 */
[----:B------:R-:W-:Y:S02]  /*14f20*/  VIADD R21, R21, UR53 ;  /* 0x0000003515157c36 */ /* 0x000fe40008000000 */
[--C-:B0-----:R-:W-:Y:S02]  /*14f30*/  IMAD.IADD R185, R20, 0x1, R186.reuse ;  /* 0x0000000114b97824 */ /* 0x101fe400078e02ba */
[----:B------:R-:W-:Y:S01]  /*14f40*/  IMAD.IADD R184, R21, 0x1, R186 ;  /* 0x0000000115b87824 */ /* 0x000fe200078e02ba */
[----:B------:R-:W-:Y:S06]  /*14f50*/  @!P3 BRA `(.L_x_1570) ;  /* 0x000000000058b947 */ /* 0x000fec0003800000 */
[----:B------:R-:W-:Y:S01]  /*14f60*/  IADD3 R186, -R195, R197, R186 ;  /* 0x000000c5c3ba7210 */ /* 0x000fe20007ffe1ba */
[----:B------:R-:W-:Y:S03]  /*14f70*/  BSSY B0, `(.L_x_1571) ;  /* 0x0000010000007945 */ /* 0x000fe60003800000 */
        /* <DEDUP_REMOVED lines=10> */
.L_x_1572:
[----:B------:R-:W-:-:S05]  /*15020*/  IMAD.U32 R187, RZ, RZ, UR49 ;  /* 0x00000031ffbb7e24 */ /* 0x000fca000f8e00ff */
[----:B------:R-:W-:-:S13]  /*15030*/  ISETP.NE.AND P2, PT, R187, 0x1, PT ;  /* 0x00000001bb00780c */ /* 0x000fda0003f45270 */
[----:B------:R-:W0:Y:S02]  /*15040*/  @P2 LDC.64 R10, c[0x0][0x9e8] ;  /* 0x00027a00ff0a2b82 */ /* 0x000e240000000a00 */
[----:B0-----:R-:W-:-:S05]  /*15050*/  @P2 IMAD.HI.U32 R10, R186, R10, RZ ;  /* 0x0000000aba0a2227 */ /* 0x001fca00078e00ff */
[----:B------:R-:W-:-:S07]  /*15060*/  @P2 SHF.R.U32.HI R186, RZ, R11, R10 ;  /* 0x0000000bffba2219 */ /* 0x000fce000001160a */
.L_x_1573:
[----:B------:R-:W-:Y:S05]  /*15070*/  BSYNC B0 ;  /* 0x0000000000007941 */ /* 0x000fea0003800000 */
.L_x_1571:
[----:B------:R-:W-:-:S04]  /*15080*/  IMAD R186, R186, R187, -R9 ;  /* 0x000000bbbaba7224 */ /* 0x000fc800078e0a09 */
[----:B------:R-:W-:-:S05]  /*15090*/  IMAD.IADD R186, R186, 0x1, -R196 ;  /* 0x00000001baba7824 */ /* 0x000fca00078e0ac4 */
[----:B------:R-:W-:Y:S02]  /*150a0*/  VIMNMX R185, R185, R186, !PT ;  /* 0x000000bab9b97248 */ /* 0x000fe40007fe0100 */
[----:B------:R-:W-:-:S07]  /*150b0*/  VIADDMNMX R184, R186, R187, R184, PT ;  /* 0x000000bbbab87246 */ /* 0x000fce00038001b8 */
.L_x_1570:
[----:B------:R-:W-:Y:S01]  /*150c0*/  ISETP.GT.AND P5, PT, R7, -0x1, PT ;  /* 0xffffffff0700780c */ /* 0x000fe20003fa4270 */
[----:B------:R-:W0:Y:S03]  /*150d0*/  SHFL.IDX PT, R15, R15, 0x1, 0x1c1f ;  /* 0x003c1f000f0f7f89 */ /* 0x000e2600000e0000 */
[----:B------:R-:W-:-:S04]  /*150e0*/  ISETP.GT.AND P2, PT, R185, RZ, P5 ;  /* 0x000000ffb900720c */ /* 0x000fc80002f44270 */
[----:B------:R-:W-:-:S04]  /*150f0*/  ISETP.LT.OR P2, PT, R184, 0x1, P2 ;  /* 0x00000001b800780c */ /* 0x000fc80001741670 */
[----:B------:R-:W-:Y:S02]  /*15100*/  FSEL R152, R152, -INF , !P2 ;  /* 0xff80000098987808 */ /* 0x000fe40005000000 */
[----:B------:R-:W-:-:S04]  /*15110*/  ISETP.GT.AND P2, PT, R185, 0x1, P5 ;  /* 0x00000001b900780c */ /* 0x000fc80002f44270 */
[----:B------:R-:W-:-:S04]  /*15120*/  ISETP.LT.OR P2, PT, R184, 0x2, P2 ;  /* 0x00000002b800780c */ /* 0x000fc80001741670 */
[----:B------:R-:W-:Y:S02]  /*15130*/  FSEL R153, R153, -INF , !P2 ;  /* 0xff80000099997808 */ /* 0x000fe40005000000 */
[----:B------:R-:W-:Y:S01]  /*15140*/  ISETP.GT.AND P2, PT, R185, 0x8, P5 ;  /* 0x00000008b900780c */ /* 0x000fe20002f44270 */
[--C-:B0-----:R-:W-:Y:S02]  /*15150*/  IMAD.IADD R21, R21, 0x1, R15.reuse ;  /* 0x0000000115157824 */ /* 0x101fe400078e020f */
[----:B------:R-:W-:Y:S01]  /*15160*/  IMAD.IADD R20, R20, 0x1, R15 ;  /* 0x0000000114147824 */ /* 0x000fe200078e020f */
[----:B------:R-:W-:-:S04]  /*15170*/  ISETP.LT.OR P2, PT, R184, 0x9, P2 ;  /* 0x00000009b800780c */ /* 0x000fc80001741670 */
[----:B------:R-:W-:Y:S02]  /*15180*/  FSEL R156, R156, -INF , !P2 ;  /* 0xff8000009c9c7808 */ /* 0x000fe40005000000 */
[----:B------:R-:W-:-:S04]  /*15190*/  ISETP.GT.AND P2, PT, R185, 0x9, P5 ;  /* 0x00000009b900780c */ /* 0x000fc80002f44270 */
        /* <DEDUP_REMOVED lines=37> */
[----:B------:R-:W-:Y:S01]  /*153f0*/  FSEL R181, R181, -INF , !P2 ;  /* 0xff800000b5b57808 */ /* 0x000fe20005000000 */
[----:B------:R-:W-:Y:S08]  /*15400*/  @!P3 BRA `(.L_x_1574) ;  /* 0x000000000058b947 */ /* 0x000ff00003800000 */
        /* <DEDUP_REMOVED lines=12> */
.L_x_1576:
[----:B------:R-:W-:-:S05]  /*154d0*/  IMAD.U32 R184, RZ, RZ, UR49 ;  /* 0x00000031ffb87e24 */ /* 0x000fca000f8e00ff */
[----:B------:R-:W-:-:S13]  /*154e0*/  ISETP.NE.AND P2, PT, R184, 0x1, PT ;  /* 0x00000001b800780c */ /* 0x000fda0003f45270 */
[----:B------:R-:W0:Y:S02]  /*154f0*/  @P2 LDC.64 R10, c[0x0][0x9e8] ;  /* 0x00027a00ff0a2b82 */ /* 0x000e240000000a00 */
[----:B0-----:R-:W-:-:S05]  /*15500*/  @P2 IMAD.HI.U32 R10, R15, R10, RZ ;  /* 0x0000000a0f0a2227 */ /* 0x001fca00078e00ff */
[----:B------:R-:W-:-:S07]  /*15510*/  @P2 SHF.R.U32.HI R15, RZ, R11, R10 ;  /* 0x0000000bff0f2219 */ /* 0x000fce000001160a */
.L_x_1577:
[----:B------:R-:W-:Y:S05]  /*15520*/  BSYNC B0 ;  /* 0x0000000000007941 */ /* 0x000fea0003800000 */
.L_x_1575:
[----:B------:R-:W-:-:S04]  /*15530*/  IMAD R9, R15, R184, -R9 ;  /* 0x000000b80f097224 */ /* 0x000fc800078e0a09 */
[----:B------:R-:W-:-:S05]  /*15540*/  IMAD.IADD R9, R9, 0x1, -R196 ;  /* 0x0000000109097824 */ /* 0x000fca00078e0ac4 */
[----:B------:R-:W-:Y:S02]  /*15550*/  VIMNMX R20, R20, R9, !PT ;  /* 0x0000000914147248 */ /* 0x000fe40007fe0100 */
[----:B------:R-:W-:-:S07]  /*15560*/  VIADDMNMX R21, R9, R184, R21, PT ;  /* 0x000000b809157246 */ /* 0x000fce0003800115 */
.L_x_1574:
[C---:B------:R-:W-:Y:S02]  /*15570*/  ISETP.GT.AND P2, PT, R20.reuse, 0x1, P5 ;  /* 0x000000011400780c */ /* 0x040fe40002f44270 */
[----:B------:R-:W-:Y:S02]  /*15580*/  LOP3.LUT R193, R193, 0xfffeffff, RZ, 0xc0, !PT ;  /* 0xfffeffffc1c17812 */ /* 0x000fe400078ec0ff */
[----:B------:R-:W-:Y:S02]  /*15590*/  ISETP.LT.OR P2, PT, R21, 0x2, P2 ;  /* 0x000000021500780c */ /* 0x000fe40001741670 */
[----:B------:R-:W-:Y:S02]  /*155a0*/  @P0 LOP3.LUT R193, R193, 0x10000, RZ, 0xfc, !PT ;  /* 0x00010000c1c10812 */ /* 0x000fe400078efcff */
[----:B------:R-:W-:Y:S02]  /*155b0*/  FSEL R155, R155, -INF , !P2 ;  /* 0xff8000009b9b7808 */ /* 0x000fe40005000000 */
[----:B------:R-:W-:-:S02]  /*155c0*/  ISETP.GT.AND P2, PT, R20, 0x8, P5 ;  /* 0x000000081400780c */ /* 0x000fc40002f44270 */
[----:B------:R-:W-:Y:S02]  /*155d0*/  LOP3.LUT R193, R193, 0xffff7fff, RZ, 0xc0, !PT ;  /* 0xffff7fffc1c17812 */ /* 0x000fe400078ec0ff */
[----:B------:R-:W-:Y:S02]  /*155e0*/  ISETP.LT.OR P2, PT, R21, 0x9, P2 ;  /* 0x000000091500780c */ /* 0x000fe40001741670 */
[----:B------:R-:W-:Y:S02]  /*155f0*/  @P1 LOP3.LUT R193, R193, 0x8000, RZ, 0xfc, !PT ;  /* 0x00008000c1c11812 */ /* 0x000fe400078efcff */
[----:B------:R-:W-:Y:S02]  /*15600*/  FSEL R158, R158, -INF , !P2 ;  /* 0xff8000009e9e7808 */ /* 0x000fe40005000000 */
[C---:B------:R-:W-:Y:S01]  /*15610*/  ISETP.GT.AND P2, PT, R20.reuse, 0x9, P5 ;  /* 0x000000091400780c */ /* 0x040fe20002f44270 */
[----:B------:R-:W-:Y:S01]  /*15620*/  STL [R1], R193 ;  /* 0x000000c101007387 */ /* 0x000fe20000100800 */
[----:B------:R-:W-:-:S02]  /*15630*/  ISETP.GT.AND P1, PT, R20, RZ, P5 ;  /* 0x000000ff1400720c */ /* 0x000fc40002f24270 */
[C---:B------:R-:W-:Y:S02]  /*15640*/  ISETP.LT.OR P2, PT, R21.reuse, 0xa, P2 ;  /* 0x0000000a1500780c */ /* 0x040fe40001741670 */
[----:B------:R-:W-:Y:S02]  /*15650*/  ISETP.LT.OR P1, PT, R21, 0x1, P1 ;  /* 0x000000011500780c */ /* 0x000fe40000f21670 */
[----:B------:R-:W-:Y:S02]  /*15660*/  FSEL R159, R159, -INF , !P2 ;  /* 0xff8000009f9f7808 */ /* 0x000fe40005000000 */
[----:B------:R-:W-:Y:S02]  /*15670*/  ISETP.GT.AND P2, PT, R20, 0x10, P5 ;  /* 0x000000101400780c */ /* 0x000fe40002f44270 */
[----:B------:R-:W-:Y:S02]  /*15680*/  FSEL R154, R154, -INF , !P1 ;  /* 0xff8000009a9a7808 */ /* 0x000fe40004800000 */
[----:B------:R-:W-:-:S02]  /*15690*/  ISETP.LT.OR P2, PT, R21, 0x11, P2 ;  /* 0x000000111500780c */ /* 0x000fc40001741670 */
[----:B------:R-:W-:Y:S02]  /*156a0*/  FMNMX.FTZ R9, R152, R5, !PT ;  /* 0x0000000598097209 */ /* 0x000fe40007810000 */
[----:B------:R-:W-:Y:S02]  /*156b0*/  FSEL R162, R162, -INF , !P2 ;  /* 0xff800000a2a27808 */ /* 0x000fe40005000000 */
[----:B------:R-:W-:Y:S02]  /*156c0*/  ISETP.GT.AND P2, PT, R20, 0x11, P5 ;  /* 0x000000111400780c */ /* 0x000fe40002f44270 */
[----:B------:R-:W-:Y:S02]  /*156d0*/  FMNMX.FTZ R11, R154, R6, !PT ;  /* 0x000000069a0b7209 */ /* 0x000fe40007810000 */
[----:B------:R-:W-:Y:S02]  /*156e0*/  ISETP.LT.OR P2, PT, R21, 0x12, P2 ;  /* 0x000000121500780c */ /* 0x000fe40001741670 */
[----:B------:R-:W-:-:S02]  /*156f0*/  FMNMX.FTZ R9, R153, R9, !PT ;  /* 0x0000000999097209 */ /* 0x000fc40007810000 */
[----:B------:R-:W-:Y:S02]  /*15700*/  FSEL R163, R163, -INF , !P2 ;  /* 0xff800000a3a37808 */ /* 0x000fe40005000000 */
[----:B------:R-:W-:Y:S02]  /*15710*/  ISETP.GT.AND P2, PT, R20, 0x18, P5 ;  /* 0x000000181400780c */ /* 0x000fe40002f44270 */
[----:B------:R-:W-:Y:S02]  /*15720*/  FMNMX.FTZ R11, R155, R11, !PT ;  /* 0x0000000b9b0b7209 */ /* 0x000fe40007810000 */
[----:B------:R-:W-:Y:S02]  /*15730*/  ISETP.LT.OR P2, PT, R21, 0x19, P2 ;  /* 0x000000191500780c */ /* 0x000fe40001741670 */
[----:B------:R-:W-:Y:S02]  /*15740*/  FMNMX.FTZ R9, R156, R9, !PT ;  /* 0x000000099c097209 */ /* 0x000fe40007810000 */
[----:B------:R-:W-:-:S02]  /*15750*/  FSEL R166, R166, -INF , !P2 ;  /* 0xff800000a6a67808 */ /* 0x000fc40005000000 */
[----:B------:R-:W-:Y:S02]  /*15760*/  ISETP.GT.AND P2, PT, R20, 0x19, P5 ;  /* 0x000000191400780c */ /* 0x000fe40002f44270 */
[----:B------:R-:W-:Y:S02]  /*15770*/  FMNMX.FTZ R11, R158, R11, !PT ;  /* 0x0000000b9e0b7209 */ /* 0x000fe40007810000 */
[----:B------:R-:W-:Y:S02]  /*15780*/  ISETP.LT.OR P2, PT, R21, 0x1a, P2 ;  /* 0x0000001a1500780c */ /* 0x000fe40001741670 */
[----:B------:R-:W-:Y:S02]  /*15790*/  FMNMX.FTZ R9, R157, R9, !PT ;  /* 0x000000099d097209 */ /* 0x000fe40007810000 */
[----:B------:R-:W-:Y:S02]  /*157a0*/  FSEL R167, R167, -INF , !P2 ;  /* 0xff800000a7a77808 */ /* 0x000fe40005000000 */
[----:B------:R-:W-:-:S02]  /*157b0*/  ISETP.GT.AND P2, PT, R20, 0x20, P5 ;  /* 0x000000201400780c */ /* 0x000fc40002f44270 */
[----:B------:R-:W-:Y:S02]  /*157c0*/  FMNMX.FTZ R11, R159, R11, !PT ;  /* 0x0000000b9f0b7209 */ /* 0x000fe40007810000 */
[----:B------:R-:W-:Y:S02]  /*157d0*/  ISETP.LT.OR P2, PT, R21, 0x21, P2 ;  /* 0x000000211500780c */ /* 0x000fe40001741670 */
[----:B------:R-:W-:Y:S02]  /*157e0*/  FMNMX.FTZ R9, R160, R9, !PT ;  /* 0x00000009a0097209 */ /* 0x000fe40007810000 */
[----:B------:R-:W-:Y:S02]  /*157f0*/  FMNMX.FTZ R11, R162, R11, !PT ;  /* 0x0000000ba20b7209 */ /* 0x000fe40007810000 */
[----:B------:R-:W-:Y:S02]  /*15800*/  FSEL R170, R170, -INF , !P2 ;  /* 0xff800000aaaa7808 */ /* 0x000fe40005000000 */
[----:B------:R-:W-:-:S02]  /*15810*/  ISETP.GT.AND P2, PT, R20, 0x21, P5 ;  /* 0x000000211400780c */ /* 0x000fc40002f44270 */
[----:B------:R-:W-:Y:S02]  /*15820*/  FMNMX.FTZ R9, R161, R9, !PT ;  /* 0x00000009a1097209 */ /* 0x000fe40007810000 */
[----:B------:R-:W-:Y:S02]  /*15830*/  FMNMX.FTZ R11, R163, R11, !PT ;  /* 0x0000000ba30b7209 */ /* 0x000fe40007810000 */
[----:B------:R-:W-:Y:S02]  /*15840*/  ISETP.LT.OR P2, PT, R21, 0x22, P2 ;  /* 0x000000221500780c */ /* 0x000fe40001741670 */
[----:B------:R-:W-:Y:S02]  /*15850*/  FMNMX.FTZ R9, R164, R9, !PT ;  /* 0x00000009a4097209 */ /* 0x000fe40007810000 */
[----:B------:R-:W-:Y:S02]  /*15860*/  FMNMX.FTZ R11, R166, R11, !PT ;  /* 0x0000000ba60b7209 */ /* 0x000fe40007810000 */
[----:B------:R-:W-:-:S02]  /*15870*/  FSEL R171, R171, -INF , !P2 ;  /* 0xff800000abab7808 */ /* 0x000fc40005000000 */
[----:B------:R-:W-:Y:S02]  /*15880*/  FMNMX.FTZ R9, R165, R9, !PT ;  /* 0x00000009a5097209 */ /* 0x000fe40007810000 */
[----:B------:R-:W-:Y:S02]  /*15890*/  ISETP.GT.AND P2, PT, R20, 0x28, P5 ;  /* 0x000000281400780c */ /* 0x000fe40002f44270 */
[----:B------:R-:W-:Y:S02]  /*158a0*/  FMNMX.FTZ R11, R167, R11, !PT ;  /* 0x0000000ba70b7209 */ /* 0x000fe40007810000 */
[----:B------:R-:W-:Y:S02]  /*158b0*/  FMNMX.FTZ R9, R168, R9, !PT ;  /* 0x00000009a8097209 */ /* 0x000fe40007810000 */
[----:B------:R-:W-:Y:S02]  /*158c0*/  ISETP.LT.OR P2, PT, R21, 0x29, P2 ;  /* 0x000000291500780c */ /* 0x000fe40001741670 */
[----:B------:R-:W-:-:S02]  /*158d0*/  ISETP.GT.AND P4, PT, R20, 0x29, P5 ;  /* 0x000000291400780c */ /* 0x000fc40002f84270 */
[----:B------:R-:W-:Y:S02]  /*158e0*/  FMNMX.FTZ R11, R170, R11, !PT ;  /* 0x0000000baa0b7209 */ /* 0x000fe40007810000 */
[----:B------:R-:W-:Y:S02]  /*158f0*/  FMNMX.FTZ R9, R169, R9, !PT ;  /* 0x00000009a9097209 */ /* 0x000fe40007810000 */
[----:B------:R-:W-:Y:S02]  /*15900*/  FSEL R174, R174, -INF , !P2 ;  /* 0xff800000aeae7808 */ /* 0x000fe40005000000 */
[----:B------:R-:W-:Y:S02]  /*15910*/  ISETP.GT.AND P6, PT, R20, 0x30, P5 ;  /* 0x000000301400780c */ /* 0x000fe40002fc4270 */
[----:B------:R-:W-:Y:S02]  /*15920*/  ISETP.LT.OR P0, PT, R21, 0x2a, P4 ;  /* 0x0000002a1500780c */ /* 0x000fe40002701670 */
[----:B------:R-:W-:-:S02]  /*15930*/  FMNMX.FTZ R11, R171, R11, !PT ;  /* 0x0000000bab0b7209 */ /* 0x000fc40007810000 */
[----:B------:R-:W-:Y:S02]  /*15940*/  FMNMX.FTZ R9, R172, R9, !PT ;  /* 0x00000009ac097209 */ /* 0x000fe40007810000 */
[----:B------:R-:W-:Y:S02]  /*15950*/  ISETP.GT.AND P3, PT, R20, 0x31, P5 ;  /* 0x000000311400780c */ /* 0x000fe40002f64270 */
[----:B------:R-:W-:Y:S02]  /*15960*/  ISETP.LT.OR P4, PT, R21, 0x31, P6 ;  /* 0x000000311500780c */ /* 0x000fe40003781670 */
[----:B------:R-:W-:Y:S02]  /*15970*/  FSEL R175, R175, -INF , !P0 ;  /* 0xff800000afaf7808 */ /* 0x000fe40004000000 */
[----:B------:R-:W-:Y:S02]  /*15980*/  FMNMX.FTZ R11, R174, R11, !PT ;  /* 0x0000000bae0b7209 */ /* 0x000fe40007810000 */
[----:B------:R-:W-:-:S02]  /*15990*/  FMNMX.FTZ R9, R173, R9, !PT ;  /* 0x00000009ad097209 */ /* 0x000fc40007810000 */
[----:B------:R-:W-:Y:S02]  /*159a0*/  ISETP.GT.AND P2, PT, R20, 0x38, P5 ;  /* 0x000000381400780c */ /* 0x000fe40002f44270 */
[----:B------:R-:W-:Y:S02]  /*159b0*/  ISETP.LT.OR P3, PT, R21, 0x32, P3 ;  /* 0x000000321500780c */ /* 0x000fe40001f61670 */
[----:B------:R-:W-:Y:S02]  /*159c0*/  FSEL R178, R178, -INF , !P4 ;  /* 0xff800000b2b27808 */ /* 0x000fe40006000000 */
[----:B------:R-:W-:Y:S02]  /*159d0*/  FMNMX.FTZ R11, R175, R11, !PT ;  /* 0x0000000baf0b7209 */ /* 0x000fe40007810000 */
[----:B------:R-:W-:Y:S02]  /*159e0*/  FMNMX.FTZ R9, R176, R9, !PT ;  /* 0x00000009b0097209 */ /* 0x000fe40007810000 */
[----:B------:R-:W-:-:S02]  /*159f0*/  ISETP.GT.AND P5, PT, R20, 0x39, P5 ;  /* 0x000000391400780c */ /* 0x000fc40002fa4270 */
[----:B------:R-:W-:Y:S02]  /*15a00*/  ISETP.LT.OR P2, PT, R21, 0x39, P2 ;  /* 0x000000391500780c */ /* 0x000fe40001741670 */
[----:B------:R-:W-:Y:S02]  /*15a10*/  FSEL R179, R179, -INF , !P3 ;  /* 0xff800000b3b37808 */ /* 0x000fe40005800000 */
[----:B------:R-:W-:Y:S02]  /*15a20*/  FMNMX.FTZ R11, R178, R11, !PT ;  /* 0x0000000bb20b7209 */ /* 0x000fe40007810000 */
[----:B------:R-:W-:Y:S02]  /*15a30*/  FMNMX.FTZ R9, R177, R9, !PT ;  /* 0x00000009b1097209 */ /* 0x000fe40007810000 */
[----:B------:R-:W-:Y:S02]  /*15a40*/  ISETP.LT.OR P5, PT, R21, 0x3a, P5 ;  /* 0x0000003a1500780c */ /* 0x000fe40002fa1670 */
[----:B------:R-:W-:-:S02]  /*15a50*/  FSEL R182, R182, -INF , !P2 ;  /* 0xff800000b6b67808 */ /* 0x000fc40005000000 */
[----:B------:R-:W-:Y:S02]  /*15a60*/  FMNMX.FTZ R11, R179, R11, !PT ;  /* 0x0000000bb30b7209 */ /* 0x000fe40007810000 */
[----:B------:R-:W-:Y:S02]  /*15a70*/  FMNMX.FTZ R9, R180, R9, !PT ;  /* 0x00000009b4097209 */ /* 0x000fe40007810000 */
[----:B------:R-:W-:Y:S02]  /*15a80*/  FSEL R183, R183, -INF , !P5 ;  /* 0xff800000b7b77808 */ /* 0x000fe40006800000 */
[----:B------:R-:W-:Y:S02]  /*15a90*/  FMNMX.FTZ R11, R182, R11, !PT ;  /* 0x0000000bb60b7209 */ /* 0x000fe40007810000 */
[----:B------:R-:W-:Y:S02]  /*15aa0*/  FMNMX.FTZ R9, R181, R9, !PT ;  /* 0x00000009b5097209 */ /* 0x000fe40007810000 */
[----:B------:R-:W-:-:S02]  /*15ab0*/  FMNMX.FTZ R11, R183, R11, !PT ;  /* 0x0000000bb70b7209 */ /* 0x000fc40007810000 */
[C---:B------:R-:W-:Y:S01]  /*15ac0*/  LOP3.LUT P0, RZ, R193.reuse, 0x10000, RZ, 0xc0, !PT ;  /* 0x00010000c1ff7812 */ /* 0x040fe2000780c0ff */
[----:B------:R-:W0:Y:S01]  /*15ad0*/  SHFL.BFLY PT, R10, R9, 0x2, 0x1f ;  /* 0x0c401f00090a7f89 */ /* 0x000e2200000e0000 */
[----:B------:R-:W-:-:S03]  /*15ae0*/  LOP3.LUT P1, RZ, R193, 0x8000, RZ, 0xc0, !PT ;  /* 0x00008000c1ff7812 */ /* 0x000fc6000782c0ff */
[----:B------:R-:W1:Y:S01]  /*15af0*/  SHFL.BFLY PT, R15, R11, 0x2, 0x1f ;  /* 0x0c401f000b0f7f89 */ /* 0x000e6200000e0000 */
[----:B0-----:R-:W-:Y:S02]  /*15b00*/  FMNMX.FTZ R9, R9, R10, !PT ;  /* 0x0000000a09097209 */ /* 0x001fe40007810000 */
[----:B-1----:R-:W-:-:S03]  /*15b10*/  FMNMX.FTZ R11, R11, R15, !PT ;  /* 0x0000000f0b0b7209 */ /* 0x002fc60007810000 */
[----:B------:R-:W0:Y:S04]  /*15b20*/  SHFL.BFLY PT, R10, R9, 0x1, 0x1f ;  /* 0x0c201f00090a7f89 */ /* 0x000e2800000e0000 */
[----:B------:R-:W1:Y:S01]  /*15b30*/  SHFL.BFLY PT, R15, R11, 0x1, 0x1f ;  /* 0x0c201f000b0f7f89 */ /* 0x000e6200000e0000 */
[----:B0-----:R-:W-:Y:S02]  /*15b40*/  FMNMX.FTZ R9, R9, R10, !PT ;  /* 0x0000000a09097209 */ /* 0x001fe40007810000 */
[----:B-1----:R-:W-:Y:S02]  /*15b50*/  FMNMX.FTZ R15, R11, R15, !PT ;  /* 0x0000000f0b0f7209 */ /* 0x002fe40007810000 */
[----:B------:R-:W-:Y:S02]  /*15b60*/  FSETP.NEU.FTZ.AND P6, PT, R9, -INF , PT ;  /* 0xff8000000900780b */ /* 0x000fe40003fdd000 */
[----:B------:R-:W-:-:S02]  /*15b70*/  FSETP.NEU.FTZ.AND P2, PT, R15, -INF , PT ;  /* 0xff8000000f00780b */ /* 0x000fc40003f5d000 */
[----:B------:R-:W-:Y:S02]  /*15b80*/  FSEL R10, R9, RZ, P6 ;  /* 0x000000ff090a7208 */ /* 0x000fe40003000000 */
[----:B------:R-:W-:-:S03]  /*15b90*/  FSEL R11, R15, RZ, P2 ;  /* 0x000000ff0f0b7208 */ /* 0x000fc60001000000 */
[----:B------:R-:W-:Y:S01]  /*15ba0*/  FADD.FTZ R5, -R10, R5 ;  /* 0x000000050a057221 */ /* 0x000fe20000010100 */
[----:B------:R-:W-:-:S01]  /*15bb0*/  FFMA.FTZ R10, R2, R9, -8 ;  /* 0xc1000000020a7423 */ /* 0x000fc20000010009 */
[----:B------:R-:W-:Y:S01]  /*15bc0*/  FADD.FTZ R6, -R11, R6 ;  /* 0x000000060b067221 */ /* 0x000fe20000010100 */
[----:B------:R-:W-:-:S01]  /*15bd0*/  FFMA.FTZ R11, R2, R15, -8 ;  /* 0xc1000000020b7423 */ /* 0x000fc2000001000f */
[----:B------:R-:W-:Y:S02]  /*15be0*/  FMUL.FTZ R5, R2, R5 ;  /* 0x0000000502057220 */ /* 0x000fe40000410000 */
[----:B------:R-:W-:Y:S01]  /*15bf0*/  FSEL R10, R10, RZ, P6 ;  /* 0x000000ff0a0a7208 */ /* 0x000fe20003000000 */
[C---:B------:R-:W-:Y:S01]  /*15c00*/  FMUL.FTZ R6, R2.reuse, R6 ;  /* 0x0000000602067220 */ /* 0x040fe20000410000 */
[----:B------:R-:W-:Y:S02]  /*15c10*/  FSEL R11, R11, RZ, P2 ;  /* 0x000000ff0b0b7208 */ /* 0x000fe40001000000 */
        /* <DEDUP_REMOVED lines=8> */
[----:B------:R-:W0:Y:S01]  /*15ca0*/  MUFU.EX2 R152, R152 ;  /* 0x0000009800987308 */ /* 0x000e220000000800 */
        /* <DEDUP_REMOVED lines=15> */
[----:B------:R-:W1:Y:S01]  /*15da0*/  MUFU.EX2 R6, R6 ;  /* 0x0000000600067308 */ /* 0x000e620000000800 */
[----:B0-----:R-:W-:-:S01]  /*15db0*/  FFMA.FTZ R3, R5, R3, R152 ;  /* 0x0000000305037223 */ /* 0x001fc20000010098 */
        /* <DEDUP_REMOVED lines=11> */
[----:B------:R-:W-:-:S03]  /*15e70*/  FFMA.FTZ R11, R2, R183, -R11 ;  /* 0x000000b7020b7223 */ /* 0x000fc6000001080b */
        /* <DEDUP_REMOVED lines=60> */
[----:B------:R-:W-:Y:S06]  /*16240*/  @!P0 BRA `(.L_x_1578) ;  /* 0x0000000000048947 */ /* 0x000fec0003800000 */
[----:B------:R-:W-:Y:S01]  /*16250*/  BPT.TRAP 0x1 ;  /* 0x000000040000795c */ /* 0x000fe20000300000 */
.L_x_1578:
[----:B------:R-:W-:Y:S01]  /*16260*/  IMAD R20, R200, 0x8, R16 ;  /* 0x00000008c8147824 */ /* 0x000fe200078e0210 */
[----:B------:R-:W-:Y:S01]  /*16270*/  ISETP.GT.AND P2, PT, R7, R12, PT ;  /* 0x0000000c0700720c */ /* 0x000fe20003f44270 */
[----:B------:R-:W-:Y:S01]  /*16280*/  IMAD.U32 R21, RZ, RZ, UR42 ;  /* 0x0000002aff157e24 */ /* 0x000fe2000f8e00ff */
        /* <DEDUP_REMOVED lines=17> */
[-C--:B------:R-:W-:Y:S01]  /*163a0*/  FMUL.FTZ R37, R37, R5.reuse ;  /* 0x0000000525257220 */ /* 0x080fe20000410000 */
        /* <DEDUP_REMOVED lines=140> */
[----:B------:R-:W-:Y:S02]  /*16c70*/  IMAD.MOV.U32 R186, RZ, RZ, R176 ;  /* 0x000000ffffba7224 */ /* 0x000fe400078e00b0 */
[----:B------:R-:W-:Y:S01]  /*16c80*/  IMAD.MOV.U32 R187, RZ, RZ, R178 ;  /* 0x000000ffffbb7224 */ /* 0x000fe200078e00b2 */
[----:B0-----:R-:W-:Y:S06]  /*16c90*/  @P2 BRA `(.L_x_1579) ;  /* 0xffffffd800982947 */ /* 0x001fec000383ffff */
[----:B------:R-:W-:Y:S02]  /*16ca0*/  IMAD.MOV.U32 R6, RZ, RZ, R15 ;  /* 0x000000ffff067224 */ /* 0x000fe400078e000f */
[----:B------:R-:W-:Y:S02]  /*16cb0*/  IMAD.MOV.U32 R5, RZ, RZ, R9 ;  /* 0x000000ffff057224 */ /* 0x000fe400078e0009 */
[----:B------:R-:W-:Y:S02]  /*16cc0*/  IMAD.MOV.U32 R200, RZ, RZ, R13 ;  /* 0x000000ffffc87224 */ /* 0x000fe400078e000d */
[----:B------:R-:W-:-:S07]  /*16cd0*/  IMAD.MOV.U32 R193, RZ, RZ, R14 ;  /* 0x000000ffffc17224 */ /* 0x000fce00078e000e */
.L_x_1560:
[----:B------:R-:W2:Y:S01]  /*16ce0*/  LDL.LU R13, [R1] ;  /* 0x00000000010d7983 */ /* 0x000ea20000300800 */
[----:B------:R-:W0:Y:S01]  /*16cf0*/  LDC R9, c[0x0][0x448] ;  /* 0x00011200ff097b82 */ /* 0x000e220000000800 */
[----:B------:R-:W-:-:S07]  /*16d00*/  VIADD R10, R199, 0x7f ;  /* 0x0000007fc70a7836 */ /* 0x000fce0000000000 */
[----:B------:R-:W1:Y:S01]  /*16d10*/  LDC R12, c[0x0][0x9e4] ;  /* 0x00027900ff0c7b82 */ /* 0x000e620000000800 */
[----:B0-----:R-:W-:-:S13]  /*16d20*/  ISETP.NE.AND P2, PT, R9, 0x1, PT ;  /* 0x000000010900780c */ /* 0x001fda0003f45270 */
[----:B------:R-:W0:Y:S08]  /*16d30*/  @P2 LDC R11, c[0x0][0x44c] ;  /* 0x00011300ff0b2b82 */ /* 0x000e300000000800 */
[----:B------:R-:W3:Y:S01]  /*16d40*/  @P2 LDC R9, c[0x0][0x450] ;  /* 0x00011400ff092b82 */ /* 0x000ee20000000800 */
[----:B0-----:R-:W-:-:S05]  /*16d50*/  @P2 IMAD.HI.U32 R11, R10, R11, RZ ;  /* 0x0000000b0a0b2227 */ /* 0x001fca00078e00ff */
[----:B---3--:R-:W-:Y:S02]  /*16d60*/  @P2 SHF.R.U32.HI R10, RZ, R9, R11 ;  /* 0x00000009ff0a2219 */ /* 0x008fe4000001160b */
[----:B------:R-:W-:-:S05]  /*16d70*/  IADD3 R11, R197, 0x1, -R195 ;  /* 0x00000001c50b7810 */ /* 0x000fca0007ffe8c3 */
[----:B------:R-:W-:-:S04]  /*16d80*/  IMAD.IADD R11, R10, 0x1, R11 ;  /* 0x000000010a0b7824 */ /* 0x000fc800078e020b */
[----:B------:R-:W-:Y:S01]  /*16d90*/  IMAD.IADD R10, R11, 0x1, -R8 ;  /* 0x000000010b0a7824 */ /* 0x000fe200078e0a08 */
[----:B--2---:R-:W-:-:S04]  /*16da0*/  LOP3.LUT R13, R13, 0xfffffffb, RZ, 0xc0, !PT ;  /* 0xfffffffb0d0d7812 */ /* 0x004fc800078ec0ff */
[----:B------:R-:W-:Y:S02]  /*16db0*/  @P2 LOP3.LUT R13, R13, 0x4, RZ, 0xfc, !PT ;  /* 0x000000040d0d2812 */ /* 0x000fe400078efcff */
[----:B-1----:R-:W-:Y:S02]  /*16dc0*/  ISETP.GE.AND P2, PT, R12, 0x1, PT ;  /* 0x000000010c00780c */ /* 0x002fe40003f46270 */
[----:B------:R-:W-:-:S11]  /*16dd0*/  LOP3.LUT R13, R13, 0xfffffff7, RZ, 0xc0, !PT ;  /* 0xfffffff70d0d7812 */ /* 0x000fd600078ec0ff */
[----:B------:R-:W-:-:S05]  /*16de0*/  @P2 LOP3.LUT R13, R13, 0x8, RZ, 0xfc, !PT ;  /* 0x000000080d0d2812 */ /* 0x000fca00078efcff */
[----:B------:R0:W-:Y:S01]  /*16df0*/  STL [R1], R13 ;  /* 0x0000000d01007387 */ /* 0x0001e20000100800 */
[----:B------:R-:W-:Y:S05]  /*16e00*/  @!P2 BRA `(.L_x_1580) ;  /* 0x000000000044a947 */ /* 0x000fea0003800000 */
[----:B------:R-:W-:Y:S01]  /*16e10*/  ISETP.GT.AND P2, PT, R11, -0x1, PT ;  /* 0xffffffff0b00780c */ /* 0x000fe20003f44270 */
[----:B------:R-:W-:-:S12]  /*16e20*/  BSSY B0, `(.L_x_1581) ;  /* 0x000000d000007945 */ /* 0x000fd80003800000 */
[----:B------:R-:W-:Y:S05]  /*16e30*/  @P2 BRA `(.L_x_1582) ;  /* 0x00000000001c2947 */ /* 0x000fea0003800000 */
[----:B------:R-:W-:Y:S02]  /*16e40*/  ISETP.NE.AND P2, PT, R12, 0x1, PT ;  /* 0x000000010c00780c */ /* 0x000fe40003f45270 */
[----:B------:R-:W-:-:S11]  /*16e50*/  LOP3.LUT R11, RZ, R11, RZ, 0x33, !PT ;  /* 0x0000000bff0b7212 */ /* 0x000fd600078e33ff */
[----:B------:R-:W1:Y:S02]  /*16e60*/  @P2 LDC.64 R8, c[0x0][0x9e8] ;  /* 0x00027a00ff082b82 */ /* 0x000e640000000a00 */
[----:B-1----:R-:W-:-:S05]  /*16e70*/  @P2 IMAD.HI.U32 R8, R11, R8, RZ ;  /* 0x000000080b082227 */ /* 0x002fca00078e00ff */
[----:B------:R-:W-:-:S04]  /*16e80*/  @P2 SHF.R.U32.HI R11, RZ, R9, R8 ;  /* 0x00000009ff0b2219 */ /* 0x000fc80000011608 */
[----:B------:R-:W-:Y:S01]  /*16e90*/  LOP3.LUT R11, RZ, R11, RZ, 0x33, !PT ;  /* 0x0000000bff0b7212 */ /* 0x000fe200078e33ff */
[----:B------:R-:W-:Y:S06]  /*16ea0*/  BRA `(.L_x_1583) ;  /* 0x0000000000107947 */ /* 0x000fec0003800000 */
.L_x_1582:
[----:B------:R-:W-:-:S13]  /*16eb0*/  ISETP.NE.AND P2, PT, R12, 0x1, PT ;  /* 0x000000010c00780c */ /* 0x000fda0003f45270 */
[----:B------:R-:W1:Y:S02]  /*16ec0*/  @P2 LDC.64 R8, c[0x0][0x9e8] ;  /* 0x00027a00ff082b82 */ /* 0x000e640000000a00 */
[----:B-1----:R-:W-:-:S05]  /*16ed0*/  @P2 IMAD.HI.U32 R8, R11, R8, RZ ;  /* 0x000000080b082227 */ /* 0x002fca00078e00ff */
[----:B------:R-:W-:-:S07]  /*16ee0*/  @P2 SHF.R.U32.HI R11, RZ, R9, R8 ;  /* 0x00000009ff0b2219 */ /* 0x000fce0000011608 */
.L_x_1583:
[----:B------:R-:W-:Y:S05]  /*16ef0*/  BSYNC B0 ;  /* 0x0000000000007941 */ /* 0x000fea0003800000 */
.L_x_1581:
[----:B------:R-:W-:-:S05]  /*16f00*/  IMAD R11, R11, R12, RZ ;  /* 0x0000000c0b0b7224 */ /* 0x000fca00078e02ff */
[----:B------:R-:W-:-:S07]  /*16f10*/  VIMNMX R10, R10, R11, !PT ;  /* 0x0000000b0a0a7248 */ /* 0x000fce0007fe0100 */
.L_x_1580:
[----:B------:R-:W-:-:S05]  /*16f20*/  VIADD R10, R10, 0x3f ;  /* 0x0000003f0a0a7836 */ /* 0x000fca0000000000 */
[----:B------:R-:W-:-:S04]  /*16f30*/  SHF.R.S32.HI R8, RZ, 0x1f, R10 ;  /* 0x0000001fff087819 */ /* 0x000fc8000001140a */
[----:B------:R-:W-:-:S04]  /*16f40*/  LEA.HI R8, R8, R10, RZ, 0x6 ;  /* 0x0000000a08087211 */ /* 0x000fc800078f30ff */
[----:B------:R-:W-:-:S04]  /*16f50*/  SHF.R.S32.HI R8, RZ, 0x6, R8 ;  /* 0x00000006ff087819 */ /* 0x000fc80000011408 */
[----:B------:R-:W-:-:S04]  /*16f60*/  VIMNMX R8, R204, R8, !PT ;  /* 0x00000008cc087248 */ /* 0x000fc80007fe0100 */
[----:B------:R-:W-:-:S13]  /*16f70*/  ISETP.GE.AND P2, PT, R7, R8, PT ;  /* 0x000000080700720c */ /* 0x000fda0003f46270 */
[----:B------:R-:W-:Y:S05]  /*16f80*/  @!P2 BRA `(.L_x_1584) ;  /* 0x0000001800cca947 */ /* 0x000fea0003800000 */
[----:B------:R-:W-:Y:S02]  /*16f90*/  IMAD.MOV.U32 R9, RZ, RZ, R6 ;  /* 0x000000ffff097224 */ /* 0x000fe400078e0006 */
[----:B------:R-:W-:Y:S02]  /*16fa0*/  IMAD.MOV.U32 R10, RZ, RZ, R5 ;  /* 0x000000ffff0a7224 */ /* 0x000fe400078e0005 */
[----:B------:R-:W-:Y:S02]  /*16fb0*/  IMAD.MOV.U32 R11, RZ, RZ, R7 ;  /* 0x000000ffff0b7224 */ /* 0x000fe400078e0007 */
[----:B------:R-:W-:-:S07]  /*16fc0*/  IMAD.MOV.U32 R206, RZ, RZ, R193 ;  /* 0x000000ffffce7224 */ /* 0x000fce00078e00c1 */
.L_x_1595:
[----:B------:R-:W-:Y:S01]  /*16fd0*/  ISETP.NE.AND P2, PT, R200, 0x1, PT ;  /* 0x00000001c800780c */ /* 0x000fe20003f45270 */
[----:B------:R-:W-:Y:S05]  /*16fe0*/  YIELD ;  /* 0x0000000000007946 */ /* 0x000fea0003800000 */
[----:B------:R-:W-:Y:S02]  /*16ff0*/  SEL R193, RZ, 0x1, P2 ;  /* 0x00000001ffc17807 */ /* 0x000fe40001000000 */
[----:B------:R-:W-:Y:S02]  /*17000*/  ISETP.NE.AND P2, PT, R201, RZ, PT ;  /* 0x000000ffc900720c */ /* 0x000fe40003f45270 */
[----:B------:R-:W-:-:S11]  /*17010*/  LOP3.LUT R193, R206, R193, RZ, 0x3c, !PT ;  /* 0x000000c1cec17212 */ /* 0x000fd600078e3cff */
[----:B------:R-:W-:Y:S05]  /*17020*/  @P2 BRA `(.L_x_1585) ;  /* 0x00000000003c2947 */ /* 0x000fea0003800000 */
[----:B------:R-:W-:Y:S05]  /*17030*/  @!P0 BRA `(.L_x_1586) ;  /* 0x0000000000048947 */ /* 0x000fea0003800000 */
[----:B------:R-:W-:Y:S01]  /*17040*/  BPT.TRAP 0x1 ;  /* 0x000000040000795c */ /* 0x000fe20000300000 */
.L_x_1586:
[----:B------:R-:W-:Y:S01]  /*17050*/  VIADD R5, R200, 0x1 ;  /* 0x00000001c8057836 */ /* 0x000fe20000000000 */
[----:B------:R-:W-:-:S04]  /*17060*/  SHF.L.U32 R6, R193, 0x1f, RZ ;  /* 0x0000001fc1067819 */ /* 0x000fc800000006ff */
[----:B------:R-:W-:-:S04]  /*17070*/  ISETP.NE.AND P3, PT, R5, 0x2, PT ;  /* 0x000000020500780c */ /* 0x000fc80003f65270 */
[----:B------:R-:W-:-:S05]  /*17080*/  SEL R5, R5, RZ, P3 ;  /* 0x000000ff05057207 */ /* 0x000fca0001800000 */
[----:B------:R-:W-:-:S04]  /*17090*/  IMAD R5, R5, 0x8, R16 ;  /* 0x0000000805057824 */ /* 0x000fc800078e0210 */
[----:B------:R1:W2:Y:S01]  /*170a0*/  SYNCS.PHASECHK.TRANS64.TRYWAIT P3, [R5+URZ+0x28430], R6 ;  /* 0x02843006050075a7 */ /* 0x0002a2000806017f */
[----:B------:R-:W-:Y:S05]  /*170b0*/  @!P0 BRA `(.L_x_1587) ;  /* 0x0000000000048947 */ /* 0x000fea0003800000 */
[----:B------:R-:W-:Y:S01]  /*170c0*/  BPT.TRAP 0x1 ;  /* 0x000000040000795c */ /* 0x000fe20000300000 */
.L_x_1587:
[----:B------:R-:W-:Y:S04]  /*170d0*/  BSSY B0, `(.L_x_1585) ;  /* 0x0000004000007945 */ /* 0x000fe80003800000 */
[----:B--2---:R-:W-:Y:S05]  /*170e0*/  @P3 BRA `(.L_x_1588) ;  /* 0x0000000000083947 */ /* 0x004fea0003800000 */
[----:B------:R-:W2:Y:S02]  /*170f0*/  SYNCS.PHASECHK.TRANS64.TRYWAIT P3, [R5+URZ+0x28430], R6 ;  /* 0x02843006050075a7 */ /* 0x000ea4000806017f */
[----:B--2---:R-:W-:Y:S05]  /*17100*/  @!P3 BRA `(.L_x_1589) ;  /* 0x000001500058b947 */ /* 0x004fea0003800000 */
.L_x_1588:
[----:B------:R-:W-:Y:S05]  /*17110*/  BSYNC B0 ;  /* 0x0000000000007941 */ /* 0x000fea0003800000 */
.L_x_1585:
[----:B-12---:R-:W1:Y:S01]  /*17120*/  S2R R5, SR_TID.X ;  /* 0x0000000000057919 */ /* 0x006e620000002100 */
[----:B------:R-:W-:Y:S01]  /*17130*/  VIADD R205, R200, 0x1 ;  /* 0x00000001c8cd7836 */ /* 0x000fe20000000000 */
[----:B------:R-:W-:Y:S05]  /*17140*/  WARPSYNC.ALL ;  /* 0x0000000000007948 */ /* 0x000fea0003800000 */
[C---:B------:R-:W-:Y:S01]  /*17150*/  ISETP.NE.AND P3, PT, R205.reuse, 0x2, PT ;  /* 0x00000002cd00780c */ /* 0x040fe20003f65270 */
[----:B------:R-:W-:Y:S02]  /*17160*/  IMAD.MOV.U32 R7, RZ, RZ, 0x40000040 ;  /* 0x40000040ff077424 */ /* 0x000fe400078e00ff */
[----:B------:R-:W-:Y:S01]  /*17170*/  IMAD.MOV.U32 R15, RZ, RZ, 0x40000040 ;  /* 0x40000040ff0f7424 */ /* 0x000fe200078e00ff */
[----:B------:R-:W-:Y:S01]  /*17180*/  SEL R205, R205, RZ, P3 ;  /* 0x000000ffcdcd7207 */ /* 0x000fe20001800000 */
[----:B------:R-:W-:Y:S01]  /*17190*/  IMAD.MOV.U32 R21, RZ, RZ, 0x40000040 ;  /* 0x40000040ff157424 */ /* 0x000fe200078e00ff */
[----:B------:R-:W-:Y:S01]  /*171a0*/  R2UR UR15, R7 ;  /* 0x00000000070f72ca */ /* 0x000fe200000e0000 */
[----:B0-----:R-:W-:Y:S01]  /*171b0*/  IMAD.MOV.U32 R13, RZ, RZ, 0x40000040 ;  /* 0x40000040ff0d7424 */ /* 0x001fe200078e00ff */
[----:B------:R-:W-:Y:S01]  /*171c0*/  R2UR UR11, R15 ;  /* 0x000000000f0b72ca */ /* 0x000fe200000e0000 */
[----:B------:R-:W-:Y:S01]  /*171d0*/  IMAD R6, R205, 0x400, R4 ;  /* 0x00000400cd067824 */ /* 0x000fe200078e0204 */
[----:B------:R-:W-:-:S02]  /*171e0*/  R2UR UR7, R21 ;  /* 0x00000000150772ca */ /* 0x000fc400000e0000 */
[----:B------:R-:W-:Y:S01]  /*171f0*/  R2UR UR19, R13 ;  /* 0x000000000d1372ca */ /* 0x000fe200000e0000 */
[C---:B------:R-:W-:Y:S01]  /*17200*/  VIADD R14, R6.reuse, 0x2 ;  /* 0x00000002060e7836 */ /* 0x040fe20000000000 */
[C---:B------:R-:W-:Y:S01]  /*17210*/  R2UR UR14, R6.reuse ;  /* 0x00000000060e72ca */ /* 0x040fe200000e0000 */
[C---:B------:R-:W-:Y:S01]  /*17220*/  VIADD R20, R6.reuse, 0x4 ;  /* 0x0000000406147836 */ /* 0x040fe20000000000 */
[----:B------:R-:W-:Y:S01]  /*17230*/  R2UR UR23, R15 ;  /* 0x000000000f1772ca */ /* 0x000fe200000e0000 */
        /* <DEDUP_REMOVED lines=9> */
[----:B-1----:R-:W-:-:S02]  /*172d0*/  SHF.R.U32.HI R5, RZ, 0x7, R5 ;  /* 0x00000007ff057819 */ /* 0x002fc40000011605 */
[----:B------:R-:W-:Y:S02]  /*172e0*/  R2UR UR26, R12 ;  /* 0x000000000c1a72ca */ /* 0x000fe400000e0000 */
[----:B------:R-:W-:Y:S01]  /*172f0*/  R2UR UR27, R13 ;  /* 0x000000000d1b72ca */ /* 0x000fe200000e0000 */
[----:B------:R-:W-:Y:S01]  /*17300*/  VIADD R5, R5, 0x8 ;  /* 0x0000000805057836 */ /* 0x000fe20000000000 */
[----:B------:R-:W-:Y:S02]  /*17310*/  R2UR UR30, R20 ;  /* 0x00000000141e72ca */ /* 0x000fe400000e0000 */
[----:B------:R-:W-:Y:S02]  /*17320*/  R2UR UR31, R21 ;  /* 0x00000000151f72ca */ /* 0x000fe400000e0000 */
[----:B------:R0:W-:Y:S01]  /*17330*/  BAR.SYNC.DEFER_BLOCKING R5, 0x100 ;  /* 0x000400050000751d */ /* 0x0001e20000010000 */
[----:B------:R-:W-:Y:S02]  /*17340*/  R2UR UR34, R6 ;  /* 0x00000000062272ca */ /* 0x000fe400000e0000 */
[----:B------:R-:W-:-:S03]  /*17350*/  R2UR UR35, R7 ;  /* 0x00000000072372ca */ /* 0x000fc600000e0000 */
        /* <DEDUP_REMOVED lines=27> */
.L_x_1591:
[----:B------:R-:W-:Y:S01]  /*17510*/  SHF.L.U32 R5, R206, 0x1f, RZ ;  /* 0x0000001fce057819 */ /* 0x000fe200000006ff */
[----:B------:R-:W-:-:S04]  /*17520*/  IMAD R6, R200, 0x8, R16 ;  /* 0x00000008c8067824 */ /* 0x000fc800078e0210 */
[----:B------:R0:W1:Y:S01]  /*17530*/  SYNCS.PHASECHK.TRANS64.TRYWAIT P2, [R6+URZ+0x28450], R5 ;  /* 0x02845005060075a7 */ /* 0x000062000804017f */
[----:B------:R-:W-:Y:S05]  /*17540*/  @!P0 BRA `(.L_x_1592) ;  /* 0x0000000000048947 */ /* 0x000fea0003800000 */
[----:B------:R-:W-:Y:S01]  /*17550*/  BPT.TRAP 0x1 ;  /* 0x000000040000795c */ /* 0x000fe20000300000 */
.L_x_1592:
[----:B-1----:R-:W-:Y:S05]  /*17560*/  @P2 BRA `(.L_x_1590) ;  /* 0x0000000000082947 */ /* 0x002fea0003800000 */
[----:B------:R-:W1:Y:S02]  /*17570*/  SYNCS.PHASECHK.TRANS64.TRYWAIT P2, [R6+URZ+0x28450], R5 ;  /* 0x02845005060075a7 */ /* 0x000e64000804017f */
[----:B-1----:R-:W-:Y:S05]  /*17580*/  @!P2 BRA `(.L_x_1593) ;  /* 0x0000014c004ca947 */ /* 0x002fea0003800000 */
.L_x_1590:
[----:B01----:R-:W-:Y:S01]  /*17590*/  VIADD R5, R16, 0x8000 ;  /* 0x0000800010057836 */ /* 0x003fe20000000000 */
[----:B------:R-:W-:Y:S05]  /*175a0*/  WARPSYNC.ALL ;  /* 0x0000000000007948 */ /* 0x000fea0003800000 */
[----:B------:R-:W-:Y:S01]  /*175b0*/  SHF.R.U32.HI R5, RZ, 0x4, R5 ;  /* 0x00000004ff057819 */ /* 0x000fe20000011605 */
[----:B------:R-:W-:Y:S01]  /*175c0*/  IMAD.MOV.U32 R7, RZ, RZ, -0x7fffffe0 ;  /* 0x80000020ff077424 */ /* 0x000fe200078e00ff */
[----:B------:R-:W-:-:S06]  /*175d0*/  WARPGROUP.ARRIVE ;  /* 0x00000000000079c5 */ /* 0x000fcc0000000000 */
[----:B------:R-:W0:Y:S01]  /*175e0*/  S2R R206, SR_TID.X ;  /* 0x0000000000ce7919 */ /* 0x000e220000002100 */
[----:B------:R-:W-:Y:S02]  /*175f0*/  LOP3.LUT R5, R5, 0x3fff, RZ, 0xc0, !PT ;  /* 0x00003fff05057812 */ /* 0x000fe400078ec0ff */
[----:B------:R-:W-:Y:S01]  /*17600*/  R2UR UR7, R7 ;  /* 0x00000000070772ca */ /* 0x000fe200000e0000 */
[----:B------:R-:W-:Y:S01]  /*17610*/  IMAD.MOV.U32 R7, RZ, RZ, -0x7fffffe0 ;  /* 0x80000020ff077424 */ /* 0x000fe200078e00ff */
[----:B------:R-:W-:-:S05]  /*17620*/  LOP3.LUT R5, R5, 0x10000, RZ, 0xfc, !PT ;  /* 0x0001000005057812 */ /* 0x000fca00078efcff */
[----:B------:R-:W-:Y:S01]  /*17630*/  IMAD R6, R200, 0x400, R5 ;  /* 0x00000400c8067824 */ /* 0x000fe200078e0205 */
[----:B------:R-:W-:-:S04]  /*17640*/  FMNMX.FTZ R5, R152, R10, !PT ;  /* 0x0000000a98057209 */ /* 0x000fc80007810000 */
[C---:B------:R-:W-:Y:S01]  /*17650*/  R2UR UR6, R6.reuse ;  /* 0x00000000060672ca */ /* 0x040fe200000e0000 */
[----:B------:R-:W-:Y:S01]  /*17660*/  VIADD R6, R6, 0x2 ;  /* 0x0000000206067836 */ /* 0x000fe20000000000 */
[----:B------:R-:W-:-:S04]  /*17670*/  FMNMX.FTZ R5, R153, R5, !PT ;  /* 0x0000000599057209 */ /* 0x000fc80007810000 */
[----:B------:R-:W-:-:S04]  /*17680*/  FMNMX.FTZ R5, R156, R5, !PT ;  /* 0x000000059c057209 */ /* 0x000fc80007810000 */
[----:B------:R-:W-:-:S03]  /*17690*/  FMNMX.FTZ R5, R157, R5, !PT ;  /* 0x000000059d057209 */ /* 0x000fc60007810000 */
[----:B------:R-:W-:Y:S01]  /*176a0*/  QGMMA.64x256x32.F32.E4M3.E4M3 R24, R188, gdesc[UR4], R24, gsb0 ;  /* 0x03e00004bc187df3 */ /* 0x000fe20008000818 */
[----:B------:R-:W-:Y:S02]  /*176b0*/  R2UR UR6, R6 ;  /* 0x00000000060672ca */ /* 0x000fe400000e0000 */
[----:B------:R-:W-:Y:S02]  /*176c0*/  R2UR UR7, R7 ;  /* 0x00000000070772ca */ /* 0x000fe400000e0000 */
        /* <DEDUP_REMOVED lines=25> */
[----:B0-----:R-:W-:Y:S01]  /*17860*/  SHF.R.U32.HI R206, RZ, 0x7, R206 ;  /* 0x00000007ffce7819 */ /* 0x001fe200000116ce */
[----:B------:R-:W0:Y:S01]  /*17870*/  SHFL.BFLY PT, R12, R5, 0x2, 0x1f ;  /* 0x0c401f00050c7f89 */ /* 0x000e2200000e0000 */
[----:B------:R-:W-:-:S04]  /*17880*/  FMNMX.FTZ R6, R179, R6, !PT ;  /* 0x00000006b3067209 */ /* 0x000fc80007810000 */
[----:B------:R-:W-:-:S04]  /*17890*/  FMNMX.FTZ R6, R182, R6, !PT ;  /* 0x00000006b6067209 */ /* 0x000fc80007810000 */
[----:B------:R-:W-:-:S05]  /*178a0*/  FMNMX.FTZ R6, R183, R6, !PT ;  /* 0x00000006b7067209 */ /* 0x000fca0007810000 */
[----:B------:R-:W1:Y:S01]  /*178b0*/  SHFL.BFLY PT, R7, R6, 0x2, 0x1f ;  /* 0x0c401f0006077f89 */ /* 0x000e6200000e0000 */
[----:B0-----:R-:W-:-:S05]  /*178c0*/  FMNMX.FTZ R5, R5, R12, !PT ;  /* 0x0000000c05057209 */ /* 0x001fca0007810000 */
[----:B------:R-:W0:Y:S01]  /*178d0*/  SHFL.BFLY PT, R12, R5, 0x1, 0x1f ;  /* 0x0c201f00050c7f89 */ /* 0x000e2200000e0000 */
[----:B-1----:R-:W-:-:S05]  /*178e0*/  FMNMX.FTZ R6, R6, R7, !PT ;  /* 0x0000000706067209 */ /* 0x002fca0007810000 */
[----:B------:R-:W1:Y:S01]  /*178f0*/  SHFL.BFLY PT, R7, R6, 0x1, 0x1f ;  /* 0x0c201f0006077f89 */ /* 0x000e6200000e0000 */
[----:B0-----:R-:W-:Y:S02]  /*17900*/  FMNMX.FTZ R5, R5, R12, !PT ;  /* 0x0000000c05057209 */ /* 0x001fe40007810000 */
[----:B-1----:R-:W-:-:S03]  /*17910*/  FMNMX.FTZ R6, R6, R7, !PT ;  /* 0x0000000706067209 */ /* 0x002fc60007810000 */
[----:B------:R-:W-:-:S04]  /*17920*/  FADD.FTZ R7, -R5, R10 ;  /* 0x0000000a05077221 */ /* 0x000fc80000010100 */
[----:B------:R-:W-:Y:S01]  /*17930*/  FMUL.FTZ R7, R2, R7 ;  /* 0x0000000702077220 */ /* 0x000fe20000410000 */
[----:B------:R-:W-:-:S03]  /*17940*/  FADD.FTZ R10, -R6, R9 ;  /* 0x00000009060a7221 */ /* 0x000fc60000010100 */
[----:B------:R0:W-:Y:S02]  /*17950*/  MUFU.EX2 R9, R7 ;  /* 0x0000000700097308 */ /* 0x0001e40000000800 */
[C---:B0-----:R-:W-:Y:S01]  /*17960*/  FMUL.FTZ R7, R2.reuse, R10 ;  /* 0x0000000a02077220 */ /* 0x041fe20000410000 */
[----:B------:R-:W-:-:S04]  /*17970*/  FFMA.FTZ R10, R2, R5, -8 ;  /* 0xc1000000020a7423 */ /* 0x000fc80000010005 */
[C-C-:B------:R-:W-:Y:S01]  /*17980*/  FFMA.FTZ R15, R2.reuse, R157, -R10.reuse ;  /* 0x0000009d020f7223 */ /* 0x140fe2000001080a */
[----:B------:R-:W-:-:S01]  /*17990*/  FFMA.FTZ R157, R2, R169, -R10 ;  /* 0x000000a9029d7223 */ /* 0x000fc2000001080a */
[C---:B------:R-:W-:Y:S01]  /*179a0*/  FFMA.FTZ R169, R2.reuse, R6, -8 ;  /* 0xc100000002a97423 */ /* 0x040fe20000010006 */
        /* <DEDUP_REMOVED lines=11> */
[----:B------:R-:W-:-:S02]  /*17a60*/  @!P1 IMAD R172, R205, 0x8, R16 ;  /* 0x00000008cdac9824 */ /* 0x000fc400078e0210 */
[C---:B------:R-:W-:Y:S01]  /*17a70*/  FFMA.FTZ R162, R2.reuse, R162, -R169 ;  /* 0x000000a202a27223 */ /* 0x040fe200000108a9 */
[----:B------:R-:W-:-:S01]  /*17a80*/  FFMA.FTZ R21, R2, R161, -R10 ;  /* 0x000000a102157223 */ /* 0x000fc2000001080a */
[--C-:B------:R-:W-:Y:S01]  /*17a90*/  FFMA.FTZ R161, R2, R173, -R10.reuse ;  /* 0x000000ad02a17223 */ /* 0x100fe2000001080a */
[----:B------:R-:W-:Y:S02]  /*17aa0*/  @!P1 VIADD R172, R172, 0x28440 ;  /* 0x00028440acac9836 */ /* 0x000fe40000000000 */
[----:B------:R-:W-:Y:S01]  /*17ab0*/  FFMA.FTZ R163, R2, R163, -R169 ;  /* 0x000000a302a37223 */ /* 0x000fe200000108a9 */
[----:B------:R-:W-:Y:S01]  /*17ac0*/  IADD3 R173, -R206, 0xb, RZ ;  /* 0x0000000bcead7810 */ /* 0x000fe20007ffe1ff */
[----:B------:R-:W1:Y:S01]  /*17ad0*/  MUFU.EX2 R154, R154 ;  /* 0x0000009a009a7308 */ /* 0x000e620000000800 */
[----:B------:R-:W-:-:S01]  /*17ae0*/  FFMA.FTZ R152, R2, R164, -R10 ;  /* 0x000000a402987223 */ /* 0x000fc2000001080a */
[----:B------:R-:W-:Y:S01]  /*17af0*/  @!P1 PRMT R172, RZ, 0x654, R172 ;  /* 0x00000654ffac9816 */ /* 0x000fe200000000ac */
        /* <DEDUP_REMOVED lines=19> */
[----:B------:R-:W-:-:S02]  /*17c30*/  FFMA.FTZ R169, R2, R183, -R169 ;  /* 0x000000b702a97223 */ /* 0x000fc400000108a9 */
[----:B------:R-:W1:Y:S01]  /*17c40*/  MUFU.EX2 R14, R14 ;  /* 0x0000000e000e7308 */ /* 0x000e620000000800 */
[----:B--2---:R-:W-:-:S07]  /*17c50*/  FADD.FTZ R3, R13, R3 ;  /* 0x000000030d037221 */ /* 0x004fce0000010000 */
[----:B------:R-:W2:Y:S08]  /*17c60*/  MUFU.EX2 R158, R158 ;  /* 0x0000009e009e7308 */ /* 0x000eb00000000800 */
[----:B------:R-:W3:Y:S08]  /*17c70*/  MUFU.EX2 R15, R15 ;  /* 0x0000000f000f7308 */ /* 0x000ef00000000800 */
[----:B------:R-:W4:Y:S08]  /*17c80*/  MUFU.EX2 R159, R159 ;  /* 0x0000009f009f7308 */ /* 0x000f300000000800 */
[----:B------:R-:W5:Y:S08]  /*17c90*/  MUFU.EX2 R20, R20 ;  /* 0x0000001400147308 */ /* 0x000f700000000800 */
[----:B------:R-:W5:Y:S08]  /*17ca0*/  MUFU.EX2 R162, R162 ;  /* 0x000000a200a27308 */ /* 0x000f700000000800 */
[----:B------:R-:W5:Y:S08]  /*17cb0*/  MUFU.EX2 R21, R21 ;  /* 0x0000001500157308 */ /* 0x000f700000000800 */
[----:B------:R-:W5:Y:S08]  /*17cc0*/  MUFU.EX2 R163, R163 ;  /* 0x000000a300a37308 */ /* 0x000f700000000800 */
[----:B------:R-:W5:Y:S08]  /*17cd0*/  MUFU.EX2 R152, R152 ;  /* 0x0000009800987308 */ /* 0x000f700000000800 */
[----:B------:R-:W5:Y:S01]  /*17ce0*/  MUFU.EX2 R166, R166 ;  /* 0x000000a600a67308 */ /* 0x000f620000000800 */
[----:B------:R-:W-:-:S02]  /*17cf0*/  WARPGROUP.DEPBAR.LE gsb0, 0x0 ;  /* 0x00008000000079c5 */ /* 0x000fc40000010000 */
[----:B------:R-:W-:-:S05]  /*17d00*/  WARPGROUP.ARRIVE ;  /* 0x00000000000079c5 */ /* 0x000fca0000000000 */
[----:B------:R-:W5:Y:S01]  /*17d10*/  MUFU.EX2 R153, R153 ;  /* 0x0000009900997308 */ /* 0x000f620000000800 */
[----:B------:R-:W-:Y:S07]  /*17d20*/  QGMMA.64x256x32.F32.E4M3.E4M3 R24, R184, gdesc[UR4], R24, gsb0 ;  /* 0x03e00004b8187df3 */ /* 0x000fee0008000818 */
[----:B------:R-:W5:Y:S08]  /*17d30*/  MUFU.EX2 R167, R167 ;  /* 0x000000a700a77308 */ /* 0x000f700000000800 */
        /* <DEDUP_REMOVED lines=15> */
[----:B------:R-:W5:Y:S01]  /*17e30*/  MUFU.EX2 R169, R169 ;  /* 0x000000a900a97308 */ /* 0x000f620000000800 */
[----:B------:R-:W-:-:S02]  /*17e40*/  WARPGROUP.DEPBAR.LE gsb0, 0x0 ;  /* 0x00008000000079c5 */ /* 0x000fc40000010000 */
[----:B------:R0:W-:Y:S06]  /*17e50*/  BAR.ARV R173, 0x100 ;  /* 0x000400ad0000751d */ /* 0x0001ec0000002000 */
[----:B------:R0:W-:Y:S02]  /*17e60*/  @!P1 SYNCS.ARRIVE.TRANS64.RED.A1T0 RZ, [R172+URZ], RZ ;  /* 0x000000ffacff99a7 */ /* 0x0001e4000810043f */
[----:B0-----:R-:W-:-:S01]  /*17e70*/  FADD.FTZ R172, R155, R0 ;  /* 0x000000009bac7221 */ /* 0x001fc20000010000 */
[----:B-1----:R-:W-:-:S03]  /*17e80*/  FADD.FTZ R0, R14, R3 ;  /* 0x000000030e007221 */ /* 0x002fc60000010000 */
[----:B--2---:R-:W-:Y:S01]  /*17e90*/  FADD.FTZ R3, R158, R172 ;  /* 0x000000ac9e037221 */ /* 0x004fe20000010000 */
[----:B---3--:R-:W-:-:S03]  /*17ea0*/  FADD.FTZ R0, R15, R0 ;  /* 0x000000000f007221 */ /* 0x008fc60000010000 */
[----:B----4-:R-:W-:Y:S01]  /*17eb0*/  FADD.FTZ R3, R159, R3 ;  /* 0x000000039f037221 */ /* 0x010fe20000010000 */
[----:B-----5:R-:W-:-:S03]  /*17ec0*/  FADD.FTZ R0, R20, R0 ;  /* 0x0000000014007221 */ /* 0x020fc60000010000 */
        /* <DEDUP_REMOVED lines=23> */
[----:B------:R-:W-:Y:S06]  /*18040*/  @!P0 BRA `(.L_x_1594) ;  /* 0x0000000000048947 */ /* 0x000fec0003800000 */
[----:B------:R-:W-:Y:S01]  /*18050*/  BPT.TRAP 0x1 ;  /* 0x000000040000795c */ /* 0x000fe20000300000 */
.L_x_1594:
        /* <DEDUP_REMOVED lines=85> */
[----:B------:R-:W-:Y:S01]  /*185b0*/  VIADD R7, R11, 0xffffffff ;  /* 0xffffffff0b077836 */ /* 0x000fe20000000000 */
        /* <DEDUP_REMOVED lines=78> */
[----:B-1----:R-:W-:Y:S06]  /*18aa0*/  @P2 BRA `(.L_x_1595) ;  /* 0xffffffe400482947 */ /* 0x002fec000383ffff */
[----:B------:R-:W-:-:S07]  /*18ab0*/  IMAD.MOV.U32 R200, RZ, RZ, R205 ;  /* 0x000000ffffc87224 */ /* 0x000fce00078e00cd */
.L_x_1584:
[----:B------:R-:W-:-:S13]  /*18ac0*/  ISETP.GE.AND P2, PT, R7, R204, PT ;  /* 0x000000cc0700720c */ /* 0x000fda0003f46270 */
[----:B------:R-:W-:Y:S05]  /*18ad0*/  @!P2 BRA `(.L_x_1596) ;  /* 0x00000024008ca947 */ /* 0x000fea0003800000 */
[----:B------:R-:W-:Y:S02]  /*18ae0*/  IMAD.MOV.U32 R10, RZ, RZ, R6 ;  /* 0x000000ffff0a7224 */ /* 0x000fe400078e0006 */
[----:B------:R-:W-:Y:S02]  /*18af0*/  IMAD.MOV.U32 R11, RZ, RZ, R5 ;  /* 0x000000ffff0b7224 */ /* 0x000fe400078e0005 */
[----:B0-----:R-:W-:-:S07]  /*18b00*/  IMAD.MOV.U32 R13, RZ, RZ, R193 ;  /* 0x000000ffff0d7224 */ /* 0x001fce00078e00c1 */
.L_x_1615:
        /* <DEDUP_REMOVED lines=8> */
.L_x_1598:
[----:B------:R-:W-:Y:S01]  /*18b90*/  VIADD R5, R200, 0x1 ;  /* 0x00000001c8057836 */ /* 0x000fe20000000000 */
[----:B------:R-:W-:-:S04]  /*18ba0*/  SHF.L.U32 R6, R193, 0x1f, RZ ;  /* 0x0000001fc1067819 */ /* 0x000fc800000006ff */
[----:B------:R-:W-:-:S04]  /*18bb0*/  ISETP.NE.AND P3, PT, R5, 0x2, PT ;  /* 0x000000020500780c */ /* 0x000fc80003f65270 */
[----:B------:R-:W-:-:S05]  /*18bc0*/  SEL R5, R5, RZ, P3 ;  /* 0x000000ff05057207 */ /* 0x000fca0001800000 */
[----:B------:R-:W-:-:S04]  /*18bd0*/  IMAD R5, R5, 0x8, R16 ;  /* 0x0000000805057824 */ /* 0x000fc800078e0210 */
[----:B------:R0:W1:Y:S01]  /*18be0*/  SYNCS.PHASECHK.TRANS64.TRYWAIT P3, [R5+URZ+0x28430], R6 ;  /* 0x02843006050075a7 */ /* 0x000062000806017f */
[----:B------:R-:W-:Y:S05]  /*18bf0*/  @!P0 BRA `(.L_x_1599) ;  /* 0x0000000000048947 */ /* 0x000fea0003800000 */
[----:B------:R-:W-:Y:S01]  /*18c00*/  BPT.TRAP 0x1 ;  /* 0x000000040000795c */ /* 0x000fe20000300000 */
.L_x_1599:
[----:B------:R-:W-:Y:S04]  /*18c10*/  BSSY B0, `(.L_x_1597) ;  /* 0x0000004000007945 */ /* 0x000fe80003800000 */
[----:B-1----:R-:W-:Y:S05]  /*18c20*/  @P3 BRA `(.L_x_1600) ;  /* 0x0000000000083947 */ /* 0x002fea0003800000 */
[----:B------:R-:W1:Y:S02]  /*18c30*/  SYNCS.PHASECHK.TRANS64.TRYWAIT P3, [R5+URZ+0x28430], R6 ;  /* 0x02843006050075a7 */ /* 0x000e64000806017f */
[----:B-1----:R-:W-:Y:S05]  /*18c40*/  @!P3 BRA `(.L_x_1601) ;  /* 0x0000013400b0b947 */ /* 0x002fea0003800000 */
.L_x_1600:
[----:B------:R-:W-:Y:S05]  /*18c50*/  BSYNC B0 ;  /* 0x0000000000007941 */ /* 0x000fea0003800000 */
.L_x_1597:
[----:B01----:R-:W0:Y:S01]  /*18c60*/  S2R R5, SR_TID.X ;  /* 0x0000000000057919 */ /* 0x003e220000002100 */
        /* <DEDUP_REMOVED lines=8> */
[----:B------:R-:W-:Y:S01]  /*18cf0*/  IMAD.MOV.U32 R15, RZ, RZ, 0x40000040 ;  /* 0x40000040ff0f7424 */ /* 0x000fe200078e00ff */
[C---:B------:R-:W-:Y:S01]  /*18d00*/  R2UR UR7, R153.reuse ;  /* 0x00000000990772ca */ /* 0x040fe200000e0000 */
        /* <DEDUP_REMOVED lines=16> */
[----:B0-----:R-:W-:-:S02]  /*18e10*/  SHF.R.U32.HI R5, RZ, 0x7, R5 ;  /* 0x00000007ff057819 */ /* 0x001fc40000011605 */
        /* <DEDUP_REMOVED lines=35> */
.L_x_1603:
[----:B------:R-:W-:Y:S01]  /*19050*/  SHF.L.U32 R5, R13, 0x1f, RZ ;  /* 0x0000001f0d057819 */ /* 0x000fe200000006ff */
[----:B------:R-:W-:-:S04]  /*19060*/  IMAD R6, R200, 0x8, R16 ;  /* 0x00000008c8067824 */ /* 0x000fc800078e0210 */
[----:B------:R0:W1:Y:S01]  /*19070*/  SYNCS.PHASECHK.TRANS64.TRYWAIT P2, [R6+URZ+0x28450], R5 ;  /* 0x02845005060075a7 */ /* 0x000062000804017f */
[----:B------:R-:W-:Y:S05]  /*19080*/  @!P0 BRA `(.L_x_1604) ;  /* 0x0000000000048947 */ /* 0x000fea0003800000 */
[----:B------:R-:W-:Y:S01]  /*19090*/  BPT.TRAP 0x1 ;  /* 0x000000040000795c */ /* 0x000fe20000300000 */
.L_x_1604:
[----:B-1----:R-:W-:Y:S05]  /*190a0*/  @P2 BRA `(.L_x_1602) ;  /* 0x0000000000082947 */ /* 0x002fea0003800000 */
[----:B------:R-:W1:Y:S02]  /*190b0*/  SYNCS.PHASECHK.TRANS64.TRYWAIT P2, [R6+URZ+0x28450], R5 ;  /* 0x02845005060075a7 */ /* 0x000e64000804017f */
[----:B-1----:R-:W-:Y:S05]  /*190c0*/  @!P2 BRA `(.L_x_1605) ;  /* 0x0000013000a4a947 */ /* 0x002fea0003800000 */
.L_x_1602:
[----:B01----:R-:W-:Y:S01]  /*190d0*/  VIADD R5, R16, 0x8000 ;  /* 0x0000800010057836 */ /* 0x003fe20000000000 */
[----:B------:R-:W-:Y:S05]  /*190e0*/  WARPSYNC.ALL ;  /* 0x0000000000007948 */ /* 0x000fea0003800000 */
[----:B------:R-:W-:Y:S01]  /*190f0*/  SHF.R.U32.HI R5, RZ, 0x4, R5 ;  /* 0x00000004ff057819 */ /* 0x000fe20000011605 */
[----:B------:R-:W-:Y:S01]  /*19100*/  IMAD.MOV.U32 R9, RZ, RZ, -0x7fffffe0 ;  /* 0x80000020ff097424 */ /* 0x000fe200078e00ff */
[----:B------:R-:W-:Y:S01]  /*19110*/  WARPGROUP.ARRIVE ;  /* 0x00000000000079c5 */ /* 0x000fe20000000000 */
[----:B------:R-:W0:Y:S01]  /*19120*/  LDC R13, c[0x0][0x448] ;  /* 0x00011200ff0d7b82 */ /* 0x000e220000000800 */
[----:B------:R-:W-:Y:S01]  /*19130*/  LOP3.LUT R5, R5, 0x3fff, RZ, 0xc0, !PT ;  /* 0x00003fff05057812 */ /* 0x000fe200078ec0ff */
[----:B------:R-:W-:Y:S01]  /*19140*/  IMAD.IADD R6, R202, 0x1, R199 ;  /* 0x00000001ca067824 */ /* 0x000fe200078e02c7 */
[----:B------:R-:W-:Y:S01]  /*19150*/  R2UR UR7, R9 ;  /* 0x00000000090772ca */ /* 0x000fe200000e0000 */
[----:B------:R-:W-:Y:S01]  /*19160*/  IMAD.MOV.U32 R9, RZ, RZ, -0x7fffffe0 ;  /* 0x80000020ff097424 */ /* 0x000fe200078e00ff */
[----:B------:R-:W-:-:S03]  /*19170*/  LOP3.LUT R5, R5, 0x10000, RZ, 0xfc, !PT ;  /* 0x0001000005057812 */ /* 0x000fc600078efcff */
[----:B------:R-:W1:Y:S02]  /*19180*/  LDC R205, c[0x0][0x9e4] ;  /* 0x00027900ffcd7b82 */ /* 0x000e640000000800 */
[----:B------:R-:W-:-:S05]  /*19190*/  IMAD R8, R200, 0x400, R5 ;  /* 0x00000400c8087824 */ /* 0x000fca00078e0205 */
[C---:B------:R-:W-:Y:S01]  /*191a0*/  R2UR UR6, R8.reuse ;  /* 0x00000000080672ca */ /* 0x040fe200000e0000 */
[----:B------:R-:W-:Y:S01]  /*191b0*/  VIADD R8, R8, 0x2 ;  /* 0x0000000208087836 */ /* 0x000fe20000000000 */
[----:B0-----:R-:W-:Y:S02]  /*191c0*/  ISETP.NE.AND P2, PT, R13, 0x1, PT ;  /* 0x000000010d00780c */ /* 0x001fe40003f45270 */
[----:B------:R-:W0:Y:S09]  /*191d0*/  S2R R13, SR_TID.X ;  /* 0x00000000000d7919 */ /* 0x000e320000002100 */
[----:B------:R-:W-:Y:S01]  /*191e0*/  QGMMA.64x256x32.F32.E4M3.E4M3 R24, R188, gdesc[UR4], R24, gsb0 ;  /* 0x03e00004bc187df3 */ /* 0x000fe20008000818 */
[----:B------:R-:W-:-:S02]  /*191f0*/  R2UR UR6, R8 ;  /* 0x00000000080672ca */ /* 0x000fc400000e0000 */
[----:B------:R-:W-:Y:S02]  /*19200*/  R2UR UR7, R9 ;  /* 0x00000000090772ca */ /* 0x000fe400000e0000 */
[----:B-1----:R-:W-:Y:S01]  /*19210*/  ISETP.GE.AND P3, PT, R205, 0x1, PT ;  /* 0x00000001cd00780c */ /* 0x002fe20003f66270 */
[----:B------:R-:W1:Y:S08]  /*19220*/  @P2 LDC R8, c[0x0][0x44c] ;  /* 0x00011300ff082b82 */ /* 0x000e700000000800 */
[----:B------:R-:W2:Y:S01]  /*19230*/  @P2 LDC R5, c[0x0][0x450] ;  /* 0x00011400ff052b82 */ /* 0x000ea20000000800 */
[----:B0-----:R-:W-:Y:S01]  /*19240*/  SHF.R.U32.HI R13, RZ, 0x7, R13 ;  /* 0x00000007ff0d7819 */ /* 0x001fe2000001160d */
[----:B-1----:R-:W-:-:S05]  /*19250*/  @P2 IMAD.HI.U32 R8, R6, R8, RZ ;  /* 0x0000000806082227 */ /* 0x002fca00078e00ff */
[----:B--2---:R-:W-:Y:S01]  /*19260*/  @P2 SHF.R.U32.HI R6, RZ, R5, R8 ;  /* 0x00000005ff062219 */ /* 0x004fe20000011608 */
[----:B------:R-:W-:Y:S01]  /*19270*/  @!P1 IMAD R5, R12, 0x8, R16 ;  /* 0x000000080c059824 */ /* 0x000fe200078e0210 */
[----:B------:R-:W-:-:S03]  /*19280*/  IADD3 R8, -R13, 0xb, RZ ;  /* 0x0000000b0d087810 */ /* 0x000fc60007ffe1ff */
[----:B------:R-:W-:Y:S01]  /*19290*/  @!P1 VIADD R5, R5, 0x28440 ;  /* 0x0002844005059836 */ /* 0x000fe20000000000 */
[----:B------:R-:W0:Y:S04]  /*192a0*/  SHFL.IDX PT, R21, R6, RZ, 0x1c1f ;  /* 0x001c1fff06157589 */ /* 0x000e2800000e0000 */
[----:B------:R-:W-:Y:S01]  /*192b0*/  @!P1 PRMT R5, RZ, 0x654, R5 ;  /* 0x00000654ff059816 */ /* 0x000fe20000000005 */
[----:B------:R-:W-:Y:S02]  /*192c0*/  WARPGROUP.DEPBAR.LE gsb0, 0x0 ;  /* 0x00008000000079c5 */ /* 0x000fe40000010000 */
[----:B------:R-:W-:-:S06]  /*192d0*/  WARPGROUP.ARRIVE ;  /* 0x00000000000079c5 */ /* 0x000fcc0000000000 */
[----:B------:R-:W-:Y:S01]  /*192e0*/  QGMMA.64x256x32.F32.E4M3.E4M3 R24, R184, gdesc[UR4], R24, gsb0 ;  /* 0x03e00004b8187df3 */ /* 0x000fe20008000818 */
[----:B------:R-:W-:Y:S02]  /*192f0*/  ULOP3.LUT UR6, URZ, UR52, URZ, 0x33, !UPT ;  /* 0x000000343f067292 */ /* 0x000fe4000f8e333f */
[----:B------:R-:W-:Y:S02]  /*19300*/  WARPGROUP.DEPBAR.LE gsb0, 0x0 ;  /* 0x00008000000079c5 */ /* 0x000fe40000010000 */
[----:B------:R1:W-:Y:S06]  /*19310*/  BAR.ARV R8, 0x100 ;  /* 0x000400080000751d */ /* 0x0003ec0000002000 */
[----:B------:R2:W-:Y:S02]  /*19320*/  @!P1 SYNCS.ARRIVE.TRANS64.RED.A1T0 RZ, [R5+URZ], RZ ;  /* 0x000000ff05ff99a7 */ /* 0x0005e4000810043f */
[----:B--2---:R-:W-:-:S05]  /*19330*/  IMAD.SHL.U32 R5, R7, 0x40, RZ ;  /* 0x0000004007057824 */ /* 0x004fca00078e00ff */
[----:B------:R-:W-:-:S04]  /*19340*/  IADD3 R14, -R196, 0x1, -R5 ;  /* 0x00000001c40e7810 */ /* 0x000fc80007ffe905 */
[----:B------:R-:W-:-:S05]  /*19350*/  IADD3 R14, -R195, R14, R197 ;  /* 0x0000000ec30e7210 */ /* 0x000fca0007ffe1c5 */
[C---:B------:R-:W-:Y:S02]  /*19360*/  VIADD R13, R14.reuse, UR51 ;  /* 0x000000330e0d7c36 */ /* 0x040fe40008000000 */
[----:B------:R-:W-:Y:S02]  /*19370*/  VIADD R14, R14, UR6 ;  /* 0x000000060e0e7c36 */ /* 0x000fe40008000000 */
[--C-:B0-----:R-:W-:Y:S02]  /*19380*/  IMAD.IADD R15, R13, 0x1, R21.reuse ;  /* 0x000000010d0f7824 */ /* 0x101fe400078e0215 */
[----:B------:R-:W-:Y:S01]  /*19390*/  IMAD.IADD R20, R14, 0x1, R21 ;  /* 0x000000010e147824 */ /* 0x000fe200078e0215 */
[----:B-1----:R-:W-:Y:S06]  /*193a0*/  @!P3 BRA `(.L_x_1606) ;  /* 0x000000000058b947 */ /* 0x002fec0003800000 */
        /* <DEDUP_REMOVED lines=12> */
.L_x_1608:
[----:B------:R-:W-:-:S05]  /*19470*/  IMAD.U32 R184, RZ, RZ, UR48 ;  /* 0x00000030ffb87e24 */ /* 0x000fca000f8e00ff */
[----:B------:R-:W-:-:S13]  /*19480*/  ISETP.NE.AND P2, PT, R184, 0x1, PT ;  /* 0x00000001b800780c */ /* 0x000fda0003f45270 */
[----:B------:R-:W0:Y:S02]  /*19490*/  @P2 LDC.64 R8, c[0x0][0x9e8] ;  /* 0x00027a00ff082b82 */ /* 0x000e240000000a00 */
[----:B0-----:R-:W-:-:S05]  /*194a0*/  @P2 IMAD.HI.U32 R8, R21, R8, RZ ;  /* 0x0000000815082227 */ /* 0x001fca00078e00ff */
[----:B------:R-:W-:-:S07]  /*194b0*/  @P2 SHF.R.U32.HI R21, RZ, R9, R8 ;  /* 0x00000009ff152219 */ /* 0x000fce0000011608 */
.L_x_1609:
[----:B------:R-:W-:Y:S05]  /*194c0*/  BSYNC B0 ;  /* 0x0000000000007941 */ /* 0x000fea0003800000 */
.L_x_1607:
[----:B------:R-:W-:-:S04]  /*194d0*/  IMAD R21, R21, R184, -R5 ;  /* 0x000000b815157224 */ /* 0x000fc800078e0a05 */
[----:B------:R-:W-:-:S05]  /*194e0*/  IMAD.IADD R21, R21, 0x1, -R196 ;  /* 0x0000000115157824 */ /* 0x000fca00078e0ac4 */
[----:B------:R-:W-:Y:S02]  /*194f0*/  VIMNMX R20, R20, R21, !PT ;  /* 0x0000001514147248 */ /* 0x000fe40007fe0100 */
[----:B------:R-:W-:-:S07]  /*19500*/  VIADDMNMX R15, R21, R184, R15, PT ;  /* 0x000000b8150f7246 */ /* 0x000fce000380010f */
.L_x_1606:
        /* <DEDUP_REMOVED lines=65> */
.L_x_1612:
[----:B------:R-:W-:-:S05]  /*19920*/  IMAD.U32 R15, RZ, RZ, UR48 ;  /* 0x00000030ff0f7e24 */ /* 0x000fca000f8e00ff */
[----:B------:R-:W-:-:S13]  /*19930*/  ISETP.NE.AND P2, PT, R15, 0x1, PT ;  /* 0x000000010f00780c */ /* 0x000fda0003f45270 */
[----:B------:R-:W0:Y:S02]  /*19940*/  @P2 LDC.64 R8, c[0x0][0x9e8] ;  /* 0x00027a00ff082b82 */ /* 0x000e240000000a00 */
[----:B0-----:R-:W-:-:S05]  /*19950*/  @P2 IMAD.HI.U32 R8, R6, R8, RZ ;  /* 0x0000000806082227 */ /* 0x001fca00078e00ff */
[----:B------:R-:W-:-:S07]  /*19960*/  @P2 SHF.R.U32.HI R6, RZ, R9, R8 ;  /* 0x00000009ff062219 */ /* 0x000fce0000011608 */
.L_x_1613:
[----:B------:R-:W-:Y:S05]  /*19970*/  BSYNC B0 ;  /* 0x0000000000007941 */ /* 0x000fea0003800000 */
.L_x_1611:
[----:B------:R-:W-:-:S04]  /*19980*/  IMAD R5, R6, R15, -R5 ;  /* 0x0000000f06057224 */ /* 0x000fc800078e0a05 */
[----:B------:R-:W-:-:S05]  /*19990*/  IMAD.IADD R5, R5, 0x1, -R196 ;  /* 0x0000000105057824 */ /* 0x000fca00078e0ac4 */
[----:B------:R-:W-:Y:S02]  /*199a0*/  VIMNMX R14, R14, R5, !PT ;  /* 0x000000050e0e7248 */ /* 0x000fe40007fe0100 */
[----:B------:R-:W-:-:S07]  /*199b0*/  VIADDMNMX R13, R5, R15, R13, PT ;  /* 0x0000000f050d7246 */ /* 0x000fce000380010d */
.L_x_1610:
[----:B------:R-:W2:Y:S01]  /*199c0*/  LDL.LU R9, [R1] ;  /* 0x0000000001097983 */ /* 0x000ea20000300800 */
        /* <DEDUP_REMOVED lines=29> */
[----:B------:R-:W-:-:S02]  /*19ba0*/  ISETP.GT.AND P6, PT, R14, 0x30, P5 ;  /* 0x000000300e00780c */ /* 0x000fc40002fc4270 */
[----:B------:R-:W-:Y:S02]  /*19bb0*/  FMNMX.FTZ R5, R181, R5, !PT ;  /* 0x00000005b5057209 */ /* 0x000fe40007810000 */
[----:B------:R-:W-:Y:S02]  /*19bc0*/  ISETP.LT.OR P2, PT, R13, 0x12, P2 ;  /* 0x000000120d00780c */ /* 0x000fe40001741670 */
[C---:B------:R-:W-:Y:S01]  /*19bd0*/  ISETP.GT.AND P3, PT, R14.reuse, 0x31, P5 ;  /* 0x000000310e00780c */ /* 0x040fe20002f64270 */
[----:B------:R-:W0:Y:S01]  /*19be0*/  SHFL.BFLY PT, R6, R5, 0x2, 0x1f ;  /* 0x0c401f0005067f89 */ /* 0x000e2200000e0000 */
[----:B------:R-:W-:Y:S02]  /*19bf0*/  FSEL R163, R163, -INF , !P2 ;  /* 0xff800000a3a37808 */ /* 0x000fe40005000000 */
[----:B------:R-:W-:Y:S02]  /*19c00*/  ISETP.GT.AND P2, PT, R14, 0x18, P5 ;  /* 0x000000180e00780c */ /* 0x000fe40002f44270 */
[----:B------:R-:W-:-:S02]  /*19c10*/  ISETP.LT.OR P3, PT, R13, 0x32, P3 ;  /* 0x000000320d00780c */ /* 0x000fc40001f61670 */
[----:B------:R-:W-:Y:S02]  /*19c20*/  ISETP.LT.OR P2, PT, R13, 0x19, P2 ;  /* 0x000000190d00780c */ /* 0x000fe40001741670 */
[----:B------:R-:W-:Y:S02]  /*19c30*/  FSEL R179, R179, -INF , !P3 ;  /* 0xff800000b3b37808 */ /* 0x000fe40005800000 */
[----:B------:R-:W-:Y:S02]  /*19c40*/  FSEL R166, R166, -INF , !P2 ;  /* 0xff800000a6a67808 */ /* 0x000fe40005000000 */
[----:B------:R-:W-:-:S04]  /*19c50*/  ISETP.GT.AND P2, PT, R14, 0x19, P5 ;  /* 0x000000190e00780c */ /* 0x000fc80002f44270 */
[----:B------:R-:W-:-:S04]  /*19c60*/  ISETP.LT.OR P2, PT, R13, 0x1a, P2 ;  /* 0x0000001a0d00780c */ /* 0x000fc80001741670 */
[----:B------:R-:W-:Y:S02]  /*19c70*/  FSEL R167, R167, -INF , !P2 ;  /* 0xff800000a7a77808 */ /* 0x000fe40005000000 */
[----:B------:R-:W-:Y:S02]  /*19c80*/  ISETP.GT.AND P2, PT, R14, 0x20, P5 ;  /* 0x000000200e00780c */ /* 0x000fe40002f44270 */
[----:B0-----:R-:W-:Y:S02]  /*19c90*/  FMNMX.FTZ R5, R5, R6, !PT ;  /* 0x0000000605057209 */ /* 0x001fe40007810000 */
[----:B------:R-:W-:-:S03]  /*19ca0*/  ISETP.LT.OR P2, PT, R13, 0x21, P2 ;  /* 0x000000210d00780c */ /* 0x000fc60001741670 */
[----:B------:R-:W0:Y:S01]  /*19cb0*/  SHFL.BFLY PT, R6, R5, 0x1, 0x1f ;  /* 0x0c201f0005067f89 */ /* 0x000e2200000e0000 */
[----:B------:R-:W-:Y:S02]  /*19cc0*/  FSEL R170, R170, -INF , !P2 ;  /* 0xff800000aaaa7808 */ /* 0x000fe40005000000 */
[----:B------:R-:W-:-:S04]  /*19cd0*/  ISETP.GT.AND P2, PT, R14, 0x21, P5 ;  /* 0x000000210e00780c */ /* 0x000fc80002f44270 */
[----:B------:R-:W-:-:S04]  /*19ce0*/  ISETP.LT.OR P2, PT, R13, 0x22, P2 ;  /* 0x000000220d00780c */ /* 0x000fc80001741670 */
[----:B------:R-:W-:Y:S02]  /*19cf0*/  FSEL R171, R171, -INF , !P2 ;  /* 0xff800000abab7808 */ /* 0x000fe40005000000 */
[----:B------:R-:W-:-:S04]  /*19d00*/  ISETP.GT.AND P2, PT, R14, 0x28, P5 ;  /* 0x000000280e00780c */ /* 0x000fc80002f44270 */
[----:B------:R-:W-:-:S04]  /*19d10*/  ISETP.LT.OR P2, PT, R13, 0x29, P2 ;  /* 0x000000290d00780c */ /* 0x000fc80001741670 */
[----:B------:R-:W-:Y:S02]  /*19d20*/  FSEL R174, R174, -INF , !P2 ;  /* 0xff800000aeae7808 */ /* 0x000fe40005000000 */
[----:B------:R-:W-:Y:S02]  /*19d30*/  ISETP.GT.AND P2, PT, R14, 0x38, P5 ;  /* 0x000000380e00780c */ /* 0x000fe40002f44270 */
[----:B0-----:R-:W-:Y:S02]  /*19d40*/  FMNMX.FTZ R5, R5, R6, !PT ;  /* 0x0000000605057209 */ /* 0x001fe40007810000 */
[----:B------:R-:W-:-:S03]  /*19d50*/  ISETP.LT.OR P2, PT, R13, 0x39, P2 ;  /* 0x000000390d00780c */ /* 0x000fc60001741670 */
[----:B------:R-:W-:Y:S01]  /*19d60*/  FFMA.FTZ R6, R2, R5, -8 ;  /* 0xc100000002067423 */ /* 0x000fe20000010005 */
[----:B------:R-:W-:Y:S02]  /*19d70*/  FSEL R182, R182, -INF , !P2 ;  /* 0xff800000b6b67808 */ /* 0x000fe40005000000 */
[----:B--2---:R-:W-:-:S04]  /*19d80*/  LOP3.LUT R9, R9, 0xfffeffff, RZ, 0xc0, !PT ;  /* 0xfffeffff09097812 */ /* 0x004fc800078ec0ff */
[----:B------:R-:W-:Y:S02]  /*19d90*/  @P0 LOP3.LUT R9, R9, 0x10000, RZ, 0xfc, !PT ;  /* 0x0001000009090812 */ /* 0x000fe400078efcff */
[----:B------:R-:W-:Y:S02]  /*19da0*/  ISETP.LT.OR P0, PT, R13, 0x2a, P4 ;  /* 0x0000002a0d00780c */ /* 0x000fe40002701670 */
[----:B------:R-:W-:Y:S02]  /*19db0*/  LOP3.LUT R9, R9, 0xffff7fff, RZ, 0xc0, !PT ;  /* 0xffff7fff09097812 */ /* 0x000fe400078ec0ff */
[----:B------:R-:W-:Y:S02]  /*19dc0*/  ISETP.LT.OR P4, PT, R13, 0x31, P6 ;  /* 0x000000310d00780c */ /* 0x000fe40003781670 */
[----:B------:R-:W-:Y:S02]  /*19dd0*/  @P1 LOP3.LUT R9, R9, 0x8000, RZ, 0xfc, !PT ;  /* 0x0000800009091812 */ /* 0x000fe400078efcff */
[----:B------:R-:W-:-:S02]  /*19de0*/  ISETP.GT.AND P1, PT, R14, RZ, P5 ;  /* 0x000000ff0e00720c */ /* 0x000fc40002f24270 */
[----:B------:R-:W-:Y:S01]  /*19df0*/  FSETP.NEU.FTZ.AND P6, PT, R5, -INF , PT ;  /* 0xff8000000500780b */ /* 0x000fe20003fdd000 */
[----:B------:R-:W-:Y:S01]  /*19e00*/  STL [R1], R9 ;  /* 0x0000000901007387 */ /* 0x000fe20000100800 */
[----:B------:R-:W-:Y:S02]  /*19e10*/  ISETP.LT.OR P1, PT, R13, 0x1, P1 ;  /* 0x000000010d00780c */ /* 0x000fe40000f21670 */
[----:B------:R-:W-:Y:S02]  /*19e20*/  FSEL R6, R6, RZ, P6 ;  /* 0x000000ff06067208 */ /* 0x000fe40003000000 */
[----:B------:R-:W-:Y:S02]  /*19e30*/  FSEL R154, R154, -INF , !P1 ;  /* 0xff8000009a9a7808 */ /* 0x000fe40004800000 */
[----:B------:R-:W-:Y:S01]  /*19e40*/  FSEL R175, R175, -INF , !P0 ;  /* 0xff800000afaf7808 */ /* 0x000fe20004000000 */
        /* <DEDUP_REMOVED lines=15> */
[----:B------:R-:W-:Y:S01]  /*19f40*/  FFMA.FTZ R181, R2, R181, -R6 ;  /* 0x000000b502b57223 */ /* 0x000fe20000010806 */
[----:B------:R-:W-:Y:S01]  /*19f50*/  FMNMX.FTZ R6, R154, R10, !PT ;  /* 0x0000000a9a067209 */ /* 0x000fe20007810000 */
[----:B------:R-:W-:Y:S01]  /*19f60*/  MUFU.EX2 R152, R152 ;  /* 0x0000009800987308 */ /* 0x000fe20000000800 */
[----:B------:R-:W-:-:S02]  /*19f70*/  FSEL R178, R178, -INF , !P4 ;  /* 0xff800000b2b27808 */ /* 0x000fc40006000000 */
[----:B------:R-:W-:Y:S02]  /*19f80*/  FMNMX.FTZ R6, R155, R6, !PT ;  /* 0x000000069b067209 */ /* 0x000fe40007810000 */
[----:B------:R-:W-:Y:S02]  /*19f90*/  ISETP.GT.AND P5, PT, R14, 0x39, P5 ;  /* 0x000000390e00780c */ /* 0x000fe40002fa4270 */
[----:B------:R-:W-:Y:S01]  /*19fa0*/  FMNMX.FTZ R6, R158, R6, !PT ;  /* 0x000000069e067209 */ /* 0x000fe20007810000 */
[----:B------:R-:W-:Y:S01]  /*19fb0*/  MUFU.EX2 R153, R153 ;  /* 0x0000009900997308 */ /* 0x000fe20000000800 */
[----:B------:R-:W-:Y:S02]  /*19fc0*/  ISETP.LT.OR P5, PT, R13, 0x3a, P5 ;  /* 0x0000003a0d00780c */ /* 0x000fe40002fa1670 */
[----:B------:R-:W-:Y:S02]  /*19fd0*/  FMNMX.FTZ R6, R159, R6, !PT ;  /* 0x000000069f067209 */ /* 0x000fe40007810000 */
[----:B------:R-:W-:-:S02]  /*19fe0*/  FSEL R183, R183, -INF , !P5 ;  /* 0xff800000b7b77808 */ /* 0x000fc40006800000 */
[----:B------:R-:W-:Y:S01]  /*19ff0*/  FMNMX.FTZ R6, R162, R6, !PT ;  /* 0x00000006a2067209 */ /* 0x000fe20007810000 */
[----:B------:R-:W-:Y:S01]  /*1a000*/  MUFU.EX2 R156, R156 ;  /* 0x0000009c009c7308 */ /* 0x000fe20000000800 */
[----:B------:R-:W-:Y:S02]  /*1a010*/  LOP3.LUT P0, RZ, R9, 0x10000, RZ, 0xc0, !PT ;  /* 0x0001000009ff7812 */ /* 0x000fe4000780c0ff */
[----:B------:R-:W-:Y:S02]  /*1a020*/  FMNMX.FTZ R6, R163, R6, !PT ;  /* 0x00000006a3067209 */ /* 0x000fe40007810000 */
[----:B------:R-:W-:Y:S02]  /*1a030*/  LOP3.LUT P1, RZ, R9, 0x8000, RZ, 0xc0, !PT ;  /* 0x0000800009ff7812 */ /* 0x000fe4000782c0ff */
[----:B------:R-:W-:Y:S01]  /*1a040*/  FMNMX.FTZ R6, R166, R6, !PT ;  /* 0x00000006a6067209 */ /* 0x000fe20007810000 */
[----:B------:R-:W-:Y:S01]  /*1a050*/  MUFU.EX2 R157, R157 ;  /* 0x0000009d009d7308 */ /* 0x000fe20000000800 */
[----:B------:R-:W-:-:S02]  /*1a060*/  FSEL R8, R5, RZ, P6 ;  /* 0x000000ff05087208 */ /* 0x000fc40003000000 */
[----:B------:R-:W-:-:S03]  /*1a070*/  FMNMX.FTZ R6, R167, R6, !PT ;  /* 0x00000006a7067209 */ /* 0x000fc60007810000 */
[----:B------:R-:W-:Y:S01]  /*1a080*/  FADD.FTZ R8, -R8, R11 ;  /* 0x0000000b08087221 */ /* 0x000fe20000010100 */
[----:B------:R-:W-:Y:S01]  /*1a090*/  FMNMX.FTZ R6, R170, R6, !PT ;  /* 0x00000006aa067209 */ /* 0x000fe20007810000 */
[----:B------:R-:W-:Y:S02]  /*1a0a0*/  MUFU.EX2 R160, R160 ;  /* 0x000000a000a07308 */ /* 0x000fe40000000800 */
[----:B------:R-:W-:Y:S01]  /*1a0b0*/  FMUL.FTZ R8, R2, R8 ;  /* 0x0000000802087220 */ /* 0x000fe20000410000 */
[----:B------:R-:W-:-:S04]  /*1a0c0*/  FMNMX.FTZ R6, R171, R6, !PT ;  /* 0x00000006ab067209 */ /* 0x000fc80007810000 */
[----:B------:R-:W-:Y:S01]  /*1a0d0*/  FMNMX.FTZ R6, R174, R6, !PT ;  /* 0x00000006ae067209 */ /* 0x000fe20007810000 */
[----:B------:R-:W0:Y:S03]  /*1a0e0*/  MUFU.EX2 R8, R8 ;  /* 0x0000000800087308 */ /* 0x000e260000000800 */
[----:B------:R-:W-:-:S04]  /*1a0f0*/  FMNMX.FTZ R6, R175, R6, !PT ;  /* 0x00000006af067209 */ /* 0x000fc80007810000 */
[----:B------:R-:W-:Y:S01]  /*1a100*/  FMNMX.FTZ R6, R178, R6, !PT ;  /* 0x00000006b2067209 */ /* 0x000fe20007810000 */
[----:B------:R-:W-:Y:S03]  /*1a110*/  MUFU.EX2 R161, R161 ;  /* 0x000000a100a17308 */ /* 0x000fe60000000800 */
[----:B------:R-:W-:-:S04]  /*1a120*/  FMNMX.FTZ R6, R179, R6, !PT ;  /* 0x00000006b3067209 */ /* 0x000fc80007810000 */
[----:B------:R-:W-:Y:S01]  /*1a130*/  FMNMX.FTZ R6, R182, R6, !PT ;  /* 0x00000006b6067209 */ /* 0x000fe20007810000 */
[----:B------:R-:W-:Y:S01]  /*1a140*/  MUFU.EX2 R164, R164 ;  /* 0x000000a400a47308 */ /* 0x000fe20000000800 */
[----:B0-----:R-:W-:-:S02]  /*1a150*/  FFMA.FTZ R3, R8, R3, R152 ;  /* 0x0000000308037223 */ /* 0x001fc40000010098 */
[----:B------:R-:W-:Y:S02]  /*1a160*/  FMNMX.FTZ R6, R183, R6, !PT ;  /* 0x00000006b7067209 */ /* 0x000fe40007810000 */
[----:B------:R-:W-:-:S03]  /*1a170*/  FADD.FTZ R3, R153, R3 ;  /* 0x0000000399037221 */ /* 0x000fc60000010000 */
[----:B------:R-:W0:Y:S01]  /*1a180*/  SHFL.BFLY PT, R9, R6, 0x2, 0x1f ;  /* 0x0c401f0006097f89 */ /* 0x000e2200000e0000 */
[----:B------:R-:W-:Y:S08]  /*1a190*/  MUFU.EX2 R165, R165 ;  /* 0x000000a500a57308 */ /* 0x000ff00000000800 */
[----:B------:R-:W-:Y:S08]  /*1a1a0*/  MUFU.EX2 R168, R168 ;  /* 0x000000a800a87308 */ /* 0x000ff00000000800 */
[----:B------:R-:W-:Y:S01]  /*1a1b0*/  MUFU.EX2 R169, R169 ;  /* 0x000000a900a97308 */ /* 0x000fe20000000800 */
[----:B0-----:R-:W-:-:S07]  /*1a1c0*/  FMNMX.FTZ R6, R6, R9, !PT ;  /* 0x0000000906067209 */ /* 0x001fce0007810000 */
[----:B------:R-:W-:Y:S01]  /*1a1d0*/  MUFU.EX2 R172, R172 ;  /* 0x000000ac00ac7308 */ /* 0x000fe20000000800 */
[----:B------:R-:W0:Y:S07]  /*1a1e0*/  SHFL.BFLY PT, R9, R6, 0x1, 0x1f ;  /* 0x0c201f0006097f89 */ /* 0x000e2e00000e0000 */
[----:B------:R-:W-:Y:S08]  /*1a1f0*/  MUFU.EX2 R173, R173 ;  /* 0x000000ad00ad7308 */ /* 0x000ff00000000800 */
[----:B------:R-:W-:Y:S08]  /*1a200*/  MUFU.EX2 R176, R176 ;  /* 0x000000b000b07308 */ /* 0x000ff00000000800 */
[----:B------:R-:W-:Y:S01]  /*1a210*/  MUFU.EX2 R177, R177 ;  /* 0x000000b100b17308 */ /* 0x000fe20000000800 */
[----:B0-----:R-:W-:-:S04]  /*1a220*/  FMNMX.FTZ R6, R6, R9, !PT ;  /* 0x0000000906067209 */ /* 0x001fc80007810000 */
[----:B------:R-:W-:-:S03]  /*1a230*/  FSETP.NEU.FTZ.AND P2, PT, R6, -INF , PT ;  /* 0xff8000000600780b */ /* 0x000fc60003f5d000 */
[----:B------:R-:W-:Y:S01]  /*1a240*/  MUFU.EX2 R180, R180 ;  /* 0x000000b400b47308 */ /* 0x000fe20000000800 */
[----:B------:R-:W-:-:S05]  /*1a250*/  FSEL R9, R6, RZ, P2 ;  /* 0x000000ff06097208 */ /* 0x000fca0001000000 */
[----:B------:R-:W-:Y:S01]  /*1a260*/  FADD.FTZ R9, -R9, R10 ;  /* 0x0000000a09097221 */ /* 0x000fe20000010100 */
[----:B------:R-:W-:-:S01]  /*1a270*/  FFMA.FTZ R10, R2, R6, -8 ;  /* 0xc1000000020a7423 */ /* 0x000fc20000010006 */
[----:B------:R-:W-:Y:S02]  /*1a280*/  MUFU.EX2 R181, R181 ;  /* 0x000000b500b57308 */ /* 0x000fe40000000800 */
[----:B------:R-:W-:Y:S02]  /*1a290*/  FMUL.FTZ R9, R2, R9 ;  /* 0x0000000902097220 */ /* 0x000fe40000410000 */
[----:B------:R-:W-:-:S04]  /*1a2a0*/  FSEL R10, R10, RZ, P2 ;  /* 0x000000ff0a0a7208 */ /* 0x000fc80001000000 */
        /* <DEDUP_REMOVED lines=11> */
[----:B------:R-:W-:-:S01]  /*1a360*/  FFMA.FTZ R171, R2, R171, -R10 ;  /* 0x000000ab02ab7223 */ /* 0x000fc2000001080a */
[C-C-:B------:R-:W-:Y:S01]  /*1a370*/  FFMA.FTZ R174, R2.reuse, R174, -R10.reuse ;  /* 0x000000ae02ae7223 */ /* 0x140fe2000001080a */
[----:B------:R-:W-:-:S01]  /*1a380*/  FFMA.FTZ R175, R2, R175, -R10 ;  /* 0x000000af02af7223 */ /* 0x000fc2000001080a */
[C-C-:B------:R-:W-:Y:S01]  /*1a390*/  FFMA.FTZ R178, R2.reuse, R178, -R10.reuse ;  /* 0x000000b202b27223 */ /* 0x140fe2000001080a */
[----:B------:R-:W-:-:S01]  /*1a3a0*/  FFMA.FTZ R179, R2, R179, -R10 ;  /* 0x000000b302b37223 */ /* 0x000fc2000001080a */
[----:B------:R-:W1:Y:S01]  /*1a3b0*/  MUFU.EX2 R155, R155 ;  /* 0x0000009b009b7308 */ /* 0x000e620000000800 */
[----:B------:R-:W-:-:S01]  /*1a3c0*/  FFMA.FTZ R182, R2, R182, -R10 ;  /* 0x000000b602b67223 */ /* 0x000fc2000001080a */
[----:B------:R-:W-:-:S06]  /*1a3d0*/  FFMA.FTZ R10, R2, R183, -R10 ;  /* 0x000000b7020a7223 */ /* 0x000fcc000001080a */
[----:B------:R-:W2:Y:S01]  /*1a3e0*/  MUFU.EX2 R158, R158 ;  /* 0x0000009e009e7308 */ /* 0x000ea20000000800 */
[----:B0-----:R-:W-:-:S07]  /*1a3f0*/  FFMA.FTZ R0, R9, R0, R154 ;  /* 0x0000000009007223 */ /* 0x001fce000001009a */
        /* <DEDUP_REMOVED lines=10> */
[----:B------:R-:W-:-:S04]  /*1a4a0*/  FADD.FTZ R0, R164, R0 ;  /* 0x00000000a4007221 */ /* 0x000fc80000010000 */
[----:B------:R-:W-:Y:S02]  /*1a4b0*/  FADD.FTZ R0, R165, R0 ;  /* 0x00000000a5007221 */ /* 0x000fe40000010000 */
        /* <DEDUP_REMOVED lines=26> */
[----:B-1----:R-:W-:-:S04]  /*1a660*/  FADD.FTZ R3, R179, R3 ;  /* 0x00000003b3037221 */ /* 0x002fc80000010000 */
[----:B--2---:R-:W-:Y:S01]  /*1a670*/  FADD.FTZ R11, R182, R3 ;  /* 0x00000003b60b7221 */ /* 0x004fe20000010000 */
[----:B------:R-:W-:-:S03]  /*1a680*/  FADD.FTZ R3, R181, R0 ;  /* 0x00000000b5037221 */ /* 0x000fc60000010000 */
[----:B0-----:R-:W-:Y:S01]  /*1a690*/  FADD.FTZ R0, R10, R11 ;  /* 0x0000000b0a007221 */ /* 0x001fe20000010000 */
[----:B------:R-:W-:Y:S06]  /*1a6a0*/  @!P0 BRA `(.L_x_1614) ;  /* 0x0000000000048947 */ /* 0x000fec0003800000 */
[----:B------:R-:W-:Y:S01]  /*1a6b0*/  BPT.TRAP 0x1 ;  /* 0x000000040000795c */ /* 0x000fe20000300000 */
.L_x_1614:
[----:B------:R-:W-:Y:S01]  /*1a6c0*/  IMAD R11, R200, 0x8, R16 ;  /* 0x00000008c80b7824 */ /* 0x000fe200078e0210 */
[----:B------:R-:W-:Y:S01]  /*1a6d0*/  ISETP.GT.AND P2, PT, R7, R204, PT ;  /* 0x000000cc0700720c */ /* 0x000fe20003f44270 */
[----:B------:R-:W-:Y:S01]  /*1a6e0*/  IMAD.U32 R13, RZ, RZ, UR42 ;  /* 0x0000002aff0d7e24 */ /* 0x000fe2000f8e00ff */
        /* <DEDUP_REMOVED lines=149> */
[----:B0-----:R-:W-:Y:S02]  /*1b040*/  IMAD.MOV.U32 R11, RZ, RZ, R5 ;  /* 0x000000ffff0b7224 */ /* 0x001fe400078e0005 */
        /* <DEDUP_REMOVED lines=10> */
[----:B------:R-:W-:Y:S06]  /*1b0f0*/  @P2 BRA `(.L_x_1615) ;  /* 0xffffffd800842947 */ /* 0x000fec000383ffff */
[----:B------:R-:W-:-:S07]  /*1b100*/  IMAD.MOV.U32 R200, RZ, RZ, R12 ;  /* 0x000000ffffc87224 */ /* 0x000fce00078e000c */
.L_x_1596:
[----:B------:R-:W-:Y:S05]  /*1b110*/  WARPSYNC.ALL ;  /* 0x0000000000007948 */ /* 0x000fea0003800000 */
[----:B------:R-:W-:Y:S06]  /*1b120*/  BAR.ARV 0x8, 0x180 ;  /* 0x0206000000007b1d */ /* 0x000fec0000002000 */
[----:B------:R-:W-:Y:S05]  /*1b130*/  @!P0 BRA `(.L_x_1616) ;  /* 0x0000000000048947 */ /* 0x000fea0003800000 */
[----:B------:R-:W-:Y:S01]  /*1b140*/  BPT.TRAP 0x1 ;  /* 0x000000040000795c */ /* 0x000fe20000300000 */
.L_x_1616:
[----:B------:R-:W-:Y:S01]  /*1b150*/  IMAD R4, R200, 0x8, R16 ;  /* 0x00000008c8047824 */ /* 0x000fe200078e0210 */
[----:B------:R-:W-:-:S04]  /*1b160*/  SHF.L.U32 R7, R193, 0x1f, RZ ;  /* 0x0000001fc1077819 */ /* 0x000fc800000006ff */
[----:B------:R1:W2:Y:S01]  /*1b170*/  SYNCS.PHASECHK.TRANS64.TRYWAIT P1, [R4+URZ+0x28450], R7 ;  /* 0x02845007040075a7 */ /* 0x0002a2000802017f */
[----:B------:R-:W-:Y:S05]  /*1b180*/  @!P0 BRA `(.L_x_1617) ;  /* 0x0000000000048947 */ /* 0x000fea0003800000 */
[----:B------:R-:W-:Y:S01]  /*1b190*/  BPT.TRAP 0x1 ;  /* 0x000000040000795c */ /* 0x000fe20000300000 */
.L_x_1617:
[----:B--2---:R-:W-:Y:S05]  /*1b1a0*/  @P1 BRA `(.L_x_1618) ;  /* 0x0000000000081947 */ /* 0x004fea0003800000 */
[----:B------:R-:W2:Y:S02]  /*1b1b0*/  SYNCS.PHASECHK.TRANS64.TRYWAIT P1, [R4+URZ+0x28450], R7 ;  /* 0x02845007040075a7 */ /* 0x000ea4000802017f */
[----:B--2---:R-:W-:Y:S05]  /*1b1c0*/  @!P1 BRA `(.L_x_1619) ;  /* 0x0000011000789947 */ /* 0x004fea0003800000 */
.L_x_1618:
[----:B------:R-:W-:Y:S01]  /*1b1d0*/  VIADD R16, R16, 0x8000 ;  /* 0x0000800010107836 */ /* 0x000fe20000000000 */
[----:B------:R-:W-:Y:S05]  /*1b1e0*/  WARPSYNC.ALL ;  /* 0x0000000000007948 */ /* 0x000fea0003800000 */
[----:B------:R-:W-:Y:S01]  /*1b1f0*/  SHF.R.U32.HI R16, RZ, 0x4, R16 ;  /* 0x00000004ff107819 */ /* 0x000fe20000011610 */
[----:B------:R-:W-:Y:S01]  /*1b200*/  ULDC.64 UR4, c[0x0][0x9a0] ;  /* 0x0002680000047ab9 */ /* 0x000fe20000000a00 */
[----:B------:R-:W-:Y:S01]  /*1b210*/  IMAD.MOV.U32 R9, RZ, RZ, -0x7fffffe0 ;  /* 0x80000020ff097424 */ /* 0x000fe200078e00ff */
[----:B------:R-:W-:Y:S01]  /*1b220*/  ISETP.NE.U32.AND P1, PT, RZ, UR4, PT ;  /* 0x00000004ff007c0c */ /* 0x000fe2000bf25070 */
[----:B------:R-:W-:Y:S01]  /*1b230*/  WARPGROUP.ARRIVE ;  /* 0x00000000000079c5 */ /* 0x000fe20000000000 */
[----:B------:R-:W-:-:S02]  /*1b240*/  LOP3.LUT R16, R16, 0x3fff, RZ, 0xc0, !PT ;  /* 0x00003fff10107812 */ /* 0x000fc400078ec0ff */
[----:B------:R-:W-:Y:S02]  /*1b250*/  ISETP.NE.AND.EX P1, PT, RZ, UR5, PT, P1 ;  /* 0x00000005ff007c0c */ /* 0x000fe4000bf25310 */
[----:B------:R-:W-:Y:S02]  /*1b260*/  LOP3.LUT R16, R16, 0x10000, RZ, 0xfc, !PT ;  /* 0x0001000010107812 */ /* 0x000fe400078efcff */
[----:B------:R-:W-:Y:S01]  /*1b270*/  R2UR UR7, R9 ;  /* 0x00000000090772ca */ /* 0x000fe200000e0000 */
[----:B------:R-:W-:Y:S02]  /*1b280*/  IMAD.MOV.U32 R9, RZ, RZ, -0x7fffffe0 ;  /* 0x80000020ff097424 */ /* 0x000fe400078e00ff */
[----:B------:R-:W-:-:S05]  /*1b290*/  IMAD R8, R200, 0x400, R16 ;  /* 0x00000400c8087824 */ /* 0x000fca00078e0210 */
[C---:B------:R-:W-:Y:S01]  /*1b2a0*/  R2UR UR6, R8.reuse ;  /* 0x00000000080672ca */ /* 0x040fe200000e0000 */
[----:B------:R-:W3:Y:S01]  /*1b2b0*/  @P1 LDC.64 R10, c[0x0][0x9c8] ;  /* 0x00027200ff0a1b82 */ /* 0x000ee20000000a00 */
[----:B------:R-:W-:Y:S01]  /*1b2c0*/  VIADD R8, R8, 0x2 ;  /* 0x0000000208087836 */ /* 0x000fe20000000000 */
[----:B-12---:R-:W-:-:S10]  /*1b2d0*/  @P1 SHF.R.S32.HI R7, RZ, 0x1f, R207 ;  /* 0x0000001fff071819 */ /* 0x006fd400000114cf */
[----:B------:R-:W-:Y:S01]  /*1b2e0*/  QGMMA.64x256x32.F32.E4M3.E4M3 R24, R188, gdesc[UR4], R24, gsb0 ;  /* 0x03e00004bc187df3 */ /* 0x000fe20008000818 */
[----:B------:R-:W-:Y:S02]  /*1b2f0*/  R2UR UR6, R8 ;  /* 0x00000000080672ca */ /* 0x000fe400000e0000 */
[----:B------:R-:W-:Y:S02]  /*1b300*/  R2UR UR7, R9 ;  /* 0x00000000090772ca */ /* 0x000fe400000e0000 */
[----:B------:R-:W1:Y:S01]  /*1b310*/  @P1 LDC.64 R8, c[0x0][0x9d0] ;  /* 0x00027400ff081b82 */ /* 0x000e620000000a00 */
[----:B---3--:R-:W-:-:S04]  /*1b320*/  @P1 IMAD R7, R7, R10, RZ ;  /* 0x0000000a07071224 */ /* 0x008fc800078e02ff */
[C---:B------:R-:W-:Y:S02]  /*1b330*/  @P1 IMAD R7, R207.reuse, R11, R7 ;  /* 0x0000000bcf071224 */ /* 0x040fe400078e0207 */
[----:B------:R-:W-:-:S04]  /*1b340*/  @P1 IMAD.WIDE.U32 R10, R207, R10, RZ ;  /* 0x0000000acf0a1225 */ /* 0x000fc800078e00ff */
[----:B------:R-:W-:Y:S02]  /*1b350*/  @P1 IMAD.IADD R11, R11, 0x1, R7 ;  /* 0x000000010b0b1824 */ /* 0x000fe400078e0207 */
[----:B------:R-:W-:Y:S02]  /*1b360*/  IMAD.MOV.U32 R7, RZ, RZ, 0x3f800000 ;  /* 0x3f800000ff077424 */ /* 0x000fe400078e00ff */
[----:B-1----:R-:W-:-:S04]  /*1b370*/  @P1 IMAD.WIDE.U32 R10, R211, R8, R10 ;  /* 0x00000008d30a1225 */ /* 0x002fc800078e000a */
[----:B------:R-:W-:Y:S01]  /*1b380*/  @P1 IMAD R9, R211, R9, R11 ;  /* 0x00000009d3091224 */ /* 0x000fe200078e020b */
[----:B------:R-:W-:-:S04]  /*1b390*/  @P1 LEA R8, P2, R10, UR4, 0x2 ;  /* 0x000000040a081c11 */ /* 0x000fc8000f8410ff */
[----:B------:R-:W-:-:S05]  /*1b3a0*/  @P1 LEA.HI.X R9, R10, UR5, R9, 0x2, P2 ;  /* 0x000000050a091c11 */ /* 0x000fca00090f1409 */
[----:B------:R1:W2:Y:S04]  /*1b3b0*/  @P1 LDG.E R7, desc[UR46][R8.64] ;  /* 0x0000002e08071981 */ /* 0x0002a8000c1e1900 */
[----:B-1----:R-:W1:Y:S04]  /*1b3c0*/  SHFL.BFLY PT, R9, R3, 0x2, 0x1f ;  /* 0x0c401f0003097f89 */ /* 0x002e6800000e0000 */
[----:B------:R-:W3:Y:S01]  /*1b3d0*/  SHFL.BFLY PT, R8, R0, 0x2, 0x1f ;  /* 0x0c401f0000087f89 */ /* 0x000ee200000e0000 */
[----:B-1----:R-:W-:-:S05]  /*1b3e0*/  FADD.FTZ R3, R9, R3 ;  /* 0x0000000309037221 */ /* 0x002fca0000010000 */
[----:B------:R-:W1:Y:S01]  /*1b3f0*/  SHFL.BFLY PT, R9, R3, 0x1, 0x1f ;  /* 0x0c201f0003097f89 */ /* 0x000e6200000e0000 */
[----:B---3--:R-:W-:-:S05]  /*1b400*/  FADD.FTZ R0, R8, R0 ;  /* 0x0000000008007221 */ /* 0x008fca0000010000 */
[----:B------:R-:W3:Y:S01]  /*1b410*/  SHFL.BFLY PT, R8, R0, 0x1, 0x1f ;  /* 0x0c201f0000087f89 */ /* 0x000ee200000e0000 */
[----:B-1----:R-:W-:-:S05]  /*1b420*/  FADD.FTZ R9, R3, R9 ;  /* 0x0000000903097221 */ /* 0x002fca0000010000 */
[C---:B------:R-:W-:Y:S01]  /*1b430*/  FSETP.NE.FTZ.AND P1, PT, R9.reuse, RZ, PT ;  /* 0x000000ff0900720b */ /* 0x040fe20003f35000 */
[----:B------:R-:W-:Y:S02]  /*1b440*/  IMAD.MOV.U32 R3, RZ, RZ, RZ ;  /* 0x000000ffff037224 */ /* 0x000fe400078e00ff */
[----:B------:R-:W-:-:S10]  /*1b450*/  FMUL.FTZ R10, R9, 0.00390625 ;  /* 0x3b800000090a7820 */ /* 0x000fd40000410000 */
[----:B------:R3:W-:Y:S01]  /*1b460*/  @P1 MUFU.RCP R3, R9 ;  /* 0x0000000900031308 */ /* 0x0007e20000001000 */
[----:B------:R-:W-:Y:S01]  /*1b470*/  FSETP.NE.FTZ.AND P1, PT, R10, RZ, PT ;  /* 0x000000ff0a00720b */ /* 0x000fe20003f35000 */
[----:B---3--:R-:W-:-:S04]  /*1b480*/  FADD.FTZ R9, R0, R8 ;  /* 0x0000000800097221 */ /* 0x008fc80000010000 */
[----:B------:R-:W-:Y:S01]  /*1b490*/  FMUL.FTZ R8, R9, 0.00390625 ;  /* 0x3b80000009087820 */ /* 0x000fe20000410000 */
[----:B------:R-:W-:Y:S02]  /*1b4a0*/  WARPGROUP.DEPBAR.LE gsb0, 0x0 ;  /* 0x00008000000079c5 */ /* 0x000fe40000010000 */
[----:B------:R-:W-:-:S06]  /*1b4b0*/  WARPGROUP.ARRIVE ;  /* 0x00000000000079c5 */ /* 0x000fcc0000000000 */
[----:B------:R-:W-:Y:S01]  /*1b4c0*/  QGMMA.64x256x32.F32.E4M3.E4M3 R24, R184, gdesc[UR4], R24, gsb0 ;  /* 0x03e00004b8187df3 */ /* 0x000fe20008000818 */
[----:B------:R-:W-:Y:S02]  /*1b4d0*/  FSETP.NE.FTZ.AND P3, PT, R8, RZ, PT ;  /* 0x000000ff0800720b */ /* 0x000fe40003f75000 */
[----:B------:R-:W-:Y:S01]  /*1b4e0*/  FSETP.NE.FTZ.AND P2, PT, R9, RZ, PT ;  /* 0x000000ff0900720b */ /* 0x000fe20003f55000 */
[----:B------:R-:W1:Y:S01]  /*1b4f0*/  @P1 MUFU.LG2 R10, R10 ;  /* 0x0000000a000a1308 */ /* 0x000e620000000c00 */
[----:B------:R-:W-:-:S09]  /*1b500*/  IMAD.MOV.U32 R0, RZ, RZ, RZ ;  /* 0x000000ffff007224 */ /* 0x000fd200078e00ff */
[----:B------:R-:W3:Y:S08]  /*1b510*/  @P3 MUFU.LG2 R8, R8 ;  /* 0x0000000800083308 */ /* 0x000ef00000000c00 */
[----:B------:R1:W4:Y:S01]  /*1b520*/  @P2 MUFU.RCP R0, R9 ;  /* 0x0000000900002308 */ /* 0x0003220000001000 */
[----:B------:R-:W-:Y:S02]  /*1b530*/  IMAD.MOV.U32 R162, RZ, RZ, -0x800000 ;  /* 0xff800000ffa27424 */ /* 0x000fe400078e00ff */
[----:B------:R-:W-:-:S02]  /*1b540*/  IMAD.MOV.U32 R163, RZ, RZ, -0x800000 ;  /* 0xff800000ffa37424 */ /* 0x000fc400078e00ff */
[----:B-1----:R-:W-:Y:S01]  /*1b550*/  @P1 FMUL.FTZ R9, R10, 0.69314718246459960938 ;  /* 0x3f3172180a091820 */ /* 0x002fe20000410000 */
[C---:B------:R-:W-:Y:S01]  /*1b560*/  @P1 FMUL.FTZ R10, R2.reuse, 0.69314718246459960938 ;  /* 0x3f317218020a1820 */ /* 0x040fe20000410000 */
[----:B------:R-:W-:Y:S01]  /*1b570*/  @P3 FMUL.FTZ R2, R2, 0.69314718246459960938 ;  /* 0x3f31721802023820 */ /* 0x000fe20000410000 */
[----:B---3--:R-:W-:Y:S02]  /*1b580*/  @P3 FMUL.FTZ R8, R8, 0.69314718246459960938 ;  /* 0x3f31721808083820 */ /* 0x008fe40000410000 */
[----:B------:R-:W-:-:S02]  /*1b590*/  @P1 FFMA.FTZ R163, R10, R5, R9 ;  /* 0x000000050aa31223 */ /* 0x000fc40000010009 */
[----:B------:R-:W-:Y:S01]  /*1b5a0*/  @P3 FFMA.FTZ R162, R2, R6, R8 ;  /* 0x0000000602a23223 */ /* 0x000fe20000010008 */
[-C--:B--2---:R-:W-:Y:S01]  /*1b5b0*/  FMUL.FTZ R3, R3, R7.reuse ;  /* 0x0000000703037220 */ /* 0x084fe20000410000 */
[----:B----4-:R-:W-:Y:S01]  /*1b5c0*/  FMUL.FTZ R2, R0, R7 ;  /* 0x0000000700027220 */ /* 0x010fe20000410000 */
[----:B------:R-:W-:-:S02]  /*1b5d0*/  WARPGROUP.DEPBAR.LE gsb0, 0x0 ;  /* 0x00008000000079c5 */ /* 0x000fc40000010000 */
[----:B------:R-:W-:Y:S05]  /*1b5e0*/  @!P0 BRA `(.L_x_1620) ;  /* 0x0000000000048947 */ /* 0x000fea0003800000 */
[----:B------:R-:W-:Y:S01]  /*1b5f0*/  BPT.TRAP 0x1 ;  /* 0x000000040000795c */ /* 0x000fe20000300000 */
.L_x_1620:
[----:B------:R-:W-:Y:S02]  /*1b600*/  VIADD R4, R4, 0x28460 ;  /* 0x0002846004047836 */ /* 0x000fe40000000000 */
[-C--:B------:R-:W-:Y:S01]  /*1b610*/  FMUL.FTZ R6, R146, R2.reuse ;  /* 0x0000000292067220 */ /* 0x080fe20000410000 */
[----:B------:R-:W-:Y:S02]  /*1b620*/  IMAD.U32 R0, RZ, RZ, UR42 ;  /* 0x0000002aff007e24 */ /* 0x000fe4000f8e00ff */
[-C--:B------:R-:W-:Y:S01]  /*1b630*/  FMUL.FTZ R152, R31, R2.reuse ;  /* 0x000000021f987220 */ /* 0x080fe20000410000 */
[----:B------:R-:W-:Y:S02]  /*1b640*/  VIADD R200, R200, 0x1 ;  /* 0x00000001c8c87836 */ /* 0x000fe40000000000 */
[-C--:B------:R-:W-:Y:S01]  /*1b650*/  FMUL.FTZ R153, R34, R2.reuse ;  /* 0x0000000222997220 */ /* 0x080fe20000410000 */
[-C--:B------:R-:W-:Y:S01]  /*1b660*/  FMUL.FTZ R154, R39, R2.reuse ;  /* 0x00000002279a7220 */ /* 0x080fe20000410000 */
[----:B------:R-:W-:Y:S01]  /*1b670*/  PRMT R0, R0, 0x654, R4 ;  /* 0x0000065400007816 */ /* 0x000fe20000000004 */
[-C--:B------:R-:W-:Y:S01]  /*1b680*/  FMUL.FTZ R155, R42, R2.reuse ;  /* 0x000000022a9b7220 */ /* 0x080fe20000410000 */
[----:B------:R-:W-:Y:S01]  /*1b690*/  ISETP.NE.AND P1, PT, R200, 0x2, PT ;  /* 0x00000002c800780c */ /* 0x000fe20003f25270 */
        /* <DEDUP_REMOVED lines=9> */
[-C--:B-1----:R-:W-:Y:S01]  /*1b730*/  FMUL.FTZ R0, R29, R3.reuse ;  /* 0x000000031d007220 */ /* 0x082fe20000410000 */
        /* <DEDUP_REMOVED lines=119> */
.L_x_1490:
[----:B------:R-:W-:Y:S05]  /*1beb0*/  WARPSYNC.ALL ;  /* 0x0000000000007948 */ /* 0x000fea0003800000 */
[----:B------:R-:W1:Y:S08]  /*1bec0*/  S2UR UR42, SR_CgaCtaId ;  /* 0x00000000002a79c3 */ /* 0x000e700000008800 */
[----:B------:R-:W-:Y:S01]  /*1bed0*/  BAR.SYNC.DEFER_BLOCKING 0x5, 0x180 ;  /* 0x0146000000007b1d */ /* 0x000fe20000010000 */
[----:B------:R-:W-:-:S05]  /*1bee0*/  ISETP.NE.AND P1, PT, R217, RZ, PT ;  /* 0x000000ffd900720c */ /* 0x000fca0003f25270 */
[----:B------:R-:W-:Y:S01]  /*1bef0*/  UMOV UR4, 0x400 ;  /* 0x0000040000047882 */ /* 0x000fe20000000000 */
[----:B------:R-:W-:Y:S07]  /*1bf00*/  BSSY B0, `(.L_x_1621) ;  /* 0x00006da000007945 */ /* 0x000fee0003800000 */
[----:B------:R-:W2:Y:S01]  /*1bf10*/  @!P1 LDC R217, c[0x0][0xad4] ;  /* 0x0002b500ffd99b82 */ /* 0x000ea20000000800 */
[----:B-1----:R-:W-:-:S06]  /*1bf20*/  ULEA UR4, UR42, UR4, 0x18 ;  /* 0x000000042a047291 */ /* 0x002fcc000f8ec03f */
[----:B------:R-:W-:-:S05]  /*1bf30*/  IMAD.U32 R16, RZ, RZ, UR4 ;  /* 0x00000004ff107e24 */ /* 0x000fca000f8e00ff */
[----:B------:R1:W3:Y:S01]  /*1bf40*/  LDS.128 R204, [R16+0x284d0] ;  /* 0x0284d00010cc7984 */ /* 0x0002e20000000c00 */
[----:B------:R-:W-:Y:S06]  /*1bf50*/  BAR.ARV 0x4, 0x180 ;  /* 0x0106000000007b1d */ /* 0x000fec0000002000 */
[----:B------:R-:W-:Y:S05]  /*1bf60*/  @P0 BRA `(.L_x_1622) ;  /* 0x0000005c00c00947 */ /* 0x000fea0003800000 */
[----:B------:R-:W4:Y:S01]  /*1bf70*/  LDL R3, [R1+0xa8] ;  /* 0x0000a80001037983 */ /* 0x000f220000100800 */
[----:B------:R-:W-:Y:S01]  /*1bf80*/  ULDC.64 UR4, c[0x4][0x38] ;  /* 0x01000e0000047ab9 */ /* 0x000fe20000000a00 */
[----:B------:R-:W0:Y:S01]  /*1bf90*/  S2R R2, SR_SWINHI ;  /* 0x0000000000027919 */ /* 0x000e220000002f00 */
[----:B------:R-:W-:Y:S02]  /*1bfa0*/  MOV R32, R16 ;  /* 0x0000001000207202 */ /* 0x000fe40000000f00 */
[----:B0-----:R-:W-:-:S03]  /*1bfb0*/  MOV R33, R2 ;  /* 0x0000000200217202 */ /* 0x001fc60000000f00 */
[----:B----4-:R-:W-:-:S03]  /*1bfc0*/  IMAD.WIDE R2, R3, 0x2, R32 ;  /* 0x0000000203027825 */ /* 0x010fc600078e0220 */
[C---:B-----5:R-:W-:Y:S02]  /*1bfd0*/  IADD3 R38, P5, R2.reuse, 0xc000, RZ ;  /* 0x0000c00002267810 */ /* 0x060fe40007fbe0ff */
[----:B------:R-:W-:Y:S02]  /*1bfe0*/  IADD3 R42, P1, R2, 0xc060, RZ ;  /* 0x0000c060022a7810 */ /* 0x000fe40007f3e0ff */
[----:B------:R-:W-:Y:S02]  /*1bff0*/  LOP3.LUT R39, R38, 0x380, RZ, 0xc0, !PT ;  /* 0x0000038026277812 */ /* 0x000fe400078ec0ff */
[----:B------:R-:W-:Y:S01]  /*1c000*/  LOP3.LUT R4, R42, 0x380, RZ, 0xc0, !PT ;  /* 0x000003802a047812 */ /* 0x000fe200078ec0ff */
[----:B------:R-:W-:Y:S01]  /*1c010*/  IMAD.X R43, RZ, RZ, R3, P1 ;  /* 0x000000ffff2b7224 */ /* 0x000fe200008e0603 */
[----:B------:R-:W-:Y:S02]  /*1c020*/  SHF.R.U64 R39, R39, 0x3, RZ ;  /* 0x0000000327277819 */ /* 0x000fe400000012ff */
[----:B------:R-:W-:-:S02]  /*1c030*/  IADD3 R46, P0, R2, 0xc040, RZ ;  /* 0x0000c040022e7810 */ /* 0x000fc40007f1e0ff */
[----:B------:R-:W-:Y:S01]  /*1c040*/  LOP3.LUT R38, R39, R38, RZ, 0x3c, !PT ;  /* 0x0000002627267212 */ /* 0x000fe200078e3cff */
[--C-:B------:R-:W-:Y:S01]  /*1c050*/  IMAD.X R39, RZ, RZ, R3.reuse, P5 ;  /* 0x000000ffff277224 */ /* 0x100fe200028e0603 */
[----:B------:R-:W-:Y:S02]  /*1c060*/  SHF.R.U64 R4, R4, 0x3, RZ ;  /* 0x0000000304047819 */ /* 0x000fe400000012ff */
[----:B------:R-:W-:Y:S02]  /*1c070*/  LOP3.LUT R47, R46, 0x380, RZ, 0xc0, !PT ;  /* 0x000003802e2f7812 */ /* 0x000fe400078ec0ff */
[C---:B------:R-:W-:Y:S02]  /*1c080*/  IADD3 R20, P5, R2.reuse, 0x4040, RZ ;  /* 0x0000404002147810 */ /* 0x040fe40007fbe0ff */
[----:B------:R-:W-:Y:S02]  /*1c090*/  IADD3 R26, P4, R2, 0x8060, RZ ;  /* 0x00008060021a7810 */ /* 0x000fe40007f9e0ff */
[----:B------:R-:W-:Y:S01]  /*1c0a0*/  LOP3.LUT R42, R4, R42, RZ, 0x3c, !PT ;  /* 0x0000002a042a7212 */ /* 0x000fe200078e3cff */
[----:B------:R-:W-:Y:S01]  /*1c0b0*/  IMAD.X R21, RZ, RZ, R3, P5 ;  /* 0x000000ffff157224 */ /* 0x000fe200028e0603 */
[----:B------:R-:W-:-:S02]  /*1c0c0*/  SHF.R.U64 R47, R47, 0x3, RZ ;  /* 0x000000032f2f7819 */ /* 0x000fc400000012ff */
[----:B------:R-:W-:Y:S02]  /*1c0d0*/  LOP3.LUT R4, R20, 0x380, RZ, 0xc0, !PT ;  /* 0x0000038014047812 */ /* 0x000fe400078ec0ff */
[----:B------:R-:W-:Y:S02]  /*1c0e0*/  LOP3.LUT R27, R26, 0x380, RZ, 0xc0, !PT ;  /* 0x000003801a1b7812 */ /* 0x000fe400078ec0ff */
[----:B------:R-:W-:Y:S01]  /*1c0f0*/  LOP3.LUT R46, R47, R46, RZ, 0x3c, !PT ;  /* 0x0000002e2f2e7212 */ /* 0x000fe200078e3cff */
[----:B------:R-:W-:Y:S01]  /*1c100*/  IMAD.X R47, RZ, RZ, R3, P0 ;  /* 0x000000ffff2f7224 */ /* 0x000fe200000e0603 */
[----:B------:R-:W-:Y:S02]  /*1c110*/  SHF.R.U64 R4, R4, 0x3, RZ ;  /* 0x0000000304047819 */ /* 0x000fe400000012ff */
[----:B------:R-:W-:Y:S02]  /*1c120*/  IADD3 R34, P3, R2, 0xc020, RZ ;  /* 0x0000c02002227810 */ /* 0x000fe40007f7e0ff */
[----:B------:R-:W-:-:S02]  /*1c130*/  SHF.R.U64 R27, R27, 0x3, RZ ;  /* 0x000000031b1b7819 */ /* 0x000fc400000012ff */
[----:B------:R-:W-:Y:S02]  /*1c140*/  LOP3.LUT R20, R4, R20, RZ, 0x3c, !PT ;  /* 0x0000001404147212 */ /* 0x000fe400078e3cff */
[----:B------:R-:W-:Y:S02]  /*1c150*/  MOV R9, R42 ;  /* 0x0000002a00097202 */ /* 0x000fe40000000f00 */
[----:B------:R-:W-:Y:S02]  /*1c160*/  LOP3.LUT R35, R34, 0x380, RZ, 0xc0, !PT ;  /* 0x0000038022237812 */ /* 0x000fe400078ec0ff */
[----:B------:R-:W-:Y:S01]  /*1c170*/  LOP3.LUT R26, R27, R26, RZ, 0x3c, !PT ;  /* 0x0000001a1b1a7212 */ /* 0x000fe200078e3cff */
[----:B------:R-:W-:Y:S01]  /*1c180*/  IMAD.X R27, RZ, RZ, R3, P4 ;  /* 0x000000ffff1b7224 */ /* 0x000fe200020e0603 */
[----:B------:R-:W-:Y:S01]  /*1c190*/  MOV R4, R46 ;  /* 0x0000002e00047202 */ /* 0x000fe20000000f00 */
[----:B------:R-:W-:Y:S01]  /*1c1a0*/  STL [R1+0x90], R9 ;  /* 0x0000900901007387 */ /* 0x000fe20000100800 */
[----:B------:R-:W-:-:S02]  /*1c1b0*/  IADD3 R42, P4, R2, 0x4020, RZ ;  /* 0x00004020022a7810 */ /* 0x000fc40007f9e0ff */
[----:B------:R-:W-:Y:S01]  /*1c1c0*/  IADD3 R30, P2, R2, 0x8040, RZ ;  /* 0x00008040021e7810 */ /* 0x000fe20007f5e0ff */
[----:B------:R0:W-:Y:S01]  /*1c1d0*/  STL [R1+0x8c], R4 ;  /* 0x00008c0401007387 */ /* 0x0001e20000100800 */
[----:B------:R-:W-:Y:S01]  /*1c1e0*/  SHF.R.U64 R35, R35, 0x3, RZ ;  /* 0x0000000323237819 */ /* 0x000fe200000012ff */
[--C-:B------:R-:W-:Y:S01]  /*1c1f0*/  IMAD.X R43, RZ, RZ, R3.reuse, P4 ;  /* 0x000000ffff2b7224 */ /* 0x100fe200020e0603 */
[----:B------:R-:W-:Y:S02]  /*1c200*/  LOP3.LUT R31, R30, 0x380, RZ, 0xc0, !PT ;  /* 0x000003801e1f7812 */ /* 0x000fe400078ec0ff */
[----:B------:R-:W-:Y:S01]  /*1c210*/  LOP3.LUT R34, R35, R34, RZ, 0x3c, !PT ;  /* 0x0000002223227212 */ /* 0x000fe200078e3cff */
[----:B------:R-:W-:Y:S01]  /*1c220*/  IMAD.X R35, RZ, RZ, R3, P3 ;  /* 0x000000ffff237224 */ /* 0x000fe200018e0603 */
[----:B------:R-:W-:Y:S02]  /*1c230*/  SHF.R.U64 R31, R31, 0x3, RZ ;  /* 0x000000031f1f7819 */ /* 0x000fe400000012ff */
[----:B------:R-:W-:-:S02]  /*1c240*/  IADD3 R10, P1, R2, 0x8020, RZ ;  /* 0x00008020020a7810 */ /* 0x000fc40007f3e0ff */
[----:B0-----:R-:W-:Y:S02]  /*1c250*/  LOP3.LUT R4, R42, 0x380, RZ, 0xc0, !PT ;  /* 0x000003802a047812 */ /* 0x001fe400078ec0ff */
[----:B------:R-:W-:Y:S02]  /*1c260*/  MOV R9, R34 ;  /* 0x0000002200097202 */ /* 0x000fe40000000f00 */
[----:B------:R-:W-:Y:S02]  /*1c270*/  SHF.R.U64 R4, R4, 0x3, RZ ;  /* 0x0000000304047819 */ /* 0x000fe400000012ff */
[----:B------:R-:W-:Y:S01]  /*1c280*/  LOP3.LUT R30, R31, R30, RZ, 0x3c, !PT ;  /* 0x0000001e1f1e7212 */ /* 0x000fe200078e3cff */
[----:B------:R-:W-:Y:S01]  /*1c290*/  IMAD.X R31, RZ, RZ, R3, P2 ;  /* 0x000000ffff1f7224 */ /* 0x000fe200010e0603 */
[----:B------:R-:W-:Y:S01]  /*1c2a0*/  LOP3.LUT R42, R4, R42, RZ, 0x3c, !PT ;  /* 0x0000002a042a7212 */ /* 0x000fe200078e3cff */
[----:B------:R0:W-:Y:S01]  /*1c2b0*/  STL [R1+0x88], R9 ;  /* 0x0000880901007387 */ /* 0x0001e20000100800 */
[----:B------:R-:W-:-:S02]  /*1c2c0*/  MOV R4, R38 ;  /* 0x0000002600047202 */ /* 0x000fc40000000f00 */
[----:B------:R-:W-:Y:S02]  /*1c2d0*/  IADD3 R34, P2, R2, 0x4000, RZ ;  /* 0x0000400002227810 */ /* 0x000fe40007f5e0ff */
[----:B------:R-:W-:Y:S01]  /*1c2e0*/  LOP3.LUT R11, R10, 0x380, RZ, 0xc0, !PT ;  /* 0x000003800a0b7812 */ /* 0x000fe200078ec0ff */
[----:B------:R4:W-:Y:S01]  /*1c2f0*/  STL [R1+0x84], R4 ;  /* 0x0000840401007387 */ /* 0x0009e20000100800 */
[----:B------:R-:W-:Y:S01]  /*1c300*/  IADD3 R12, P0, R2, 0x8000, RZ ;  /* 0x00008000020c7810 */ /* 0x000fe20007f1e0ff */
[--C-:B------:R-:W-:Y:S01]  /*1c310*/  IMAD.X R35, RZ, RZ, R3.reuse, P2 ;  /* 0x000000ffff237224 */ /* 0x100fe200010e0603 */
[----:B------:R-:W-:Y:S02]  /*1c320*/  SHF.R.U64 R11, R11, 0x3, RZ ;  /* 0x000000030b0b7819 */ /* 0x000fe400000012ff */
[----:B0-----:R-:W-:Y:S02]  /*1c330*/  MOV R9, R26 ;  /* 0x0000001a00097202 */ /* 0x001fe40000000f00 */
[----:B------:R-:W-:Y:S01]  /*1c340*/  LOP3.LUT R10, R11, R10, RZ, 0x3c, !PT ;  /* 0x0000000a0b0a7212 */ /* 0x000fe200078e3cff */
[----:B------:R-:W-:Y:S01]  /*1c350*/  IMAD.X R11, RZ, RZ, R3, P1 ;  /* 0x000000ffff0b7224 */ /* 0x000fe200008e0603 */
[----:B------:R-:W-:Y:S01]  /*1c360*/  LOP3.LUT R13, R12, 0x380, RZ, 0xc0, !PT ;  /* 0x000003800c0d7812 */ /* 0x000fe200078ec0ff */
[----:B------:R0:W-:Y:S01]  /*1c370*/  STL [R1+0x80], R9 ;  /* 0x0000800901007387 */ /* 0x0001e20000100800 */
[----:B----4-:R-:W-:-:S02]  /*1c380*/  LOP3.LUT R4, R34, 0x380, RZ, 0xc0, !PT ;  /* 0x0000038022047812 */ /* 0x010fc400078ec0ff */
[----:B------:R-:W-:Y:S02]  /*1c390*/  IADD3 R14, P3, R2, 0x4060, RZ ;  /* 0x00004060020e7810 */ /* 0x000fe40007f7e0ff */
[----:B------:R-:W-:Y:S02]  /*1c3a0*/  SHF.R.U64 R4, R4, 0x3, RZ ;  /* 0x0000000304047819 */ /* 0x000fe400000012ff */
[----:B------:R-:W-:Y:S02]  /*1c3b0*/  IADD3 R26, P1, R2, 0x60, RZ ;  /* 0x00000060021a7810 */ /* 0x000fe40007f3e0ff */
[----:B------:R-:W-:Y:S02]  /*1c3c0*/  LOP3.LUT R34, R4, R34, RZ, 0x3c, !PT ;  /* 0x0000002204227212 */ /* 0x000fe400078e3cff */
[----:B------:R-:W-:Y:S01]  /*1c3d0*/  MOV R4, R30 ;  /* 0x0000001e00047202 */ /* 0x000fe20000000f00 */
[----:B------:R-:W-:Y:S01]  /*1c3e0*/  IMAD.X R27, RZ, RZ, R3, P1 ;  /* 0x000000ffff1b7224 */ /* 0x000fe200008e0603 */
[----:B------:R-:W-:-:S02]  /*1c3f0*/  SHF.R.U64 R13, R13, 0x3, RZ ;  /* 0x000000030d0d7819 */ /* 0x000fc400000012ff */
[----:B------:R-:W-:Y:S01]  /*1c400*/  LOP3.LUT R15, R14, 0x380, RZ, 0xc0, !PT ;  /* 0x000003800e0f7812 */ /* 0x000fe200078ec0ff */
[----:B------:R4:W-:Y:S01]  /*1c410*/  STL [R1+0x7c], R4 ;  /* 0x00007c0401007387 */ /* 0x0009e20000100800 */
[----:B------:R-:W-:Y:S01]  /*1c420*/  LOP3.LUT R12, R13, R12, RZ, 0x3c, !PT ;  /* 0x0000000c0d0c7212 */ /* 0x000fe200078e3cff */
[--C-:B------:R-:W-:Y:S01]  /*1c430*/  IMAD.X R13, RZ, RZ, R3.reuse, P0 ;  /* 0x000000ffff0d7224 */ /* 0x100fe200000e0603 */
[----:B------:R-:W-:Y:S02]  /*1c440*/  SHF.R.U64 R15, R15, 0x3, RZ ;  /* 0x000000030f0f7819 */ /* 0x000fe400000012ff */
[----:B0-----:R-:W-:Y:S02]  /*1c450*/  MOV R9, R10 ;  /* 0x0000000a00097202 */ /* 0x001fe40000000f00 */
[----:B------:R-:W-:Y:S01]  /*1c460*/  LOP3.LUT R14, R15, R14, RZ, 0x3c, !PT ;  /* 0x0000000e0f0e7212 */ /* 0x000fe200078e3cff */
[----:B------:R-:W-:Y:S01]  /*1c470*/  IMAD.X R15, RZ, RZ, R3, P3 ;  /* 0x000000ffff0f7224 */ /* 0x000fe200018e0603 */
[----:B------:R-:W-:Y:S01]  /*1c480*/  IADD3 R10, P0, R2, 0x40, RZ ;  /* 0x00000040020a7810 */ /* 0x000fe20007f1e0ff */
[----:B------:R0:W-:Y:S01]  /*1c490*/  STL [R1+0x78], R9 ;  /* 0x0000780901007387 */ /* 0x0001e20000100800 */
[----:B----4-:R-:W-:-:S03]  /*1c4a0*/  LOP3.LUT R4, R26, 0x380, RZ, 0xc0, !PT ;  /* 0x000003801a047812 */ /* 0x010fc600078ec0ff */
[----:B------:R-:W-:Y:S01]  /*1c4b0*/  IMAD.X R11, RZ, RZ, R3, P0 ;  /* 0x000000ffff0b7224 */ /* 0x000fe200000e0603 */
[----:B------:R-:W-:-:S04]  /*1c4c0*/  SHF.R.U64 R4, R4, 0x3, RZ ;  /* 0x0000000304047819 */ /* 0x000fc800000012ff */
[----:B------:R-:W-:Y:S02]  /*1c4d0*/  LOP3.LUT R26, R4, R26, RZ, 0x3c, !PT ;  /* 0x0000001a041a7212 */ /* 0x000fe400078e3cff */
[----:B------:R-:W-:Y:S02]  /*1c4e0*/  MOV R4, R12 ;  /* 0x0000000c00047202 */ /* 0x000fe40000000f00 */
[----:B0-----:R-:W-:-:S03]  /*1c4f0*/  MOV R9, R14 ;  /* 0x0000000e00097202 */ /* 0x001fc60000000f00 */
[----:B------:R0:W-:Y:S04]  /*1c500*/  STL [R1+0x74], R4 ;  /* 0x0000740401007387 */ /* 0x0001e80000100800 */
[----:B------:R4:W-:Y:S01]  /*1c510*/  STL [R1+0x70], R9 ;  /* 0x0000700901007387 */ /* 0x0009e20000100800 */
[----:B0-----:R-:W-:Y:S02]  /*1c520*/  MOV R4, R20 ;  /* 0x0000001400047202 */ /* 0x001fe40000000f00 */
[----:B----4-:R-:W-:-:S03]  /*1c530*/  MOV R9, R42 ;  /* 0x0000002a00097202 */ /* 0x010fc60000000f00 */
[----:B------:R0:W-:Y:S04]  /*1c540*/  STL [R1+0x6c], R4 ;  /* 0x00006c0401007387 */ /* 0x0001e80000100800 */
[----:B------:R4:W-:Y:S01]  /*1c550*/  STL [R1+0x68], R9 ;  /* 0x0000680901007387 */ /* 0x0009e20000100800 */
[----:B0-----:R-:W-:Y:S02]  /*1c560*/  MOV R4, R34 ;  /* 0x0000002200047202 */ /* 0x001fe40000000f00 */
[----:B----4-:R-:W-:-:S03]  /*1c570*/  MOV R9, R26 ;  /* 0x0000001a00097202 */ /* 0x010fc60000000f00 */
[----:B------:R0:W-:Y:S04]  /*1c580*/  STL [R1+0x64], R4 ;  /* 0x0000640401007387 */ /* 0x0001e80000100800 */
[----:B------:R4:W-:Y:S01]  /*1c590*/  STL [R1+0x60], R9 ;  /* 0x0000600901007387 */ /* 0x0009e20000100800 */
[----:B0-----:R-:W-:-:S04]  /*1c5a0*/  LOP3.LUT R4, R10, 0x380, RZ, 0xc0, !PT ;  /* 0x000003800a047812 */ /* 0x001fc800078ec0ff */
[----:B------:R-:W-:-:S04]  /*1c5b0*/  SHF.R.U64 R4, R4, 0x3, RZ ;  /* 0x0000000304047819 */ /* 0x000fc800000012ff */
[----:B------:R-:W-:-:S04]  /*1c5c0*/  LOP3.LUT R10, R4, R10, RZ, 0x3c, !PT ;  /* 0x0000000a040a7212 */ /* 0x000fc800078e3cff */
[----:B----4-:R-:W-:Y:S02]  /*1c5d0*/  MOV R9, R10 ;  /* 0x0000000a00097202 */ /* 0x010fe40000000f00 */
[----:B------:R-:W-:-:S03]  /*1c5e0*/  IADD3 R10, P0, R2, 0x20, RZ ;  /* 0x00000020020a7810 */ /* 0x000fc60007f1e0ff */
[----:B------:R0:W-:Y:S01]  /*1c5f0*/  STL [R1+0x5c], R9 ;  /* 0x00005c0901007387 */ /* 0x0001e20000100800 */
[----:B------:R-:W-:Y:S01]  /*1c600*/  LOP3.LUT R4, R10, 0x380, RZ, 0xc0, !PT ;  /* 0x000003800a047812 */ /* 0x000fe200078ec0ff */
[----:B------:R-:W-:-:S03]  /*1c610*/  IMAD.X R11, RZ, RZ, R3, P0 ;  /* 0x000000ffff0b7224 */ /* 0x000fc600000e0603 */
[----:B------:R-:W-:-:S04]  /*1c620*/  SHF.R.U64 R4, R4, 0x3, RZ ;  /* 0x0000000304047819 */ /* 0x000fc800000012ff */
[----:B------:R-:W-:Y:S02]  /*1c630*/  LOP3.LUT R10, R4, R10, RZ, 0x3c, !PT ;  /* 0x0000000a040a7212 */ /* 0x000fe400078e3cff */
[----:B------:R-:W-:Y:S02]  /*1c640*/  LOP3.LUT R4, R2, 0x380, RZ, 0xc0, !PT ;  /* 0x0000038002047812 */ /* 0x000fe400078ec0ff */
[----:B0-----:R-:W-:Y:S02]  /*1c650*/  MOV R9, R10 ;  /* 0x0000000a00097202 */ /* 0x001fe40000000f00 */
[----:B------:R-:W-:-:S03]  /*1c660*/  SHF.R.U64 R4, R4, 0x3, RZ ;  /* 0x0000000304047819 */ /* 0x000fc600000012ff */
[----:B------:R0:W-:Y:S01]  /*1c670*/  STL [R1+0x58], R9 ;  /* 0x0000580901007387 */ /* 0x0001e20000100800 */
[----:B------:R-:W-:-:S04]  /*1c680*/  LOP3.LUT R2, R4, R2, RZ, 0x3c, !PT ;  /* 0x0000000204027212 */ /* 0x000fc800078e3cff */
[----:B------:R-:W-:Y:S01]  /*1c690*/  MOV R3, R2 ;  /* 0x0000000200037202 */ /* 0x000fe20000000f00 */
[----:B0-----:R-:W0:Y:S04]  /*1c6a0*/  S2R R9, SR_TID.X ;  /* 0x0000000000097919 */ /* 0x001e280000002100 */
[----:B------:R4:W-:Y:S01]  /*1c6b0*/  STL [R1+0x54], R3 ;  /* 0x0000540301007387 */ /* 0x0009e20000100800 */
[----:B0-----:R-:W-:-:S04]  /*1c6c0*/  LOP3.LUT P0, R2, R9, 0x3, RZ, 0xc0, !PT ;  /* 0x0000000309027812 */ /* 0x001fc8000780c0ff */
[----:B------:R-:W-:Y:S01]  /*1c6d0*/  ISETP.EQ.OR P0, PT, R2, 0x3, !P0 ;  /* 0x000000030200780c */ /* 0x000fe20004702670 */
[----:B------:R-:W-:-:S03]  /*1c6e0*/  IMAD.SHL.U32 R2, R9, 0x4, RZ ;  /* 0x0000000409027824 */ /* 0x000fc600078e00ff */
[----:B------:R-:W-:Y:S02]  /*1c6f0*/  SEL R13, R28, R0, P0 ;  /* 0x000000001c0d7207 */ /* 0x000fe40000000000 */
[----:B------:R-:W-:Y:S02]  /*1c700*/  LOP3.LUT R2, R2, 0xc, RZ, 0xc0, !PT ;  /* 0x0000000c02027812 */ /* 0x000fe400078ec0ff */
[----:B------:R-:W-:Y:S02]  /*1c710*/  SEL R21, R0, R28, P0 ;  /* 0x0000001c00157207 */ /* 0x000fe40000000000 */
[----:B------:R-:W-:Y:S02]  /*1c720*/  IADD3 R2, P1, R2, UR4, RZ ;  /* 0x0000000402027c10 */ /* 0x000fe4000ff3e0ff */
[----:B------:R-:W-:Y:S01]  /*1c730*/  SEL R4, R5, R25, P0 ;  /* 0x0000001905047207 */ /* 0x000fe20000000000 */
[----:B------:R-:W-:Y:S01]  /*1c740*/  UMOV UR4, 0xffffffff ;  /* 0xffffffff00047882 */ /* 0x000fe20000000000 */
[----:B------:R-:W-:Y:S01]  /*1c750*/  SEL R5, R25, R5, P0 ;  /* 0x0000000519057207 */ /* 0x000fe20000000000 */
[----:B----4-:R-:W-:-:S05]  /*1c760*/  IMAD.X R3, RZ, RZ, UR5, P1 ;  /* 0x00000005ff037e24 */ /* 0x010fca00088e06ff */
[----:B------:R0:W5:Y:S01]  /*1c770*/  LDG.E.CONSTANT R0, desc[UR46][R2.64] ;  /* 0x0000002e02007981 */ /* 0x000162000c1e9900 */
[----:B------:R-:W-:Y:S05]  /*1c780*/  BRA.DIV UR4, `(.L_x_1623) ;  /* 0x000000fe041c7947 */ /* 0x000fea000b800000 */
[----:B0----5:R-:W-:Y:S01]  /*1c790*/  LOP3.LUT R2, R0, 0x2, RZ, 0x3c, !PT ;  /* 0x0000000200027812 */ /* 0x021fe200078e3cff */
[----:B------:R-:W-:Y:S01]  /*1c7a0*/  SHFL.IDX PT, R4, R4, R0, 0x1c1f ;  /* 0x001c1f0004047589 */ /* 0x000fe200000e0000 */
        /* <DEDUP_REMOVED lines=18> */
[----:B------:R-:W-:Y:S02]  /*1c8d0*/  SEL R10, R7, R8, P0 ;  /* 0x00000008070a7207 */ /* 0x000fe40000000000 */
[----:B------:R-:W-:Y:S01]  /*1c8e0*/  SEL R62, R66, R67, P0 ;  /* 0x00000043423e7207 */ /* 0x000fe20000000000 */
[----:B------:R-:W-:Y:S01]  /*1c8f0*/  SHFL.IDX PT, R55, R55, R2, 0x1c1f ;  /* 0x001c1f0237377589 */ /* 0x000fe200000e0000 */
[----:B0-----:R-:W-:Y:S02]  /*1c900*/  SEL R9, R4, R5, P0 ;  /* 0x0000000504097207 */ /* 0x001fe40000000000 */
[----:B------:R-:W-:Y:S01]  /*1c910*/  SEL R30, R29, R57, P0 ;  /* 0x000000391d1e7207 */ /* 0x000fe20000000000 */
[----:B------:R-:W-:Y:S01]  /*1c920*/  SHFL.IDX PT, R54, R54, R0, 0x1c1f ;  /* 0x001c1f0036367589 */ /* 0x000fe200000e0000 */
[----:B------:R-:W-:-:S02]  /*1c930*/  SEL R38, R60, R61, P0 ;  /* 0x0000003d3c267207 */ /* 0x000fc40000000000 */
[----:B------:R-:W-:Y:S01]  /*1c940*/  SEL R67, R67, R66, P0 ;  /* 0x0000004243437207 */ /* 0x000fe20000000000 */
[----:B------:R0:W-:Y:S01]  /*1c950*/  STL [R1+0x20], R9 ;  /* 0x0000200901007387 */ /* 0x0001e20000100800 */
[----:B------:R-:W-:Y:S02]  /*1c960*/  SEL R39, R52, R53, P0 ;  /* 0x0000003534277207 */ /* 0x000fe40000000000 */
[----:B------:R-:W-:Y:S01]  /*1c970*/  SEL R29, R57, R29, P0 ;  /* 0x0000001d391d7207 */ /* 0x000fe20000000000 */
[----:B------:R-:W-:Y:S01]  /*1c980*/  SHFL.IDX PT, R59, R59, R2, 0x1c1f ;  /* 0x001c1f023b3b7589 */ /* 0x000fe200000e0000 */
[----:B------:R-:W-:Y:S02]  /*1c990*/  SEL R60, R61, R60, P0 ;  /* 0x0000003c3d3c7207 */ /* 0x000fe40000000000 */
[----:B------:R-:W-:Y:S01]  /*1c9a0*/  SEL R66, R70, R71, P0 ;  /* 0x0000004746427207 */ /* 0x000fe20000000000 */
[----:B------:R-:W-:Y:S01]  /*1c9b0*/  SHFL.IDX PT, R39, R39, R0, 0x1c1f ;  /* 0x001c1f0027277589 */ /* 0x000fe200000e0000 */
[----:B------:R-:W-:-:S02]  /*1c9c0*/  SEL R34, R48, R49, P0 ;  /* 0x0000003130227207 */ /* 0x000fc40000000000 */
[----:B0-----:R-:W-:Y:S01]  /*1c9d0*/  SEL R9, R8, R7, P0 ;  /* 0x0000000708097207 */ /* 0x001fe20000000000 */
        /* <DEDUP_REMOVED lines=42> */
[----:B------:R-:W0:Y:S01]  /*1cc80*/  SHFL.IDX PT, R76, R76, R2, 0x1c1f ;  /* 0x001c1f024c4c7589 */ /* 0x000e2200000e0000 */
        /* <DEDUP_REMOVED lines=41> */
[----:B------:R-:W2:Y:S01]  /*1cf20*/  SHFL.IDX PT, R96, R96, R2, 0x1c1f ;  /* 0x001c1f0260607589 */ /* 0x000ea200000e0000 */
[----:B------:R-:W-:Y:S02]  /*1cf30*/  SEL R118, R119, R118, P0 ;  /* 0x0000007677767207 */ /* 0x000fe40000000000 */
[----:B------:R-:W-:Y:S01]  /*1cf40*/  SEL R68, R69, R68, P0 ;  /* 0x0000004445447207 */ /* 0x000fe20000000000 */
[----:B------:R-:W3:Y:S01]  /*1cf50*/  SHFL.IDX PT, R100, R100, R2, 0x1c1f ;  /* 0x001c1f0264647589 */ /* 0x000ee200000e0000 */
[----:B------:R-:W-:-:S02]  /*1cf60*/  SEL R72, R73, R72, P0 ;  /* 0x0000004849487207 */ /* 0x000fc40000000000 */
[----:B------:R-:W-:Y:S01]  /*1cf70*/  SEL R80, R81, R80, P0 ;  /* 0x0000005051507207 */ /* 0x000fe20000000000 */
[----:B------:R-:W-:Y:S01]  /*1cf80*/  SHFL.IDX PT, R66, R66, R0, 0x1c1f ;  /* 0x001c1f0042427589 */ /* 0x000fe200000e0000 */
[----:B------:R-:W-:Y:S02]  /*1cf90*/  SEL R128, R129, R128, P0 ;  /* 0x0000008081807207 */ /* 0x000fe40000000000 */
[----:B------:R-:W-:Y:S01]  /*1cfa0*/  SEL R157, R157, R56, P0 ;  /* 0x000000389d9d7207 */ /* 0x000fe20000000000 */
[----:B------:R-:W3:Y:S01]  /*1cfb0*/  SHFL.IDX PT, R71, R71, R2, 0x1c1f ;  /* 0x001c1f0247477589 */ /* 0x000ee200000e0000 */
        /* <DEDUP_REMOVED lines=59> */
[----:B------:R-:W3:Y:S01]  /*1d370*/  SHFL.IDX PT, R116, R116, R2, 0x1c1f ;  /* 0x001c1f0274747589 */ /* 0x000ee200000e0000 */
[----:B----4-:R-:W-:Y:S02]  /*1d380*/  SEL R4, R3, R6, P0 ;  /* 0x0000000603047207 */ /* 0x010fe40000000000 */
[----:B------:R-:W-:Y:S01]  /*1d390*/  SEL R3, R6, R3, P0 ;  /* 0x0000000306037207 */ /* 0x000fe20000000000 */
[----:B------:R-:W-:Y:S01]  /*1d3a0*/  SHFL.IDX PT, R57, R57, R0, 0x1c1f ;  /* 0x001c1f0039397589 */ /* 0x000fe200000e0000 */
[----:B0-----:R-:W-:Y:S02]  /*1d3b0*/  SEL R176, R36, R76, P0 ;  /* 0x0000004c24b07207 */ /* 0x001fe40000000000 */
[----:B------:R-:W-:Y:S01]  /*1d3c0*/  SEL R175, R76, R36, P0 ;  /* 0x000000244caf7207 */ /* 0x000fe20000000000 */
[----:B------:R-:W-:Y:S01]  /*1d3d0*/  SHFL.IDX PT, R120, R120, R2, 0x1c1f ;  /* 0x001c1f0278787589 */ /* 0x000fe200000e0000 */
[----:B-1----:R-:W-:-:S02]  /*1d3e0*/  SEL R36, R44, R40, P0 ;  /* 0x000000282c247207 */ /* 0x002fc40000000000 */
        /* <DEDUP_REMOVED lines=12> */
[----:B--2---:R-:W-:Y:S01]  /*1d4b0*/  SEL R166, R45, R96, P0 ;  /* 0x000000602da67207 */ /* 0x004fe20000000000 */
[----:B------:R-:W-:Y:S01]  /*1d4c0*/  SHFL.IDX PT, R65, R65, R0, 0x1c1f ;  /* 0x001c1f0041417589 */ /* 0x000fe200000e0000 */
[----:B------:R-:W-:Y:S02]  /*1d4d0*/  SEL R165, R96, R45, P0 ;  /* 0x0000002d60a57207 */ /* 0x000fe40000000000 */
[----:B---3--:R-:W-:Y:S01]  /*1d4e0*/  SEL R164, R46, R100, P0 ;  /* 0x000000642ea47207 */ /* 0x008fe20000000000 */
        /* <DEDUP_REMOVED lines=48> */
[----:B------:R-:W4:Y:S01]  /*1d7f0*/  SHFL.IDX PT, R154, R154, R2, 0x1c1f ;  /* 0x001c1f029a9a7589 */ /* 0x000f2200000e0000 */
[----:B------:R-:W-:Y:S02]  /*1d800*/  SEL R62, R67, R62, P0 ;  /* 0x0000003e433e7207 */ /* 0x000fe40000000000 */
[----:B------:R-:W-:Y:S01]  /*1d810*/  SEL R66, R71, R66, P0 ;  /* 0x0000004247427207 */ /* 0x000fe20000000000 */
[----:B------:R-:W-:Y:S01]  /*1d820*/  SHFL.IDX PT, R97, R97, R0, 0x1c1f ;  /* 0x001c1f0061617589 */ /* 0x000fe200000e0000 */
[----:B------:R-:W-:Y:S02]  /*1d830*/  SEL R74, R78, R74, P0 ;  /* 0x0000004a4e4a7207 */ /* 0x000fe40000000000 */
[----:B------:R-:W-:Y:S01]  /*1d840*/  SEL R88, R53, R116, P0 ;  /* 0x0000007435587207 */ /* 0x000fe20000000000 */
[----:B------:R-:W4:Y:S01]  /*1d850*/  SHFL.IDX PT, R156, R156, R2, 0x1c1f ;  /* 0x001c1f029c9c7589 */ /* 0x000f2200000e0000 */
[----:B0-----:R-:W-:-:S02]  /*1d860*/  SEL R6, R65, R132, P0 ;  /* 0x0000008441067207 */ /* 0x001fc40000000000 */
[----:B-1----:R-:W-:Y:S01]  /*1d870*/  SEL R20, R85, R157, P0 ;  /* 0x0000009d55147207 */ /* 0x002fe20000000000 */
[----:B------:R-:W-:Y:S01]  /*1d880*/  SHFL.IDX PT, R105, R105, R0, 0x1c1f ;  /* 0x001c1f0069697589 */ /* 0x000fe200000e0000 */
[----:B--2---:R-:W-:Y:S02]  /*1d890*/  SEL R21, R56, R146, P0 ;  /* 0x0000009238157207 */ /* 0x004fe40000000000 */
[----:B------:R-:W-:Y:S01]  /*1d8a0*/  SEL R67, R114, R111, P0 ;  /* 0x0000006f72437207 */ /* 0x000fe20000000000 */
[----:B------:R-:W0:Y:S01]  /*1d8b0*/  SHFL.IDX PT, R51, R51, R2, 0x1c1f ;  /* 0x001c1f0233337589 */ /* 0x000e2200000e0000 */
[----:B---3--:R-:W-:Y:S02]  /*1d8c0*/  SEL R34, R89, R153, P0 ;  /* 0x0000009959227207 */ /* 0x008fe40000000000 */
[----:B------:R-:W-:Y:S01]  /*1d8d0*/  SEL R71, R115, R119, P0 ;  /* 0x0000007773477207 */ /* 0x000fe20000000000 */
[----:B------:R-:W-:Y:S01]  /*1d8e0*/  SHFL.IDX PT, R109, R70, R0, 0x1c1f ;  /* 0x001c1f00466d7589 */ /* 0x000fe200000e0000 */
[----:B------:R-:W-:-:S02]  /*1d8f0*/  SEL R53, R116, R53, P0 ;  /* 0x0000003574357207 */ /* 0x000fc40000000000 */
[----:B------:R-:W-:Y:S01]  /*1d900*/  SEL R65, R132, R65, P0 ;  /* 0x0000004184417207 */ /* 0x000fe20000000000 */
[----:B------:R-:W1:Y:S01]  /*1d910*/  SHFL.IDX PT, R75, R75, R2, 0x1c1f ;  /* 0x001c1f024b4b7589 */ /* 0x000e6200000e0000 */
[----:B----4-:R-:W-:Y:S02]  /*1d920*/  SEL R35, R93, R154, P0 ;  /* 0x0000009a5d237207 */ /* 0x010fe40000000000 */
        /* <DEDUP_REMOVED lines=14> */
[----:B------:R-:W-:-:S03]  /*1da10*/  SEL R115, R119, R115, P0 ;  /* 0x0000007377737207 */ /* 0x000fc60000000000 */
[----:B------:R-:W0:Y:S01]  /*1da20*/  SHFL.IDX PT, R121, R121, R2, 0x1c1f ;  /* 0x001c1f0279797589 */ /* 0x000e2200000e0000 */
[----:B-1----:R-:W-:Y:S02]  /*1da30*/  SEL R45, R109, R75, P0 ;  /* 0x0000004b6d2d7207 */ /* 0x002fe40000000000 */
[----:B------:R-:W-:Y:S01]  /*1da40*/  SEL R75, R75, R109, P0 ;  /* 0x0000006d4b4b7207 */ /* 0x000fe20000000000 */
[----:B------:R-:W-:Y:S04]  /*1da50*/  SHFL.IDX PT, R82, R82, R0, 0x1c1f ;  /* 0x001c1f0052527589 */ /* 0x000fe800000e0000 */
[----:B------:R-:W1:Y:S01]  /*1da60*/  SHFL.IDX PT, R94, R94, R2, 0x1c1f ;  /* 0x001c1f025e5e7589 */ /* 0x000e6200000e0000 */
[----:B--2---:R-:W-:Y:S02]  /*1da70*/  SEL R47, R113, R117, P0 ;  /* 0x00000075712f7207 */ /* 0x004fe40000000000 */
[----:B------:R-:W-:Y:S01]  /*1da80*/  SEL R113, R117, R113, P0 ;  /* 0x0000007175717207 */ /* 0x000fe20000000000 */
[----:B------:R-:W-:Y:S04]  /*1da90*/  SHFL.IDX PT, R83, R83, R0, 0x1c1f ;  /* 0x001c1f0053537589 */ /* 0x000fe800000e0000 */
[----:B------:R-:W2:Y:S01]  /*1daa0*/  SHFL.IDX PT, R98, R98, R2, 0x1c1f ;  /* 0x001c1f0262627589 */ /* 0x000ea200000e0000 */
[----:B---3--:R-:W-:-:S02]  /*1dab0*/  SEL R48, R79, R86, P0 ;  /* 0x000000564f307207 */ /* 0x008fc40000000000 */
[----:B------:R-:W-:Y:S01]  /*1dac0*/  SEL R79, R86, R79, P0 ;  /* 0x0000004f564f7207 */ /* 0x000fe20000000000 */
[----:B------:R-:W-:Y:S04]  /*1dad0*/  SHFL.IDX PT, R87, R87, R0, 0x1c1f ;  /* 0x001c1f0057577589 */ /* 0x000fe800000e0000 */
[----:B------:R-:W3:Y:S01]  /*1dae0*/  SHFL.IDX PT, R102, R102, R2, 0x1c1f ;  /* 0x001c1f0266667589 */ /* 0x000ee200000e0000 */
[----:B0-----:R-:W-:Y:S02]  /*1daf0*/  SEL R49, R125, R121, P0 ;  /* 0x000000797d317207 */ /* 0x001fe40000000000 */
[----:B------:R-:W-:Y:S01]  /*1db00*/  SEL R121, R121, R125, P0 ;  /* 0x0000007d79797207 */ /* 0x000fe20000000000 */
[----:B------:R-:W0:Y:S04]  /*1db10*/  SHFL.IDX PT, R107, R107, R2, 0x1c1f ;  /* 0x001c1f026b6b7589 */ /* 0x000e2800000e0000 */
[----:B------:R-:W-:Y:S01]  /*1db20*/  SHFL.IDX PT, R90, R90, R0, 0x1c1f ;  /* 0x001c1f005a5a7589 */ /* 0x000fe200000e0000 */
[----:B-1----:R-:W-:-:S02]  /*1db30*/  SEL R52, R82, R94, P0 ;  /* 0x0000005e52347207 */ /* 0x002fc40000000000 */
[----:B------:R-:W-:Y:S01]  /*1db40*/  SEL R82, R94, R82, P0 ;  /* 0x000000525e527207 */ /* 0x000fe20000000000 */
[----:B------:R-:W1:Y:S04]  /*1db50*/  SHFL.IDX PT, R110, R110, R2, 0x1c1f ;  /* 0x001c1f026e6e7589 */ /* 0x000e6800000e0000 */
[----:B------:R-:W-:Y:S01]  /*1db60*/  SHFL.IDX PT, R91, R91, R0, 0x1c1f ;  /* 0x001c1f005b5b7589 */ /* 0x000fe200000e0000 */
[----:B--2---:R-:W-:Y:S02]  /*1db70*/  SEL R55, R83, R98, P0 ;  /* 0x0000006253377207 */ /* 0x004fe40000000000 */
[----:B------:R-:W-:Y:S01]  /*1db80*/  SEL R83, R98, R83, P0 ;  /* 0x0000005362537207 */ /* 0x000fe20000000000 */
[----:B------:R-:W2:Y:S04]  /*1db90*/  SHFL.IDX PT, R118, R118, R2, 0x1c1f ;  /* 0x001c1f0276767589 */ /* 0x000ea800000e0000 */
[----:B------:R-:W-:Y:S01]  /*1dba0*/  SHFL.IDX PT, R95, R95, R0, 0x1c1f ;  /* 0x001c1f005f5f7589 */ /* 0x000fe200000e0000 */
[----:B---3--:R-:W-:-:S02]  /*1dbb0*/  SEL R59, R87, R102, P0 ;  /* 0x00000066573b7207 */ /* 0x008fc40000000000 */
[----:B------:R-:W-:Y:S01]  /*1dbc0*/  SEL R87, R102, R87, P0 ;  /* 0x0000005766577207 */ /* 0x000fe20000000000 */
[----:B------:R-:W3:Y:S01]  /*1dbd0*/  SHFL.IDX PT, R126, R126, R2, 0x1c1f ;  /* 0x001c1f027e7e7589 */ /* 0x000ee200000e0000 */
[----:B0-----:R-:W-:Y:S02]  /*1dbe0*/  SEL R60, R106, R107, P0 ;  /* 0x0000006b6a3c7207 */ /* 0x001fe40000000000 */
[----:B------:R-:W-:Y:S01]  /*1dbf0*/  SEL R106, R107, R106, P0 ;  /* 0x0000006a6b6a7207 */ /* 0x000fe20000000000 */
[----:B------:R-:W-:Y:S04]  /*1dc00*/  SHFL.IDX PT, R123, R123, R0, 0x1c1f ;  /* 0x001c1f007b7b7589 */ /* 0x000fe800000e0000 */
[----:B------:R-:W0:Y:S01]  /*1dc10*/  SHFL.IDX PT, R122, R130, R2, 0x1c1f ;  /* 0x001c1f02827a7589 */ /* 0x000e2200000e0000 */
[----:B-1----:R-:W-:-:S02]  /*1dc20*/  SEL R63, R90, R110, P0 ;  /* 0x0000006e5a3f7207 */ /* 0x002fc40000000000 */
        /* <DEDUP_REMOVED lines=21> */
[----:B------:R-:W2:Y:S04]  /*1dd80*/  SHFL.IDX PT, R150, R150, R2, 0x1c1f ;  /* 0x001c1f0296967589 */ /* 0x000ea800000e0000 */
[----:B------:R4:W-:Y:S01]  /*1dd90*/  STL [R1+0x24], R5 ;  /* 0x0000240501007387 */ /* 0x0009e20000100800 */
[----:B---3--:R-:W-:-:S02]  /*1dda0*/  SEL R84, R101, R142, P0 ;  /* 0x0000008e65547207 */ /* 0x008fc40000000000 */
[----:B------:R-:W-:Y:S01]  /*1ddb0*/  SEL R101, R142, R101, P0 ;  /* 0x000000658e657207 */ /* 0x000fe20000000000 */
[----:B------:R3:W-:Y:S04]  /*1ddc0*/  STL [R1+0x18], R4 ;  /* 0x0000180401007387 */ /* 0x0007e80000100800 */
[----:B------:R1:W-:Y:S01]  /*1ddd0*/  STL [R1+0x1c], R3 ;  /* 0x00001c0301007387 */ /* 0x0003e20000100800 */
[----:B0-----:R-:W-:Y:S02]  /*1dde0*/  SEL R185, R30, R29, P0 ;  /* 0x0000001d1eb97207 */ /* 0x001fe40000000000 */
[----:B----4-:R-:W-:Y:S01]  /*1ddf0*/  SEL R5, R64, R128, P0 ;  /* 0x0000008040057207 */ /* 0x010fe20000000000 */
[----:B------:R-:W0:Y:S01]  /*1de00*/  SHFL.IDX PT, R70, R12, R0, 0x1c1f ;  /* 0x001c1f000c467589 */ /* 0x000e2200000e0000 */
[----:B------:R-:W-:-:S02]  /*1de10*/  SEL R186, R29, R30, P0 ;  /* 0x0000001e1dba7207 */ /* 0x000fc40000000000 */
[----:B---3--:R-:W-:Y:S01]  /*1de20*/  SEL R4, R9, R7, P0 ;  /* 0x0000000709047207 */ /* 0x008fe20000000000 */
[----:B------:R-:W3:Y:S01]  /*1de30*/  SHFL.IDX PT, R103, R103, R0, 0x1c1f ;  /* 0x001c1f0067677589 */ /* 0x000ee200000e0000 */
[----:B-1----:R-:W-:Y:S02]  /*1de40*/  SEL R182, R28, R27, P0 ;  /* 0x0000001b1cb67207 */ /* 0x002fe40000000000 */
[----:B------:R-:W-:Y:S01]  /*1de50*/  SEL R3, R7, R9, P0 ;  /* 0x0000000907037207 */ /* 0x000fe20000000000 */
[----:B------:R1:W4:Y:S01]  /*1de60*/  SHFL.IDX PT, R0, R11, R2, 0x1c1f ;  /* 0x001c1f020b007589 */ /* 0x00032200000e0000 */
[----:B------:R-:W-:Y:S02]  /*1de70*/  SEL R7, R69, R136, P0 ;  /* 0x0000008845077207 */ /* 0x000fe40000000000 */
[----:B------:R-:W-:Y:S01]  /*1de80*/  SEL R9, R77, R144, P0 ;  /* 0x000000904d097207 */ /* 0x000fe20000000000 */
[----:B------:R2:W-:Y:S01]  /*1de90*/  STL [R1+0x10], R3 ;  /* 0x0000100301007387 */ /* 0x0005e20000100800 */
[----:B------:R-:W-:-:S02]  /*1dea0*/  SEL R181, R27, R28, P0 ;  /* 0x0000001c1bb57207 */ /* 0x000fc40000000000 */
[----:B------:R-:W-:Y:S01]  /*1deb0*/  SEL R64, R128, R64, P0 ;  /* 0x0000004080407207 */ /* 0x000fe20000000000 */
[----:B------:R0:W-:Y:S01]  /*1dec0*/  STL [R1+0x14], R4 ;  /* 0x0000140401007387 */ /* 0x0001e20000100800 */
[----:B------:R-:W-:Y:S01]  /*1ded0*/  SEL R69, R136, R69, P0 ;  /* 0x0000004588457207 */ /* 0x000fe20000000000 */
[----:B-1----:R-:W-:Y:S01]  /*1dee0*/  IMAD.MOV.U32 R11, RZ, RZ, RZ ;  /* 0x000000ffff0b7224 */ /* 0x002fe200078e00ff */
[----:B------:R-:W-:Y:S02]  /*1def0*/  SEL R77, R144, R77, P0 ;  /* 0x0000004d904d7207 */ /* 0x000fe40000000000 */
[----:B--2---:R-:W-:Y:S02]  /*1df00*/  SEL R3, R10, R8, P0 ;  /* 0x000000080a037207 */ /* 0x004fe40000000000 */
[----:B------:R-:W-:Y:S02]  /*1df10*/  SEL R8, R73, R140, P0 ;  /* 0x0000008c49087207 */ /* 0x000fe40000000000 */
[----:B0-----:R-:W-:Y:S01]  /*1df20*/  SEL R4, R61, R124, P0 ;  /* 0x0000007c3d047207 */ /* 0x001fe20000000000 */
[----:B------:R0:W-:Y:S01]  /*1df30*/  STL [R1+0xc], R3 ;  /* 0x00000c0301007387 */ /* 0x0001e20000100800 */
[----:B------:R-:W-:-:S02]  /*1df40*/  SEL R10, R81, R148, P0 ;  /* 0x00000094510a7207 */ /* 0x000fc40000000000 */
[----:B------:R-:W-:Y:S02]  /*1df50*/  SEL R61, R124, R61, P0 ;  /* 0x0000003d7c3d7207 */ /* 0x000fe40000000000 */
[----:B------:R-:W-:Y:S02]  /*1df60*/  SEL R73, R140, R73, P0 ;  /* 0x000000498c497207 */ /* 0x000fe40000000000 */
[----:B------:R-:W-:Y:S02]  /*1df70*/  SEL R81, R148, R81, P0 ;  /* 0x0000005194517207 */ /* 0x000fe40000000000 */
[----:B0-----:R-:W-:Y:S02]  /*1df80*/  SEL R3, R57, R120, P0 ;  /* 0x0000007839037207 */ /* 0x001fe40000000000 */
[----:B---34-:R-:W-:-:S07]  /*1df90*/  SEL R57, R120, R57, P0 ;  /* 0x0000003978397207 */ /* 0x018fce0000000000 */
.L_x_1990:
[----:B------:R-:W2:Y:S01]  /*1dfa0*/  LDL.LU R24, [R1+0x54] ;  /* 0x0000540001187983 */ /* 0x000ea20000300800 */
[----:B------:R-:W-:Y:S05]  /*1dfb0*/  WARPSYNC.ALL ;  /* 0x0000000000007948 */ /* 0x000fea0003800000 */
[----:B------:R-:W3:Y:S01]  /*1dfc0*/  LDL.LU R28, [R1+0x58] ;  /* 0x00005800011c7983 */ /* 0x000ee20000300800 */
[----:B------:R-:W-:Y:S01]  /*1dfd0*/  F2FP.BF16.F32.PACK_AB R13, R21, R20 ;  /* 0x00000014150d723e */ /* 0x000fe200000010ff */
[----:B------:R-:W-:Y:S01]  /*1dfe0*/  ULDC.64 UR4, c[0x0][0xc00] ;  /* 0x0003000000047ab9 */ /* 0x000fe20000000a00 */
[----:B------:R-:W-:Y:S01]  /*1dff0*/  F2FP.BF16.F32.PACK_AB R15, R56, R85 ;  /* 0x00000055380f723e */ /* 0x000fe200000010ff */
[----:B------:R-:W4:Y:S01]  /*1e000*/  LDL.LU R86, [R1+0x5c] ;  /* 0x00005c0001567983 */ /* 0x000f220000300800 */
[----:B------:R-:W-:Y:S01]  /*1e010*/  F2FP.BF16.F32.PACK_AB R25, R35, R34 ;  /* 0x000000222319723e */ /* 0x000fe200000010ff */
[----:B------:R-:W-:Y:S01]  /*1e020*/  ULDC.64 UR6, c[0x0][0xc08] ;  /* 0x0003020000067ab9 */ /* 0x000fe20000000a00 */
[----:B------:R-:W-:Y:S01]  /*1e030*/  F2FP.BF16.F32.PACK_AB R27, R93, R89 ;  /* 0x000000595d1b723e */ /* 0x000fe200000010ff */
[----:B------:R-:W4:Y:S01]  /*1e040*/  LDL.LU R2, [R1+0x60] ;  /* 0x0000600001027983 */ /* 0x000f220000300800 */
[----:B------:R-:W-:Y:S01]  /*1e050*/  F2FP.BF16.F32.PACK_AB R29, R37, R36 ;  /* 0x00000024251d723e */ /* 0x000fe200000010ff */
[----:B------:R-:W0:Y:S02]  /*1e060*/  LDC R107, c[0x0][0xbe8] ;  /* 0x0002fa00ff6b7b82 */ /* 0x000e240000000800 */
[----:B------:R-:W4:Y:S04]  /*1e070*/  LDL.LU R102, [R1+0x64] ;  /* 0x0000640001667983 */ /* 0x000f280000300800 */
[----:B------:R-:W4:Y:S04]  /*1e080*/  LDL.LU R99, [R1+0x68] ;  /* 0x0000680001637983 */ /* 0x000f280000300800 */
[----:B------:R-:W2:Y:S04]  /*1e090*/  LDL R119, [R1+0x18] ;  /* 0x0000180001777983 */ /* 0x000ea80000100800 */
[----:B------:R-:W2:Y:S04]  /*1e0a0*/  LDL R118, [R1+0x20] ;  /* 0x0000200001767983 */ /* 0x000ea80000100800 */
[----:B------:R-:W3:Y:S04]  /*1e0b0*/  LDL R117, [R1+0x1c] ;  /* 0x00001c0001757983 */ /* 0x000ee80000100800 */
[----:B------:R-:W3:Y:S04]  /*1e0c0*/  LDL R116, [R1+0x24] ;  /* 0x0000240001747983 */ /* 0x000ee80000100800 */
[----:B------:R-:W4:Y:S04]  /*1e0d0*/  LDL R114, [R1+0x10] ;  /* 0x0000100001727983 */ /* 0x000f280000100800 */
[----:B------:R-:W4:Y:S04]  /*1e0e0*/  LDL R110, [R1+0xc] ;  /* 0x00000c00016e7983 */ /* 0x000f280000100800 */
[----:B------:R-:W4:Y:S04]  /*1e0f0*/  LDL R109, [R1+0x14] ;  /* 0x00001400016d7983 */ /* 0x000f280000100800 */
[----:B------:R-:W4:Y:S01]  /*1e100*/  LDL.LU R98, [R1+0x6c] ;  /* 0x00006c0001627983 */ /* 0x000f220000300800 */
[----:B------:R-:W-:-:S03]  /*1e110*/  F2FP.BF16.F32.PACK_AB R30, R195, R201 ;  /* 0x000000c9c31e723e */ /* 0x000fc600000010ff */
[----:B------:R-:W4:Y:S01]  /*1e120*/  LDL.LU R94, [R1+0x70] ;  /* 0x00007000015e7983 */ /* 0x000f220000300800 */
[----:B------:R-:W-:Y:S01]  /*1e130*/  F2FP.BF16.F32.PACK_AB R31, R97, R40 ;  /* 0x00000028611f723e */ /* 0x000fe200000010ff */
[----:B------:R-:W-:Y:S01]  /*1e140*/  BAR.SYNC.DEFER_BLOCKING 0x1, 0x100 ;  /* 0x0044000000007b1d */ /* 0x000fe20000010000 */
[----:B--2---:R-:W-:Y:S02]  /*1e150*/  F2FP.BF16.F32.PACK_AB R12, R119, R118 ;  /* 0x00000076770c723e */ /* 0x004fe400000010ff */
[----:B---3--:R-:W-:-:S05]  /*1e160*/  F2FP.BF16.F32.PACK_AB R14, R117, R116 ;  /* 0x00000074750e723e */ /* 0x008fca00000010ff */
[----:B------:R1:W-:Y:S01]  /*1e170*/  STSM.16.M88.4 [R24], R12 ;  /* 0x0000000c18007844 */ /* 0x0003e20000000200 */
[----:B----4-:R-:W-:Y:S02]  /*1e180*/  F2FP.BF16.F32.PACK_AB R26, R110, R109 ;  /* 0x0000006d6e1a723e */ /* 0x010fe400000010ff */
[----:B-1----:R-:W-:Y:S02]  /*1e190*/  F2FP.BF16.F32.PACK_AB R24, R204, R114 ;  /* 0x00000072cc18723e */ /* 0x002fe400000010ff */
[----:B------:R-:W-:-:S03]  /*1e1a0*/  F2FP.BF16.F32.PACK_AB R12, R187, R189 ;  /* 0x000000bdbb0c723e */ /* 0x000fc600000010ff */
[----:B------:R1:W-:Y:S01]  /*1e1b0*/  STSM.16.M88.4 [R28], R24 ;  /* 0x000000181c007844 */ /* 0x0003e20000000200 */
[----:B------:R-:W-:Y:S02]  /*1e1c0*/  F2FP.BF16.F32.PACK_AB R13, R39, R38 ;  /* 0x00000026270d723e */ /* 0x000fe400000010ff */
[----:B------:R-:W-:Y:S02]  /*1e1d0*/  F2FP.BF16.F32.PACK_AB R14, R188, R190 ;  /* 0x000000bebc0e723e */ /* 0x000fe400000010ff */
[----:B------:R-:W-:Y:S02]  /*1e1e0*/  F2FP.BF16.F32.PACK_AB R15, R50, R51 ;  /* 0x00000033320f723e */ /* 0x000fe400000010ff */
[----:B-1----:R-:W-:-:S05]  /*1e1f0*/  F2FP.BF16.F32.PACK_AB R28, R191, R197 ;  /* 0x000000c5bf1c723e */ /* 0x002fca00000010ff */
[----:B------:R1:W-:Y:S04]  /*1e200*/  STSM.16.M88.4 [R86], R28 ;  /* 0x0000001c56007844 */ /* 0x0003e80000000200 */
[----:B------:R2:W-:Y:S04]  /*1e210*/  STSM.16.M88.4 [R2], R12 ;  /* 0x0000000c02007844 */ /* 0x0005e80000000200 */
[----:B-1----:R-:W3:Y:S04]  /*1e220*/  LDL.LU R86, [R1+0x74] ;  /* 0x0000740001567983 */ /* 0x002ee80000300800 */
[----:B--2---:R-:W2:Y:S01]  /*1e230*/  LDL.LU R2, [R1+0x78] ;  /* 0x0000780001027983 */ /* 0x004ea20000300800 */
[----:B------:R-:W-:-:S02]  /*1e240*/  F2FP.BF16.F32.PACK_AB R24, R183, R185 ;  /* 0x000000b9b718723e */ /* 0x000fc400000010ff */
[----:B------:R-:W-:Y:S02]  /*1e250*/  F2FP.BF16.F32.PACK_AB R25, R42, R41 ;  /* 0x000000292a19723e */ /* 0x000fe400000010ff */
        /* <DEDUP_REMOVED lines=9> */
[----:B------:R-:W-:Y:S02]  /*1e2f0*/  F2FP.BF16.F32.PACK_AB R14, R175, R177 ;  /* 0x000000b1af0e723e */ /* 0x000fe400000010ff */
[----:B------:R-:W-:Y:S01]  /*1e300*/  F2FP.BF16.F32.PACK_AB R15, R74, R75 ;  /* 0x0000004b4a0f723e */ /* 0x000fe200000010ff */
[----:B------:R4:W-:Y:S04]  /*1e310*/  STSM.16.M88.4 [R99], R28 ;  /* 0x0000001c63007844 */ /* 0x0009e80000000200 */
[----:B-1----:R-:W2:Y:S01]  /*1e320*/  LDL.LU R102, [R1+0x7c] ;  /* 0x00007c0001667983 */ /* 0x002ea20000300800 */
[----:B------:R-:W-:-:S02]  /*1e330*/  F2FP.BF16.F32.PACK_AB R24, R172, R174 ;  /* 0x000000aeac18723e */ /* 0x000fc400000010ff */
[----:B------:R-:W-:Y:S02]  /*1e340*/  F2FP.BF16.F32.PACK_AB R25, R48, R47 ;  /* 0x0000002f3019723e */ /* 0x000fe400000010ff */
[----:B------:R-:W-:Y:S02]  /*1e350*/  F2FP.BF16.F32.PACK_AB R26, R171, R173 ;  /* 0x000000adab1a723e */ /* 0x000fe400000010ff */
[----:B------:R-:W-:Y:S01]  /*1e360*/  F2FP.BF16.F32.PACK_AB R27, R79, R113 ;  /* 0x000000714f1b723e */ /* 0x000fe200000010ff */
[----:B------:R1:W-:Y:S04]  /*1e370*/  STSM.16.M88.4 [R98], R12 ;  /* 0x0000000c62007844 */ /* 0x0003e80000000200 */
[----:B----4-:R-:W4:Y:S04]  /*1e380*/  LDL.LU R99, [R1+0x80] ;  /* 0x0000800001637983 */ /* 0x010f280000300800 */
[----:B------:R0:W-:Y:S01]  /*1e390*/  STSM.16.M88.4 [R94], R24 ;  /* 0x000000185e007844 */ /* 0x0001e20000000200 */
[----:B------:R-:W-:-:S02]  /*1e3a0*/  F2FP.BF16.F32.PACK_AB R28, R168, R170 ;  /* 0x000000aaa81c723e */ /* 0x000fc400000010ff */
[----:B------:R-:W-:Y:S01]  /*1e3b0*/  F2FP.BF16.F32.PACK_AB R29, R52, R49 ;  /* 0x00000031341d723e */ /* 0x000fe200000010ff */
[----:B-1----:R-:W4:Y:S01]  /*1e3c0*/  LDL.LU R98, [R1+0x84] ;  /* 0x0000840001627983 */ /* 0x002f220000300800 */
[----:B------:R-:W-:Y:S02]  /*1e3d0*/  F2FP.BF16.F32.PACK_AB R30, R167, R169 ;  /* 0x000000a9a71e723e */ /* 0x000fe400000010ff */
[----:B------:R-:W-:Y:S01]  /*1e3e0*/  F2FP.BF16.F32.PACK_AB R31, R82, R121 ;  /* 0x00000079521f723e */ /* 0x000fe200000010ff */
[----:B0-----:R-:W4:Y:S01]  /*1e3f0*/  LDL.LU R94, [R1+0x88] ;  /* 0x00008800015e7983 */ /* 0x001f220000300800 */
[----:B------:R-:W-:Y:S02]  /*1e400*/  F2FP.BF16.F32.PACK_AB R12, R164, R166 ;  /* 0x000000a6a40c723e */ /* 0x000fe400000010ff */
[----:B------:R-:W-:Y:S02]  /*1e410*/  F2FP.BF16.F32.PACK_AB R13, R59, R55 ;  /* 0x000000373b0d723e */ /* 0x000fe400000010ff */
[----:B------:R-:W-:-:S02]  /*1e420*/  F2FP.BF16.F32.PACK_AB R14, R147, R165 ;  /* 0x000000a5930e723e */ /* 0x000fc400000010ff */
[----:B------:R-:W-:Y:S01]  /*1e430*/  F2FP.BF16.F32.PACK_AB R15, R87, R83 ;  /* 0x00000053570f723e */ /* 0x000fe200000010ff */
[----:B---3--:R0:W-:Y:S04]  /*1e440*/  STSM.16.M88.4 [R86], R28 ;  /* 0x0000001c56007844 */ /* 0x0081e80000000200 */
[----:B--2---:R1:W-:Y:S04]  /*1e450*/  STSM.16.M88.4 [R2], R12 ;  /* 0x0000000c02007844 */ /* 0x0043e80000000200 */
[----:B0-----:R-:W2:Y:S04]  /*1e460*/  LDL.LU R86, [R1+0x8c] ;  /* 0x00008c0001567983 */ /* 0x001ea80000300800 */
[----:B-1----:R-:W3:Y:S01]  /*1e470*/  LDL.LU R2, [R1+0x90] ;  /* 0x0000900001027983 */ /* 0x002ee20000300800 */
        /* <DEDUP_REMOVED lines=13> */
[----:B----4-:R1:W-:Y:S01]  /*1e550*/  STSM.16.M88.4 [R99], R28 ;  /* 0x0000001c63007844 */ /* 0x0103e20000000200 */
[----:B0-----:R-:W-:-:S02]  /*1e560*/  F2FP.BF16.F32.PACK_AB R24, R6, R5 ;  /* 0x000000050618723e */ /* 0x001fc400000010ff */
[----:B------:R-:W-:Y:S02]  /*1e570*/  F2FP.BF16.F32.PACK_AB R25, R78, R76 ;  /* 0x0000004c4e19723e */ /* 0x000fe400000010ff */
[----:B------:R-:W-:Y:S02]  /*1e580*/  F2FP.BF16.F32.PACK_AB R26, R65, R64 ;  /* 0x00000040411a723e */ /* 0x000fe400000010ff */
[----:B------:R-:W-:Y:S01]  /*1e590*/  F2FP.BF16.F32.PACK_AB R27, R134, R122 ;  /* 0x0000007a861b723e */ /* 0x000fe200000010ff */
[----:B------:R0:W-:Y:S01]  /*1e5a0*/  STSM.16.M88.4 [R98], R12 ;  /* 0x0000000c62007844 */ /* 0x0001e20000000200 */
[----:B-1----:R-:W-:-:S03]  /*1e5b0*/  F2FP.BF16.F32.PACK_AB R28, R8, R7 ;  /* 0x00000007081c723e */ /* 0x002fc600000010ff */
[----:B------:R1:W-:Y:S01]  /*1e5c0*/  STSM.16.M88.4 [R94], R24 ;  /* 0x000000185e007844 */ /* 0x0003e20000000200 */
[----:B------:R-:W-:Y:S02]  /*1e5d0*/  F2FP.BF16.F32.PACK_AB R29, R84, R80 ;  /* 0x00000050541d723e */ /* 0x000fe400000010ff */
[----:B------:R-:W-:Y:S02]  /*1e5e0*/  F2FP.BF16.F32.PACK_AB R30, R73, R69 ;  /* 0x00000045491e723e */ /* 0x000fe400000010ff */
[----:B------:R-:W-:Y:S02]  /*1e5f0*/  F2FP.BF16.F32.PACK_AB R31, R101, R127 ;  /* 0x0000007f651f723e */ /* 0x000fe400000010ff */
[----:B0-----:R-:W-:Y:S02]  /*1e600*/  F2FP.BF16.F32.PACK_AB R12, R10, R9 ;  /* 0x000000090a0c723e */ /* 0x001fe400000010ff */
[----:B------:R-:W-:Y:S02]  /*1e610*/  F2FP.BF16.F32.PACK_AB R14, R81, R77 ;  /* 0x0000004d510e723e */ /* 0x000fe400000010ff */
[----:B-1----:R-:W-:-:S02]  /*1e620*/  SEL R24, R70, R0, P0 ;  /* 0x0000000046187207 */ /* 0x002fc40000000000 */
[----:B------:R-:W-:Y:S02]  /*1e630*/  SEL R26, R0, R70, P0 ;  /* 0x00000046001a7207 */ /* 0x000fe40000000000 */
[----:B------:R-:W-:Y:S02]  /*1e640*/  SEL R25, R103, R150, P0 ;  /* 0x0000009667197207 */ /* 0x000fe40000000000 */
[----:B------:R-:W-:Y:S02]  /*1e650*/  SEL R27, R150, R103, P0 ;  /* 0x00000067961b7207 */ /* 0x000fe40000000000 */
[----:B------:R-:W-:Y:S02]  /*1e660*/  F2FP.BF16.F32.PACK_AB R13, R25, R24 ;  /* 0x00000018190d723e */ /* 0x000fe400000010ff */
[----:B------:R-:W-:Y:S02]  /*1e670*/  F2FP.BF16.F32.PACK_AB R15, R27, R26 ;  /* 0x0000001a1b0f723e */ /* 0x000fe400000010ff */
[----:B------:R-:W-:-:S04]  /*1e680*/  ISETP.NE.U32.AND P3, PT, RZ, UR4, PT ;  /* 0x00000004ff007c0c */ /* 0x000fc8000bf65070 */
[----:B------:R-:W-:Y:S01]  /*1e690*/  ISETP.NE.AND.EX P3, PT, RZ, UR5, PT, P3 ;  /* 0x00000005ff007c0c */ /* 0x000fe2000bf65330 */
[----:B--2---:R-:W-:Y:S04]  /*1e6a0*/  STSM.16.M88.4 [R86], R28 ;  /* 0x0000001c56007844 */ /* 0x004fe80000000200 */
[----:B---3--:R0:W-:Y:S02]  /*1e6b0*/  STSM.16.M88.4 [R2], R12 ;  /* 0x0000000c02007844 */ /* 0x0081e40000000200 */
[----:B0-----:R-:W0:Y:S02]  /*1e6c0*/  LDC.64 R12, c[0x0][0xc00] ;  /* 0x00030000ff0c7b82 */ /* 0x001e240000000a00 */
[----:B0-----:R-:W-:-:S06]  /*1e6d0*/  IMAD.WIDE R12, R218, 0x4, R12 ;  /* 0x00000004da0c7825 */ /* 0x001fcc00078e020c */
[----:B------:R-:W-:Y:S06]  /*1e6e0*/  BAR.SYNC.DEFER_BLOCKING 0x1, 0x100 ;  /* 0x0044000000007b1d */ /* 0x000fec0000010000 */
[----:B------:R-:W5:Y:S01]  /*1e6f0*/  @P3 LDG.E R11, desc[UR46][R12.64] ;  /* 0x0000002e0c0b3981 */ /* 0x000f62000c1e1900 */
[----:B------:R-:W-:-:S04]  /*1e700*/  ISETP.NE.U32.AND P0, PT, RZ, UR6, PT ;  /* 0x00000006ff007c0c */ /* 0x000fc8000bf05070 */
[----:B------:R-:W-:-:S13]  /*1e710*/  ISETP.NE.AND.EX P0, PT, RZ, UR7, PT, P0 ;  /* 0x00000007ff007c0c */ /* 0x000fda000bf05300 */
[----:B------:R-:W0:Y:S01]  /*1e720*/  @P0 LDC.64 R14, c[0x0][0xc08] ;  /* 0x00030200ff0e0b82 */ /* 0x000e220000000a00 */
[----:B------:R-:W-:Y:S01]  /*1e730*/  ULDC UR6, c[0x0][0xa88] ;  /* 0x0002a20000067ab9 */ /* 0x000fe20000000800 */
[----:B------:R-:W-:Y:S01]  /*1e740*/  IMAD.MOV.U32 R94, RZ, RZ, 0x9b8 ;  /* 0x000009b8ff5e7424 */ /* 0x000fe200078e00ff */
[----:B------:R-:W-:Y:S01]  /*1e750*/  ISETP.GT.AND P1, PT, R217, 0x1, PT ;  /* 0x00000001d900780c */ /* 0x000fe20003f24270 */
[----:B------:R-:W-:-:S03]  /*1e760*/  IMAD.U32 R0, RZ, RZ, UR6 ;  /* 0x00000006ff007e24 */ /* 0x000fc6000f8e00ff */
[----:B------:R-:W-:-:S04]  /*1e770*/  SEL R94, R94, 0x978, P1 ;  /* 0x000009785e5e7807 */ /* 0x000fc80000800000 */
[----:B------:R1:W2:Y:S01]  /*1e780*/  LDC.64 R30, c[0x0][R94+0x218] ;  /* 0x000086005e1e7b82 */ /* 0x0002a20000000a00 */
[----:B0-----:R-:W-:-:S07]  /*1e790*/  @P0 IMAD.WIDE R14, R218, 0x4, R14 ;  /* 0x00000004da0e0825 */ /* 0x001fce00078e020e */
[----:B------:R1:W0:Y:S01]  /*1e7a0*/  LDC.64 R28, c[0x0][R94+0x228] ;  /* 0x00008a005e1c7b82 */ /* 0x0002220000000a00 */
[----:B------:R3:W5:Y:S07]  /*1e7b0*/  @P0 LDG.E R0, desc[UR46][R14.64] ;  /* 0x0000002e0e000981 */ /* 0x00076e000c1e1900 */
[----:B---3--:R1:W3:Y:S01]  /*1e7c0*/  LDC.64 R14, c[0x0][R94+0x220] ;  /* 0x000088005e0e7b82 */ /* 0x0082e20000000a00 */
[----:B------:R-:W-:-:S13]  /*1e7d0*/  ISETP.NE.AND P2, PT, R107, 0x1, PT ;  /* 0x000000016b00780c */ /* 0x000fda0003f45270 */
[----:B------:R-:W4:Y:S08]  /*1e7e0*/  @P2 LDC R2, c[0x0][0xbec] ;  /* 0x0002fb00ff022b82 */ /* 0x000f300000000800 */
[----:B------:R-:W0:Y:S01]  /*1e7f0*/  @P2 LDC R70, c[0x0][0xbf0] ;  /* 0x0002fc00ff462b82 */ /* 0x000e220000000800 */
[----:B-12---:R-:W-:Y:S05]  /*1e800*/  @P0 BRA `(.L_x_1624) ;  /* 0x0000000000100947 */ /* 0x006fea0003800000 */
[----:B------:R-:W-:Y:S05]  /*1e810*/  @!P3 BRA `(.L_x_1624) ;  /* 0x00000000000cb947 */ /* 0x000fea0003800000 */
[----:B-----5:R-:W2:Y:S04]  /*1e820*/  LDG.E R0, desc[UR46][R12.64] ;  /* 0x0000002e0c007981 */ /* 0x020ea8000c1e1900 */
[----:B------:R-:W2:Y:S02]  /*1e830*/  LDG.E R12, desc[UR46][R12.64+0x4] ;  /* 0x0000042e0c0c7981 */ /* 0x000ea4000c1e1900 */
[----:B--2---:R-:W-:-:S07]  /*1e840*/  IMAD.IADD R0, R12, 0x1, -R0 ;  /* 0x000000010c007824 */ /* 0x004fce00078e0a00 */
.L_x_1624:
[----:B------:R-:W2:Y:S04]  /*1e850*/  LDL R123, [R1+0xa4] ;  /* 0x0000a400017b7983 */ /* 0x000ea80000100800 */
[----:B------:R-:W2:Y:S01]  /*1e860*/  LDL R120, [R1+0x94] ;  /* 0x0000940001787983 */ /* 0x000ea20000100800 */
[----:B------:R-:W-:Y:S01]  /*1e870*/  IMAD.IADD R86, R202, 0x1, R199 ;  /* 0x00000001ca567824 */ /* 0x000fe200078e02c7 */
[----:B------:R-:W-:Y:S01]  /*1e880*/  ISETP.NE.U32.AND P0, PT, RZ, UR4, PT ;  /* 0x00000004ff007c0c */ /* 0x000fe2000bf05070 */
[----:B------:R-:W-:Y:S01]  /*1e890*/  IMAD R102, R31, R211, RZ ;  /* 0x000000d31f667224 */ /* 0x000fe200078e02ff */
[----:B------:R-:W-:Y:S01]  /*1e8a0*/  SHF.R.S32.HI R98, RZ, 0x1f, R218 ;  /* 0x0000001fff627819 */ /* 0x000fe200000114da */
[----:B----4-:R-:W-:Y:S01]  /*1e8b0*/  @P2 IMAD.HI.U32 R12, R86, R2, RZ ;  /* 0x00000002560c2227 */ /* 0x010fe200078e00ff */
[----:B------:R-:W-:-:S02]  /*1e8c0*/  ISETP.NE.AND.EX P0, PT, RZ, UR5, PT, P0 ;  /* 0x00000005ff007c0c */ /* 0x000fc4000bf05300 */
[----:B------:R-:W-:Y:S01]  /*1e8d0*/  SEL R105, R222, RZ, P1 ;  /* 0x000000ffde697207 */ /* 0x000fe20000800000 */
[----:B------:R-:W-:Y:S01]  /*1e8e0*/  IMAD.MOV.U32 R2, RZ, RZ, R86 ;  /* 0x000000ffff027224 */ /* 0x000fe200078e0056 */
[----:B0-----:R-:W-:Y:S01]  /*1e8f0*/  @P2 SHF.R.U32.HI R2, RZ, R70, R12 ;  /* 0x00000046ff022219 */ /* 0x001fe2000001160c */
[----:B------:R-:W-:Y:S01]  /*1e900*/  IMAD.WIDE.U32 R30, R30, R211, RZ ;  /* 0x000000d31e1e7225 */ /* 0x000fe200078e00ff */
[----:B------:R0:W1:Y:S01]  /*1e910*/  LDC.64 R12, c[0x0][R94+0x210] ;  /* 0x000084005e0c7b82 */ /* 0x0000620000000a00 */
[----:B------:R-:W-:Y:S02]  /*1e920*/  SEL R70, R218, RZ, !P0 ;  /* 0x000000ffda467207 */ /* 0x000fe40004000000 */
[-C--:B------:R-:W-:Y:S02]  /*1e930*/  IMAD R103, R29, R105.reuse, RZ ;  /* 0x000000691d677224 */ /* 0x080fe400078e02ff */
[----:B------:R-:W-:Y:S01]  /*1e940*/  IMAD.WIDE.U32 R28, R28, R105, RZ ;  /* 0x000000691c1c7225 */ /* 0x000fe200078e00ff */
[----:B0-----:R-:W-:-:S03]  /*1e950*/  SEL R94, R98, RZ, !P0 ;  /* 0x000000ff625e7207 */ /* 0x001fc60004000000 */
[----:B---3--:R-:W-:Y:S01]  /*1e960*/  IMAD R15, R15, R70, RZ ;  /* 0x000000460f0f7224 */ /* 0x008fe200078e02ff */
[----:B------:R-:W0:Y:S01]  /*1e970*/  LDC.64 R98, c[0x0][0xba8] ;  /* 0x0002ea00ff627b82 */ /* 0x000e220000000a00 */
[----:B------:R-:W-:Y:S02]  /*1e980*/  IMAD.IADD R102, R31, 0x1, R102 ;  /* 0x000000011f667824 */ /* 0x000fe400078e0266 */
[C---:B------:R-:W-:Y:S02]  /*1e990*/  IMAD R94, R14.reuse, R94, R15 ;  /* 0x0000005e0e5e7224 */ /* 0x040fe400078e020f */
[----:B------:R-:W-:-:S04]  /*1e9a0*/  IMAD.WIDE.U32 R14, R14, R70, RZ ;  /* 0x000000460e0e7225 */ /* 0x000fc800078e00ff */
[----:B------:R-:W-:Y:S01]  /*1e9b0*/  IMAD.IADD R15, R15, 0x1, R94 ;  /* 0x000000010f0f7824 */ /* 0x000fe200078e025e */
[----:B-----5:R-:W-:Y:S01]  /*1e9c0*/  IADD3 R14, P0, P3, R14, R30, R11 ;  /* 0x0000001e0e0e7210 */ /* 0x020fe20007b1e00b */
[----:B------:R-:W-:Y:S01]  /*1e9d0*/  IMAD.IADD R103, R29, 0x1, R103 ;  /* 0x000000011d677824 */ /* 0x000fe200078e0267 */
[----:B------:R-:W-:Y:S01]  /*1e9e0*/  SHF.R.S32.HI R94, RZ, 0x1f, R11 ;  /* 0x0000001fff5e7819 */ /* 0x000fe2000001140b */
[----:B------:R-:W-:Y:S01]  /*1e9f0*/  IMAD R0, R0, R107, RZ ;  /* 0x0000006b00007224 */ /* 0x000fe200078e02ff */
[----:B------:R-:W-:Y:S02]  /*1ea00*/  IADD3 R28, P4, P5, R2, R14, R28 ;  /* 0x0000000e021c7210 */ /* 0x000fe40007d9e01c */
[----:B------:R-:W-:Y:S02]  /*1ea10*/  IADD3.X R15, R15, R102, R94, P0, P3 ;  /* 0x000000660f0f7210 */ /* 0x000fe400007e645e */
[----:B------:R-:W-:-:S04]  /*1ea20*/  SHF.R.S32.HI R14, RZ, 0x1f, R2 ;  /* 0x0000001fff0e7819 */ /* 0x000fc80000011402 */
[----:B------:R-:W-:Y:S01]  /*1ea30*/  IADD3.X R29, R14, R15, R103, P4, P5 ;  /* 0x0000000f0e1d7210 */ /* 0x000fe200027ea467 */
[----:B------:R-:W-:Y:S01]  /*1ea40*/  IMAD.MOV R14, RZ, RZ, -R2 ;  /* 0x000000ffff0e7224 */ /* 0x000fe200078e0a02 */
[----:B0-----:R-:W0:Y:S03]  /*1ea50*/  @!P1 LDC R98, c[0x0][0xb50] ;  /* 0x0002d400ff629b82 */ /* 0x001e260000000800 */
[----:B------:R-:W-:-:S05]  /*1ea60*/  IMAD R14, R107, R14, R86 ;  /* 0x0000000e6b0e7224 */ /* 0x000fca00078e0256 */
[----:B------:R-:W3:Y:S01]  /*1ea70*/  @!P1 LDC R99, c[0x0][0xb54] ;  /* 0x0002d500ff639b82 */ /* 0x000ee20000000800 */
[----:B------:R-:W-:Y:S01]  /*1ea80*/  SHF.R.S32.HI R2, RZ, 0x1f, R14 ;  /* 0x0000001fff027819 */ /* 0x000fe2000001140e */
[-C--:B-1----:R-:W-:Y:S02]  /*1ea90*/  IMAD R13, R13, R14.reuse, RZ ;  /* 0x0000000e0d0d7224 */ /* 0x082fe400078e02ff */
[----:B------:R-:W-:-:S04]  /*1eaa0*/  IMAD.WIDE.U32 R28, R12, R14, R28 ;  /* 0x0000000e0c1c7225 */ /* 0x000fc800078e001c */
[----:B------:R-:W-:-:S04]  /*1eab0*/  IMAD R2, R12, R2, R13 ;  /* 0x000000020c027224 */ /* 0x000fc800078e020d */
[----:B------:R-:W-:Y:S01]  /*1eac0*/  IMAD.IADD R2, R29, 0x1, R2 ;  /* 0x000000011d027824 */ /* 0x000fe200078e0202 */
[----:B0-----:R-:W-:-:S05]  /*1ead0*/  LEA R98, P0, R28, R98, 0x2 ;  /* 0x000000621c627211 */ /* 0x001fca00078010ff */
[----:B------:R-:W-:Y:S01]  /*1eae0*/  SHFL.IDX PT, R12, R98, RZ, 0x1c1f ;  /* 0x001c1fff620c7589 */ /* 0x000fe200000e0000 */
[----:B---3--:R-:W-:-:S03]  /*1eaf0*/  LEA.HI.X R2, R28, R99, R2, 0x2, P0 ;  /* 0x000000631c027211 */ /* 0x008fc600000f1402 */
[----:B------:R-:W-:Y:S04]  /*1eb00*/  SHFL.IDX PT, R14, R98, 0x1, 0x1c1f ;  /* 0x003c1f00620e7f89 */ /* 0x000fe800000e0000 */
[----:B------:R-:W0:Y:S04]  /*1eb10*/  SHFL.IDX PT, R13, R2, RZ, 0x1c1f ;  /* 0x001c1fff020d7589 */ /* 0x000e2800000e0000 */
[----:B------:R1:W3:Y:S01]  /*1eb20*/  SHFL.IDX PT, R15, R2, 0x1, 0x1c1f ;  /* 0x003c1f00020f7f89 */ /* 0x0002e200000e0000 */
[----:B--2---:R-:W-:Y:S01]  /*1eb30*/  IMAD.IADD R28, R123, 0x1, R199 ;  /* 0x000000017b1c7824 */ /* 0x004fe200078e02c7 */
[----:B------:R-:W-:-:S03]  /*1eb40*/  LOP3.LUT P0, RZ, R120, 0x3, RZ, 0xc0, !PT ;  /* 0x0000000378ff7812 */ /* 0x000fc6000780c0ff */
[C---:B-1----:R-:W-:Y:S01]  /*1eb50*/  VIADD R2, R28.reuse, 0x8 ;  /* 0x000000081c027836 */ /* 0x042fe20000000000 */
[----:B------:R-:W-:-:S04]  /*1eb60*/  ISETP.GE.OR P3, PT, R28, R0, P0 ;  /* 0x000000001c00720c */ /* 0x000fc80000766670 */
[----:B------:R-:W-:-:S09]  /*1eb70*/  ISETP.GE.OR P0, PT, R2, R0, P0 ;  /* 0x000000000200720c */ /* 0x000fd20000706670 */
[----:B0-----:R0:W-:Y:S04]  /*1eb80*/  @!P3 ST.E desc[UR46][R12.64], R163 ;  /* 0x000000a30c00b985 */ /* 0x0011e8000c10192e */
[----:B---3--:R0:W-:Y:S01]  /*1eb90*/  @!P0 ST.E desc[UR46][R14.64], R162 ;  /* 0x000000a20e008985 */ /* 0x0081e2000c10192e */
[----:B------:R-:W-:Y:S05]  /*1eba0*/  @P1 BRA `(.L_x_1625) ;  /* 0x0000000c00fc1947 */ /* 0x000fea0003800000 */
[----:B------:R-:W1:Y:S01]  /*1ebb0*/  S2R R120, SR_TID.X ;  /* 0x0000000000787919 */ /* 0x000e620000002100 */
[----:B------:R-:W2:Y:S01]  /*1ebc0*/  @P2 LDC R10, c[0x0][0xbec] ;  /* 0x0002fb00ff0a2b82 */ /* 0x000ea20000000800 */
[----:B------:R-:W-:-:S07]  /*1ebd0*/  ULDC.64 UR4, c[0x0][0xaa0] ;  /* 0x0002a80000047ab9 */ /* 0x000fce0000000a00 */
[----:B0-----:R-:W0:Y:S01]  /*1ebe0*/  @P2 LDC R15, c[0x0][0xbf0] ;  /* 0x0002fc00ff0f2b82 */ /* 0x001e220000000800 */
[----:B-1----:R-:W-:-:S05]  /*1ebf0*/  VIADD R8, R120, 0xffffff80 ;  /* 0xffffff8078087836 */ /* 0x002fca0000000000 */
[----:B------:R-:W-:-:S04]  /*1ec00*/  SHF.R.S32.HI R3, RZ, 0x1f, R8 ;  /* 0x0000001fff037819 */ /* 0x000fc80000011408 */
[----:B------:R-:W-:-:S04]  /*1ec10*/  LEA.HI R3, R3, R8, RZ, 0x3 ;  /* 0x0000000803037211 */ /* 0x000fc800078f18ff */
[----:B------:R-:W-:-:S05]  /*1ec20*/  LOP3.LUT R3, R3, 0xfffffff8, RZ, 0xc0, !PT ;  /* 0xfffffff803037812 */ /* 0x000fca00078ec0ff */
[----:B------:R-:W-:-:S04]  /*1ec30*/  IMAD.IADD R8, R8, 0x1, -R3 ;  /* 0x0000000108087824 */ /* 0x000fc800078e0a03 */
[----:B------:R-:W-:-:S04]  /*1ec40*/  IMAD R3, R17, 0x8, R8 ;  /* 0x0000000811037824 */ /* 0x000fc800078e0208 */
[----:B------:R-:W-:-:S04]  /*1ec50*/  IMAD.SHL.U32 R3, R3, 0x8, RZ ;  /* 0x0000000803037824 */ /* 0x000fc800078e00ff */
[----:B------:R-:W-:-:S03]  /*1ec60*/  IMAD.WIDE R2, R3, 0x2, R32 ;  /* 0x0000000203027825 */ /* 0x000fc600078e0220 */
[C---:B------:R-:W-:Y:S02]  /*1ec70*/  IADD3 R25, P0, R2.reuse, 0x1000, RZ ;  /* 0x0000100002197810 */ /* 0x040fe40007f1e0ff */
[C---:B------:R-:W-:Y:S02]  /*1ec80*/  IADD3 R29, P1, R2.reuse, 0x2000, RZ ;  /* 0x00002000021d7810 */ /* 0x040fe40007f3e0ff */
[C---:B------:R-:W-:Y:S02]  /*1ec90*/  IADD3 R33, P3, R2.reuse, 0x3000, RZ ;  /* 0x0000300002217810 */ /* 0x040fe40007f7e0ff */
[C---:B------:R-:W-:Y:S02]  /*1eca0*/  IADD3 R37, P4, R2.reuse, 0x4000, RZ ;  /* 0x0000400002257810 */ /* 0x040fe40007f9e0ff */
[----:B------:R-:W-:Y:S02]  /*1ecb0*/  IADD3 R41, P5, R2, 0x5000, RZ ;  /* 0x0000500002297810 */ /* 0x000fe40007fbe0ff */
[----:B------:R-:W-:-:S02]  /*1ecc0*/  LOP3.LUT R24, R25, 0x380, RZ, 0xc0, !PT ;  /* 0x0000038019187812 */ /* 0x000fc400078ec0ff */
[----:B------:R-:W-:Y:S02]  /*1ecd0*/  LOP3.LUT R28, R29, 0x380, RZ, 0xc0, !PT ;  /* 0x000003801d1c7812 */ /* 0x000fe400078ec0ff */
[----:B------:R-:W-:Y:S02]  /*1ece0*/  LOP3.LUT R32, R33, 0x380, RZ, 0xc0, !PT ;  /* 0x0000038021207812 */ /* 0x000fe400078ec0ff */
[----:B------:R-:W-:Y:S02]  /*1ecf0*/  LOP3.LUT R36, R37, 0x380, RZ, 0xc0, !PT ;  /* 0x0000038025247812 */ /* 0x000fe400078ec0ff */
[----:B------:R-:W-:Y:S02]  /*1ed00*/  LOP3.LUT R40, R41, 0x380, RZ, 0xc0, !PT ;  /* 0x0000038029287812 */ /* 0x000fe400078ec0ff */
[----:B------:R-:W-:Y:S02]  /*1ed10*/  SHF.R.U64 R24, R24, 0x3, RZ ;  /* 0x0000000318187819 */ /* 0x000fe400000012ff */
[----:B------:R-:W-:-:S02]  /*1ed20*/  SHF.R.U64 R28, R28, 0x3, RZ ;  /* 0x000000031c1c7819 */ /* 0x000fc400000012ff */
        /* <DEDUP_REMOVED lines=13> */
[----:B------:R-:W-:Y:S01]  /*1ee00*/  IADD3 R45, P0, R2, 0x6000, RZ ;  /* 0x00006000022d7810 */ /* 0x000fe20007f1e0ff */
[----:B------:R-:W-:Y:S01]  /*1ee10*/  IMAD R94, R94, UR4, RZ ;  /* 0x000000045e5e7c24 */ /* 0x000fe2000f8e02ff */
[----:B------:R-:W-:Y:S01]  /*1ee20*/  IADD3 R49, P1, R2, 0x7000, RZ ;  /* 0x0000700002317810 */ /* 0x000fe20007f3e0ff */
[----:B------:R-:W-:Y:S01]  /*1ee30*/  IMAD R8, R8, 0x20, R17 ;  /* 0x0000002008087824 */ /* 0x000fe200078e0211 */
[C---:B------:R-:W-:Y:S01]  /*1ee40*/  IADD3 R53, P3, R2.reuse, 0x8000, RZ ;  /* 0x0000800002357810 */ /* 0x040fe20007f7e0ff */
[----:B------:R-:W5:Y:S01]  /*1ee50*/  LD.E.128 R24, desc[UR46][R24.64] ;  /* 0x0000002e18187980 */ /* 0x000f62000c101d00 */
[----:B------:R-:W-:-:S02]  /*1ee60*/  IADD3 R57, P4, R2, 0x9000, RZ ;  /* 0x0000900002397810 */ /* 0x000fc40007f9e0ff */
[----:B------:R-:W-:Y:S01]  /*1ee70*/  IADD3 R61, P5, R2, 0xa000, RZ ;  /* 0x0000a000023d7810 */ /* 0x000fe20007fbe0ff */
        /* <DEDUP_REMOVED lines=25> */
[C---:B------:R-:W-:Y:S01]  /*1f010*/  LOP3.LUT R9, R2.reuse, 0x380, RZ, 0xc0, !PT ;  /* 0x0000038002097812 */ /* 0x040fe200078ec0ff */
[----:B------:R-:W-:Y:S01]  /*1f020*/  IMAD.IADD R13, R199, 0x1, R8 ;  /* 0x00000001c70d7824 */ /* 0x000fe200078e0208 */
[C---:B------:R-:W-:Y:S01]  /*1f030*/  IADD3 R73, P1, R2.reuse, 0xc000, RZ ;  /* 0x0000c00002497810 */ /* 0x040fe20007f3e0ff */
[----:B------:R-:W5:Y:S01]  /*1f040*/  LD.E.128 R44, desc[UR46][R44.64] ;  /* 0x0000002e2c2c7980 */ /* 0x000f62000c101d00 */
[C---:B------:R-:W-:Y:S02]  /*1f050*/  IADD3 R77, P3, R2.reuse, 0xd000, RZ ;  /* 0x0000d000024d7810 */ /* 0x040fe40007f7e0ff */
[C---:B------:R-:W-:Y:S01]  /*1f060*/  IADD3 R81, P4, R2.reuse, 0xe000, RZ ;  /* 0x0000e00002517810 */ /* 0x040fe20007f9e0ff */
[----:B------:R-:W5:Y:S01]  /*1f070*/  LD.E.128 R48, desc[UR46][R48.64] ;  /* 0x0000002e30307980 */ /* 0x000f62000c101d00 */
[----:B------:R-:W-:Y:S02]  /*1f080*/  IADD3 R7, P5, R2, 0xf000, RZ ;  /* 0x0000f00002077810 */ /* 0x000fe40007fbe0ff */
[----:B------:R-:W-:Y:S01]  /*1f090*/  LOP3.LUT R64, R65, 0x380, RZ, 0xc0, !PT ;  /* 0x0000038041407812 */ /* 0x000fe200078ec0ff */
[----:B------:R-:W5:Y:S01]  /*1f0a0*/  LD.E.128 R52, desc[UR46][R52.64] ;  /* 0x0000002e34347980 */ /* 0x000f62000c101d00 */
[----:B------:R-:W-:Y:S01]  /*1f0b0*/  LOP3.LUT R72, R73, 0x380, RZ, 0xc0, !PT ;  /* 0x0000038049487812 */ /* 0x000fe200078ec0ff */
[----:B------:R-:W-:Y:S01]  /*1f0c0*/  IMAD.X R85, RZ, RZ, R3, P5 ;  /* 0x000000ffff557224 */ /* 0x000fe200028e0603 */
[----:B------:R-:W-:Y:S01]  /*1f0d0*/  LOP3.LUT R76, R77, 0x380, RZ, 0xc0, !PT ;  /* 0x000003804d4c7812 */ /* 0x000fe200078ec0ff */
[----:B------:R-:W5:Y:S01]  /*1f0e0*/  LD.E.128 R56, desc[UR46][R56.64] ;  /* 0x0000002e38387980 */ /* 0x000f62000c101d00 */
[----:B------:R-:W-:-:S02]  /*1f0f0*/  LOP3.LUT R80, R81, 0x380, RZ, 0xc0, !PT ;  /* 0x0000038051507812 */ /* 0x000fc400078ec0ff */
[----:B------:R-:W-:Y:S01]  /*1f100*/  SHF.R.U64 R9, R9, 0x3, RZ ;  /* 0x0000000309097819 */ /* 0x000fe200000012ff */
[----:B------:R-:W5:Y:S01]  /*1f110*/  LD.E.128 R60, desc[UR46][R60.64] ;  /* 0x0000002e3c3c7980 */ /* 0x000f62000c101d00 */
[----:B------:R-:W-:Y:S02]  /*1f120*/  LOP3.LUT R5, R7, 0x380, RZ, 0xc0, !PT ;  /* 0x0000038007057812 */ /* 0x000fe400078ec0ff */
[----:B------:R-:W-:Y:S02]  /*1f130*/  SHF.R.U64 R64, R64, 0x3, RZ ;  /* 0x0000000340407819 */ /* 0x000fe400000012ff */
[----:B------:R-:W-:Y:S02]  /*1f140*/  SHF.R.U64 R72, R72, 0x3, RZ ;  /* 0x0000000348487819 */ /* 0x000fe400000012ff */
[----:B------:R-:W-:Y:S02]  /*1f150*/  SHF.R.U64 R76, R76, 0x3, RZ ;  /* 0x000000034c4c7819 */ /* 0x000fe400000012ff */
[----:B------:R-:W-:-:S02]  /*1f160*/  SHF.R.U64 R80, R80, 0x3, RZ ;  /* 0x0000000350507819 */ /* 0x000fc400000012ff */
[----:B------:R-:W-:Y:S02]  /*1f170*/  LOP3.LUT R4, R9, R2, RZ, 0x3c, !PT ;  /* 0x0000000209047212 */ /* 0x000fe400078e3cff */
[----:B------:R-:W-:Y:S01]  /*1f180*/  SHF.R.U64 R2, R5, 0x3, RZ ;  /* 0x0000000305027819 */ /* 0x000fe200000012ff */
[--C-:B------:R-:W-:Y:S01]  /*1f190*/  IMAD.MOV.U32 R5, RZ, RZ, R3.reuse ;  /* 0x000000ffff057224 */ /* 0x100fe200078e0003 */
        /* <DEDUP_REMOVED lines=9> */
[C---:B------:R-:W-:Y:S01]  /*1f230*/  IMAD R9, R11.reuse, UR5, R94 ;  /* 0x000000050b097c24 */ /* 0x040fe2000f8e025e */
[----:B------:R-:W5:Y:S01]  /*1f240*/  LD.E.128 R4, desc[UR46][R4.64] ;  /* 0x0000002e04047980 */ /* 0x000f62000c101d00 */
[----:B------:R-:W-:Y:S01]  /*1f250*/  IMAD.WIDE.U32 R2, R11, UR4, RZ ;  /* 0x000000040b027c25 */ /* 0x000fe2000f8e00ff */
[----:B------:R-:W-:-:S02]  /*1f260*/  ULDC.64 UR4, c[0x0][0xae8] ;  /* 0x0002ba0000047ab9 */ /* 0x000fc40000000a00 */
[----:B------:R-:W5:Y:S01]  /*1f270*/  LD.E.128 R64, desc[UR46][R64.64] ;  /* 0x0000002e40407980 */ /* 0x000f62000c101d00 */
[----:B------:R-:W-:Y:S02]  /*1f280*/  IMAD.IADD R3, R3, 0x1, R9 ;  /* 0x0000000103037824 */ /* 0x000fe400078e0209 */
[----:B--2---:R-:W-:Y:S01]  /*1f290*/  @P2 IMAD.HI.U32 R8, R13, R10, RZ ;  /* 0x0000000a0d082227 */ /* 0x004fe200078e00ff */
[----:B------:R-:W5:Y:S01]  /*1f2a0*/  LD.E.128 R72, desc[UR46][R72.64] ;  /* 0x0000002e48487980 */ /* 0x000f62000c101d00 */
[----:B------:R-:W-:Y:S02]  /*1f2b0*/  SHF.R.S32.HI R11, RZ, 0x1f, R70 ;  /* 0x0000001fff0b7819 */ /* 0x000fe40000011446 */
[C---:B------:R-:W-:Y:S01]  /*1f2c0*/  IMAD.WIDE.U32 R2, R211.reuse, UR4, R2 ;  /* 0x00000004d3027c25 */ /* 0x040fe2000f8e0002 */
        /* <DEDUP_REMOVED lines=8> */
[----:B-1----:R-:W1:Y:S01]  /*1f350*/  FENCE.VIEW.ASYNC.S ;  /* 0x00000000000073c6 */ /* 0x002e620000000000 */
[----:B------:R-:W-:Y:S01]  /*1f360*/  IMAD R3, R211, UR5, R3 ;  /* 0x00000005d3037c24 */ /* 0x000fe2000f8e0203 */
[----:B------:R-:W-:Y:S01]  /*1f370*/  ULDC.64 UR4, c[0x0][0xaf0] ;  /* 0x0002bc0000047ab9 */ /* 0x000fe20000000a00 */
[----:B------:R-:W-:Y:S01]  /*1f380*/  IMAD.MOV.U32 R9, RZ, RZ, R13 ;  /* 0x000000ffff097224 */ /* 0x000fe200078e000d */
[----:B0-----:R-:W-:Y:S01]  /*1f390*/  @P2 SHF.R.U32.HI R9, RZ, R15, R8 ;  /* 0x0000000fff092219 */ /* 0x001fe20000011608 */
[----:B------:R-:W-:-:S03]  /*1f3a0*/  IMAD R11, R11, UR4, RZ ;  /* 0x000000040b0b7c24 */ /* 0x000fc6000f8e02ff */
[----:B------:R-:W-:Y:S01]  /*1f3b0*/  SHF.R.S32.HI R8, RZ, 0x1f, R9 ;  /* 0x0000001fff087819 */ /* 0x000fe20000011409 */
[C---:B------:R-:W-:Y:S02]  /*1f3c0*/  IMAD R11, R70.reuse, UR5, R11 ;  /* 0x00000005460b7c24 */ /* 0x040fe4000f8e020b */
[----:B------:R-:W-:Y:S01]  /*1f3d0*/  IMAD.WIDE.U32 R2, R70, UR4, R2 ;  /* 0x0000000446027c25 */ /* 0x000fe2000f8e0002 */
[----:B------:R-:W-:-:S03]  /*1f3e0*/  ULDC.64 UR4, c[0x0][0xae0] ;  /* 0x0002b80000047ab9 */ /* 0x000fc60000000a00 */
[----:B------:R-:W-:Y:S02]  /*1f3f0*/  IMAD.MOV R12, RZ, RZ, -R9 ;  /* 0x000000ffff0c7224 */ /* 0x000fe400078e0a09 */
[----:B------:R-:W-:Y:S02]  /*1f400*/  IMAD R10, R8, UR4, RZ ;  /* 0x00000004080a7c24 */ /* 0x000fe4000f8e02ff */
[----:B------:R-:W-:Y:S02]  /*1f410*/  IMAD.IADD R3, R3, 0x1, R11 ;  /* 0x0000000103037824 */ /* 0x000fe400078e020b */
[----:B------:R-:W-:Y:S02]  /*1f420*/  IMAD R107, R107, R12, R13 ;  /* 0x0000000c6b6b7224 */ /* 0x000fe400078e020d */
[----:B------:R-:W-:Y:S02]  /*1f430*/  VIADD R8, R16, 0x28420 ;  /* 0x0002842010087836 */ /* 0x000fe40000000000 */
[----:B------:R-:W-:-:S03]  /*1f440*/  IMAD.WIDE.U32 R2, R9, UR4, R2 ;  /* 0x0000000409027c25 */ /* 0x000fc6000f8e0002 */
[----:B------:R-:W-:Y:S01]  /*1f450*/  PRMT R8, RZ, 0x654, R8 ;  /* 0x00000654ff087816 */ /* 0x000fe20000000008 */
[----:B------:R-:W-:Y:S01]  /*1f460*/  IMAD R11, R9, UR5, R10 ;  /* 0x00000005090b7c24 */ /* 0x000fe2000f8e020a */
[----:B------:R-:W-:Y:S01]  /*1f470*/  SHF.R.S32.HI R9, RZ, 0x1f, R107 ;  /* 0x0000001fff097819 */ /* 0x000fe2000001146b */
[----:B------:R-:W-:Y:S01]  /*1f480*/  ULDC.64 UR4, c[0x0][0xad8] ;  /* 0x0002b60000047ab9 */ /* 0x000fe20000000a00 */
[----:B-1----:R0:W-:Y:S01]  /*1f490*/  SYNCS.ARRIVE.TRANS64.RED.A1T0 RZ, [R8+URZ], RZ ;  /* 0x000000ff08ff79a7 */ /* 0x0021e2000810043f */
[----:B------:R-:W-:Y:S02]  /*1f4a0*/  IMAD.IADD R3, R3, 0x1, R11 ;  /* 0x0000000103037824 */ /* 0x000fe400078e020b */
[----:B------:R-:W-:-:S04]  /*1f4b0*/  IMAD.WIDE.U32 R2, R107, UR4, R2 ;  /* 0x000000046b027c25 */ /* 0x000fc8000f8e0002 */
[----:B0-----:R-:W-:-:S04]  /*1f4c0*/  IMAD R8, R9, UR4, RZ ;  /* 0x0000000409087c24 */ /* 0x001fc8000f8e02ff */
[----:B------:R-:W-:Y:S01]  /*1f4d0*/  IMAD R107, R107, UR5, R8 ;  /* 0x000000056b6b7c24 */ /* 0x000fe2000f8e0208 */
[----:B------:R-:W-:Y:S02]  /*1f4e0*/  ULDC.64 UR4, c[0x0][0xa80] ;  /* 0x0002a00000047ab9 */ /* 0x000fe40000000a00 */
[----:B------:R-:W-:Y:S01]  /*1f4f0*/  LEA R20, P0, R2, UR4, 0x1 ;  /* 0x0000000402147c11 */ /* 0x000fe2000f8008ff */
[----:B------:R-:W-:Y:S01]  /*1f500*/  IMAD.IADD R3, R3, 0x1, R107 ;  /* 0x0000000103037824 */ /* 0x000fe200078e026b */
[----:B------:R-:W-:Y:S01]  /*1f510*/  UMOV UR4, 0xffffffff ;  /* 0xffffffff00047882 */ /* 0x000fe20000000000 */
[----:B------:R-:W-:-:S03]  /*1f520*/  IMAD.IADD R199, R17, 0x1, R199 ;  /* 0x0000000111c77824 */ /* 0x000fc600078e02c7 */
[----:B------:R-:W-:Y:S01]  /*1f530*/  LEA.HI.X R68, R2, UR5, R3, 0x1, P0 ;  /* 0x0000000502447c11 */ /* 0x000fe200080f0c03 */
[----:B------:R-:W-:Y:S06]  /*1f540*/  BRA.DIV UR4, `(.L_x_1626) ;  /* 0x0000010a04b87947 */ /* 0x000fec000b800000 */
[----:B------:R0:W1:Y:S04]  /*1f550*/  SHFL.IDX PT, R21, R68, RZ, 0x181f ;  /* 0x00181fff44157589 */ /* 0x00006800000e0000 */
[----:B------:R0:W2:Y:S02]  /*1f560*/  SHFL.IDX PT, R14, R20, RZ, 0x181f ;  /* 0x00181fff140e7589 */ /* 0x0000a400000e0000 */
.L_x_1993:
[----:B------:R-:W-:Y:S01]  /*1f570*/  ISETP.GE.AND P0, PT, R199, R0, PT ;  /* 0x00000000c700720c */ /* 0x000fe20003f06270 */
[----:B------:R-:W-:-:S12]  /*1f580*/  BSSY B1, `(.L_x_1627) ;  /* 0x0000013000017945 */ /* 0x000fd80003800000 */
[----:B------:R-:W-:Y:S05]  /*1f590*/  @P0 BRA `(.L_x_1628) ;  /* 0x0000000000440947 */ /* 0x000fea0003800000 */
[----:B------:R-:W-:Y:S02]  /*1f5a0*/  ULDC UR4, c[0x0][0xac8] ;  /* 0x0002b20000047ab9 */ /* 0x000fe40000000800 */
[----:B------:R-:W-:Y:S02]  /*1f5b0*/  ISETP.GE.AND P3, PT, R18, UR4, PT ;  /* 0x0000000412007c0c */ /* 0x000fe4000bf66270 */
[----:B------:R-:W-:Y:S02]  /*1f5c0*/  ISETP.GE.AND P2, PT, R194, UR4, PT ;  /* 0x00000004c2007c0c */ /* 0x000fe4000bf46270 */
[----:B------:R-:W-:Y:S02]  /*1f5d0*/  ISETP.GE.AND P1, PT, R208, UR4, PT ;  /* 0x00000004d0007c0c */ /* 0x000fe4000bf26270 */
[----:B------:R-:W-:-:S07]  /*1f5e0*/  ISETP.GE.AND P0, PT, R210, UR4, PT ;  /* 0x00000004d2007c0c */ /* 0x000fce000bf06270 */
[-C--:B--2---:R-:W-:Y:S02]  /*1f5f0*/  @!P3 LEA R2, P5, R18, R14.reuse, 0x1 ;  /* 0x0000000e1202b211 */ /* 0x084fe400078a08ff */
[-C--:B------:R-:W-:Y:S02]  /*1f600*/  @!P2 LEA R8, P4, R194, R14.reuse, 0x1 ;  /* 0x0000000ec208a211 */ /* 0x080fe400078808ff */
[-C--:B-1----:R-:W-:Y:S02]  /*1f610*/  @!P3 LEA.HI.X R3, R18, R21.reuse, R19, 0x1, P5 ;  /* 0x000000151203b211 */ /* 0x082fe400028f0c13 */
[-C--:B------:R-:W-:Y:S02]  /*1f620*/  @!P1 LEA R10, P5, R208, R14.reuse, 0x1 ;  /* 0x0000000ed00a9211 */ /* 0x080fe400078a08ff */
[----:B------:R-:W-:Y:S01]  /*1f630*/  @!P2 LEA.HI.X R9, R194, R21, R216, 0x1, P4 ;  /* 0x00000015c209a211 */ /* 0x000fe200020f0cd8 */
[----:B-----5:R3:W-:Y:S01]  /*1f640*/  @!P3 ST.E.128 desc[UR46][R2.64], R4 ;  /* 0x000000040200b985 */ /* 0x0207e2000c101d2e */
[----:B------:R-:W-:-:S02]  /*1f650*/  @!P0 LEA R12, P4, R210, R14, 0x1 ;  /* 0x0000000ed20c8211 */ /* 0x000fc400078808ff */
[-C--:B------:R-:W-:Y:S01]  /*1f660*/  @!P1 LEA.HI.X R11, R208, R21.reuse, R221, 0x1, P5 ;  /* 0x00000015d00b9211 */ /* 0x080fe200028f0cdd */
[----:B------:R3:W-:Y:S01]  /*1f670*/  @!P2 ST.E.128 desc[UR46][R8.64], R36 ;  /* 0x000000240800a985 */ /* 0x0007e2000c101d2e */
[----:B------:R-:W-:-:S03]  /*1f680*/  @!P0 LEA.HI.X R13, R210, R21, R220, 0x1, P4 ;  /* 0x00000015d20d8211 */ /* 0x000fc600020f0cdc */
[----:B------:R3:W-:Y:S04]  /*1f690*/  @!P1 ST.E.128 desc[UR46][R10.64], R52 ;  /* 0x000000340a009985 */ /* 0x0007e8000c101d2e */
[----:B------:R3:W-:Y:S02]  /*1f6a0*/  @!P0 ST.E.128 desc[UR46][R12.64], R72 ;  /* 0x000000480c008985 */ /* 0x0007e4000c101d2e */
.L_x_1628:
[----:B------:R-:W-:Y:S05]  /*1f6b0*/  BSYNC B1 ;  /* 0x0000000000017941 */ /* 0x000fea0003800000 */
.L_x_1627:
[----:B------:R-:W-:-:S03]  /*1f6c0*/  UMOV UR4, 0xffffffff ;  /* 0xffffffff00047882 */ /* 0x000fc60000000000 */
[----:B------:R-:W-:Y:S05]  /*1f6d0*/  BRA.DIV UR4, `(.L_x_1629) ;  /* 0x0000010a04887947 */ /* 0x000fea000b800000 */
[----:B---3--:R3:W4:Y:S04]  /*1f6e0*/  SHFL.IDX PT, R9, R68, 0x1, 0x181f ;  /* 0x00381f0044097f89 */ /* 0x00872800000e0000 */
[----:B--2---:R3:W2:Y:S02]  /*1f6f0*/  SHFL.IDX PT, R14, R20, 0x1, 0x181f ;  /* 0x00381f00140e7f89 */ /* 0x0046a400000e0000 */
.L_x_1997:
[----:B------:R-:W-:Y:S01]  /*1f700*/  VIADD R3, R199, 0x20 ;  /* 0x00000020c7037836 */ /* 0x000fe20000000000 */
[----:B------:R-:W-:Y:S04]  /*1f710*/  BSSY B1, `(.L_x_1630) ;  /* 0x0000014000017945 */ /* 0x000fe80003800000 */
[----:B------:R-:W-:-:S13]  /*1f720*/  ISETP.GE.AND P0, PT, R3, R0, PT ;  /* 0x000000000300720c */ /* 0x000fda0003f06270 */
[----:B------:R-:W-:Y:S05]  /*1f730*/  @P0 BRA `(.L_x_1631) ;  /* 0x0000000000440947 */ /* 0x000fea0003800000 */
[----:B------:R-:W-:Y:S02]  /*1f740*/  ULDC UR4, c[0x0][0xac8] ;  /* 0x0002b20000047ab9 */ /* 0x000fe40000000800 */
[----:B------:R-:W-:Y:S02]  /*1f750*/  ISETP.GE.AND P3, PT, R18, UR4, PT ;  /* 0x0000000412007c0c */ /* 0x000fe4000bf66270 */
[----:B------:R-:W-:Y:S02]  /*1f760*/  ISETP.GE.AND P2, PT, R194, UR4, PT ;  /* 0x00000004c2007c0c */ /* 0x000fe4000bf46270 */
[----:B------:R-:W-:Y:S02]  /*1f770*/  ISETP.GE.AND P1, PT, R208, UR4, PT ;  /* 0x00000004d0007c0c */ /* 0x000fe4000bf26270 */
[----:B------:R-:W-:-:S07]  /*1f780*/  ISETP.GE.AND P0, PT, R210, UR4, PT ;  /* 0x00000004d2007c0c */ /* 0x000fce000bf06270 */
[-C--:B--2---:R-:W-:Y:S02]  /*1f790*/  @!P3 LEA R2, P5, R18, R14.reuse, 0x1 ;  /* 0x0000000e1202b211 */ /* 0x084fe400078a08ff */
[-C--:B-----5:R-:W-:Y:S02]  /*1f7a0*/  @!P2 LEA R4, P4, R194, R14.reuse, 0x1 ;  /* 0x0000000ec204a211 */ /* 0x0a0fe400078808ff */
[-C--:B----4-:R-:W-:Y:S02]  /*1f7b0*/  @!P3 LEA.HI.X R3, R18, R9.reuse, R19, 0x1, P5 ;  /* 0x000000091203b211 */ /* 0x090fe400028f0c13 */
[-C--:B------:R-:W-:Y:S02]  /*1f7c0*/  @!P1 LEA R6, P5, R208, R14.reuse, 0x1 ;  /* 0x0000000ed0069211 */ /* 0x080fe400078a08ff */
        /* <DEDUP_REMOVED lines=8> */
.L_x_1631:
[----:B------:R-:W-:Y:S05]  /*1f850*/  BSYNC B1 ;  /* 0x0000000000017941 */ /* 0x000fea0003800000 */
.L_x_1630:
[----:B------:R-:W-:-:S03]  /*1f860*/  UMOV UR4, 0xffffffff ;  /* 0xffffffff00047882 */ /* 0x000fc60000000000 */
[----:B------:R-:W-:Y:S05]  /*1f870*/  BRA.DIV UR4, `(.L_x_1632) ;  /* 0x0000010a04687947 */ /* 0x000fea000b800000 */
[----:B--2-4-:R2:W4:Y:S04]  /*1f880*/  SHFL.IDX PT, R9, R68, 0x2, 0x181f ;  /* 0x00581f0044097f89 */ /* 0x01452800000e0000 */
[----:B------:R2:W0:Y:S02]  /*1f890*/  SHFL.IDX PT, R14, R20, 0x2, 0x181f ;  /* 0x00581f00140e7f89 */ /* 0x00042400000e0000 */
.L_x_2001:
        /* <DEDUP_REMOVED lines=9> */
[-C--:B0-----:R-:W-:Y:S02]  /*1f930*/  @!P3 LEA R2, P5, R18, R14.reuse, 0x1 ;  /* 0x0000000e1202b211 */ /* 0x081fe400078a08ff */
        /* <DEDUP_REMOVED lines=11> */
.L_x_1634:
[----:B------:R-:W-:Y:S05]  /*1f9f0*/  BSYNC B1 ;  /* 0x0000000000017941 */ /* 0x000fea0003800000 */
.L_x_1633:
[----:B------:R-:W-:-:S03]  /*1fa00*/  UMOV UR4, 0xffffffff ;  /* 0xffffffff00047882 */ /* 0x000fc60000000000 */
[----:B------:R-:W-:Y:S05]  /*1fa10*/  BRA.DIV UR4, `(.L_x_1635) ;  /* 0x0000010a04487947 */ /* 0x000fea000b800000 */
[----:B0-----:R0:W0:Y:S04]  /*1fa20*/  SHFL.IDX PT, R3, R68, 0x3, 0x181f ;  /* 0x00781f0044037f89 */ /* 0x00102800000e0000 */
[----:B------:R0:W0:Y:S02]  /*1fa30*/  SHFL.IDX PT, R14, R20, 0x3, 0x181f ;  /* 0x00781f00140e7f89 */ /* 0x00002400000e0000 */
.L_x_2005:
[----:B-----5:R-:W-:-:S05]  /*1fa40*/  VIADD R5, R199, 0x60 ;  /* 0x00000060c7057836 */ /* 0x020fca0000000000 */
[----:B------:R-:W-:-:S13]  /*1fa50*/  ISETP.GE.AND P0, PT, R5, R0, PT ;  /* 0x000000000500720c */ /* 0x000fda0003f06270 */
[----:B------:R-:W-:Y:S05]  /*1fa60*/  @P0 BRA `(.L_x_1636) ;  /* 0x00000030008c0947 */ /* 0x000fea0003800000 */
        /* <DEDUP_REMOVED lines=15> */
[----:B------:R-:W-:-:S04]  /*1fb60*/  LEA R14, P0, R210, R14, 0x1 ;  /* 0x0000000ed20e7211 */ /* 0x000fc800078008ff */
[----:B------:R-:W-:-:S05]  /*1fb70*/  LEA.HI.X R15, R210, R3, R220, 0x1, P0 ;  /* 0x00000003d20f7211 */ /* 0x000fca00000f0cdc */
[----:B------:R4:W-:Y:S01]  /*1fb80*/  ST.E.128 desc[UR46][R14.64], R84 ;  /* 0x000000540e007985 */ /* 0x0009e2000c101d2e */
[----:B------:R-:W-:Y:S05]  /*1fb90*/  BRA `(.L_x_1636) ;  /* 0x0000003000407947 */ /* 0x000fea0003800000 */
.L_x_1625:
[----:B0-----:R-:W0:Y:S01]  /*1fba0*/  @P2 LDC R13, c[0x0][0xbec] ;  /* 0x0002fb00ff0d2b82 */ /* 0x001e220000000800 */
[----:B------:R-:W-:Y:S01]  /*1fbb0*/  ULDC.64 UR4, c[0x0][0xb08] ;  /* 0x0002c20000047ab9 */ /* 0x000fe20000000a00 */
[----:B------:R-:W-:Y:S02]  /*1fbc0*/  IMAD.MOV.U32 R14, RZ, RZ, R86 ;  /* 0x000000ffff0e7224 */ /* 0x000fe400078e0056 */
[----:B------:R-:W-:-:S04]  /*1fbd0*/  IMAD R15, R94, UR4, RZ ;  /* 0x000000045e0f7c24 */ /* 0x000fc8000f8e02ff */
[----:B------:R-:W1:Y:S01]  /*1fbe0*/  @P2 LDC R12, c[0x0][0xbf0] ;  /* 0x0002fc00ff0c2b82 */ /* 0x000e620000000800 */
[----:B------:R-:W-:Y:S02]  /*1fbf0*/  IMAD R15, R11, UR5, R15 ;  /* 0x000000050b0f7c24 */ /* 0x000fe4000f8e020f */
[----:B0-----:R-:W-:-:S05]  /*1fc00*/  @P2 IMAD.HI.U32 R13, R86, R13, RZ ;  /* 0x0000000d560d2227 */ /* 0x001fca00078e00ff */
[----:B-1----:R-:W-:Y:S01]  /*1fc10*/  @P2 SHF.R.U32.HI R14, RZ, R12, R13 ;  /* 0x0000000cff0e2219 */ /* 0x002fe2000001160d */
[----:B------:R-:W-:Y:S01]  /*1fc20*/  IMAD.WIDE.U32 R12, R11, UR4, RZ ;  /* 0x000000040b0c7c25 */ /* 0x000fe2000f8e00ff */
[----:B------:R-:W-:Y:S01]  /*1fc30*/  ULDC.64 UR4, c[0x0][0xb38] ;  /* 0x0002ce0000047ab9 */ /* 0x000fe20000000a00 */
[----:B------:R-:W-:Y:S02]  /*1fc40*/  SHF.R.S32.HI R11, RZ, 0x1f, R70 ;  /* 0x0000001fff0b7819 */ /* 0x000fe40000011446 */
[----:B------:R-:W-:Y:S01]  /*1fc50*/  IMAD.IADD R13, R13, 0x1, R15 ;  /* 0x000000010d0d7824 */ /* 0x000fe200078e020f */
[----:B------:R-:W-:Y:S01]  /*1fc60*/  SHF.R.S32.HI R15, RZ, 0x1f, R14 ;  /* 0x0000001fff0f7819 */ /* 0x000fe2000001140e */
[----:B------:R-:W-:-:S04]  /*1fc70*/  IMAD.WIDE.U32 R12, R211, UR4, R12 ;  /* 0x00000004d30c7c25 */ /* 0x000fc8000f8e000c */
[----:B------:R-:W-:Y:S01]  /*1fc80*/  IMAD R13, R211, UR5, R13 ;  /* 0x00000005d30d7c24 */ /* 0x000fe2000f8e020d */
[----:B------:R-:W-:Y:S02]  /*1fc90*/  ULDC.64 UR4, c[0x0][0xb40] ;  /* 0x0002d00000047ab9 */ /* 0x000fe40000000a00 */
[----:B------:R-:W-:Y:S02]  /*1fca0*/  IMAD R11, R11, UR4, RZ ;  /* 0x000000040b0b7c24 */ /* 0x000fe4000f8e02ff */
[----:B------:R-:W-:-:S04]  /*1fcb0*/  IMAD.WIDE.U32 R12, R70, UR4, R12 ;  /* 0x00000004460c7c25 */ /* 0x000fc8000f8e000c */
[----:B------:R-:W-:Y:S01]  /*1fcc0*/  IMAD R11, R70, UR5, R11 ;  /* 0x00000005460b7c24 */ /* 0x000fe2000f8e020b */
[----:B------:R-:W-:-:S03]  /*1fcd0*/  ULDC.64 UR4, c[0x0][0xb48] ;  /* 0x0002d20000047ab9 */ /* 0x000fc60000000a00 */
        /* <DEDUP_REMOVED lines=10> */
[----:B------:R-:W-:Y:S02]  /*1fd80*/  VIADD R14, R16, 0x28420 ;  /* 0x00028420100e7836 */ /* 0x000fe40000000000 */
[----:B------:R-:W-:-:S03]  /*1fd90*/  IMAD.IADD R13, R13, 0x1, R15 ;  /* 0x000000010d0d7824 */ /* 0x000fc600078e020f */
[----:B------:R-:W-:Y:S01]  /*1fda0*/  PRMT R14, RZ, 0x654, R14 ;  /* 0x00000654ff0e7816 */ /* 0x000fe2000000000e */
[----:B------:R-:W-:-:S03]  /*1fdb0*/  IMAD.WIDE.U32 R12, R11, UR4, R12 ;  /* 0x000000040b0c7c25 */ /* 0x000fc6000f8e000c */
[----:B------:R0:W-:Y:S02]  /*1fdc0*/  SYNCS.ARRIVE.TRANS64.RED.A1T0 RZ, [R14+URZ], RZ ;  /* 0x000000ff0eff79a7 */ /* 0x0001e4000810043f */
[----:B0-----:R-:W-:-:S05]  /*1fdd0*/  SHF.R.S32.HI R14, RZ, 0x1f, R11 ;  /* 0x0000001fff0e7819 */ /* 0x001fca000001140b */
[----:B------:R-:W-:-:S04]  /*1fde0*/  IMAD R14, R14, UR4, RZ ;  /* 0x000000040e0e7c24 */ /* 0x000fc8000f8e02ff */
[----:B------:R-:W-:Y:S01]  /*1fdf0*/  IMAD R14, R11, UR5, R14 ;  /* 0x000000050b0e7c24 */ /* 0x000fe2000f8e020e */
[----:B------:R-:W-:Y:S02]  /*1fe00*/  ULDC.64 UR4, c[0x0][0xb00] ;  /* 0x0002c00000047ab9 */ /* 0x000fe40000000a00 */
[----:B------:R-:W-:Y:S01]  /*1fe10*/  LEA R30, P0, R12, UR4, 0x2 ;  /* 0x000000040c1e7c11 */ /* 0x000fe2000f8010ff */
[----:B------:R-:W-:Y:S01]  /*1fe20*/  IMAD.IADD R14, R13, 0x1, R14 ;  /* 0x000000010d0e7824 */ /* 0x000fe200078e020e */
[----:B------:R-:W-:-:S04]  /*1fe30*/  UMOV UR4, 0xffffffff ;  /* 0xffffffff00047882 */ /* 0x000fc80000000000 */
[----:B------:R-:W-:Y:S01]  /*1fe40*/  LEA.HI.X R31, R12, UR5, R14, 0x2, P0 ;  /* 0x000000050c1f7c11 */ /* 0x000fe200080f140e */
[----:B------:R-:W-:Y:S06]  /*1fe50*/  BRA.DIV UR4, `(.L_x_1637) ;  /* 0x0000010604807947 */ /* 0x000fec000b800000 */
[----:B------:R0:W1:Y:S04]  /*1fe60*/  SHFL.IDX PT, R70, R31, RZ, 0x1c1f ;  /* 0x001c1fff1f467589 */ /* 0x00006800000e0000 */
[----:B------:R0:W2:Y:S02]  /*1fe70*/  SHFL.IDX PT, R11, R30, RZ, 0x1c1f ;  /* 0x001c1fff1e0b7589 */ /* 0x0000a400000e0000 */
.L_x_2008:
[----:B------:R-:W-:Y:S01]  /*1fe80*/  ISETP.GE.AND P0, PT, R28, R0, PT ;  /* 0x000000001c00720c */ /* 0x000fe20003f06270 */
[----:B------:R-:W-:-:S12]  /*1fe90*/  BSSY B1, `(.L_x_1638) ;  /* 0x0000103000017945 */ /* 0x000fd80003800000 */
[----:B------:R-:W-:Y:S05]  /*1fea0*/  @P0 BRA `(.L_x_1639) ;  /* 0x0000001000040947 */ /* 0x000fea0003800000 */
[----:B------:R-:W-:Y:S01]  /*1feb0*/  ULDC UR4, c[0x0][0xac8] ;  /* 0x0002b20000047ab9 */ /* 0x000fe20000000800 */
[----:B------:R-:W-:Y:S01]  /*1fec0*/  SHF.R.S32.HI R14, RZ, 0x1f, R196 ;  /* 0x0000001fff0e7819 */ /* 0x000fe200000114c4 */
[C---:B------:R-:W-:Y:S01]  /*1fed0*/  VIADD R29, R196.reuse, 0x8 ;  /* 0x00000008c41d7836 */ /* 0x040fe20000000000 */
[C---:B------:R-:W-:Y:S01]  /*1fee0*/  ISETP.GE.AND P0, PT, R196.reuse, UR4, PT ;  /* 0x00000004c4007c0c */ /* 0x040fe2000bf06270 */
[C---:B------:R-:W-:Y:S02]  /*1fef0*/  VIADD R32, R196.reuse, 0x8 ;  /* 0x00000008c4207836 */ /* 0x040fe40000000000 */
[C---:B------:R-:W-:Y:S02]  /*1ff00*/  VIADD R33, R196.reuse, 0x10 ;  /* 0x00000010c4217836 */ /* 0x040fe40000000000 */
[C---:B------:R-:W-:Y:S01]  /*1ff10*/  VIADD R86, R196.reuse, 0x10 ;  /* 0x00000010c4567836 */ /* 0x040fe20000000000 */
[----:B------:R-:W-:Y:S01]  /*1ff20*/  SHF.R.S32.HI R32, RZ, 0x1f, R32 ;  /* 0x0000001fff207819 */ /* 0x000fe20000011420 */
[----:B------:R-:W-:-:S02]  /*1ff30*/  VIADD R28, R196, 0x40 ;  /* 0x00000040c41c7836 */ /* 0x000fc40000000000 */
[C---:B------:R-:W-:Y:S01]  /*1ff40*/  VIADD R94, R196.reuse, 0x58 ;  /* 0x00000058c45e7836 */ /* 0x040fe20000000000 */
[----:B------:R-:W-:Y:S01]  /*1ff50*/  SHF.R.S32.HI R86, RZ, 0x1f, R86 ;  /* 0x0000001fff567819 */ /* 0x000fe20000011456 */
[C---:B------:R-:W-:Y:S02]  /*1ff60*/  VIADD R99, R196.reuse, 0x60 ;  /* 0x00000060c4637836 */ /* 0x040fe40000000000 */
[C---:B--2---:R-:W-:Y:S01]  /*1ff70*/  @!P0 LEA R12, P1, R196.reuse, R11, 0x2 ;  /* 0x0000000bc40c8211 */ /* 0x044fe200078210ff */
[----:B------:R-:W-:Y:S01]  /*1ff80*/  @!P0 IMAD.MOV.U32 R15, RZ, RZ, R119 ;  /* 0x000000ffff0f8224 */ /* 0x000fe200078e0077 */
[----:B------:R-:W-:Y:S01]  /*1ff90*/  SHF.R.S32.HI R94, RZ, 0x1f, R94 ;  /* 0x0000001fff5e7819 */ /* 0x000fe2000001145e */
[C---:B------:R-:W-:Y:S01]  /*1ffa0*/  VIADD R98, R196.reuse, 0x70 ;  /* 0x00000070c4627836 */ /* 0x040fe20000000000 */
[----:B-1----:R-:W-:Y:S01]  /*1ffb0*/  @!P0 LEA.HI.X R13, R196, R70, R14, 0x2, P1 ;  /* 0x00000046c40d8211 */ /* 0x002fe200008f140e */
[----:B------:R-:W-:Y:S01]  /*1ffc0*/  @!P0 IMAD.MOV.U32 R14, RZ, RZ, R118 ;  /* 0x000000ffff0e8224 */ /* 0x000fe200078e0076 */
[----:B------:R-:W-:-:S04]  /*1ffd0*/  SHF.R.S32.HI R99, RZ, 0x1f, R99 ;  /* 0x0000001fff637819 */ /* 0x000fc80000011463 */
[----:B------:R1:W-:Y:S01]  /*1ffe0*/  @!P0 ST.E.64 desc[UR46][R12.64], R14 ;  /* 0x0000000e0c008985 */ /* 0x0003e2000c101b2e */
[----:B------:R-:W-:-:S13]  /*1fff0*/  ISETP.GE.AND P0, PT, R29, UR4, PT ;  /* 0x000000041d007c0c */ /* 0x000fda000bf06270 */
[C---:B-1----:R-:W-:Y:S01]  /*20000*/  @!P0 LEA R12, P1, R29.reuse, R11, 0x2 ;  /* 0x0000000b1d0c8211 */ /* 0x042fe200078210ff */
[----:B------:R-:W-:Y:S02]  /*20010*/  @!P0 IMAD.MOV.U32 R14, RZ, RZ, R116 ;  /* 0x000000ffff0e8224 */ /* 0x000fe400078e0074 */
[----:B------:R-:W-:Y:S01]  /*20020*/  @!P0 IMAD.MOV.U32 R15, RZ, RZ, R117 ;  /* 0x000000ffff0f8224 */ /* 0x000fe200078e0075 */
[----:B------:R-:W-:Y:S01]  /*20030*/  @!P0 LEA.HI.X R13, R29, R70, R32, 0x2, P1 ;  /* 0x000000461d0d8211 */ /* 0x000fe200008f1420 */
[C---:B------:R-:W-:Y:S02]  /*20040*/  VIADD R29, R196.reuse, 0x18 ;  /* 0x00000018c41d7836 */ /* 0x040fe40000000000 */
[----:B------:R-:W-:Y:S02]  /*20050*/  VIADD R32, R196, 0x20 ;  /* 0x00000020c4207836 */ /* 0x000fe40000000000 */
[----:B------:R1:W-:Y:S01]  /*20060*/  @!P0 ST.E.64 desc[UR46][R12.64], R14 ;  /* 0x0000000e0c008985 */ /* 0x0003e2000c101b2e */
[----:B------:R-:W-:-:S02]  /*20070*/  ISETP.GE.AND P0, PT, R33, UR4, PT ;  /* 0x0000000421007c0c */ /* 0x000fc4000bf06270 */
[----:B------:R-:W-:-:S11]  /*20080*/  ISETP.GE.AND P1, PT, R29, UR4, PT ;  /* 0x000000041d007c0c */ /* 0x000fd6000bf26270 */
        /* <DEDUP_REMOVED lines=8> */
[----:B------:R-:W-:Y:S02]  /*20110*/  SHF.R.S32.HI R86, RZ, 0x1f, R86 ;  /* 0x0000001fff567819 */ /* 0x000fe40000011456 */
[C---:B-1----:R-:W-:Y:S01]  /*20120*/  @!P1 LEA R12, P2, R29.reuse, R11, 0x2 ;  /* 0x0000000b1d0c9211 */ /* 0x042fe200078410ff */
[----:B------:R-:W-:Y:S02]  /*20130*/  @!P1 IMAD.MOV.U32 R14, RZ, RZ, R109 ;  /* 0x000000ffff0e9224 */ /* 0x000fe400078e006d */
[----:B------:R-:W-:Y:S01]  /*20140*/  @!P1 IMAD.MOV.U32 R15, RZ, RZ, R110 ;  /* 0x000000ffff0f9224 */ /* 0x000fe200078e006e */
[----:B------:R-:W-:Y:S01]  /*20150*/  @!P1 LEA.HI.X R13, R29, R70, R86, 0x2, P2 ;  /* 0x000000461d0d9211 */ /* 0x000fe200010f1456 */
[C---:B------:R-:W-:Y:S02]  /*20160*/  VIADD R86, R196.reuse, 0x20 ;  /* 0x00000020c4567836 */ /* 0x040fe40000000000 */
[----:B------:R-:W-:Y:S02]  /*20170*/  VIADD R29, R196, 0x30 ;  /* 0x00000030c41d7836 */ /* 0x000fe40000000000 */
[----:B------:R1:W-:Y:S01]  /*20180*/  @!P1 ST.E.64 desc[UR46][R12.64], R14 ;  /* 0x0000000e0c009985 */ /* 0x0003e2000c101b2e */
[----:B------:R-:W-:-:S02]  /*20190*/  SHF.R.S32.HI R86, RZ, 0x1f, R86 ;  /* 0x0000001fff567819 */ /* 0x000fc40000011456 */
[----:B------:R-:W-:Y:S02]  /*201a0*/  ISETP.GE.AND P1, PT, R33, UR4, PT ;  /* 0x0000000421007c0c */ /* 0x000fe4000bf26270 */
        /* <DEDUP_REMOVED lines=31> */
[C---:B------:R-:W-:Y:S01]  /*203a0*/  VIADD R32, R196.reuse, 0x40 ;  /* 0x00000040c4207836 */ /* 0x040fe20000000000 */
[----:B------:R-:W-:Y:S01]  /*203b0*/  ISETP.GE.AND P2, PT, R29, UR4, PT ;  /* 0x000000041d007c0c */ /* 0x000fe2000bf46270 */
[----:B------:R-:W-:Y:S02]  /*203c0*/  VIADD R33, R196, 0x58 ;  /* 0x00000058c4217836 */ /* 0x000fe40000000000 */
[----:B------:R1:W-:Y:S01]  /*203d0*/  @!P1 ST.E.64 desc[UR46][R12.64], R14 ;  /* 0x0000000e0c009985 */ /* 0x0003e2000c101b2e */
[----:B------:R-:W-:-:S02]  /*203e0*/  SHF.R.S32.HI R32, RZ, 0x1f, R32 ;  /* 0x0000001fff207819 */ /* 0x000fc40000011420 */
        /* <DEDUP_REMOVED lines=19> */
[----:B------:R-:W-:Y:S02]  /*20520*/  ISETP.GE.AND P3, PT, R32, UR4, PT ;  /* 0x0000000420007c0c */ /* 0x000fe4000bf66270 */
[CC--:B-1----:R-:W-:Y:S02]  /*20530*/  @!P0 LEA R14, P4, R28.reuse, R11.reuse, 0x2 ;  /* 0x0000000b1c0e8211 */ /* 0x0c2fe400078810ff */
[C---:B------:R-:W-:Y:S02]  /*20540*/  @!P1 LEA R12, P5, R33.reuse, R11, 0x2 ;  /* 0x0000000b210c9211 */ /* 0x040fe400078a10ff */
[-C--:B------:R-:W-:Y:S01]  /*20550*/  @!P0 LEA.HI.X R15, R28, R70.reuse, R29, 0x2, P4 ;  /* 0x000000461c0f8211 */ /* 0x080fe200020f141d */
[----:B------:R-:W-:Y:S01]  /*20560*/  @!P0 IMAD.MOV.U32 R28, RZ, RZ, R182 ;  /* 0x000000ffff1c8224 */ /* 0x000fe200078e00b6 */
[----:B------:R-:W-:Y:S01]  /*20570*/  @!P1 LEA.HI.X R13, R33, R70, R94, 0x2, P5 ;  /* 0x00000046210d9211 */ /* 0x000fe200028f145e */
[----:B------:R-:W-:-:S02]  /*20580*/  @!P0 IMAD.MOV.U32 R29, RZ, RZ, R180 ;  /* 0x000000ffff1d8224 */ /* 0x000fc400078e00b4 */
[C---:B------:R-:W-:Y:S02]  /*20590*/  VIADD R33, R196.reuse, 0x78 ;  /* 0x00000078c4217836 */ /* 0x040fe40000000000 */
[----:B------:R-:W-:Y:S01]  /*205a0*/  VIADD R94, R196, 0x68 ;  /* 0x00000068c45e7836 */ /* 0x000fe20000000000 */
[----:B------:R1:W-:Y:S01]  /*205b0*/  @!P0 ST.E.64 desc[UR46][R14.64], R28 ;  /* 0x0000001c0e008985 */ /* 0x0003e2000c101b2e */
[----:B------:R-:W-:-:S03]  /*205c0*/  ISETP.GE.AND P0, PT, R98, UR4, PT ;  /* 0x0000000462007c0c */ /* 0x000fc6000bf06270 */
[----:B------:R-:W-:Y:S01]  /*205d0*/  SHF.R.S32.HI R94, RZ, 0x1f, R94 ;  /* 0x0000001fff5e7819 */ /* 0x000fe2000001145e */
[----:B-1----:R-:W-:Y:S01]  /*205e0*/  @!P1 IMAD.MOV.U32 R28, RZ, RZ, R181 ;  /* 0x000000ffff1c9224 */ /* 0x002fe200078e00b5 */
[----:B------:R-:W-:Y:S01]  /*205f0*/  @!P2 LEA R14, P4, R86, R11, 0x2 ;  /* 0x0000000b560ea211 */ /* 0x000fe200078810ff */
[----:B------:R-:W-:-:S03]  /*20600*/  @!P1 IMAD.MOV.U32 R29, RZ, RZ, R179 ;  /* 0x000000ffff1d9224 */ /* 0x000fc600078e00b3 */
[----:B------:R-:W-:Y:S01]  /*20610*/  @!P2 LEA.HI.X R15, R86, R70, R99, 0x2, P4 ;  /* 0x00000046560fa211 */ /* 0x000fe200020f1463 */
[C---:B------:R-:W-:Y:S01]  /*20620*/  VIADD R86, R196.reuse, 0x80 ;  /* 0x00000080c4567836 */ /* 0x040fe20000000000 */
[----:B------:R1:W-:Y:S01]  /*20630*/  @!P1 ST.E.64 desc[UR46][R12.64], R28 ;  /* 0x0000001c0c009985 */ /* 0x0003e2000c101b2e */
[----:B------:R-:W-:Y:S01]  /*20640*/  ISETP.GE.AND P1, PT, R33, UR4, PT ;  /* 0x0000000421007c0c */ /* 0x000fe2000bf26270 */
[----:B------:R-:W-:-:S05]  /*20650*/  VIADD R99, R196, 0x70 ;  /* 0x00000070c4637836 */ /* 0x000fca0000000000 */
[----:B------:R-:W-:Y:S01]  /*20660*/  SHF.R.S32.HI R99, RZ, 0x1f, R99 ;  /* 0x0000001fff637819 */ /* 0x000fe20000011463 */
[----:B-1----:R-:W-:Y:S01]  /*20670*/  @!P2 IMAD.MOV.U32 R28, RZ, RZ, R178 ;  /* 0x000000ffff1ca224 */ /* 0x002fe200078e00b2 */
[----:B------:R-:W-:Y:S01]  /*20680*/  @!P3 LEA R12, P5, R32, R11, 0x2 ;  /* 0x0000000b200cb211 */ /* 0x000fe200078a10ff */
[----:B------:R-:W-:-:S03]  /*20690*/  @!P2 IMAD.MOV.U32 R29, RZ, RZ, R176 ;  /* 0x000000ffff1da224 */ /* 0x000fc600078e00b0 */
[----:B------:R-:W-:Y:S01]  /*206a0*/  @!P3 LEA.HI.X R13, R32, R70, R94, 0x2, P5 ;  /* 0x00000046200db211 */ /* 0x000fe200028f145e */
[----:B------:R-:W-:Y:S01]  /*206b0*/  VIADD R94, R196, 0x78 ;  /* 0x00000078c45e7836 */ /* 0x000fe20000000000 */
[----:B------:R1:W-:Y:S01]  /*206c0*/  @!P2 ST.E.64 desc[UR46][R14.64], R28 ;  /* 0x0000001c0e00a985 */ /* 0x0003e2000c101b2e */
[----:B------:R-:W-:Y:S01]  /*206d0*/  ISETP.GE.AND P2, PT, R86, UR4, PT ;  /* 0x0000000456007c0c */ /* 0x000fe2000bf46270 */
[----:B------:R-:W-:Y:S02]  /*206e0*/  VIADD R32, R196, 0x88 ;  /* 0x00000088c4207836 */ /* 0x000fe40000000000 */
[----:B------:R-:W-:Y:S01]  /*206f0*/  SHF.R.S32.HI R94, RZ, 0x1f, R94 ;  /* 0x0000001fff5e7819 */ /* 0x000fe2000001145e */
[----:B-1----:R-:W-:Y:S01]  /*20700*/  @!P3 IMAD.MOV.U32 R28, RZ, RZ, R177 ;  /* 0x000000ffff1cb224 */ /* 0x002fe200078e00b1 */
[----:B------:R-:W-:Y:S01]  /*20710*/  @!P0 LEA R14, P4, R98, R11, 0x2 ;  /* 0x0000000b620e8211 */ /* 0x000fe200078810ff */
[----:B------:R-:W-:-:S03]  /*20720*/  @!P3 IMAD.MOV.U32 R29, RZ, RZ, R175 ;  /* 0x000000ffff1db224 */ /* 0x000fc600078e00af */
[-C--:B------:R-:W-:Y:S02]  /*20730*/  @!P0 LEA.HI.X R15, R98, R70.reuse, R99, 0x2, P4 ;  /* 0x00000046620f8211 */ /* 0x080fe400020f1463 */
[----:B------:R1:W-:Y:S01]  /*20740*/  @!P3 ST.E.64 desc[UR46][R12.64], R28 ;  /* 0x0000001c0c00b985 */ /* 0x0003e2000c101b2e */
[----:B------:R-:W-:Y:S02]  /*20750*/  ISETP.GE.AND P3, PT, R32, UR4, PT ;  /* 0x0000000420007c0c */ /* 0x000fe4000bf66270 */
[C---:B-1----:R-:W-:Y:S01]  /*20760*/  @!P1 LEA R12, P5, R33.reuse, R11, 0x2 ;  /* 0x0000000b210c9211 */ /* 0x042fe200078a10ff */
[----:B------:R-:W-:Y:S02]  /*20770*/  @!P0 IMAD.MOV.U32 R28, RZ, RZ, R174 ;  /* 0x000000ffff1c8224 */ /* 0x000fe400078e00ae */
[----:B------:R-:W-:Y:S01]  /*20780*/  @!P0 IMAD.MOV.U32 R29, RZ, RZ, R172 ;  /* 0x000000ffff1d8224 */ /* 0x000fe200078e00ac */
[----:B------:R-:W-:Y:S01]  /*20790*/  @!P1 LEA.HI.X R13, R33, R70, R94, 0x2, P5 ;  /* 0x00000046210d9211 */ /* 0x000fe200028f145e */
[----:B------:R-:W-:-:S02]  /*207a0*/  VIADD R94, R196, 0x80 ;  /* 0x00000080c45e7836 */ /* 0x000fc40000000000 */
[----:B------:R-:W-:Y:S01]  /*207b0*/  VIADD R33, R196, 0x88 ;  /* 0x00000088c4217836 */ /* 0x000fe20000000000 */
[----:B------:R1:W-:Y:S01]  /*207c0*/  @!P0 ST.E.64 desc[UR46][R14.64], R28 ;  /* 0x0000001c0e008985 */ /* 0x0003e2000c101b2e */
[----:B------:R-:W-:Y:S02]  /*207d0*/  ISETP.GE.AND P0, PT, R237, UR4, PT ;  /* 0x00000004ed007c0c */ /* 0x000fe4000bf06270 */
[----:B------:R-:W-:Y:S02]  /*207e0*/  SHF.R.S32.HI R94, RZ, 0x1f, R94 ;  /* 0x0000001fff5e7819 */ /* 0x000fe4000001145e */
[----:B------:R-:W-:Y:S01]  /*207f0*/  SHF.R.S32.HI R33, RZ, 0x1f, R33 ;  /* 0x0000001fff217819 */ /* 0x000fe20000011421 */
[----:B-1----:R-:W-:Y:S01]  /*20800*/  @!P1 IMAD.MOV.U32 R28, RZ, RZ, R173 ;  /* 0x000000ffff1c9224 */ /* 0x002fe200078e00ad */
[----:B------:R-:W-:Y:S01]  /*20810*/  @!P2 LEA R14, P4, R86, R11, 0x2 ;  /* 0x0000000b560ea211 */ /* 0x000fe200078810ff */
[----:B------:R-:W-:-:S03]  /*20820*/  @!P1 IMAD.MOV.U32 R29, RZ, RZ, R171 ;  /* 0x000000ffff1d9224 */ /* 0x000fc600078e00ab */
[----:B------:R-:W-:Y:S02]  /*20830*/  @!P2 LEA.HI.X R15, R86, R70, R94, 0x2, P4 ;  /* 0x00000046560fa211 */ /* 0x000fe400020f145e */
[----:B------:R1:W-:Y:S01]  /*20840*/  @!P1 ST.E.64 desc[UR46][R12.64], R28 ;  /* 0x0000001c0c009985 */ /* 0x0003e2000c101b2e */
[----:B------:R-:W-:Y:S02]  /*20850*/  ISETP.GE.AND P1, PT, R236, UR4, PT ;  /* 0x00000004ec007c0c */ /* 0x000fe4000bf26270 */
        /* <DEDUP_REMOVED lines=16> */
[----:B------:R-:W-:Y:S01]  /*20960*/  SHF.R.S32.HI R33, RZ, 0x1f, R235 ;  /* 0x0000001fff217819 */ /* 0x000fe200000114eb */
[----:B-1----:R-:W-:Y:S01]  /*20970*/  @!P0 IMAD.MOV.U32 R28, RZ, RZ, R166 ;  /* 0x000000ffff1c8224 */ /* 0x002fe200078e00a6 */
[----:B------:R-:W-:Y:S01]  /*20980*/  @!P1 LEA R12, P3, R236, R11, 0x2 ;  /* 0x0000000bec0c9211 */ /* 0x000fe200078610ff */
[----:B------:R-:W-:-:S03]  /*20990*/  @!P0 IMAD.MOV.U32 R29, RZ, RZ, R164 ;  /* 0x000000ffff1d8224 */ /* 0x000fc600078e00a4 */
[----:B------:R-:W-:Y:S02]  /*209a0*/  @!P1 LEA.HI.X R13, R236, R70, R32, 0x2, P3 ;  /* 0x00000046ec0d9211 */ /* 0x000fe400018f1420 */
[----:B------:R1:W-:Y:S01]  /*209b0*/  @!P0 ST.E.64 desc[UR46][R14.64], R28 ;  /* 0x0000001c0e008985 */ /* 0x0003e2000c101b2e */
[----:B------:R-:W-:Y:S02]  /*209c0*/  ISETP.GE.AND P0, PT, R233, UR4, PT ;  /* 0x00000004e9007c0c */ /* 0x000fe4000bf06270 */
        /* <DEDUP_REMOVED lines=18> */
[-C--:B------:R-:W-:Y:S02]  /*20af0*/  @!P0 LEA.HI.X R15, R233, R70.reuse, R33, 0x2, P3 ;  /* 0x00000046e90f8211 */ /* 0x080fe400018f1421 */
[----:B------:R1:W-:Y:S01]  /*20b00*/  @!P4 ST.E.64 desc[UR46][R12.64], R28 ;  /* 0x0000001c0c00c985 */ /* 0x0003e2000c101b2e */
[----:B------:R-:W-:Y:S02]  /*20b10*/  ISETP.GE.AND P4, PT, R230, UR4, PT ;  /* 0x00000004e6007c0c */ /* 0x000fe4000bf86270 */
[----:B------:R-:W-:Y:S01]  /*20b20*/  ISETP.GE.AND P3, PT, R229, UR4, PT ;  /* 0x00000004e5007c0c */ /* 0x000fe2000bf66270 */
[----:B-1----:R-:W-:Y:S01]  /*20b30*/  @!P0 IMAD.MOV.U32 R28, RZ, RZ, R92 ;  /* 0x000000ffff1c8224 */ /* 0x002fe200078e005c */
[C---:B------:R-:W-:Y:S01]  /*20b40*/  @!P1 LEA R12, P5, R232.reuse, R11, 0x2 ;  /* 0x0000000be80c9211 */ /* 0x040fe200078a10ff */
[----:B------:R-:W-:Y:S01]  /*20b50*/  @!P0 IMAD.MOV.U32 R29, RZ, RZ, R88 ;  /* 0x000000ffff1d8224 */ /* 0x000fe200078e0058 */
[----:B------:R-:W-:Y:S02]  /*20b60*/  SHF.R.S32.HI R92, RZ, 0x1f, R226 ;  /* 0x0000001fff5c7819 */ /* 0x000fe400000114e2 */
[----:B------:R-:W-:-:S02]  /*20b70*/  @!P1 LEA.HI.X R13, R232, R70, R32, 0x2, P5 ;  /* 0x00000046e80d9211 */ /* 0x000fc400028f1420 */
[----:B------:R1:W-:Y:S01]  /*20b80*/  @!P0 ST.E.64 desc[UR46][R14.64], R28 ;  /* 0x0000001c0e008985 */ /* 0x0003e2000c101b2e */
[----:B------:R-:W-:Y:S02]  /*20b90*/  SHF.R.S32.HI R32, RZ, 0x1f, R231 ;  /* 0x0000001fff207819 */ /* 0x000fe400000114e7 */
[----:B------:R-:W-:Y:S01]  /*20ba0*/  SHF.R.S32.HI R88, RZ, 0x1f, R225 ;  /* 0x0000001fff587819 */ /* 0x000fe200000114e1 */
[----:B-1----:R-:W-:Y:S01]  /*20bb0*/  @!P1 IMAD.MOV.U32 R14, RZ, RZ, R112 ;  /* 0x000000ffff0e9224 */ /* 0x002fe200078e0070 */
[----:B------:R-:W-:Y:S01]  /*20bc0*/  @!P2 LEA R28, P0, R231, R11, 0x2 ;  /* 0x0000000be71ca211 */ /* 0x000fe200078010ff */
[----:B------:R-:W-:-:S03]  /*20bd0*/  @!P1 IMAD.MOV.U32 R15, RZ, RZ, R53 ;  /* 0x000000ffff0f9224 */ /* 0x000fc600078e0035 */
[-C--:B------:R-:W-:Y:S02]  /*20be0*/  @!P2 LEA.HI.X R29, R231, R70.reuse, R32, 0x2, P0 ;  /* 0x00000046e71da211 */ /* 0x080fe400000f1420 */
[----:B------:R1:W-:Y:S01]  /*20bf0*/  @!P1 ST.E.64 desc[UR46][R12.64], R14 ;  /* 0x0000000e0c009985 */ /* 0x0003e2000c101b2e */
[----:B------:R-:W-:Y:S02]  /*20c00*/  ISETP.GE.AND P0, PT, R228, UR4, PT ;  /* 0x00000004e4007c0c */ /* 0x000fe4000bf06270 */
[-C--:B------:R-:W-:Y:S02]  /*20c10*/  @!P3 LEA R32, P5, R229, R11.reuse, 0x2 ;  /* 0x0000000be520b211 */ /* 0x080fe400078a10ff */
[C---:B-1----:R-:W-:Y:S01]  /*20c20*/  @!P4 LEA R12, P1, R230.reuse, R11, 0x2 ;  /* 0x0000000be60cc211 */ /* 0x042fe200078210ff */
[----:B------:R-:W-:Y:S02]  /*20c30*/  @!P2 IMAD.MOV.U32 R14, RZ, RZ, R3 ;  /* 0x000000ffff0ea224 */ /* 0x000fe400078e0003 */
[----:B------:R-:W-:Y:S01]  /*20c40*/  @!P2 IMAD.MOV.U32 R15, RZ, RZ, R4 ;  /* 0x000000ffff0fa224 */ /* 0x000fe200078e0004 */
[-C--:B------:R-:W-:Y:S01]  /*20c50*/  @!P4 LEA.HI.X R13, R230, R70.reuse, R86, 0x2, P1 ;  /* 0x00000046e60dc211 */ /* 0x080fe200008f1456 */
[----:B------:R-:W-:Y:S01]  /*20c60*/  @!P3 IMAD.MOV.U32 R4, RZ, RZ, R5 ;  /* 0x000000ffff04b224 */ /* 0x000fe200078e0005 */
[----:B------:R-:W-:Y:S01]  /*20c70*/  ISETP.GE.AND P1, PT, R227, UR4, PT ;  /* 0x00000004e3007c0c */ /* 0x000fe2000bf26270 */
[----:B------:R-:W-:Y:S01]  /*20c80*/  @!P3 IMAD.MOV.U32 R5, RZ, RZ, R6 ;  /* 0x000000ffff05b224 */ /* 0x000fe200078e0006 */
[----:B------:R-:W-:Y:S01]  /*20c90*/  SHF.R.S32.HI R86, RZ, 0x1f, R229 ;  /* 0x0000001fff567819 */ /* 0x000fe200000114e5 */
[----:B------:R1:W-:Y:S03]  /*20ca0*/  @!P2 ST.E.64 desc[UR46][R28.64], R14 ;  /* 0x0000000e1c00a985 */ /* 0x0003e6000c101b2e */
[----:B------:R-:W-:-:S02]  /*20cb0*/  @!P3 LEA.HI.X R33, R229, R70, R86, 0x2, P5 ;  /* 0x00000046e521b211 */ /* 0x000fc400028f1456 */
[----:B------:R-:W-:Y:S02]  /*20cc0*/  ISETP.GE.AND P5, PT, R225, UR4, PT ;  /* 0x00000004e1007c0c */ /* 0x000fe4000bfa6270 */
[----:B------:R-:W-:-:S03]  /*20cd0*/  SHF.R.S32.HI R86, RZ, 0x1f, R227 ;  /* 0x0000001fff567819 */ /* 0x000fc600000114e3 */
[----:B------:R-:W-:Y:S02]  /*20ce0*/  @!P1 IMAD.MOV.U32 R6, RZ, RZ, R7 ;  /* 0x000000ffff069224 */ /* 0x000fe400078e0007 */
[----:B------:R-:W-:Y:S02]  /*20cf0*/  @!P1 IMAD.MOV.U32 R7, RZ, RZ, R8 ;  /* 0x000000ffff079224 */ /* 0x000fe400078e0008 */
[----:B-1----:R-:W-:Y:S02]  /*20d00*/  @!P4 IMAD.MOV.U32 R14, RZ, RZ, R57 ;  /* 0x000000ffff0ec224 */ /* 0x002fe400078e0039 */
[----:B------:R-:W-:-:S05]  /*20d10*/  @!P4 IMAD.MOV.U32 R15, RZ, RZ, R61 ;  /* 0x000000ffff0fc224 */ /* 0x000fca00078e003d */
[----:B------:R1:W-:Y:S01]  /*20d20*/  @!P4 ST.E.64 desc[UR46][R12.64], R14 ;  /* 0x0000000e0c00c985 */ /* 0x0003e2000c101b2e */
[----:B------:R-:W-:-:S03]  /*20d30*/  ISETP.GE.AND P4, PT, R226, UR4, PT ;  /* 0x00000004e2007c0c */ /* 0x000fc6000bf86270 */
[----:B------:R2:W-:Y:S01]  /*20d40*/  @!P3 ST.E.64 desc[UR46][R32.64], R4 ;  /* 0x000000042000b985 */ /* 0x0005e2000c101b2e */
[----:B------:R-:W-:Y:S02]  /*20d50*/  ISETP.GE.AND P3, PT, R224, UR4, PT ;  /* 0x00000004e0007c0c */ /* 0x000fe4000bf66270 */
[----:B-1----:R-:W-:-:S07]  /*20d60*/  @!P0 LEA R12, P2, R228, R11, 0x2 ;  /* 0x0000000be40c8211 */ /* 0x002fce00078410ff */
[----:B------:R-:W-:Y:S02]  /*20d70*/  @!P4 IMAD.MOV.U32 R14, RZ, RZ, R69 ;  /* 0x000000ffff0ec224 */ /* 0x000fe400078e0045 */
[----:B------:R-:W-:Y:S01]  /*20d80*/  @!P4 IMAD.MOV.U32 R15, RZ, RZ, R73 ;  /* 0x000000ffff0fc224 */ /* 0x000fe200078e0049 */
[----:B------:R-:W-:Y:S01]  /*20d90*/  @!P0 LEA.HI.X R13, R228, R70, R94, 0x2, P2 ;  /* 0x00000046e40d8211 */ /* 0x000fe200010f145e */
[----:B------:R-:W-:Y:S01]  /*20da0*/  @!P3 IMAD.MOV.U32 R8, RZ, RZ, R77 ;  /* 0x000000ffff08b224 */ /* 0x000fe200078e004d */
[----:B--2---:R-:W-:-:S03]  /*20db0*/  @!P1 LEA R4, P2, R227, R11, 0x2 ;  /* 0x0000000be3049211 */ /* 0x004fc600078410ff */
[----:B------:R1:W-:Y:S01]  /*20dc0*/  @!P0 ST.E.64 desc[UR46][R12.64], R64 ;  /* 0x000000400c008985 */ /* 0x0003e2000c101b2e */
[----:B------:R-:W-:Y:S02]  /*20dd0*/  @!P1 LEA.HI.X R5, R227, R70, R86, 0x2, P2 ;  /* 0x00000046e3059211 */ /* 0x000fe400010f1456 */
[----:B------:R-:W-:-:S03]  /*20de0*/  SHF.R.S32.HI R86, RZ, 0x1f, R224 ;  /* 0x0000001fff567819 */ /* 0x000fc600000114e0 */
[----:B------:R2:W-:Y:S01]  /*20df0*/  @!P1 ST.E.64 desc[UR46][R4.64], R6 ;  /* 0x0000000604009985 */ /* 0x0005e2000c101b2e */
[----:B-1----:R-:W-:-:S04]  /*20e00*/  @!P4 LEA R12, P0, R226, R11, 0x2 ;  /* 0x0000000be20cc211 */ /* 0x002fc800078010ff */
[-C--:B------:R-:W-:Y:S02]  /*20e10*/  @!P4 LEA.HI.X R13, R226, R70.reuse, R92, 0x2, P0 ;  /* 0x00000046e20dc211 */ /* 0x080fe400000f145c */
[CC--:B--2---:R-:W-:Y:S02]  /*20e20*/  @!P5 LEA R4, P1, R225.reuse, R11.reuse, 0x2 ;  /* 0x0000000be104d211 */ /* 0x0c4fe400078210ff */
[C---:B------:R-:W-:Y:S01]  /*20e30*/  @!P3 LEA R6, P2, R224.reuse, R11, 0x2 ;  /* 0x0000000be006b211 */ /* 0x040fe200078410ff */
[----:B------:R-:W-:Y:S01]  /*20e40*/  @!P5 IMAD.MOV.U32 R11, RZ, RZ, R10 ;  /* 0x000000ffff0bd224 */ /* 0x000fe200078e000a */
[-C--:B------:R-:W-:Y:S01]  /*20e50*/  @!P5 LEA.HI.X R5, R225, R70.reuse, R88, 0x2, P1 ;  /* 0x00000046e105d211 */ /* 0x080fe200008f1458 */
[----:B------:R-:W-:Y:S01]  /*20e60*/  @!P5 IMAD.MOV.U32 R10, RZ, RZ, R9 ;  /* 0x000000ffff0ad224 */ /* 0x000fe200078e0009 */
[----:B------:R-:W-:Y:S01]  /*20e70*/  @!P3 LEA.HI.X R7, R224, R70, R86, 0x2, P2 ;  /* 0x00000046e007b211 */ /* 0x000fe200010f1456 */
[----:B------:R-:W-:Y:S01]  /*20e80*/  @!P3 IMAD.MOV.U32 R9, RZ, RZ, R81 ;  /* 0x000000ffff09b224 */ /* 0x000fe200078e0051 */
[----:B------:R3:W-:Y:S04]  /*20e90*/  @!P4 ST.E.64 desc[UR46][R12.64], R14 ;  /* 0x0000000e0c00c985 */ /* 0x0007e8000c101b2e */
[----:B------:R3:W-:Y:S04]  /*20ea0*/  @!P5 ST.E.64 desc[UR46][R4.64], R10 ;  /* 0x0000000a0400d985 */ /* 0x0007e8000c101b2e */
[----:B------:R3:W-:Y:S02]  /*20eb0*/  @!P3 ST.E.64 desc[UR46][R6.64], R8 ;  /* 0x000000080600b985 */ /* 0x0007e4000c101b2e */
.L_x_1639:
[----:B------:R-:W-:Y:S05]  /*20ec0*/  BSYNC B1 ;  /* 0x0000000000017941 */ /* 0x000fea0003800000 */
.L_x_1638:
[----:B------:R-:W-:-:S03]  /*20ed0*/  UMOV UR4, 0xffffffff ;  /* 0xffffffff00047882 */ /* 0x000fc60000000000 */
[----:B------:R-:W-:Y:S05]  /*20ee0*/  BRA.DIV UR4, `(.L_x_1640) ;  /* 0x000000f604947947 */ /* 0x000fea000b800000 */
[----:B0-----:R-:W0:Y:S04]  /*20ef0*/  SHFL.IDX PT, R31, R31, 0x1, 0x1c1f ;  /* 0x003c1f001f1f7f89 */ /* 0x001e2800000e0000 */
[----:B------:R-:W4:Y:S02]  /*20f00*/  SHFL.IDX PT, R30, R30, 0x1, 0x1c1f ;  /* 0x003c1f001e1e7f89 */ /* 0x000f2400000e0000 */
.L_x_2012:
[----:B------:R-:W-:-:S13]  /*20f10*/  ISETP.GE.AND P0, PT, R2, R0, PT ;  /* 0x000000000200720c */ /* 0x000fda0003f06270 */
[----:B------:R-:W-:Y:S05]  /*20f20*/  @P0 BRA `(.L_x_1636) ;  /* 0x0000001c005c0947 */ /* 0x000fea0003800000 */
[----:B------:R-:W-:Y:S01]  /*20f30*/  ULDC UR4, c[0x0][0xac8] ;  /* 0x0002b20000047ab9 */ /* 0x000fe20000000800 */
[C---:B---3--:R-:W-:Y:S01]  /*20f40*/  VIADD R9, R196.reuse, 0x8 ;  /* 0x00000008c4097836 */ /* 0x048fe20000000000 */
[C---:B------:R-:W-:Y:S01]  /*20f50*/  ISETP.GE.AND P5, PT, R196.reuse, UR4, PT ;  /* 0x00000004c4007c0c */ /* 0x040fe2000bfa6270 */
[C---:B------:R-:W-:Y:S01]  /*20f60*/  VIADD R7, R196.reuse, 0x10 ;  /* 0x00000010c4077836 */ /* 0x040fe20000000000 */
[----:B------:R-:W-:Y:S01]  /*20f70*/  SHF.R.S32.HI R4, RZ, 0x1f, R196 ;  /* 0x0000001fff047819 */ /* 0x000fe200000114c4 */
[C---:B------:R-:W-:Y:S01]  /*20f80*/  VIADD R6, R196.reuse, 0x18 ;  /* 0x00000018c4067836 */ /* 0x040fe20000000000 */
[----:B------:R-:W-:Y:S01]  /*20f90*/  ISETP.GE.AND P0, PT, R9, UR4, PT ;  /* 0x0000000409007c0c */ /* 0x000fe2000bf06270 */
[C---:B--2---:R-:W-:Y:S01]  /*20fa0*/  VIADD R11, R196.reuse, 0x8 ;  /* 0x00000008c40b7836 */ /* 0x044fe20000000000 */
[----:B------:R-:W-:Y:S01]  /*20fb0*/  ISETP.GE.AND P3, PT, R7, UR4, PT ;  /* 0x0000000407007c0c */ /* 0x000fe2000bf66270 */
[----:B------:R-:W-:Y:S01]  /*20fc0*/  VIADD R10, R196, 0x10 ;  /* 0x00000010c40a7836 */ /* 0x000fe20000000000 */
[----:B------:R-:W-:Y:S01]  /*20fd0*/  ISETP.GE.AND P2, PT, R6, UR4, PT ;  /* 0x0000000406007c0c */ /* 0x000fe2000bf46270 */
[C---:B------:R-:W-:Y:S01]  /*20fe0*/  VIADD R8, R196.reuse, 0x20 ;  /* 0x00000020c4087836 */ /* 0x040fe20000000000 */
[----:B------:R-:W-:Y:S01]  /*20ff0*/  SHF.R.S32.HI R11, RZ, 0x1f, R11 ;  /* 0x0000001fff0b7819 */ /* 0x000fe2000001140b */
[C---:B------:R-:W-:Y:S01]  /*21000*/  VIADD R12, R196.reuse, 0x20 ;  /* 0x00000020c40c7836 */ /* 0x040fe20000000000 */
[----:B------:R-:W-:Y:S01]  /*21010*/  SHF.R.S32.HI R10, RZ, 0x1f, R10 ;  /* 0x0000001fff0a7819 */ /* 0x000fe2000001140a */
[C---:B------:R-:W-:Y:S01]  /*21020*/  VIADD R13, R196.reuse, 0x28 ;  /* 0x00000028c40d7836 */ /* 0x040fe20000000000 */
[----:B----4-:R-:W-:-:S02]  /*21030*/  @!P5 LEA R2, P1, R196, R30, 0x2 ;  /* 0x0000001ec402d211 */ /* 0x010fc400078210ff */
[----:B------:R-:W-:Y:S01]  /*21040*/  SHF.R.S32.HI R12, RZ, 0x1f, R12 ;  /* 0x0000001fff0c7819 */ /* 0x000fe2000001140c */
[----:B------:R-:W-:Y:S01]  /*21050*/  @!P0 IMAD.MOV.U32 R57, RZ, RZ, R56 ;  /* 0x000000ffff398224 */ /* 0x000fe200078e0038 */
[-C--:B0-----:R-:W-:Y:S01]  /*21060*/  @!P5 LEA.HI.X R3, R196, R31.reuse, R4, 0x2, P1 ;  /* 0x0000001fc403d211 */ /* 0x081fe200008f1404 */
[----:B------:R-:W-:Y:S01]  /*21070*/  @!P0 IMAD.MOV.U32 R56, RZ, RZ, R85 ;  /* 0x000000ffff388224 */ /* 0x000fe200078e0055 */
[C---:B------:R-:W-:Y:S02]  /*21080*/  @!P0 LEA R4, P4, R9.reuse, R30, 0x2 ;  /* 0x0000001e09048211 */ /* 0x040fe400078810ff */
[----:B------:R-:W-:Y:S01]  /*21090*/  ISETP.GE.AND P1, PT, R8, UR4, PT ;  /* 0x0000000408007c0c */ /* 0x000fe2000bf26270 */
[----:B------:R0:W-:Y:S01]  /*210a0*/  @!P5 ST.E.64 desc[UR46][R2.64], R20 ;  /* 0x000000140200d985 */ /* 0x0001e2000c101b2e */
[----:B------:R-:W-:Y:S01]  /*210b0*/  @!P0 LEA.HI.X R5, R9, R31, R11, 0x2, P4 ;  /* 0x0000001f09058211 */ /* 0x000fe200020f140b */
[C---:B------:R-:W-:Y:S01]  /*210c0*/  VIADD R9, R196.reuse, 0x28 ;  /* 0x00000028c4097836 */ /* 0x040fe20000000000 */
[----:B------:R-:W-:Y:S01]  /*210d0*/  SHF.R.S32.HI R13, RZ, 0x1f, R13 ;  /* 0x0000001fff0d7819 */ /* 0x000fe2000001140d */
[----:B------:R-:W-:Y:S01]  /*210e0*/  VIADD R11, R196, 0x38 ;  /* 0x00000038c40b7836 */ /* 0x000fe20000000000 */
[----:B------:R-:W-:Y:S01]  /*210f0*/  SHF.R.S32.HI R14, RZ, 0x1f, R227 ;  /* 0x0000001fff0e7819 */ /* 0x000fe200000114e3 */
[----:B------:R2:W-:Y:S01]  /*21100*/  @!P0 ST.E.64 desc[UR46][R4.64], R56 ;  /* 0x0000003804008985 */ /* 0x0005e2000c101b2e */
[----:B------:R-:W-:-:S02]  /*21110*/  ISETP.GE.AND P0, PT, R9, UR4, PT ;  /* 0x0000000409007c0c */ /* 0x000fc4000bf06270 */
[----:B0-----:R-:W-:-:S04]  /*21120*/  @!P3 LEA R2, P5, R7, R30, 0x2 ;  /* 0x0000001e0702b211 */ /* 0x001fc800078a10ff */
[-C--:B------:R-:W-:Y:S01]  /*21130*/  @!P3 LEA.HI.X R3, R7, R31.reuse, R10, 0x2, P5 ;  /* 0x0000001f0703b211 */ /* 0x080fe200028f140a */
[----:B------:R-:W-:Y:S01]  /*21140*/  VIADD R7, R196, 0x18 ;  /* 0x00000018c4077836 */ /* 0x000fe20000000000 */
[----:B--2---:R-:W-:Y:S01]  /*21150*/  @!P2 LEA R4, P4, R6, R30, 0x2 ;  /* 0x0000001e0604a211 */ /* 0x004fe200078810ff */
[----:B------:R-:W-:Y:S02]  /*21160*/  VIADD R10, R196, 0x30 ;  /* 0x00000030c40a7836 */ /* 0x000fe40000000000 */
[----:B------:R0:W-:Y:S01]  /*21170*/  @!P3 ST.E.64 desc[UR46][R2.64], R34 ;  /* 0x000000220200b985 */ /* 0x0001e2000c101b2e */
[----:B------:R-:W-:Y:S02]  /*21180*/  SHF.R.S32.HI R7, RZ, 0x1f, R7 ;  /* 0x0000001fff077819 */ /* 0x000fe40000011407 */
[----:B------:R-:W-:Y:S02]  /*21190*/  ISETP.GE.AND P3, PT, R10, UR4, PT ;  /* 0x000000040a007c0c */ /* 0x000fe4000bf66270 */
[----:B------:R-:W-:Y:S01]  /*211a0*/  @!P2 LEA.HI.X R5, R6, R31, R7, 0x2, P4 ;  /* 0x0000001f0605a211 */ /* 0x000fe200020f1407 */
[----:B------:R-:W-:-:S02]  /*211b0*/  @!P2 IMAD.MOV.U32 R6, RZ, RZ, R89 ;  /* 0x000000ffff06a224 */ /* 0x000fc400078e0059 */
[----:B------:R-:W-:-:S05]  /*211c0*/  @!P2 IMAD.MOV.U32 R7, RZ, RZ, R93 ;  /* 0x000000ffff07a224 */ /* 0x000fca00078e005d */
[----:B------:R2:W-:Y:S01]  /*211d0*/  @!P2 ST.E.64 desc[UR46][R4.64], R6 ;  /* 0x000000060400a985 */ /* 0x0005e2000c101b2e */
[C---:B0-----:R-:W-:Y:S02]  /*211e0*/  @!P1 LEA R2, P5, R8.reuse, R30, 0x2 ;  /* 0x0000001e08029211 */ /* 0x041fe400078a10ff */
[----:B------:R-:W-:Y:S02]  /*211f0*/  ISETP.GE.AND P2, PT, R11, UR4, PT ;  /* 0x000000040b007c0c */ /* 0x000fe4000bf46270 */
[----:B------:R-:W-:Y:S01]  /*21200*/  @!P1 LEA.HI.X R3, R8, R31, R12, 0x2, P5 ;  /* 0x0000001f08039211 */ /* 0x000fe200028f140c */
[C---:B------:R-:W-:Y:S02]  /*21210*/  VIADD R8, R196.reuse, 0x40 ;  /* 0x00000040c4087836 */ /* 0x040fe40000000000 */
[----:B------:R-:W-:Y:S02]  /*21220*/  VIADD R12, R196, 0x30 ;  /* 0x00000030c40c7836 */ /* 0x000fe40000000000 */
[----:B------:R0:W-:Y:S01]  /*21230*/  @!P1 ST.E.64 desc[UR46][R2.64], R36 ;  /* 0x0000002402009985 */ /* 0x0001e2000c101b2e */
[----:B------:R-:W-:-:S02]  /*21240*/  ISETP.GE.AND P1, PT, R8, UR4, PT ;  /* 0x0000000408007c0c */ /* 0x000fc4000bf26270 */
[----:B------:R-:W-:Y:S01]  /*21250*/  SHF.R.S32.HI R12, RZ, 0x1f, R12 ;  /* 0x0000001fff0c7819 */ /* 0x000fe2000001140c */
[----:B--2---:R-:W-:Y:S01]  /*21260*/  @!P0 IMAD.MOV.U32 R6, RZ, RZ, R40 ;  /* 0x000000ffff068224 */ /* 0x004fe200078e0028 */
[----:B------:R-:W-:Y:S01]  /*21270*/  @!P0 LEA R4, P4, R9, R30, 0x2 ;  /* 0x0000001e09048211 */ /* 0x000fe200078810ff */
[----:B------:R-:W-:Y:S01]  /*21280*/  @!P0 IMAD.MOV.U32 R7, RZ, RZ, R97 ;  /* 0x000000ffff078224 */ /* 0x000fe200078e0061 */
[-C--:B------:R-:W-:Y:S02]  /*21290*/  @!P2 LOP3.LUT R51, R51, R50.reuse, RZ, 0x3c, !PT ;  /* 0x000000323333a212 */ /* 0x080fe400078e3cff */
[----:B------:R-:W-:Y:S01]  /*212a0*/  @!P0 LEA.HI.X R5, R9, R31, R13, 0x2, P4 ;  /* 0x0000001f09058211 */ /* 0x000fe200020f140d */
[C---:B------:R-:W-:Y:S01]  /*212b0*/  VIADD R9, R196.reuse, 0x48 ;  /* 0x00000048c4097836 */ /* 0x040fe20000000000 */
[----:B------:R-:W-:Y:S01]  /*212c0*/  @!P2 LOP3.LUT R50, R51, R50, RZ, 0x3c, !PT ;  /* 0x000000323332a212 */ /* 0x000fe200078e3cff */
[----:B------:R-:W-:Y:S01]  /*212d0*/  VIADD R13, R196, 0x38 ;  /* 0x00000038c40d7836 */ /* 0x000fe20000000000 */
[----:B0-----:R-:W-:Y:S01]  /*212e0*/  @!P3 LEA R2, P5, R10, R30, 0x2 ;  /* 0x0000001e0a02b211 */ /* 0x001fe200078a10ff */
[----:B------:R0:W-:Y:S01]  /*212f0*/  @!P0 ST.E.64 desc[UR46][R4.64], R6 ;  /* 0x0000000604008985 */ /* 0x0001e2000c101b2e */
[----:B------:R-:W-:-:S02]  /*21300*/  ISETP.GE.AND P0, PT, R9, UR4, PT ;  /* 0x0000000409007c0c */ /* 0x000fc4000bf06270 */
[----:B------:R-:W-:Y:S01]  /*21310*/  @!P3 LEA.HI.X R3, R10, R31, R12, 0x2, P5 ;  /* 0x0000001f0a03b211 */ /* 0x000fe200028f140c */
[C---:B------:R-:W-:Y:S01]  /*21320*/  VIADD R10, R196.reuse, 0x50 ;  /* 0x00000050c40a7836 */ /* 0x040fe20000000000 */
[----:B------:R-:W-:Y:S01]  /*21330*/  SHF.R.S32.HI R13, RZ, 0x1f, R13 ;  /* 0x0000001fff0d7819 */ /* 0x000fe2000001140d */
[----:B------:R-:W-:Y:S01]  /*21340*/  VIADD R12, R196, 0x40 ;  /* 0x00000040c40c7836 */ /* 0x000fe20000000000 */
[----:B------:R-:W-:Y:S01]  /*21350*/  @!P2 LOP3.LUT R51, R51, R50, RZ, 0x3c, !PT ;  /* 0x000000323333a212 */ /* 0x000fe200078e3cff */
[----:B------:R2:W-:Y:S01]  /*21360*/  @!P3 ST.E.64 desc[UR46][R2.64], R38 ;  /* 0x000000260200b985 */ /* 0x0005e2000c101b2e */
[----:B------:R-:W-:Y:S02]  /*21370*/  ISETP.GE.AND P3, PT, R10, UR4, PT ;  /* 0x000000040a007c0c */ /* 0x000fe4000bf66270 */
[----:B------:R-:W-:Y:S02]  /*21380*/  SHF.R.S32.HI R12, RZ, 0x1f, R12 ;  /* 0x0000001fff0c7819 */ /* 0x000fe4000001140c */
[----:B0-----:R-:W-:-:S04]  /*21390*/  @!P2 LEA R4, P4, R11, R30, 0x2 ;  /* 0x0000001e0b04a211 */ /* 0x001fc800078810ff */
[-C--:B------:R-:W-:Y:S01]  /*213a0*/  @!P2 LEA.HI.X R5, R11, R31.reuse, R13, 0x2, P4 ;  /* 0x0000001f0b05a211 */ /* 0x080fe200020f140d */
[C---:B------:R-:W-:Y:S01]  /*213b0*/  VIADD R11, R196.reuse, 0x58 ;  /* 0x00000058c40b7836 */ /* 0x040fe20000000000 */
[-C--:B------:R-:W-:Y:S01]  /*213c0*/  @!P0 LEA R6, P4, R9, R30.reuse, 0x2 ;  /* 0x0000001e09068211 */ /* 0x080fe200078810ff */
[----:B------:R-:W-:Y:S01]  /*213d0*/  VIADD R13, R196, 0x48 ;  /* 0x00000048c40d7836 */ /* 0x000fe20000000000 */
[C---:B--2---:R-:W-:Y:S01]  /*213e0*/  @!P1 LEA R2, P5, R8.reuse, R30, 0x2 ;  /* 0x0000001e08029211 */ /* 0x044fe200078a10ff */
[----:B------:R0:W-:Y:S01]  /*213f0*/  @!P2 ST.E.64 desc[UR46][R4.64], R50 ;  /* 0x000000320400a985 */ /* 0x0001e2000c101b2e */
[----:B------:R-:W-:Y:S02]  /*21400*/  ISETP.GE.AND P2, PT, R11, UR4, PT ;  /* 0x000000040b007c0c */ /* 0x000fe4000bf46270 */
[----:B------:R-:W-:Y:S01]  /*21410*/  @!P1 LEA.HI.X R3, R8, R31, R12, 0x2, P5 ;  /* 0x0000001f08039211 */ /* 0x000fe200028f140c */
[C---:B------:R-:W-:Y:S01]  /*21420*/  VIADD R8, R196.reuse, 0x60 ;  /* 0x00000060c4087836 */ /* 0x040fe20000000000 */
[----:B------:R-:W-:Y:S01]  /*21430*/  SHF.R.S32.HI R13, RZ, 0x1f, R13 ;  /* 0x0000001fff0d7819 */ /* 0x000fe2000001140d */
[----:B------:R-:W-:-:S03]  /*21440*/  VIADD R12, R196, 0x50 ;  /* 0x00000050c40c7836 */ /* 0x000fc60000000000 */
[----:B------:R-:W-:Y:S01]  /*21450*/  @!P0 LEA.HI.X R7, R9, R31, R13, 0x2, P4 ;  /* 0x0000001f09078211 */ /* 0x000fe200020f140d */
[C---:B------:R-:W-:Y:S01]  /*21460*/  VIADD R9, R196.reuse, 0x68 ;  /* 0x00000068c4097836 */ /* 0x040fe20000000000 */
[----:B------:R-:W-:Y:S01]  /*21470*/  SHF.R.S32.HI R12, RZ, 0x1f, R12 ;  /* 0x0000001fff0c7819 */ /* 0x000fe2000001140c */
[----:B------:R-:W-:Y:S02]  /*21480*/  VIADD R13, R196, 0x58 ;  /* 0x00000058c40d7836 */ /* 0x000fe40000000000 */
[----:B0-----:R-:W-:Y:S02]  /*21490*/  @!P1 IMAD.MOV.U32 R4, RZ, RZ, R41 ;  /* 0x000000ffff049224 */ /* 0x001fe400078e0029 */
[----:B------:R-:W-:Y:S01]  /*214a0*/  @!P1 IMAD.MOV.U32 R5, RZ, RZ, R42 ;  /* 0x000000ffff059224 */ /* 0x000fe200078e002a */
[----:B------:R-:W-:-:S04]  /*214b0*/  SHF.R.S32.HI R13, RZ, 0x1f, R13 ;  /* 0x0000001fff0d7819 */ /* 0x000fc8000001140d */
[----:B------:R0:W-:Y:S01]  /*214c0*/  @!P1 ST.E.64 desc[UR46][R2.64], R4 ;  /* 0x0000000402009985 */ /* 0x0001e2000c101b2e */
[----:B------:R-:W-:Y:S01]  /*214d0*/  ISETP.GE.AND P1, PT, R8, UR4, PT ;  /* 0x0000000408007c0c */ /* 0x000fe2000bf26270 */
[----:B0-----:R-:W-:Y:S01]  /*214e0*/  @!P0 IMAD.MOV.U32 R4, RZ, RZ, R54 ;  /* 0x000000ffff048224 */ /* 0x001fe200078e0036 */
        /* <DEDUP_REMOVED lines=8> */
[----:B0-----:R-:W-:Y:S01]  /*21570*/  @!P3 IMAD.MOV.U32 R4, RZ, RZ, R43 ;  /* 0x000000ffff04b224 */ /* 0x001fe200078e002b */
[----:B------:R-:W-:Y:S01]  /*21580*/  @!P2 LEA R6, P4, R11, R30, 0x2 ;  /* 0x0000001e0b06a211 */ /* 0x000fe200078810ff */
[----:B------:R-:W-:-:S04]  /*21590*/  @!P3 IMAD.MOV.U32 R5, RZ, RZ, R44 ;  /* 0x000000ffff05b224 */ /* 0x000fc800078e002c */
[-C--:B------:R-:W-:Y:S02]  /*215a0*/  @!P0 LOP3.LUT R75, R75, R74.reuse, RZ, 0x3c, !PT ;  /* 0x0000004a4b4b8212 */ /* 0x080fe400078e3cff */
[----:B------:R-:W-:Y:S01]  /*215b0*/  @!P2 LEA.HI.X R7, R11, R31, R13, 0x2, P4 ;  /* 0x0000001f0b07a211 */ /* 0x000fe200020f140d */
[----:B------:R-:W-:Y:S01]  /*215c0*/  VIADD R11, R196, 0x78 ;  /* 0x00000078c40b7836 */ /* 0x000fe20000000000 */
[----:B------:R0:W-:Y:S01]  /*215d0*/  @!P3 ST.E.64 desc[UR46][R2.64], R4 ;  /* 0x000000040200b985 */ /* 0x0001e2000c101b2e */
[----:B------:R-:W-:Y:S01]  /*215e0*/  ISETP.GE.AND P3, PT, R10, UR4, PT ;  /* 0x000000040a007c0c */ /* 0x000fe2000bf66270 */
[----:B------:R-:W-:Y:S01]  /*215f0*/  VIADD R13, R196, 0x68 ;  /* 0x00000068c40d7836 */ /* 0x000fe20000000000 */
[----:B------:R-:W-:-:S04]  /*21600*/  @!P0 LOP3.LUT R74, R75, R74, RZ, 0x3c, !PT ;  /* 0x0000004a4b4a8212 */ /* 0x000fc800078e3cff */
[----:B------:R-:W-:Y:S02]  /*21610*/  SHF.R.S32.HI R13, RZ, 0x1f, R13 ;  /* 0x0000001fff0d7819 */ /* 0x000fe4000001140d */
[----:B------:R-:W-:Y:S01]  /*21620*/  @!P0 LOP3.LUT R75, R75, R74, RZ, 0x3c, !PT ;  /* 0x0000004a4b4b8212 */ /* 0x000fe200078e3cff */
[----:B0-----:R-:W-:Y:S01]  /*21630*/  @!P2 IMAD.MOV.U32 R4, RZ, RZ, R62 ;  /* 0x000000ffff04a224 */ /* 0x001fe200078e003e */
[----:B------:R-:W-:Y:S01]  /*21640*/  @!P1 LEA R2, P5, R8, R30, 0x2 ;  /* 0x0000001e08029211 */ /* 0x000fe200078a10ff */
[----:B------:R-:W-:-:S03]  /*21650*/  @!P2 IMAD.MOV.U32 R5, RZ, RZ, R66 ;  /* 0x000000ffff05a224 */ /* 0x000fc600078e0042 */
[----:B------:R-:W-:Y:S01]  /*21660*/  @!P1 LEA.HI.X R3, R8, R31, R12, 0x2, P5 ;  /* 0x0000001f08039211 */ /* 0x000fe200028f140c */
[C---:B------:R-:W-:Y:S01]  /*21670*/  VIADD R8, R196.reuse, 0x80 ;  /* 0x00000080c4087836 */ /* 0x040fe20000000000 */
[----:B------:R0:W-:Y:S01]  /*21680*/  @!P2 ST.E.64 desc[UR46][R6.64], R4 ;  /* 0x000000040600a985 */ /* 0x0001e2000c101b2e */
[----:B------:R-:W-:Y:S01]  /*21690*/  VIADD R12, R196, 0x70 ;  /* 0x00000070c40c7836 */ /* 0x000fe20000000000 */
[----:B------:R-:W-:-:S04]  /*216a0*/  ISETP.GE.AND P2, PT, R11, UR4, PT ;  /* 0x000000040b007c0c */ /* 0x000fc8000bf46270 */
[----:B------:R-:W-:Y:S01]  /*216b0*/  SHF.R.S32.HI R12, RZ, 0x1f, R12 ;  /* 0x0000001fff0c7819 */ /* 0x000fe2000001140c */
[----:B0-----:R-:W-:Y:S01]  /*216c0*/  @!P1 IMAD.MOV.U32 R4, RZ, RZ, R45 ;  /* 0x000000ffff049224 */ /* 0x001fe200078e002d */
[----:B------:R-:W-:Y:S01]  /*216d0*/  @!P0 LEA R6, P4, R9, R30, 0x2 ;  /* 0x0000001e09068211 */ /* 0x000fe200078810ff */
[----:B------:R-:W-:-:S03]  /*216e0*/  @!P1 IMAD.MOV.U32 R5, RZ, RZ, R46 ;  /* 0x000000ffff059224 */ /* 0x000fc600078e002e */
[----:B------:R-:W-:Y:S01]  /*216f0*/  @!P0 LEA.HI.X R7, R9, R31, R13, 0x2, P4 ;  /* 0x0000001f09078211 */ /* 0x000fe200020f140d */
[----:B------:R-:W-:Y:S01]  /*21700*/  VIADD R9, R196, 0x88 ;  /* 0x00000088c4097836 */ /* 0x000fe20000000000 */
[----:B------:R0:W-:Y:S01]  /*21710*/  @!P1 ST.E.64 desc[UR46][R2.64], R4 ;  /* 0x0000000402009985 */ /* 0x0001e2000c101b2e */
[----:B------:R-:W-:Y:S02]  /*21720*/  ISETP.GE.AND P1, PT, R8, UR4, PT ;  /* 0x0000000408007c0c */ /* 0x000fe4000bf26270 */
[----:B------:R-:W-:Y:S01]  /*21730*/  SHF.R.S32.HI R13, RZ, 0x1f, R229 ;  /* 0x0000001fff0d7819 */ /* 0x000fe200000114e5 */
[----:B------:R2:W-:Y:S01]  /*21740*/  @!P0 ST.E.64 desc[UR46][R6.64], R74 ;  /* 0x0000004a06008985 */ /* 0x0005e2000c101b2e */
[----:B------:R-:W-:Y:S02]  /*21750*/  ISETP.GE.AND P0, PT, R9, UR4, PT ;  /* 0x0000000409007c0c */ /* 0x000fe4000bf06270 */
[----:B0-----:R-:W-:Y:S01]  /*21760*/  @!P3 LEA R2, P5, R10, R30, 0x2 ;  /* 0x0000001e0a02b211 */ /* 0x001fe200078a10ff */
[----:B------:R-:W-:-:S02]  /*21770*/  @!P3 IMAD.MOV.U32 R4, RZ, RZ, R47 ;  /* 0x000000ffff04b224 */ /* 0x000fc400078e002f */
[----:B------:R-:W-:Y:S01]  /*21780*/  @!P3 IMAD.MOV.U32 R5, RZ, RZ, R48 ;  /* 0x000000ffff05b224 */ /* 0x000fe200078e0030 */
[----:B------:R-:W-:Y:S01]  /*21790*/  @!P3 LEA.HI.X R3, R10, R31, R12, 0x2, P5 ;  /* 0x0000001f0a03b211 */ /* 0x000fe200028f140c */
[C---:B------:R-:W-:Y:S01]  /*217a0*/  VIADD R12, R196.reuse, 0x78 ;  /* 0x00000078c40c7836 */ /* 0x040fe20000000000 */
[----:B--2---:R-:W-:Y:S01]  /*217b0*/  @!P2 LEA R6, P4, R11, R30, 0x2 ;  /* 0x0000001e0b06a211 */ /* 0x004fe200078810ff */
[----:B------:R-:W-:Y:S02]  /*217c0*/  VIADD R10, R196, 0x80 ;  /* 0x00000080c40a7836 */ /* 0x000fe40000000000 */
[----:B------:R0:W-:Y:S01]  /*217d0*/  @!P3 ST.E.64 desc[UR46][R2.64], R4 ;  /* 0x000000040200b985 */ /* 0x0001e2000c101b2e */
[----:B------:R-:W-:Y:S01]  /*217e0*/  SHF.R.S32.HI R12, RZ, 0x1f, R12 ;  /* 0x0000001fff0c7819 */ /* 0x000fe2000001140c */
[----:B------:R-:W-:Y:S01]  /*217f0*/  @!P1 IMAD.MOV.U32 R53, RZ, RZ, R52 ;  /* 0x000000ffff359224 */ /* 0x000fe200078e0034 */
[----:B------:R-:W-:Y:S01]  /*21800*/  SHF.R.S32.HI R10, RZ, 0x1f, R10 ;  /* 0x0000001fff0a7819 */ /* 0x000fe2000001140a */
[----:B------:R-:W-:Y:S01]  /*21810*/  @!P1 IMAD.MOV.U32 R52, RZ, RZ, R49 ;  /* 0x000000ffff349224 */ /* 0x000fe200078e0031 */
[----:B------:R-:W-:-:S02]  /*21820*/  ISETP.GE.AND P3, PT, R237, UR4, PT ;  /* 0x00000004ed007c0c */ /* 0x000fc4000bf66270 */
[-C--:B------:R-:W-:Y:S02]  /*21830*/  @!P2 LEA.HI.X R7, R11, R31.reuse, R12, 0x2, P4 ;  /* 0x0000001f0b07a211 */ /* 0x080fe400020f140c */
[----:B------:R-:W-:Y:S02]  /*21840*/  SHF.R.S32.HI R12, RZ, 0x1f, R228 ;  /* 0x0000001fff0c7819 */ /* 0x000fe400000114e4 */
[C---:B0-----:R-:W-:Y:S01]  /*21850*/  @!P1 LEA R2, P5, R8.reuse, R30, 0x2 ;  /* 0x0000001e08029211 */ /* 0x041fe200078a10ff */
[----:B------:R-:W-:Y:S02]  /*21860*/  @!P2 IMAD.MOV.U32 R4, RZ, RZ, R113 ;  /* 0x000000ffff04a224 */ /* 0x000fe400078e0071 */
[----:B------:R-:W-:Y:S01]  /*21870*/  @!P2 IMAD.MOV.U32 R5, RZ, RZ, R79 ;  /* 0x000000ffff05a224 */ /* 0x000fe200078e004f */
[----:B------:R-:W-:Y:S01]  /*21880*/  @!P1 LEA.HI.X R3, R8, R31, R10, 0x2, P5 ;  /* 0x0000001f08039211 */ /* 0x000fe200028f140a */
[----:B------:R-:W-:Y:S01]  /*21890*/  VIADD R10, R196, 0x88 ;  /* 0x00000088c40a7836 */ /* 0x000fe20000000000 */
[----:B------:R-:W-:-:S02]  /*218a0*/  SHF.R.S32.HI R8, RZ, 0x1f, R237 ;  /* 0x0000001fff087819 */ /* 0x000fc400000114ed */
[----:B------:R0:W-:Y:S01]  /*218b0*/  @!P2 ST.E.64 desc[UR46][R6.64], R4 ;  /* 0x000000040600a985 */ /* 0x0001e2000c101b2e */
[----:B------:R-:W-:Y:S02]  /*218c0*/  ISETP.GE.AND P2, PT, R236, UR4, PT ;  /* 0x00000004ec007c0c */ /* 0x000fe4000bf46270 */
[----:B------:R-:W-:Y:S01]  /*218d0*/  SHF.R.S32.HI R10, RZ, 0x1f, R10 ;  /* 0x0000001fff0a7819 */ /* 0x000fe2000001140a */
[----:B------:R2:W-:Y:S01]  /*218e0*/  @!P1 ST.E.64 desc[UR46][R2.64], R52 ;  /* 0x0000003402009985 */ /* 0x0005e2000c101b2e */
[----:B------:R-:W-:Y:S02]  /*218f0*/  ISETP.GE.AND P1, PT, R235, UR4, PT ;  /* 0x00000004eb007c0c */ /* 0x000fe4000bf26270 */
[C---:B0-----:R-:W-:Y:S01]  /*21900*/  @!P0 LEA R4, P4, R9.reuse, R30, 0x2 ;  /* 0x0000001e09048211 */ /* 0x041fe200078810ff */
[----:B------:R-:W-:Y:S02]  /*21910*/  @!P0 IMAD.MOV.U32 R6, RZ, RZ, R121 ;  /* 0x000000ffff068224 */ /* 0x000fe400078e0079 */
[----:B------:R-:W-:Y:S01]  /*21920*/  @!P0 IMAD.MOV.U32 R7, RZ, RZ, R82 ;  /* 0x000000ffff078224 */ /* 0x000fe200078e0052 */
[----:B------:R-:W-:-:S07]  /*21930*/  @!P0 LEA.HI.X R5, R9, R31, R10, 0x2, P4 ;  /* 0x0000001f09058211 */ /* 0x000fce00020f140a */
[----:B------:R-:W-:Y:S01]  /*21940*/  @!P1 IMAD.MOV.U32 R61, RZ, RZ, R63 ;  /* 0x000000ffff3d9224 */ /* 0x000fe200078e003f */
[CC--:B--2---:R-:W-:Y:S02]  /*21950*/  @!P3 LEA R2, P5, R237.reuse, R30.reuse, 0x2 ;  /* 0x0000001eed02b211 */ /* 0x0c4fe400078a10ff */
[----:B------:R-:W-:Y:S01]  /*21960*/  SHF.R.S32.HI R9, RZ, 0x1f, R236 ;  /* 0x0000001fff097819 */ /* 0x000fe200000114ec */
[----:B------:R0:W-:Y:S01]  /*21970*/  @!P0 ST.E.64 desc[UR46][R4.64], R6 ;  /* 0x0000000604008985 */ /* 0x0001e2000c101b2e */
[----:B------:R-:W-:Y:S02]  /*21980*/  @!P3 LEA.HI.X R3, R237, R31, R8, 0x2, P5 ;  /* 0x0000001fed03b211 */ /* 0x000fe400028f1408 */
[----:B------:R-:W-:Y:S02]  /*21990*/  ISETP.GE.AND P0, PT, R234, UR4, PT ;  /* 0x00000004ea007c0c */ /* 0x000fe4000bf06270 */
[----:B------:R-:W-:Y:S02]  /*219a0*/  SHF.R.S32.HI R8, RZ, 0x1f, R235 ;  /* 0x0000001fff087819 */ /* 0x000fe400000114eb */
[----:B------:R-:W-:Y:S01]  /*219b0*/  SHF.R.S32.HI R10, RZ, 0x1f, R231 ;  /* 0x0000001fff0a7819 */ /* 0x000fe200000114e7 */
[----:B0-----:R-:W-:Y:S01]  /*219c0*/  @!P3 IMAD.MOV.U32 R4, RZ, RZ, R55 ;  /* 0x000000ffff04b224 */ /* 0x001fe200078e0037 */
[----:B------:R-:W-:Y:S01]  /*219d0*/  @!P2 LEA R6, P4, R236, R30, 0x2 ;  /* 0x0000001eec06a211 */ /* 0x000fe200078810ff */
[----:B------:R-:W-:-:S06]  /*219e0*/  @!P3 IMAD.MOV.U32 R5, RZ, RZ, R59 ;  /* 0x000000ffff05b224 */ /* 0x000fcc00078e003b */
[----:B------:R-:W-:Y:S01]  /*219f0*/  @!P0 IMAD.MOV.U32 R107, RZ, RZ, R90 ;  /* 0x000000ffff6b8224 */ /* 0x000fe200078e005a */
[----:B------:R-:W-:Y:S01]  /*21a00*/  @!P2 LEA.HI.X R7, R236, R31, R9, 0x2, P4 ;  /* 0x0000001fec07a211 */ /* 0x000fe200020f1409 */
[----:B------:R0:W-:Y:S01]  /*21a10*/  @!P3 ST.E.64 desc[UR46][R2.64], R4 ;  /* 0x000000040200b985 */ /* 0x0001e2000c101b2e */
[----:B------:R-:W-:Y:S02]  /*21a20*/  ISETP.GE.AND P3, PT, R233, UR4, PT ;  /* 0x00000004e9007c0c */ /* 0x000fe4000bf66270 */
[----:B------:R-:W-:Y:S01]  /*21a30*/  SHF.R.S32.HI R9, RZ, 0x1f, R234 ;  /* 0x0000001fff097819 */ /* 0x000fe200000114ea */
[----:B0-----:R-:W-:Y:S01]  /*21a40*/  @!P2 IMAD.MOV.U32 R4, RZ, RZ, R83 ;  /* 0x000000ffff04a224 */ /* 0x001fe200078e0053 */
[----:B------:R-:W-:Y:S01]  /*21a50*/  @!P1 LEA R2, P5, R235, R30, 0x2 ;  /* 0x0000001eeb029211 */ /* 0x000fe200078a10ff */
[----:B------:R-:W-:-:S08]  /*21a60*/  @!P2 IMAD.MOV.U32 R5, RZ, RZ, R87 ;  /* 0x000000ffff05a224 */ /* 0x000fd000078e0057 */
[----:B------:R-:W-:Y:S01]  /*21a70*/  @!P3 IMAD.MOV.U32 R69, RZ, RZ, R68 ;  /* 0x000000ffff45b224 */ /* 0x000fe200078e0044 */
[----:B------:R-:W-:Y:S01]  /*21a80*/  @!P1 LEA.HI.X R3, R235, R31, R8, 0x2, P5 ;  /* 0x0000001feb039211 */ /* 0x000fe200028f1408 */
[----:B------:R-:W-:Y:S01]  /*21a90*/  @!P3 IMAD.MOV.U32 R68, RZ, RZ, R67 ;  /* 0x000000ffff44b224 */ /* 0x000fe200078e0043 */
[----:B------:R0:W-:Y:S01]  /*21aa0*/  @!P2 ST.E.64 desc[UR46][R6.64], R4 ;  /* 0x000000040600a985 */ /* 0x0001e2000c101b2e */
[----:B------:R-:W-:Y:S02]  /*21ab0*/  ISETP.GE.AND P2, PT, R232, UR4, PT ;  /* 0x00000004e8007c0c */ /* 0x000fe4000bf46270 */
[----:B------:R-:W-:Y:S01]  /*21ac0*/  SHF.R.S32.HI R8, RZ, 0x1f, R233 ;  /* 0x0000001fff087819 */ /* 0x000fe200000114e9 */
[----:B------:R2:W-:Y:S01]  /*21ad0*/  @!P1 ST.E.64 desc[UR46][R2.64], R60 ;  /* 0x0000003c02009985 */ /* 0x0005e2000c101b2e */
[----:B------:R-:W-:Y:S02]  /*21ae0*/  ISETP.GE.AND P1, PT, R231, UR4, PT ;  /* 0x00000004e7007c0c */ /* 0x000fe4000bf26270 */
[----:B0-----:R-:W-:-:S07]  /*21af0*/  @!P0 LEA R4, P4, R234, R30, 0x2 ;  /* 0x0000001eea048211 */ /* 0x001fce00078810ff */
[----:B------:R-:W-:Y:S02]  /*21b00*/  @!P2 IMAD.MOV.U32 R6, RZ, RZ, R111 ;  /* 0x000000ffff06a224 */ /* 0x000fe400078e006f */
[----:B------:R-:W-:Y:S01]  /*21b10*/  @!P2 IMAD.MOV.U32 R7, RZ, RZ, R91 ;  /* 0x000000ffff07a224 */ /* 0x000fe200078e005b */
[-C--:B------:R-:W-:Y:S01]  /*21b20*/  @!P0 LEA.HI.X R5, R234, R31.reuse, R9, 0x2, P4 ;  /* 0x0000001fea058211 */ /* 0x080fe200020f1409 */
[----:B------:R-:W-:Y:S01]  /*21b30*/  @!P1 IMAD.MOV.U32 R73, RZ, RZ, R72 ;  /* 0x000000ffff499224 */ /* 0x000fe200078e0048 */
[C---:B--2---:R-:W-:Y:S01]  /*21b40*/  @!P3 LEA R2, P5, R233.reuse, R30, 0x2 ;  /* 0x0000001ee902b211 */ /* 0x044fe200078a10ff */
[----:B------:R-:W-:Y:S01]  /*21b50*/  @!P1 IMAD.MOV.U32 R72, RZ, RZ, R71 ;  /* 0x000000ffff489224 */ /* 0x000fe200078e0047 */
[----:B------:R-:W-:Y:S01]  /*21b60*/  ISETP.GE.AND P4, PT, R230, UR4, PT ;  /* 0x00000004e6007c0c */ /* 0x000fe2000bf86270 */
[----:B------:R0:W-:Y:S01]  /*21b70*/  @!P0 ST.E.64 desc[UR46][R4.64], R106 ;  /* 0x0000006a04008985 */ /* 0x0001e2000c101b2e */
[----:B------:R-:W-:Y:S02]  /*21b80*/  @!P3 LEA.HI.X R3, R233, R31, R8, 0x2, P5 ;  /* 0x0000001fe903b211 */ /* 0x000fe400028f1408 */
[----:B------:R-:W-:-:S03]  /*21b90*/  SHF.R.S32.HI R8, RZ, 0x1f, R232 ;  /* 0x0000001fff087819 */ /* 0x000fc600000114e8 */
[----:B------:R2:W-:Y:S06]  /*21ba0*/  @!P3 ST.E.64 desc[UR46][R2.64], R68 ;  /* 0x000000440200b985 */ /* 0x0005ec000c101b2e */
[----:B------:R-:W-:Y:S01]  /*21bb0*/  @!P4 IMAD.MOV.U32 R94, RZ, RZ, R115 ;  /* 0x000000ffff5ec224 */ /* 0x000fe200078e0073 */
[----:B0-----:R-:W-:-:S04]  /*21bc0*/  @!P2 LEA R4, P0, R232, R30, 0x2 ;  /* 0x0000001ee804a211 */ /* 0x001fc800078010ff */
[-C--:B------:R-:W-:Y:S02]  /*21bd0*/  @!P2 LEA.HI.X R5, R232, R31.reuse, R8, 0x2, P0 ;  /* 0x0000001fe805a211 */ /* 0x080fe400000f1408 */
[-C--:B--2---:R-:W-:Y:S02]  /*21be0*/  @!P1 LEA R2, P5, R231, R30.reuse, 0x2 ;  /* 0x0000001ee7029211 */ /* 0x084fe400078a10ff */
[----:B------:R-:W-:Y:S01]  /*21bf0*/  ISETP.GE.AND P0, PT, R229, UR4, PT ;  /* 0x00000004e5007c0c */ /* 0x000fe2000bf06270 */
[----:B------:R0:W-:Y:S01]  /*21c00*/  @!P2 ST.E.64 desc[UR46][R4.64], R6 ;  /* 0x000000060400a985 */ /* 0x0001e2000c101b2e */
[----:B------:R-:W-:Y:S02]  /*21c10*/  @!P1 LEA.HI.X R3, R231, R31, R10, 0x2, P5 ;  /* 0x0000001fe7039211 */ /* 0x000fe400028f140a */
[----:B------:R-:W-:Y:S02]  /*21c20*/  @!P4 LEA R8, P3, R230, R30, 0x2 ;  /* 0x0000001ee608c211 */ /* 0x000fe400078610ff */
[----:B------:R-:W-:Y:S01]  /*21c30*/  SHF.R.S32.HI R10, RZ, 0x1f, R230 ;  /* 0x0000001fff0a7819 */ /* 0x000fe200000114e6 */
[----:B------:R2:W-:Y:S01]  /*21c40*/  @!P1 ST.E.64 desc[UR46][R2.64], R72 ;  /* 0x0000004802009985 */ /* 0x0005e2000c101b2e */
[----:B------:R-:W-:-:S02]  /*21c50*/  ISETP.GE.AND P2, PT, R228, UR4, PT ;  /* 0x00000004e4007c0c */ /* 0x000fc4000bf46270 */
[-C--:B------:R-:W-:Y:S02]  /*21c60*/  @!P4 LEA.HI.X R9, R230, R31.reuse, R10, 0x2, P3 ;  /* 0x0000001fe609c211 */ /* 0x080fe400018f140a */
[----:B------:R-:W-:Y:S01]  /*21c70*/  ISETP.GE.AND P3, PT, R227, UR4, PT ;  /* 0x00000004e3007c0c */ /* 0x000fe2000bf66270 */
[----:B------:R-:W-:Y:S01]  /*21c80*/  @!P0 IMAD.MOV.U32 R77, RZ, RZ, R78 ;  /* 0x000000ffff4d8224 */ /* 0x000fe200078e004e */
[-C--:B------:R-:W-:Y:S01]  /*21c90*/  @!P0 LEA R10, P1, R229, R30.reuse, 0x2 ;  /* 0x0000001ee50a8211 */ /* 0x080fe200078210ff */
[----:B------:R3:W-:Y:S01]  /*21ca0*/  @!P4 ST.E.64 desc[UR46][R8.64], R94 ;  /* 0x0000005e0800c985 */ /* 0x0007e2000c101b2e */
[----:B------:R-:W-:Y:S02]  /*21cb0*/  ISETP.GE.AND P5, PT, R226, UR4, PT ;  /* 0x00000004e2007c0c */ /* 0x000fe4000bfa6270 */
[----:B------:R-:W-:Y:S02]  /*21cc0*/  ISETP.GE.AND P4, PT, R225, UR4, PT ;  /* 0x00000004e1007c0c */ /* 0x000fe4000bf86270 */
[----:B------:R-:W-:Y:S01]  /*21cd0*/  @!P0 LEA.HI.X R11, R229, R31, R13, 0x2, P1 ;  /* 0x0000001fe50b8211 */ /* 0x000fe200008f140d */
[----:B------:R-:W-:Y:S01]  /*21ce0*/  @!P2 IMAD.MOV.U32 R123, RZ, RZ, R134 ;  /* 0x000000ffff7ba224 */ /* 0x000fe200078e0086 */
[----:B0-----:R-:W-:-:S02]  /*21cf0*/  @!P2 LEA R4, P1, R228, R30, 0x2 ;  /* 0x0000001ee404a211 */ /* 0x001fc400078210ff */
[----:B------:R-:W-:Y:S01]  /*21d00*/  SHF.R.S32.HI R13, RZ, 0x1f, R226 ;  /* 0x0000001fff0d7819 */ /* 0x000fe200000114e2 */
[----:B------:R0:W-:Y:S01]  /*21d10*/  @!P0 ST.E.64 desc[UR46][R10.64], R76 ;  /* 0x0000004c0a008985 */ /* 0x0001e2000c101b2e */
[----:B------:R-:W-:Y:S01]  /*21d20*/  @!P2 LEA.HI.X R5, R228, R31, R12, 0x2, P1 ;  /* 0x0000001fe405a211 */ /* 0x000fe200008f140c */
[----:B------:R-:W-:Y:S01]  /*21d30*/  @!P3 IMAD.MOV.U32 R81, RZ, RZ, R84 ;  /* 0x000000ffff51b224 */ /* 0x000fe200078e0054 */
[-C--:B--2---:R-:W-:Y:S01]  /*21d40*/  @!P3 LEA R2, P0, R227, R30.reuse, 0x2 ;  /* 0x0000001ee302b211 */ /* 0x084fe200078010ff */
[----:B------:R-:W-:Y:S01]  /*21d50*/  @!P5 IMAD.MOV.U32 R100, RZ, RZ, R127 ;  /* 0x000000ffff64d224 */ /* 0x000fe200078e007f */
[-C--:B------:R-:W-:Y:S01]  /*21d60*/  @!P5 LEA R6, P1, R226, R30.reuse, 0x2 ;  /* 0x0000001ee206d211 */ /* 0x080fe200078210ff */
[----:B------:R0:W-:Y:S01]  /*21d70*/  @!P2 ST.E.64 desc[UR46][R4.64], R122 ;  /* 0x0000007a0400a985 */ /* 0x0001e2000c101b2e */
[----:B---3--:R-:W-:Y:S02]  /*21d80*/  @!P4 LEA R8, P2, R225, R30, 0x2 ;  /* 0x0000001ee108c211 */ /* 0x008fe400078410ff */
[----:B------:R-:W-:-:S02]  /*21d90*/  SHF.R.S32.HI R12, RZ, 0x1f, R225 ;  /* 0x0000001fff0c7819 */ /* 0x000fc400000114e1 */
[-C--:B------:R-:W-:Y:S02]  /*21da0*/  @!P3 LEA.HI.X R3, R227, R31.reuse, R14, 0x2, P0 ;  /* 0x0000001fe303b211 */ /* 0x080fe400000f140e */
[-C--:B------:R-:W-:Y:S02]  /*21db0*/  @!P5 LEA.HI.X R7, R226, R31.reuse, R13, 0x2, P1 ;  /* 0x0000001fe207d211 */ /* 0x080fe400008f140d */
[----:B------:R-:W-:Y:S01]  /*21dc0*/  @!P4 LEA.HI.X R9, R225, R31, R12, 0x2, P2 ;  /* 0x0000001fe109c211 */ /* 0x000fe200010f140c */
[----:B------:R0:W-:Y:S01]  /*21dd0*/  @!P3 ST.E.64 desc[UR46][R2.64], R80 ;  /* 0x000000500200b985 */ /* 0x0001e2000c101b2e */
[----:B------:R-:W-:-:S03]  /*21de0*/  ISETP.GE.AND P0, PT, R224, UR4, PT ;  /* 0x00000004e0007c0c */ /* 0x000fc6000bf06270 */
[----:B------:R0:W-:Y:S04]  /*21df0*/  @!P5 ST.E.64 desc[UR46][R6.64], R100 ;  /* 0x000000640600d985 */ /* 0x0001e8000c101b2e */
[----:B------:R0:W-:Y:S06]  /*21e00*/  @!P4 ST.E.64 desc[UR46][R8.64], R24 ;  /* 0x000000180800c985 */ /* 0x0001ec000c101b2e */
[----:B------:R-:W-:Y:S05]  /*21e10*/  @P0 BRA `(.L_x_1636) ;  /* 0x0000000c00a00947 */ /* 0x000fea0003800000 */
[----:B------:R-:W-:Y:S02]  /*21e20*/  SHF.R.S32.HI R12, RZ, 0x1f, R224 ;  /* 0x0000001fff0c7819 */ /* 0x000fe400000114e0 */
[----:B------:R-:W-:-:S04]  /*21e30*/  LEA R30, P0, R224, R30, 0x2 ;  /* 0x0000001ee01e7211 */ /* 0x000fc800078010ff */
[----:B------:R-:W-:-:S05]  /*21e40*/  LEA.HI.X R31, R224, R31, R12, 0x2, P0 ;  /* 0x0000001fe01f7211 */ /* 0x000fca00000f140c */
[----:B------:R2:W-:Y:S01]  /*21e50*/  ST.E.64 desc[UR46][R30.64], R26 ;  /* 0x0000001a1e007985 */ /* 0x0005e2000c101b2e */
[----:B------:R-:W-:Y:S05]  /*21e60*/  BRA `(.L_x_1636) ;  /* 0x0000000c008c7947 */ /* 0x000fea0003800000 */
.L_x_1622:
[----:B------:R-:W-:Y:S01]  /*21e70*/  ULDC.64 UR4, c[0x0][0xc08] ;  /* 0x0003020000047ab9 */ /* 0x000fe20000000a00 */
[----:B------:R-:W4:Y:S01]  /*21e80*/  LDC.64 R2, c[0x0][0xc00] ;  /* 0x00030000ff027b82 */ /* 0x000f220000000a00 */
[----:B------:R-:W-:Y:S01]  /*21e90*/  ISETP.NE.U32.AND P0, PT, RZ, UR4, PT ;  /* 0x00000004ff007c0c */ /* 0x000fe2000bf05070 */
[----:B------:R-:W-:-:S03]  /*21ea0*/  IMAD.MOV.U32 R15, RZ, RZ, RZ ;  /* 0x000000ffff0f7224 */ /* 0x000fc600078e00ff */
[----:B------:R-:W-:Y:S01]  /*21eb0*/  ISETP.NE.AND.EX P1, PT, RZ, UR5, PT, P0 ;  /* 0x00000005ff007c0c */ /* 0x000fe2000bf25300 */
[----:B------:R-:W-:Y:S02]  /*21ec0*/  ULDC.64 UR4, c[0x0][0xc00] ;  /* 0x0003000000047ab9 */ /* 0x000fe40000000a00 */
[----:B------:R-:W-:-:S04]  /*21ed0*/  ISETP.NE.U32.AND P0, PT, RZ, UR4, PT ;  /* 0x00000004ff007c0c */ /* 0x000fc8000bf05070 */
[----:B------:R-:W-:-:S06]  /*21ee0*/  ISETP.NE.AND.EX P0, PT, RZ, UR5, PT, P0 ;  /* 0x00000005ff007c0c */ /* 0x000fcc000bf05300 */
[----:B------:R-:W0:Y:S01]  /*21ef0*/  @P1 LDC.64 R4, c[0x0][0xc08] ;  /* 0x00030200ff041b82 */ /* 0x000e220000000a00 */
[----:B------:R-:W-:Y:S02]  /*21f00*/  ULDC UR4, c[0x0][0xa88] ;  /* 0x0002a20000047ab9 */ /* 0x000fe40000000800 */
[----:B------:R-:W-:Y:S02]  /*21f10*/  IMAD.U32 R20, RZ, RZ, UR4 ;  /* 0x00000004ff147e24 */ /* 0x000fe4000f8e00ff */
[----:B----4-:R-:W-:-:S05]  /*21f20*/  IMAD.WIDE R2, R218, 0x4, R2 ;  /* 0x00000004da027825 */ /* 0x010fca00078e0202 */
[----:B------:R4:W5:Y:S01]  /*21f30*/  @P0 LDG.E R15, desc[UR46][R2.64] ;  /* 0x0000002e020f0981 */ /* 0x000962000c1e1900 */
[----:B------:R-:W1:Y:S01]  /*21f40*/  S2R R28, SR_TID.X ;  /* 0x00000000001c7919 */ /* 0x000e620000002100 */
[----:B0-----:R-:W-:-:S05]  /*21f50*/  @P1 IMAD.WIDE R4, R218, 0x4, R4 ;  /* 0x00000004da041825 */ /* 0x001fca00078e0204 */
[----:B------:R4:W5:Y:S01]  /*21f60*/  @P1 LDG.E R20, desc[UR46][R4.64] ;  /* 0x0000002e04141981 */ /* 0x000962000c1e1900 */
[----:B--2---:R-:W-:Y:S02]  /*21f70*/  ISETP.GT.AND P2, PT, R217, 0x1, PT ;  /* 0x00000001d900780c */ /* 0x004fe40003f44270 */
[----:B------:R-:W-:Y:S01]  /*21f80*/  SHF.R.S32.HI R24, RZ, 0x1f, R218 ;  /* 0x0000001fff187819 */ /* 0x000fe200000114da */
[----:B-1----:R-:W-:-:S05]  /*21f90*/  VIADD R0, R28, 0xffffff80 ;  /* 0xffffff801c007836 */ /* 0x002fca0000000000 */
[----:B------:R-:W-:Y:S01]  /*21fa0*/  ISETP.GT.AND P3, PT, R0, 0x7f, PT ;  /* 0x0000007f0000780c */ /* 0x000fe20003f64270 */
[----:B----4-:R-:W-:-:S12]  /*21fb0*/  @P1 BRA `(.L_x_1641) ;  /* 0x0000000000101947 */ /* 0x010fd80003800000 */
[----:B------:R-:W-:Y:S05]  /*21fc0*/  @!P0 BRA `(.L_x_1641) ;  /* 0x00000000000c8947 */ /* 0x000fea0003800000 */
[----:B------:R-:W2:Y:S04]  /*21fd0*/  LDG.E R5, desc[UR46][R2.64] ;  /* 0x0000002e02057981 */ /* 0x000ea8000c1e1900 */
[----:B-----5:R-:W2:Y:S02]  /*21fe0*/  LDG.E R20, desc[UR46][R2.64+0x4] ;  /* 0x0000042e02147981 */ /* 0x020ea4000c1e1900 */
[----:B--2---:R-:W-:-:S07]  /*21ff0*/  IMAD.IADD R20, R20, 0x1, -R5 ;  /* 0x0000000114147824 */ /* 0x004fce00078e0a05 */
.L_x_1641:
[----:B------:R-:W-:Y:S01]  /*22000*/  BSSY B1, `(.L_x_1642) ;  /* 0x0000035000017945 */ /* 0x000fe20003800000 */
[----:B------:R-:W-:Y:S02]  /*22010*/  SEL R25, R218, RZ, !P0 ;  /* 0x000000ffda197207 */ /* 0x000fe40004000000 */
[----:B------:R-:W-:Y:S02]  /*22020*/  SEL R24, R24, RZ, !P0 ;  /* 0x000000ff18187207 */ /* 0x000fe40004000000 */
[----:B-----5:R-:W-:Y:S01]  /*22030*/  SHF.R.S32.HI R14, RZ, 0x1f, R15 ;  /* 0x0000001fff0e7819 */ /* 0x020fe2000001140f */
[----:B------:R-:W-:Y:S06]  /*22040*/  @P3 BRA `(.L_x_1643) ;  /* 0x0000000000c03947 */ /* 0x000fec0003800000 */
[----:B------:R-:W0:Y:S01]  /*22050*/  LDC R29, c[0x0][0xbe8] ;  /* 0x0002fa00ff1d7b82 */ /* 0x000e220000000800 */
[----:B------:R-:W-:Y:S01]  /*22060*/  IADD3 R27, R199, -0x80, R28 ;  /* 0xffffff80c71b7810 */ /* 0x000fe20007ffe01c */
[----:B0-----:R-:W-:-:S05]  /*22070*/  IMAD R0, R20, R29, RZ ;  /* 0x0000001d14007224 */ /* 0x001fca00078e02ff */
[----:B------:R-:W-:-:S13]  /*22080*/  ISETP.GE.AND P0, PT, R27, R0, PT ;  /* 0x000000001b00720c */ /* 0x000fda0003f06270 */
[----:B------:R-:W-:Y:S05]  /*22090*/  @P0 BRA `(.L_x_1643) ;  /* 0x0000000000ac0947 */ /* 0x000fea0003800000 */
[----:B------:R-:W-:Y:S01]  /*220a0*/  IMAD.MOV.U32 R0, RZ, RZ, 0x9b8 ;  /* 0x000009b8ff007424 */ /* 0x000fe200078e00ff */
[----:B------:R-:W-:Y:S01]  /*220b0*/  ISETP.GT.AND P3, PT, R217, 0x1, PT ;  /* 0x00000001d900780c */ /* 0x000fe20003f64270 */
[----:B------:R-:W0:Y:S01]  /*220c0*/  LDC.64 R2, c[0x0][0xba8] ;  /* 0x0002ea00ff027b82 */ /* 0x000e220000000a00 */
[----:B------:R-:W-:Y:S01]  /*220d0*/  ISETP.NE.AND P0, PT, R29, 0x1, PT ;  /* 0x000000011d00780c */ /* 0x000fe20003f05270 */
[----:B------:R-:W-:Y:S01]  /*220e0*/  IMAD.MOV.U32 R21, RZ, RZ, R27 ;  /* 0x000000ffff157224 */ /* 0x000fe200078e001b */
[----:B------:R-:W-:-:S05]  /*220f0*/  SEL R26, R0, 0x978, P3 ;  /* 0x00000978001a7807 */ /* 0x000fca0001800000 */
[----:B------:R-:W1:Y:S08]  /*22100*/  LDC.64 R10, c[0x0][R26+0x220] ;  /* 0x000088001a0a7b82 */ /* 0x000e700000000a00 */
[----:B------:R-:W2:Y:S08]  /*22110*/  LDC.64 R12, c[0x0][R26+0x218] ;  /* 0x000086001a0c7b82 */ /* 0x000eb00000000a00 */
[----:B------:R-:W4:Y:S08]  /*22120*/  LDC.64 R6, c[0x0][R26+0x228] ;  /* 0x00008a001a067b82 */ /* 0x000f300000000a00 */
[----:B------:R-:W5:Y:S08]  /*22130*/  LDC.64 R4, c[0x0][R26+0x210] ;  /* 0x000084001a047b82 */ /* 0x000f700000000a00 */
[----:B------:R-:W3:Y:S08]  /*22140*/  @P0 LDC R0, c[0x0][0xbec] ;  /* 0x0002fb00ff000b82 */ /* 0x000ef00000000800 */
[----:B------:R-:W4:Y:S01]  /*22150*/  @P0 LDC R33, c[0x0][0xbf0] ;  /* 0x0002fc00ff210b82 */ /* 0x000f220000000800 */
[----:B-1----:R-:W-:-:S07]  /*22160*/  IMAD R11, R11, R25, RZ ;  /* 0x000000190b0b7224 */ /* 0x002fce00078e02ff */
[----:B0-----:R-:W0:Y:S01]  /*22170*/  @!P3 LDC R2, c[0x0][0xb50] ;  /* 0x0002d400ff02bb82 */ /* 0x001e220000000800 */
[----:B------:R-:W-:-:S04]  /*22180*/  IMAD.WIDE.U32 R8, R10, R25, RZ ;  /* 0x000000190a087225 */ /* 0x000fc800078e00ff */
[----:B------:R-:W-:Y:S02]  /*22190*/  IMAD R11, R10, R24, R11 ;  /* 0x000000180a0b7224 */ /* 0x000fe400078e020b */
[----:B---3--:R-:W-:Y:S01]  /*221a0*/  @P0 IMAD.HI.U32 R0, R27, R0, RZ ;  /* 0x000000001b000227 */ /* 0x008fe200078e00ff */
[----:B------:R-:W1:Y:S03]  /*221b0*/  @!P3 LDC R3, c[0x0][0xb54] ;  /* 0x0002d500ff03bb82 */ /* 0x000e660000000800 */
[-C--:B--2---:R-:W-:Y:S02]  /*221c0*/  IMAD R31, R13, R211.reuse, RZ ;  /* 0x000000d30d1f7224 */ /* 0x084fe400078e02ff */
[----:B------:R-:W-:Y:S01]  /*221d0*/  IMAD.WIDE.U32 R12, R12, R211, RZ ;  /* 0x000000d30c0c7225 */ /* 0x000fe200078e00ff */
[----:B----4-:R-:W-:Y:S02]  /*221e0*/  @P0 SHF.R.U32.HI R21, RZ, R33, R0 ;  /* 0x00000021ff150219 */ /* 0x010fe40000011600 */
[----:B------:R-:W-:Y:S01]  /*221f0*/  SEL R33, R222, RZ, P3 ;  /* 0x000000ffde217207 */ /* 0x000fe20001800000 */
[----:B------:R-:W-:Y:S01]  /*22200*/  IMAD.IADD R13, R31, 0x1, R13 ;  /* 0x000000011f0d7824 */ /* 0x000fe200078e020d */
[----:B------:R-:W-:Y:S01]  /*22210*/  IADD3 R12, P0, P1, R8, R12, R15 ;  /* 0x0000000c080c7210 */ /* 0x000fe2000791e00f */
[----:B------:R-:W-:-:S02]  /*22220*/  IMAD.MOV R0, RZ, RZ, -R21 ;  /* 0x000000ffff007224 */ /* 0x000fc400078e0a15 */
[----:B------:R-:W-:Y:S02]  /*22230*/  IMAD.IADD R11, R9, 0x1, R11 ;  /* 0x00000001090b7824 */ /* 0x000fe400078e020b */
[-C--:B------:R-:W-:Y:S02]  /*22240*/  IMAD R31, R7, R33.reuse, RZ ;  /* 0x00000021071f7224 */ /* 0x080fe400078e02ff */
[----:B------:R-:W-:-:S04]  /*22250*/  IMAD.WIDE.U32 R6, R6, R33, RZ ;  /* 0x0000002106067225 */ /* 0x000fc800078e00ff */
[----:B------:R-:W-:Y:S01]  /*22260*/  IMAD R9, R29, R0, R27 ;  /* 0x000000001d097224 */ /* 0x000fe200078e021b */
[----:B------:R-:W-:Y:S01]  /*22270*/  IADD3.X R0, R11, R13, R14, P0, P1 ;  /* 0x0000000d0b007210 */ /* 0x000fe200007e240e */
[----:B------:R-:W-:Y:S01]  /*22280*/  IMAD.IADD R7, R31, 0x1, R7 ;  /* 0x000000011f077824 */ /* 0x000fe200078e0207 */
[----:B------:R-:W-:Y:S02]  /*22290*/  IADD3 R6, P0, P1, R21, R12, R6 ;  /* 0x0000000c15067210 */ /* 0x000fe4000791e006 */
[----:B------:R-:W-:Y:S02]  /*222a0*/  SHF.R.S32.HI R21, RZ, 0x1f, R21 ;  /* 0x0000001fff157819 */ /* 0x000fe40000011415 */
[----:B------:R-:W-:Y:S02]  /*222b0*/  SHF.R.S32.HI R11, RZ, 0x1f, R9 ;  /* 0x0000001fff0b7819 */ /* 0x000fe40000011409 */
[----:B------:R-:W-:Y:S01]  /*222c0*/  IADD3.X R7, R21, R0, R7, P0, P1 ;  /* 0x0000000015077210 */ /* 0x000fe200007e2407 */
[----:B-----5:R-:W-:-:S02]  /*222d0*/  IMAD R0, R5, R9, RZ ;  /* 0x0000000905007224 */ /* 0x020fc400078e02ff */
[----:B------:R-:W-:Y:S02]  /*222e0*/  IMAD.MOV.U32 R5, RZ, RZ, -0x800000 ;  /* 0xff800000ff057424 */ /* 0x000fe400078e00ff */
[C---:B------:R-:W-:Y:S02]  /*222f0*/  IMAD R11, R4.reuse, R11, R0 ;  /* 0x0000000b040b7224 */ /* 0x040fe400078e0200 */
[----:B------:R-:W-:-:S04]  /*22300*/  IMAD.WIDE.U32 R6, R4, R9, R6 ;  /* 0x0000000904067225 */ /* 0x000fc800078e0006 */
[----:B------:R-:W-:Y:S01]  /*22310*/  IMAD.IADD R0, R7, 0x1, R11 ;  /* 0x0000000107007824 */ /* 0x000fe200078e020b */
[----:B0-----:R-:W-:-:S04]  /*22320*/  LEA R2, P0, R6, R2, 0x2 ;  /* 0x0000000206027211 */ /* 0x001fc800078010ff */
[----:B-1----:R-:W-:-:S05]  /*22330*/  LEA.HI.X R3, R6, R3, R0, 0x2, P0 ;  /* 0x0000000306037211 */ /* 0x002fca00000f1400 */
[----:B------:R0:W-:Y:S04]  /*22340*/  STG.E desc[UR46][R2.64], R5 ;  /* 0x0000000502007986 */ /* 0x0001e8000c10192e */
.L_x_1643:
[----:B------:R-:W-:Y:S05]  /*22350*/  BSYNC B1 ;  /* 0x0000000000017941 */ /* 0x000fea0003800000 */
.L_x_1642:
[----:B------:R-:W-:Y:S05]  /*22360*/  @P2 BRA `(.L_x_1636) ;  /* 0x00000008004c2947 */ /* 0x000fea0003800000 */
[----:B------:R-:W1:Y:S01]  /*22370*/  LDC R9, c[0x0][0xbe8] ;  /* 0x0002fa00ff097b82 */ /* 0x000e620000000800 */
[----:B------:R-:W-:Y:S01]  /*22380*/  VIADD R4, R28, 0xffffff80 ;  /* 0xffffff801c047836 */ /* 0x000fe20000000000 */
[----:B------:R-:W-:Y:S02]  /*22390*/  ULDC.64 UR4, c[0x0][0xaa0] ;  /* 0x0002a80000047ab9 */ /* 0x000fe40000000a00 */
[----:B------:R-:W-:Y:S02]  /*223a0*/  IMAD R0, R14, UR4, RZ ;  /* 0x000000040e007c24 */ /* 0x000fe4000f8e02ff */
[----:B------:R-:W-:Y:S01]  /*223b0*/  SHF.R.S32.HI R11, RZ, 0x1f, R4 ;  /* 0x0000001fff0b7819 */ /* 0x000fe20000011404 */
[----:B0-----:R-:W-:-:S04]  /*223c0*/  IMAD.WIDE.U32 R2, R15, UR4, RZ ;  /* 0x000000040f027c25 */ /* 0x001fc8000f8e00ff */
[----:B------:R-:W-:Y:S01]  /*223d0*/  IMAD R5, R15, UR5, R0 ;  /* 0x000000050f057c24 */ /* 0x000fe2000f8e0200 */
[----:B------:R-:W-:Y:S01]  /*223e0*/  LEA.HI R0, R11, R4, RZ, 0x3 ;  /* 0x000000040b007211 */ /* 0x000fe200078f18ff */
[----:B------:R-:W-:Y:S02]  /*223f0*/  ULDC.64 UR4, c[0x0][0xae8] ;  /* 0x0002ba0000047ab9 */ /* 0x000fe40000000a00 */
[----:B------:R-:W-:Y:S01]  /*22400*/  IMAD.IADD R3, R3, 0x1, R5 ;  /* 0x0000000103037824 */ /* 0x000fe200078e0205 */
[----:B------:R-:W-:Y:S01]  /*22410*/  LOP3.LUT R13, R0, 0xfffffff8, RZ, 0xc0, !PT ;  /* 0xfffffff8000d7812 */ /* 0x000fe200078ec0ff */
[----:B------:R-:W-:-:S04]  /*22420*/  IMAD.WIDE.U32 R2, R211, UR4, R2 ;  /* 0x00000004d3027c25 */ /* 0x000fc8000f8e0002 */
[----:B------:R-:W-:Y:S01]  /*22430*/  IMAD.IADD R0, R4, 0x1, -R13 ;  /* 0x0000000104007824 */ /* 0x000fe200078e0a0d */
[----:B-1----:R-:W-:Y:S01]  /*22440*/  ISETP.NE.AND P0, PT, R9, 0x1, PT ;  /* 0x000000010900780c */ /* 0x002fe20003f05270 */
[----:B------:R-:W-:Y:S01]  /*22450*/  IMAD R3, R211, UR5, R3 ;  /* 0x00000005d3037c24 */ /* 0x000fe2000f8e0203 */
[----:B------:R-:W-:Y:S01]  /*22460*/  ULDC.64 UR4, c[0x0][0xaf0] ;  /* 0x0002bc0000047ab9 */ /* 0x000fe20000000a00 */
[----:B------:R-:W-:Y:S02]  /*22470*/  IMAD R0, R0, 0x20, R17 ;  /* 0x0000002000007824 */ /* 0x000fe400078e0211 */
[----:B------:R-:W-:Y:S02]  /*22480*/  IMAD R4, R24, UR4, RZ ;  /* 0x0000000418047c24 */ /* 0x000fe4000f8e02ff */
[----:B------:R-:W-:Y:S02]  /*22490*/  IMAD.IADD R6, R199, 0x1, R0 ;  /* 0x00000001c7067824 */ /* 0x000fe400078e0200 */
[----:B------:R-:W-:-:S04]  /*224a0*/  IMAD.WIDE.U32 R2, R25, UR4, R2 ;  /* 0x0000000419027c25 */ /* 0x000fc8000f8e0002 */
[----:B------:R-:W0:Y:S01]  /*224b0*/  @P0 LDC R7, c[0x0][0xbec] ;  /* 0x0002fb00ff070b82 */ /* 0x000e220000000800 */
[----:B------:R-:W-:Y:S02]  /*224c0*/  IMAD.MOV.U32 R5, RZ, RZ, R6 ;  /* 0x000000ffff057224 */ /* 0x000fe400078e0006 */
[----:B------:R-:W-:-:S05]  /*224d0*/  IMAD.IADD R199, R17, 0x1, R199 ;  /* 0x0000000111c77824 */ /* 0x000fca00078e02c7 */
[----:B------:R-:W1:Y:S01]  /*224e0*/  @P0 LDC R11, c[0x0][0xbf0] ;  /* 0x0002fc00ff0b0b82 */ /* 0x000e620000000800 */
[----:B0-----:R-:W-:-:S04]  /*224f0*/  @P0 IMAD.HI.U32 R0, R6, R7, RZ ;  /* 0x0000000706000227 */ /* 0x001fc800078e00ff */
[----:B------:R-:W-:Y:S01]  /*22500*/  IMAD R7, R25, UR5, R4 ;  /* 0x0000000519077c24 */ /* 0x000fe2000f8e0204 */
[----:B------:R-:W-:Y:S01]  /*22510*/  ULDC.64 UR4, c[0x0][0xae0] ;  /* 0x0002b80000047ab9 */ /* 0x000fe20000000a00 */
[----:B-1----:R-:W-:Y:S02]  /*22520*/  @P0 SHF.R.U32.HI R5, RZ, R11, R0 ;  /* 0x0000000bff050219 */ /* 0x002fe40000011600 */
[----:B------:R-:W-:Y:S02]  /*22530*/  IMAD.IADD R3, R3, 0x1, R7 ;  /* 0x0000000103037824 */ /* 0x000fe400078e0207 */
[--C-:B------:R-:W-:Y:S01]  /*22540*/  SHF.R.S32.HI R0, RZ, 0x1f, R5.reuse ;  /* 0x0000001fff007819 */ /* 0x100fe20000011405 */
[----:B------:R-:W-:Y:S02]  /*22550*/  IMAD.MOV R7, RZ, RZ, -R5 ;  /* 0x000000ffff077224 */ /* 0x000fe400078e0a05 */
[----:B------:R-:W-:-:S04]  /*22560*/  IMAD.WIDE.U32 R2, R5, UR4, R2 ;  /* 0x0000000405027c25 */ /* 0x000fc8000f8e0002 */
[----:B------:R-:W-:Y:S02]  /*22570*/  IMAD R0, R0, UR4, RZ ;  /* 0x0000000400007c24 */ /* 0x000fe4000f8e02ff */
[----:B------:R-:W-:Y:S02]  /*22580*/  IMAD R7, R9, R7, R6 ;  /* 0x0000000709077224 */ /* 0x000fe400078e0206 */
[----:B------:R-:W-:Y:S01]  /*22590*/  IMAD R5, R5, UR5, R0 ;  /* 0x0000000505057c24 */ /* 0x000fe2000f8e0200 */
[----:B------:R-:W-:Y:S02]  /*225a0*/  ULDC.64 UR4, c[0x0][0xad8] ;  /* 0x0002b60000047ab9 */ /* 0x000fe40000000a00 */
[----:B------:R-:W-:Y:S01]  /*225b0*/  SHF.R.S32.HI R0, RZ, 0x1f, R7 ;  /* 0x0000001fff007819 */ /* 0x000fe20000011407 */
[----:B------:R-:W-:-:S04]  /*225c0*/  IMAD.IADD R3, R3, 0x1, R5 ;  /* 0x0000000103037824 */ /* 0x000fc800078e0205 */
[----:B------:R-:W-:Y:S02]  /*225d0*/  IMAD R0, R0, UR4, RZ ;  /* 0x0000000400007c24 */ /* 0x000fe4000f8e02ff */
[----:B------:R-:W-:-:S04]  /*225e0*/  IMAD.WIDE.U32 R2, R7, UR4, R2 ;  /* 0x0000000407027c25 */ /* 0x000fc8000f8e0002 */
        /* <DEDUP_REMOVED lines=9> */
.L_x_2015:
[----:B------:R-:W-:Y:S01]  /*22680*/  IMAD R9, R20, R9, RZ ;  /* 0x0000000914097224 */ /* 0x000fe200078e02ff */
        /* <DEDUP_REMOVED lines=20> */
.L_x_1646:
[----:B------:R-:W-:Y:S05]  /*227d0*/  BSYNC B1 ;  /* 0x0000000000017941 */ /* 0x000fea0003800000 */
.L_x_1645:
[----:B------:R-:W-:-:S03]  /*227e0*/  UMOV UR4, 0xffffffff ;  /* 0xffffffff00047882 */ /* 0x000fc60000000000 */
[----:B------:R-:W-:Y:S05]  /*227f0*/  BRA.DIV UR4, `(.L_x_1647) ;  /* 0x000000de04d07947 */ /* 0x000fea000b800000 */
[----:B-1----:R1:W0:Y:S04]  /*22800*/  SHFL.IDX PT, R3, R2, 0x1, 0x181f ;  /* 0x00381f0002037f89 */ /* 0x00222800000e0000 */
[----:B--2-4-:R1:W2:Y:S02]  /*22810*/  SHFL.IDX PT, R14, R0, 0x1, 0x181f ;  /* 0x00381f00000e7f89 */ /* 0x0142a400000e0000 */
.L_x_2019:
        /* <DEDUP_REMOVED lines=11> */
[-C--:B0-----:R-:W-:Y:S02]  /*228d0*/  @!P3 LEA.HI.X R5, R18, R3.reuse, R19, 0x1, P5 ;  /* 0x000000031205b211 */ /* 0x081fe400028f0c13 */
        /* <DEDUP_REMOVED lines=9> */
.L_x_1649:
[----:B------:R-:W-:Y:S05]  /*22970*/  BSYNC B1 ;  /* 0x0000000000017941 */ /* 0x000fea0003800000 */
.L_x_1648:
[----:B------:R-:W-:-:S03]  /*22980*/  UMOV UR4, 0xffffffff ;  /* 0xffffffff00047882 */ /* 0x000fc60000000000 */
[----:B------:R-:W-:Y:S05]  /*22990*/  BRA.DIV UR4, `(.L_x_1650) ;  /* 0x000000de04b07947 */ /* 0x000fea000b800000 */
[----:B0-----:R0:W0:Y:S04]  /*229a0*/  SHFL.IDX PT, R3, R2, 0x2, 0x181f ;  /* 0x00581f0002037f89 */ /* 0x00102800000e0000 */
[----:B--2-4-:R2:W4:Y:S02]  /*229b0*/  SHFL.IDX PT, R14, R0, 0x2, 0x181f ;  /* 0x00581f00000e7f89 */ /* 0x01452400000e0000 */
.L_x_2023:
        /* <DEDUP_REMOVED lines=21> */
.L_x_1652:
[----:B------:R-:W-:Y:S05]  /*22b10*/  BSYNC B1 ;  /* 0x0000000000017941 */ /* 0x000fea0003800000 */
.L_x_1651:
[----:B------:R-:W-:-:S03]  /*22b20*/  UMOV UR4, 0xffffffff ;  /* 0xffffffff00047882 */ /* 0x000fc60000000000 */
[----:B------:R-:W-:Y:S05]  /*22b30*/  BRA.DIV UR4, `(.L_x_1653) ;  /* 0x000000de04907947 */ /* 0x000fea000b800000 */
[----:B0-----:R0:W0:Y:S04]  /*22b40*/  SHFL.IDX PT, R3, R2, 0x3, 0x181f ;  /* 0x00781f0002037f89 */ /* 0x00102800000e0000 */
[----:B----4-:R4:W0:Y:S02]  /*22b50*/  SHFL.IDX PT, R14, R0, 0x3, 0x181f ;  /* 0x00781f00000e7f89 */ /* 0x01082400000e0000 */
.L_x_2027:
[----:B-12-4-:R-:W-:-:S05]  /*22b60*/  VIADD R0, R199, 0x60 ;  /* 0x00000060c7007836 */ /* 0x016fca0000000000 */
        /* <DEDUP_REMOVED lines=9> */
[-C--:B------:R-:W-:Y:S02]  /*22c00*/  @!P3 LEA.HI.X R5, R18, R3.reuse, R19, 0x1, P5 ;  /* 0x000000031205b211 */ /* 0x080fe400028f0c13 */
        /* <DEDUP_REMOVED lines=9> */
.L_x_1636:
[----:B------:R-:W-:Y:S05]  /*22ca0*/  BSYNC B0 ;  /* 0x0000000000007941 */ /* 0x000fea0003800000 */
.L_x_1621:
[----:B------:R-:W-:Y:S02]  /*22cb0*/  ULDC UR4, c[0x0][0xc3c] ;  /* 0x00030f0000047ab9 */ /* 0x000fe40000000800 */
[----:B---3--:R-:W-:-:S13]  /*22cc0*/  ISETP.GE.AND P0, PT, R207, UR4, PT ;  /* 0x00000004cf007c0c */ /* 0x008fda000bf06270 */
[----:B------:R-:W-:Y:S05]  /*22cd0*/  @!P0 BRA `(.L_x_1654) ;  /* 0xfffffde800588947 */ /* 0x000fea000383ffff */
[----:B------:R-:W-:Y:S05]  /*22ce0*/  BRA `(.L_x_1412) ;  /* 0x0000008000807947 */ /* 0x000fea0003800000 */
.L_x_1410:
[----:B------:R-:W-:-:S08]  /*22cf0*/  NOP ;  /* 0x0000000000007918 */ /* 0x000fd00000000000 */
[----:B------:R-:W0:-:S00]  /*22d00*/  USETMAXREG.DEALLOC.CTAPOOL 0x18 ;  /* 0x00000018000079c8 */ /* 0x000e0000080e0500 */
[----:B0-----:R-:W2:Y:S01]  /*22d10*/  LDL.LU R2, [R1] ;  /* 0x0000000001027983 */ /* 0x001ea20000300800 */
[----:B------:R-:W-:Y:S01]  /*22d20*/  LOP3.LUT R0, R0, 0x3, RZ, 0xc0, !PT ;  /* 0x0000000300007812 */ /* 0x000fe200078ec0ff */
[----:B------:R-:W-:-:S05]  /*22d30*/  IMAD.MOV.U32 R6, RZ, RZ, RZ ;  /* 0x000000ffff067224 */ /* 0x000fca00078e00ff */
[----:B------:R-:W0:Y:S02]  /*22d40*/  SHFL.IDX PT, R0, R0, RZ, 0x1f ;  /* 0x00001fff00007589 */ /* 0x000e2400000e0000 */
[----:B0-----:R-:W-:Y:S02]  /*22d50*/  ISETP.NE.AND P0, PT, R0, RZ, PT ;  /* 0x000000ff0000720c */ /* 0x001fe40003f05270 */
[----:B--2---:R-:W-:-:S11]  /*22d60*/  LOP3.LUT R2, R2, 0xfffffffd, RZ, 0xc0, !PT ;  /* 0xfffffffd02027812 */ /* 0x004fd600078ec0ff */
[----:B------:R-:W-:-:S05]  /*22d70*/  @P0 LOP3.LUT R2, R2, 0x2, RZ, 0xfc, !PT ;  /* 0x0000000202020812 */ /* 0x000fca00078efcff */
[----:B------:R0:W-:Y:S01]  /*22d80*/  STL [R1], R2 ;  /* 0x0000000201007387 */ /* 0x0001e20000100800 */
[----:B------:R-:W-:Y:S05]  /*22d90*/  @!P0 BRA `(.L_x_1655) ;  /* 0x0000000000248947 */ /* 0x000fea0003800000 */
[----:B------:R-:W1:Y:S08]  /*22da0*/  S2UR UR5, SR_CgaCtaId ;  /* 0x00000000000579c3 */ /* 0x000e700000008800 */
[----:B------:R-:W-:Y:S06]  /*22db0*/  BAR.SYNC.DEFER_BLOCKING 0x5, 0x180 ;  /* 0x0146000000007b1d */ /* 0x000fec0000010000 */
[----:B------:R-:W-:-:S02]  /*22dc0*/  UMOV UR4, 0x400 ;  /* 0x0000040000047882 */ /* 0x000fc40000000000 */
[----:B-1----:R-:W-:-:S09]  /*22dd0*/  ULEA UR4, UR5, UR4, 0x18 ;  /* 0x0000000405047291 */ /* 0x002fd2000f8ec03f */
[----:B------:R-:W1:Y:S04]  /*22de0*/  LDS.128 R4, [UR4+0x284d0] ;  /* 0x0284d004ff047984 */ /* 0x000e680008000c00 */
[----:B-1----:R1:W-:Y:S04]  /*22df0*/  STL.64 [R1+0x10], R4 ;  /* 0x0000100401007387 */ /* 0x0023e80000100a00 */
[----:B------:R1:W-:Y:S01]  /*22e00*/  STL.64 [R1+0x18], R6 ;  /* 0x0000180601007387 */ /* 0x0003e20000100a00 */
[----:B------:R-:W-:Y:S06]  /*22e10*/  BAR.ARV 0x4, 0x180 ;  /* 0x0106000000007b1d */ /* 0x000fec0000002000 */
[----:B------:R-:W-:Y:S05]  /*22e20*/  BRA `(.L_x_1656) ;  /* 0x0000000c00b47947 */ /* 0x000fea0003800000 */
.L_x_1655:
[----:B------:R-:W1:Y:S01]  /*22e30*/  S2R R0, SR_TID.X ;  /* 0x0000000000007919 */ /* 0x000e620000002100 */
[----:B------:R-:W-:Y:S01]  /*22e40*/  ULDC UR4, c[0x0][0xc3c] ;  /* 0x00030f0000047ab9 */ /* 0x000fe20000000800 */
        /* <DEDUP_REMOVED lines=9> */
[----:B-1----:R-:W-:-:S04]  /*22ee0*/  @!P1 IMAD.WIDE.U32 R2, R0, 0x4, R4 ;  /* 0x0000000400029825 */ /* 0x002fc800078e0004 */
[----:B------:R-:W-:-:S06]  /*22ef0*/  IMAD.MOV.U32 R5, RZ, RZ, RZ ;  /* 0x000000ffff057224 */ /* 0x000fcc00078e00ff */
        /* <DEDUP_REMOVED lines=31> */
.L_x_1659:
[----:B------:R-:W0:Y:S01]  /*230f0*/  LDC R2, c[0x0][0xc3c] ;  /* 0x00030f00ff027b82 */ /* 0x000e220000000800 */
[----:B------:R-:W-:Y:S01]  /*23100*/  ULDC UR7, c[0x0][0xc3c] ;  /* 0x00030f0000077ab9 */ /* 0x000fe20000000800 */
[----:B------:R-:W-:Y:S01]  /*23110*/  UIADD3 UR4, UR4, 0x1f, URZ ;  /* 0x0000001f04047890 */ /* 0x000fe2000fffe03f */
[----:B------:R-:W-:-:S05]  /*23120*/  IMAD.U32 R3, RZ, RZ, UR7 ;  /* 0x00000007ff037e24 */ /* 0x000fca000f8e00ff */
[----:B------:R1:W-:Y:S01]  /*23130*/  STL [R1+0x1c], R3 ;  /* 0x00001c0301007387 */ /* 0x0003e20000100800 */
[----:B0-----:R-:W-:-:S13]  /*23140*/  ISETP.LE.AND P6, PT, R2, UR4, PT ;  /* 0x0000000402007c0c */ /* 0x001fda000bfc3270 */
[----:B-1----:R-:W-:Y:S05]  /*23150*/  @P6 BRA `(.L_x_1658) ;  /* 0x0000000800b06947 */ /* 0x002fea0003800000 */
[----:B------:R-:W-:Y:S02]  /*23160*/  VIADD R9, R0, UR4 ;  /* 0x0000000400097c36 */ /* 0x000fe40008000000 */
[----:B------:R-:W-:-:S03]  /*23170*/  IMAD.MOV.U32 R6, RZ, RZ, RZ ;  /* 0x000000ffff067224 */ /* 0x000fc600078e00ff */
        /* <DEDUP_REMOVED lines=29> */
[----:B------:R-:W-:-:S07]  /*23350*/  IMAD.MOV.U32 R3, RZ, RZ, R2 ;  /* 0x000000ffff037224 */ /* 0x000fce00078e0002 */
.L_x_1657:
[----:B------:R-:W-:Y:S02]  /*23360*/  IMAD.IADD R9, R7, 0x1, -R4 ;  /* 0x0000000107097824 */ /* 0x000fe400078e0a04 */
[----:B------:R-:W-:Y:S02]  /*23370*/  IMAD.MOV.U32 R8, RZ, RZ, RZ ;  /* 0x000000ffff087224 */ /* 0x000fe400078e00ff */
[----:B------:R-:W-:-:S05]  /*23380*/  IMAD R2, R3, UR5, R9 ;  /* 0x0000000503027c24 */ /* 0x000fca000f8e0209 */
[----:B------:R-:W-:-:S13]  /*23390*/  ISETP.GT.AND P0, PT, R2, UR6, PT ;  /* 0x0000000602007c0c */ /* 0x000fda000bf04270 */
[----:B------:R-:W-:-:S04]  /*233a0*/  VOTE.ANY R2, PT, !P0 ;  /* 0x0000000000027806 */ /* 0x000fc800040e0100 */
[----:B------:R-:W0:Y:S01]  /*233b0*/  POPC R10, R2 ;  /* 0x00000002000a7309 */ /* 0x000e220000000000 */
[----:B------:R-:W-:Y:S01]  /*233c0*/  ISETP.NE.AND P0, PT, R2, RZ, PT ;  /* 0x000000ff0200720c */ /* 0x000fe20003f05270 */
[----:B0-----:R0:W1:Y:S04]  /*233d0*/  SHFL.IDX PT, R7, R5, R10, 0x1f ;  /* 0x00001f0a05077589 */ /* 0x00106800000e0000 */
[----:B------:R0:W2:Y:S08]  /*233e0*/  SHFL.IDX PT, R4, R6, R10, 0x1f ;  /* 0x00001f0a06047589 */ /* 0x0000b000000e0000 */
[----:B------:R-:W-:Y:S05]  /*233f0*/  @!P0 BRA `(.L_x_1660) ;  /* 0x0000000000088947 */ /* 0x000fea0003800000 */
[----:B------:R-:W-:-:S06]  /*23400*/  VIADD R8, R10, 0xffffffff ;  /* 0xffffffff0a087836 */ /* 0x000fcc0000000000 */
[----:B------:R3:W4:Y:S02]  /*23410*/  SHFL.IDX PT, R8, R3, R8, 0x1f ;  /* 0x00001f0803087589 */ /* 0x00072400000e0000 */
.L_x_1660:
[----:B----4-:R-:W-:Y:S01]  /*23420*/  IMAD R2, R8, UR5, R9 ;  /* 0x0000000508027c24 */ /* 0x010fe2000f8e0209 */
[----:B-1----:R-:W-:Y:S01]  /*23430*/  ISETP.NE.AND P0, PT, R7, 0x1, PT ;  /* 0x000000010700780c */ /* 0x002fe20003f05270 */
[----:B------:R-:W-:-:S03]  /*23440*/  VIADD R12, R10, UR4 ;  /* 0x000000040a0c7c36 */ /* 0x000fc60008000000 */
[----:B------:R1:W-:Y:S01]  /*23450*/  STL [R1+0x10], R2 ;  /* 0x0000100201007387 */ /* 0x0003e20000100800 */
[----:B0-----:R-:W-:-:S03]  /*23460*/  IADD3 R5, -R2, UR6, RZ ;  /* 0x0000000602057c10 */ /* 0x001fc6000fffe1ff */
[----:B------:R1:W-:Y:S05]  /*23470*/  STL [R1+0x1c], R12 ;  /* 0x00001c0c01007387 */ /* 0x0003ea0000100800 */
[----:B------:R-:W-:Y:S05]  /*23480*/  @!P0 BRA `(.L_x_1661) ;  /* 0x0000000000e08947 */ /* 0x000fea0003800000 */
[-C--:B--2---:R-:W-:Y:S02]  /*23490*/  IABS R6, R4.reuse ;  /* 0x0000000400067213 */ /* 0x084fe40000000000 */
[----:B------:R-:W-:Y:S02]  /*234a0*/  IABS R8, R7 ;  /* 0x0000000700087213 */ /* 0x000fe40000000000 */
[----:B------:R-:W0:Y:S08]  /*234b0*/  I2F.RP R9, R6 ;  /* 0x0000000600097306 */ /* 0x000e300000209400 */
[----:B------:R-:W2:Y:S08]  /*234c0*/  I2F.RP R10, R8 ;  /* 0x00000008000a7306 */ /* 0x000eb00000209400 */
[----:B0-----:R-:W1:Y:S08]  /*234d0*/  MUFU.RCP R9, R9 ;  /* 0x0000000900097308 */ /* 0x001e700000001000 */
[----:B--2---:R-:W-:Y:S01]  /*234e0*/  MUFU.RCP R10, R10 ;  /* 0x0000000a000a7308 */ /* 0x004fe20000001000 */
[----:B-1----:R-:W-:Y:S01]  /*234f0*/  VIADD R2, R9, 0xffffffe ;  /* 0x0ffffffe09027836 */ /* 0x002fe20000000000 */
[----:B------:R-:W-:-:S06]  /*23500*/  IABS R9, R4 ;  /* 0x0000000400097213 */ /* 0x000fcc0000000000 */
[----:B---3--:R0:W1:Y:S02]  /*23510*/  F2I.FTZ.U32.TRUNC.NTZ R3, R2 ;  /* 0x0000000200037305 */ /* 0x008064000021f000 */
[----:B0-----:R-:W-:Y:S02]  /*23520*/  IMAD.MOV.U32 R2, RZ, RZ, RZ ;  /* 0x000000ffff027224 */ /* 0x001fe400078e00ff */
[----:B-1----:R-:W-:-:S04]  /*23530*/  IMAD.MOV R11, RZ, RZ, -R3 ;  /* 0x000000ffff0b7224 */ /* 0x002fc800078e0a03 */
[----:B------:R-:W-:-:S04]  /*23540*/  IMAD R11, R11, R6, RZ ;  /* 0x000000060b0b7224 */ /* 0x000fc800078e02ff */
[----:B------:R-:W-:Y:S01]  /*23550*/  IMAD.HI.U32 R3, R3, R11, R2 ;  /* 0x0000000b03037227 */ /* 0x000fe200078e0002 */
[----:B------:R-:W-:-:S03]  /*23560*/  IABS R2, R5 ;  /* 0x0000000500027213 */ /* 0x000fc60000000000 */
[----:B------:R-:W-:Y:S02]  /*23570*/  IMAD.MOV R11, RZ, RZ, -R9 ;  /* 0x000000ffff0b7224 */ /* 0x000fe400078e0a09 */
[----:B------:R-:W-:-:S04]  /*23580*/  IMAD.HI.U32 R9, R3, R2, RZ ;  /* 0x0000000203097227 */ /* 0x000fc800078e00ff */
[----:B------:R-:W-:Y:S02]  /*23590*/  IMAD R11, R9, R11, R2 ;  /* 0x0000000b090b7224 */ /* 0x000fe400078e0202 */
[----:B------:R-:W-:Y:S02]  /*235a0*/  VIADD R3, R10, 0xffffffe ;  /* 0x0ffffffe0a037836 */ /* 0x000fe40000000000 */
[----:B------:R-:W-:Y:S01]  /*235b0*/  IMAD.MOV.U32 R2, RZ, RZ, RZ ;  /* 0x000000ffff027224 */ /* 0x000fe200078e00ff */
[----:B------:R-:W-:-:S03]  /*235c0*/  ISETP.GT.U32.AND P1, PT, R6, R11, PT ;  /* 0x0000000b0600720c */ /* 0x000fc60003f24070 */
[----:B------:R-:W0:Y:S10]  /*235d0*/  F2I.FTZ.U32.TRUNC.NTZ R3, R3 ;  /* 0x0000000300037305 */ /* 0x000e34000021f000 */
[----:B------:R-:W-:-:S02]  /*235e0*/  @!P1 IMAD.IADD R11, R11, 0x1, -R6 ;  /* 0x000000010b0b9824 */ /* 0x000fc400078e0a06 */
[----:B------:R-:W-:Y:S01]  /*235f0*/  @!P1 VIADD R9, R9, 0x1 ;  /* 0x0000000109099836 */ /* 0x000fe20000000000 */
[----:B------:R-:W-:Y:S02]  /*23600*/  ISETP.NE.AND P1, PT, R4, RZ, PT ;  /* 0x000000ff0400720c */ /* 0x000fe40003f25270 */
[----:B------:R-:W-:Y:S01]  /*23610*/  ISETP.GE.U32.AND P0, PT, R11, R6, PT ;  /* 0x000000060b00720c */ /* 0x000fe20003f06070 */
[----:B0-----:R-:W-:-:S04]  /*23620*/  IMAD.MOV R11, RZ, RZ, -R3 ;  /* 0x000000ffff0b7224 */ /* 0x001fc800078e0a03 */
[----:B------:R-:W-:-:S04]  /*23630*/  IMAD R11, R11, R8, RZ ;  /* 0x000000080b0b7224 */ /* 0x000fc800078e02ff */
[----:B------:R-:W-:Y:S01]  /*23640*/  IMAD.HI.U32 R6, R3, R11, R2 ;  /* 0x0000000b03067227 */ /* 0x000fe200078e0002 */
[----:B------:R-:W-:-:S03]  /*23650*/  LOP3.LUT R2, R5, R4, RZ, 0x3c, !PT ;  /* 0x0000000405027212 */ /* 0x000fc600078e3cff */
[----:B------:R-:W-:Y:S01]  /*23660*/  @P0 VIADD R9, R9, 0x1 ;  /* 0x0000000109090836 */ /* 0x000fe20000000000 */
[----:B------:R-:W-:Y:S02]  /*23670*/  ISETP.GE.AND P2, PT, R2, RZ, PT ;  /* 0x000000ff0200720c */ /* 0x000fe40003f46270 */
[----:B------:R-:W-:-:S05]  /*23680*/  IABS R2, R7 ;  /* 0x0000000700027213 */ /* 0x000fca0000000000 */
[----:B------:R-:W-:-:S06]  /*23690*/  IMAD.MOV R2, RZ, RZ, -R2 ;  /* 0x000000ffff027224 */ /* 0x000fcc00078e0a02 */
[----:B------:R-:W-:Y:S01]  /*236a0*/  @!P2 IMAD.MOV R9, RZ, RZ, -R9 ;  /* 0x000000ffff09a224 */ /* 0x000fe200078e0a09 */
[----:B------:R-:W-:-:S04]  /*236b0*/  @!P1 LOP3.LUT R9, RZ, R4, RZ, 0x33, !PT ;  /* 0x00000004ff099212 */ /* 0x000fc800078e33ff */
[----:B------:R-:W-:-:S05]  /*236c0*/  IABS R3, R9 ;  /* 0x0000000900037213 */ /* 0x000fca0000000000 */
        /* <DEDUP_REMOVED lines=20> */
.L_x_1661:
[----:B-1-3--:R-:W0:Y:S02]  /*23810*/  LDC.64 R2, c[0x0][0xc90] ;  /* 0x00032400ff027b82 */ /* 0x00ae240000000a00 */
[----:B0-----:R-:W-:-:S05]  /*23820*/  IMAD.WIDE R2, R12, 0x4, R2 ;  /* 0x000000040c027825 */ /* 0x001fca00078e0202 */
        /* <DEDUP_REMOVED lines=30> */
[----:B------:R-:W-:-:S04]  /*23a10*/  VIADDMNMX R7, R10, UR5, R7, PT ;  /* 0x000000050a077c46 */ /* 0x000fc8000b800107 */
        /* <DEDUP_REMOVED lines=28> */
.L_x_1662:
[----:B01----:R-:W-:-:S05]  /*23be0*/  LOP3.LUT R3, RZ, R2, RZ, 0x33, !PT ;  /* 0x00000002ff037212 */ /* 0x003fca00078e33ff */
[----:B------:R-:W-:-:S05]  /*23bf0*/  IMAD.IADD R2, R4, 0x1, R3 ;  /* 0x0000000104027824 */ /* 0x000fca00078e0203 */
[----:B------:R1:W-:Y:S01]  /*23c00*/  STL [R1+0x14], R2 ;  /* 0x0000140201007387 */ /* 0x0003e20000100800 */
[----:B------:R-:W-:Y:S05]  /*23c10*/  BRA `(.L_x_1663) ;  /* 0x0000000000107947 */ /* 0x000fea0003800000 */
.L_x_1658:
[----:B------:R-:W-:Y:S01]  /*23c20*/  IMAD.U32 R2, RZ, RZ, UR6 ;  /* 0x00000006ff027e24 */ /* 0x000fe2000f8e00ff */
[----:B------:R0:W-:Y:S04]  /*23c30*/  STL [R1+0x14], RZ ;  /* 0x000014ff01007387 */ /* 0x0001e80000100800 */
[----:B------:R0:W-:Y:S04]  /*23c40*/  STL [R1+0x18], RZ ;  /* 0x000018ff01007387 */ /* 0x0001e80000100800 */
[----:B------:R0:W-:Y:S02]  /*23c50*/  STL [R1+0x10], R2 ;  /* 0x0000100201007387 */ /* 0x0001e40000100800 */
.L_x_1663:
[----:B------:R-:W2:Y:S04]  /*23c60*/  LDL R4, [R1+0x10] ;  /* 0x0000100001047983 */ /* 0x000ea80000100800 */
[----:B------:R-:W2:Y:S04]  /*23c70*/  LDL R5, [R1+0x14] ;  /* 0x0000140001057983 */ /* 0x000ea80000100800 */
[----:B------:R-:W2:Y:S04]  /*23c80*/  LDL R6, [R1+0x18] ;  /* 0x0000180001067983 */ /* 0x000ea80000100800 */
[----:B------:R-:W2:Y:S01]  /*23c90*/  LDL R7, [R1+0x1c] ;  /* 0x00001c0001077983 */ /* 0x000ea20000100800 */
[----:B------:R-:W-:-:S13]  /*23ca0*/  ISETP.NE.AND P0, PT, R0, RZ, PT ;  /* 0x000000ff0000720c */ /* 0x000fda0003f05270 */
[----:B------:R-:W3:Y:S01]  /*23cb0*/  @!P0 S2R R3, SR_CgaCtaId ;  /* 0x0000000000038919 */ /* 0x000ee20000008800 */
[----:B------:R-:W-:-:S04]  /*23cc0*/  @!P0 MOV R0, 0x400 ;  /* 0x0000040000008802 */ /* 0x000fc80000000f00 */
[----:B---3--:R-:W-:-:S05]  /*23cd0*/  @!P0 LEA R0, R3, R0, 0x18 ;  /* 0x0000000003008211 */ /* 0x008fca00078ec0ff */
[----:B--2---:R2:W-:Y:S01]  /*23ce0*/  @!P0 STS.128 [R0+0x284d0], R4 ;  /* 0x0284d00400008388 */ /* 0x0045e20000000c00 */
[----:B------:R-:W-:Y:S06]  /*23cf0*/  BAR.ARV 0x5, 0x180 ;  /* 0x0146000000007b1d */ /* 0x000fec0000002000 */
.L_x_1656:
        /* <DEDUP_REMOVED lines=8> */
[----:B------:R-:W1:Y:S01]  /*23d80*/  S2R R8, SR_TID.X ;  /* 0x0000000000087919 */ /* 0x000e620000002100 */
        /* <DEDUP_REMOVED lines=11> */
[C---:B------:R-:W-:Y:S01]  /*23e40*/  LOP3.LUT P0, RZ, R8.reuse, 0x4, RZ, 0xc0, !PT ;  /* 0x0000000408ff7812 */ /* 0x040fe2000780c0ff */
[----:B------:R-:W-:Y:S02]  /*23e50*/  IMAD.SHL.U32 R5, R8, 0x8, RZ ;  /* 0x0000000808057824 */ /* 0x000fe400078e00ff */
[----:B---3--:R-:W-:-:S05]  /*23e60*/  IMAD.SHL.U32 R0, R6, 0x20, RZ ;  /* 0x0000002006007824 */ /* 0x008fca00078e00ff */
[----:B------:R-:W-:Y:S01]  /*23e70*/  LOP3.LUT R3, R0, 0xc00, RZ, 0xc0, !PT ;  /* 0x00000c0000037812 */ /* 0x000fe200078ec0ff */
[----:B------:R-:W-:-:S05]  /*23e80*/  IMAD.SHL.U32 R0, R8, 0x40, RZ ;  /* 0x0000004008007824 */ /* 0x000fca00078e00ff */
[--C-:B------:R-:W-:Y:S02]  /*23e90*/  LOP3.LUT R3, R3, 0x40, R0.reuse, 0xf8, !PT ;  /* 0x0000004003037812 */ /* 0x100fe400078ef800 */
[----:B------:R-:W-:Y:S02]  /*23ea0*/  LOP3.LUT R4, R0, 0x180, RZ, 0xc0, !PT ;  /* 0x0000018000047812 */ /* 0x000fe400078ec0ff */
[----:B------:R-:W-:Y:S02]  /*23eb0*/  LOP3.LUT R7, R3, 0x200, R0, 0xf8, !PT ;  /* 0x0000020003077812 */ /* 0x000fe400078ef800 */
[--C-:B------:R-:W-:Y:S02]  /*23ec0*/  SHF.R.U32.HI R3, RZ, 0x1, R8.reuse ;  /* 0x00000001ff037819 */ /* 0x100fe40000011608 */
[----:B------:R-:W-:Y:S02]  /*23ed0*/  LOP3.LUT R0, R2, 0x380, RZ, 0xc0, !PT ;  /* 0x0000038002007812 */ /* 0x000fe400078ec0ff */
[----:B------:R-:W-:-:S02]  /*23ee0*/  LOP3.LUT R4, R4, 0x10, R8, 0xf8, !PT ;  /* 0x0000001004047812 */ /* 0x000fc400078ef808 */
[----:B------:R-:W-:Y:S01]  /*23ef0*/  LOP3.LUT R3, R0, 0x30, R3, 0xf8, !PT ;  /* 0x0000003000037812 */ /* 0x000fe200078ef803 */
[----:B------:R-:W-:Y:S01]  /*23f00*/  IMAD.SHL.U32 R0, R8, 0x10, RZ ;  /* 0x0000001008007824 */ /* 0x000fe200078e00ff */
[----:B------:R-:W-:-:S04]  /*23f10*/  LOP3.LUT R4, R4, 0x30, R5, 0x78, !PT ;  /* 0x0000003004047812 */ /* 0x000fc800078e7805 */
[----:B------:R-:W-:Y:S02]  /*23f20*/  LOP3.LUT R3, R3, 0x70, R0, 0x78, !PT ;  /* 0x0000007003037812 */ /* 0x000fe400078e7800 */
[----:B------:R-:W-:Y:S02]  /*23f30*/  LOP3.LUT R5, R7, R4, RZ, 0xfc, !PT ;  /* 0x0000000407057212 */ /* 0x000fe400078efcff */
[----:B------:R-:W-:Y:S01]  /*23f40*/  LOP3.LUT R4, R3, 0xc00, R2, 0xf8, !PT ;  /* 0x00000c0003047812 */ /* 0x000fe200078ef802 */
[----:B------:R-:W-:Y:S01]  /*23f50*/  IMAD.SHL.U32 R3, R8, 0x2, RZ ;  /* 0x0000000208037824 */ /* 0x000fe200078e00ff */
[----:B------:R-:W-:Y:S01]  /*23f60*/  LOP3.LUT R2, R0, 0x3f0, RZ, 0xc0, !PT ;  /* 0x000003f000027812 */ /* 0x000fe200078ec0ff */
[----:B------:R0:W-:Y:S03]  /*23f70*/  STL [R1+0x2c], R5 ;  /* 0x00002c0501007387 */ /* 0x0001e60000100800 */
[----:B------:R-:W-:Y:S01]  /*23f80*/  LOP3.LUT R3, R2, 0x70, R3, 0x78, !PT ;  /* 0x0000007002037812 */ /* 0x000fe200078e7803 */
[----:B------:R-:W-:Y:S01]  /*23f90*/  IMAD.SHL.U32 R2, R6, 0x10, RZ ;  /* 0x0000001006027824 */ /* 0x000fe200078e00ff */
[----:B------:R1:W-:Y:S04]  /*23fa0*/  STL [R1+0x34], R4 ;  /* 0x0000340401007387 */ /* 0x0003e80000100800 */
[----:B------:R-:W-:Y:S01]  /*23fb0*/  LOP3.LUT R3, R3, 0x400, R2, 0xf8, !PT ;  /* 0x0000040003037812 */ /* 0x000fe200078ef802 */
[----:B------:R-:W-:Y:S01]  /*23fc0*/  IMAD.MOV.U32 R2, RZ, RZ, 0x40 ;  /* 0x00000040ff027424 */ /* 0x000fe200078e00ff */
[----:B0-----:R-:W-:-:S03]  /*23fd0*/  SHF.R.U32.HI R5, RZ, 0x3, R6 ;  /* 0x00000003ff057819 */ /* 0x001fc60000011606 */
[----:B------:R-:W-:Y:S01]  /*23fe0*/  IMAD.IADD R3, R18, 0x1, R3 ;  /* 0x0000000112037824 */ /* 0x000fe200078e0203 */
[----:B------:R-:W-:Y:S01]  /*23ff0*/  SEL R7, R2, 0xffffffc0, !P0 ;  /* 0xffffffc002077807 */ /* 0x000fe20004000000 */
[----:B-1----:R-:W-:-:S04]  /*24000*/  IMAD.MOV.U32 R4, RZ, RZ, 0x20 ;  /* 0x00000020ff047424 */ /* 0x002fc800078e00ff */
[----:B------:R-:W-:Y:S01]  /*24010*/  STL [R1+0x38], R7 ;  /* 0x0000380701007387 */ /* 0x000fe20000100800 */
[----:B------:R-:W-:Y:S02]  /*24020*/  SEL R2, R4, 0xffffffe0, !P0 ;  /* 0xffffffe004027807 */ /* 0x000fe40004000000 */
[----:B------:R-:W-:-:S03]  /*24030*/  LOP3.LUT R4, R5, 0x70, R0, 0xf8, !PT ;  /* 0x0000007005047812 */ /* 0x000fc600078ef800 */
        /* <DEDUP_REMOVED lines=11> */
.L_x_1794:
[----:B--2---:R-:W2:Y:S01]  /*240f0*/  LDL R14, [R1+0x1c] ;  /* 0x00001c00010e7983 */ /* 0x004ea20000100800 */
[----:B------:R-:W-:Y:S05]  /*24100*/  YIELD ;  /* 0x0000000000007946 */ /* 0x000fea0003800000 */
[----:B------:R-:W-:Y:S01]  /*24110*/  ULDC.64 UR4, c[0x0][0xa28] ;  /* 0x00028a0000047ab9 */ /* 0x000fe20000000a00 */
[----:B-1----:R-:W-:Y:S02]  /*24120*/  CS2R R6, SRZ ;  /* 0x0000000000067805 */ /* 0x002fe4000001ff00 */
[----:B------:R-:W-:Y:S01]  /*24130*/  ISETP.NE.U32.AND P0, PT, RZ, UR4, PT ;  /* 0x00000004ff007c0c */ /* 0x000fe2000bf05070 */
[----:B0-----:R-:W0:Y:S01]  /*24140*/  LDC.64 R12, c[0x0][0xa00] ;  /* 0x00028000ff0c7b82 */ /* 0x001e220000000a00 */
[----:B------:R-:W-:Y:S01]  /*24150*/  ULDC.64 UR6, c[0x0][0xa08] ;  /* 0x0002820000067ab9 */ /* 0x000fe20000000a00 */
[----:B------:R-:W-:Y:S01]  /*24160*/  ULDC.64 UR8, c[0x0][0xa10] ;  /* 0x0002840000087ab9 */ /* 0x000fe20000000a00 */
[----:B------:R-:W-:Y:S01]  /*24170*/  ISETP.NE.AND.EX P0, PT, RZ, UR5, PT, P0 ;  /* 0x00000005ff007c0c */ /* 0x000fe2000bf05300 */
[----:B------:R-:W-:-:S04]  /*24180*/  ULDC.64 UR4, c[0x0][0xa18] ;  /* 0x0002860000047ab9 */ /* 0x000fc80000000a00 */
[----:B------:R-:W3:Y:S08]  /*24190*/  LDC.64 R4, c[0x0][0xa08] ;  /* 0x00028200ff047b82 */ /* 0x000ef00000000a00 */
[----:B-1----:R-:W2:Y:S02]  /*241a0*/  @P0 LDC.64 R2, c[0x0][0xa28] ;  /* 0x00028a00ff020b82 */ /* 0x002ea40000000a00 */
[----:B--2---:R-:W-:-:S05]  /*241b0*/  @P0 IMAD.WIDE R2, R14, 0x4, R2 ;  /* 0x000000040e020825 */ /* 0x004fca00078e0202 */
[----:B------:R1:W5:Y:S01]  /*241c0*/  @P0 LDG.E R6, desc[UR46][R2.64] ;  /* 0x0000002e02060981 */ /* 0x000362000c1e1900 */
[----:B------:R-:W-:Y:S01]  /*241d0*/  ISETP.NE.U32.AND P0, PT, RZ, UR4, PT ;  /* 0x00000004ff007c0c */ /* 0x000fe2000bf05070 */
[----:B0-----:R-:W-:Y:S01]  /*241e0*/  IMAD.WIDE R12, R14, 0x4, R12 ;  /* 0x000000040e0c7825 */ /* 0x001fe200078e020c */
[----:B------:R-:W-:Y:S02]  /*241f0*/  ISETP.NE.U32.AND P2, PT, RZ, UR6, PT ;  /* 0x00000006ff007c0c */ /* 0x000fe4000bf45070 */
[----:B------:R-:W-:Y:S01]  /*24200*/  ISETP.NE.AND.EX P0, PT, RZ, UR5, PT, P0 ;  /* 0x00000005ff007c0c */ /* 0x000fe2000bf05300 */
[----:B------:R-:W-:Y:S01]  /*24210*/  ULDC.64 UR4, c[0x0][0xa00] ;  /* 0x0002800000047ab9 */ /* 0x000fe20000000a00 */
[----:B------:R-:W-:Y:S01]  /*24220*/  ISETP.NE.U32.AND P4, PT, RZ, UR8, PT ;  /* 0x00000008ff007c0c */ /* 0x000fe2000bf85070 */
[----:B------:R-:W-:Y:S01]  /*24230*/  IMAD.MOV.U32 R8, RZ, RZ, RZ ;  /* 0x000000ffff087224 */ /* 0x000fe200078e00ff */
[----:B------:R-:W-:Y:S01]  /*24240*/  ISETP.NE.U32.AND P1, PT, RZ, UR4, PT ;  /* 0x00000004ff007c0c */ /* 0x000fe2000bf25070 */
[----:B-1----:R-:W0:Y:S01]  /*24250*/  LDC.64 R2, c[0x0][0xa10] ;  /* 0x00028400ff027b82 */ /* 0x002e220000000a00 */
[----:B------:R-:W-:-:S02]  /*24260*/  IMAD.MOV.U32 R0, RZ, RZ, RZ ;  /* 0x000000ffff007224 */ /* 0x000fc400078e00ff */
[----:B------:R-:W-:Y:S01]  /*24270*/  ISETP.NE.AND.EX P3, PT, RZ, UR5, PT, P1 ;  /* 0x00000005ff007c0c */ /* 0x000fe2000bf65310 */
[----:B---3--:R-:W-:-:S04]  /*24280*/  IMAD.WIDE R4, R14, 0x4, R4 ;  /* 0x000000040e047825 */ /* 0x008fc800078e0204 */
[----:B------:R-:W1:Y:S01]  /*24290*/  @P0 LDC.64 R10, c[0x0][0xa18] ;  /* 0x00028600ff0a0b82 */ /* 0x000e620000000a00 */
[----:B------:R-:W-:Y:S01]  /*242a0*/  ULDC UR4, c[0x0][0x288] ;  /* 0x0000a20000047ab9 */ /* 0x000fe20000000800 */
[----:B------:R-:W-:Y:S02]  /*242b0*/  ISETP.NE.AND.EX P1, PT, RZ, UR7, PT, P2 ;  /* 0x00000007ff007c0c */ /* 0x000fe4000bf25320 */
[----:B------:R-:W-:-:S04]  /*242c0*/  ISETP.NE.AND.EX P2, PT, RZ, UR9, PT, P4 ;  /* 0x00000009ff007c0c */ /* 0x000fc8000bf45340 */
[----:B------:R-:W2:Y:S07]  /*242d0*/  @P3 LDG.E R7, desc[UR46][R12.64] ;  /* 0x0000002e0c073981 */ /* 0x000eae000c1e1900 */
[----:B------:R-:W5:Y:S01]  /*242e0*/  @P1 LDG.E R8, desc[UR46][R4.64] ;  /* 0x0000002e04081981 */ /* 0x000f62000c1e1900 */
[----:B0-----:R-:W-:-:S05]  /*242f0*/  IMAD.WIDE R2, R14, 0x4, R2 ;  /* 0x000000040e027825 */ /* 0x001fca00078e0202 */
[----:B------:R-:W5:Y:S01]  /*24300*/  @P2 LDG.E R0, desc[UR46][R2.64] ;  /* 0x0000002e02002981 */ /* 0x000f62000c1e1900 */
[----:B-1----:R-:W-:-:S03]  /*24310*/  @P0 IMAD.WIDE R10, R14, 0x4, R10 ;  /* 0x000000040e0a0825 */ /* 0x002fc600078e020a */
        /* <DEDUP_REMOVED lines=12> */
[----:B--2---:R0:W-:Y:S01]  /*243e0*/  STL [R1+0x40], R7 ;  /* 0x0000400701007387 */ /* 0x0041e20000100800 */
[----:B------:R-:W-:Y:S02]  /*243f0*/  IMAD.MOV.U32 R15, RZ, RZ, R7 ;  /* 0x000000ffff0f7224 */ /* 0x000fe400078e0007 */
[----:B0-----:R-:W-:Y:S01]  /*24400*/  IMAD.U32 R7, RZ, RZ, UR4 ;  /* 0x00000004ff077e24 */ /* 0x001fe2000f8e00ff */
[----:B------:R-:W-:Y:S06]  /*24410*/  @P0 BRA `(.L_x_1665) ;  /* 0x0000000000140947 */ /* 0x000fec0003800000 */
[----:B------:R-:W-:Y:S05]  /*24420*/  @!P3 BRA `(.L_x_1665) ;  /* 0x000000000010b947 */ /* 0x000fea0003800000 */
[----:B------:R-:W2:Y:S04]  /*24430*/  LDG.E R9, desc[UR46][R12.64] ;  /* 0x0000002e0c097981 */ /* 0x000ea8000c1e1900 */
[----:B------:R-:W2:Y:S02]  /*24440*/  LDG.E R12, desc[UR46][R12.64+0x4] ;  /* 0x0000042e0c0c7981 */ /* 0x000ea4000c1e1900 */
[----:B--2---:R-:W-:-:S05]  /*24450*/  IMAD.IADD R15, R12, 0x1, -R9 ;  /* 0x000000010c0f7824 */ /* 0x004fca00078e0a09 */
[----:B------:R0:W-:Y:S02]  /*24460*/  STL [R1+0x40], R15 ;  /* 0x0000400f01007387 */ /* 0x0001e40000100800 */
.L_x_1665:
[----:B------:R-:W2:Y:S01]  /*24470*/  LDL.LU R10, [R1+0x18] ;  /* 0x00001800010a7983 */ /* 0x000ea20000300800 */
[----:B-----5:R-:W-:Y:S01]  /*24480*/  IMAD.IADD R8, R8, 0x1, R6 ;  /* 0x0000000108087824 */ /* 0x020fe200078e0206 */
[----:B------:R-:W-:Y:S02]  /*24490*/  ULDC.64 UR4, c[0x0][0xa20] ;  /* 0x0002880000047ab9 */ /* 0x000fe40000000a00 */
[----:B------:R-:W-:Y:S02]  /*244a0*/  ISETP.NE.U32.AND P0, PT, RZ, UR4, PT ;  /* 0x00000004ff007c0c */ /* 0x000fe4000bf05070 */
[----:B------:R1:W-:Y:S02]  /*244b0*/  STL [R1+0x28], R8 ;  /* 0x0000280801007387 */ /* 0x0003e40000100800 */
[----:B------:R-:W-:Y:S02]  /*244c0*/  ISETP.NE.AND.EX P0, PT, RZ, UR5, PT, P0 ;  /* 0x00000005ff007c0c */ /* 0x000fe4000bf05300 */
[----:B--2---:R-:W-:-:S02]  /*244d0*/  LOP3.LUT R12, R10, 0xff000000, RZ, 0xc0, !PT ;  /* 0xff0000000a0c7812 */ /* 0x004fc400078ec0ff */
[C---:B------:R-:W-:Y:S02]  /*244e0*/  LOP3.LUT R9, R10.reuse, 0xff0000, RZ, 0xc0, !PT ;  /* 0x00ff00000a097812 */ /* 0x040fe400078ec0ff */
[----:B------:R-:W-:Y:S02]  /*244f0*/  SHF.R.U32.HI R12, RZ, 0x8, R12 ;  /* 0x00000008ff0c7819 */ /* 0x000fe4000001160c */
[----:B------:R-:W-:Y:S02]  /*24500*/  LOP3.LUT R16, R10, 0xffff, RZ, 0xc0, !PT ;  /* 0x0000ffff0a107812 */ /* 0x000fe400078ec0ff */
[----:B------:R-:W-:-:S03]  /*24510*/  LEA.HI R12, R9, R12, RZ, 0x10 ;  /* 0x0000000c090c7211 */ /* 0x000fc600078f80ff */
[----:B-1----:R-:W-:Y:S05]  /*24520*/  @!P0 BRA `(.L_x_1666) ;  /* 0x0000000000108947 */ /* 0x002fea0003800000 */
[----:B------:R-:W1:Y:S02]  /*24530*/  LDC.64 R4, c[0x0][0xa20] ;  /* 0x00028800ff047b82 */ /* 0x000e640000000a00 */
[----:B-1----:R-:W-:-:S05]  /*24540*/  IMAD.WIDE R4, R14, 0x4, R4 ;  /* 0x000000040e047825 */ /* 0x002fca00078e0204 */
[----:B------:R1:W5:Y:S01]  /*24550*/  LDG.E R7, desc[UR46][R4.64] ;  /* 0x0000002e04077981 */ /* 0x000362000c1e1900 */
[----:B------:R-:W-:Y:S05]  /*24560*/  BRA `(.L_x_1667) ;  /* 0x0000000000107947 */ /* 0x000fea0003800000 */
.L_x_1666:
[----:B------:R-:W-:Y:S05]  /*24570*/  @!P1 BRA `(.L_x_1667) ;  /* 0x00000000000c9947 */ /* 0x000fea0003800000 */
[----:B------:R-:W2:Y:S04]  /*24580*/  LDG.E R7, desc[UR46][R4.64] ;  /* 0x0000002e04077981 */ /* 0x000ea8000c1e1900 */
[----:B------:R-:W2:Y:S02]  /*24590*/  LDG.E R4, desc[UR46][R4.64+0x4] ;  /* 0x0000042e04047981 */ /* 0x000ea4000c1e1900 */
[----:B--2---:R-:W-:-:S07]  /*245a0*/  IMAD.IADD R7, R4, 0x1, -R7 ;  /* 0x0000000104077824 */ /* 0x004fce00078e0a07 */
.L_x_1667:
[----:B------:R-:W2:Y:S04]  /*245b0*/  LDL.LU R8, [R1+0x14] ;  /* 0x0000140001087983 */ /* 0x000ea80000300800 */
[----:B-1----:R-:W3:Y:S04]  /*245c0*/  @P2 LDG.E R4, desc[UR46][R2.64] ;  /* 0x0000002e02042981 */ /* 0x002ee8000c1e1900 */
[----:B------:R1:W3:Y:S01]  /*245d0*/  @P2 LDG.E R2, desc[UR46][R2.64+0x4] ;  /* 0x0000042e02022981 */ /* 0x0002e2000c1e1900 */
[----:B-----5:R-:W-:Y:S01]  /*245e0*/  IMAD.IADD R10, R7, 0x1, -R6 ;  /* 0x00000001070a7824 */ /* 0x020fe200078e0a06 */
[----:B-1----:R-:W1:Y:S02]  /*245f0*/  LDC R3, c[0x0][0x448] ;  /* 0x00011200ff037b82 */ /* 0x002e640000000800 */
[----:B-1----:R-:W-:-:S13]  /*24600*/  ISETP.NE.AND P1, PT, R3, 0x1, PT ;  /* 0x000000010300780c */ /* 0x002fda0003f25270 */
[----:B------:R-:W1:Y:S08]  /*24610*/  @P1 LDC R3, c[0x0][0x44c] ;  /* 0x00011300ff031b82 */ /* 0x000e700000000800 */
[----:B------:R-:W4:Y:S01]  /*24620*/  @P1 LDC R5, c[0x0][0x450] ;  /* 0x00011400ff051b82 */ /* 0x000f220000000800 */
[----:B--2---:R-:W-:Y:S02]  /*24630*/  IMAD.SHL.U32 R19, R8, 0x80, RZ ;  /* 0x0000008008137824 */ /* 0x004fe400078e00ff */
[----:B---3--:R-:W-:-:S02]  /*24640*/  @P2 IMAD.IADD R11, R2, 0x1, -R4 ;  /* 0x00000001020b2824 */ /* 0x008fc400078e0a04 */
[----:B------:R-:W-:Y:S02]  /*24650*/  VIADD R2, R19, 0x7f ;  /* 0x0000007f13027836 */ /* 0x000fe40000000000 */
[----:B------:R-:W-:Y:S02]  /*24660*/  IMAD.IADD R7, R10, 0x1, R11 ;  /* 0x000000010a077824 */ /* 0x000fe400078e020b */
[----:B-1----:R-:W-:-:S03]  /*24670*/  @P1 IMAD.HI.U32 R3, R2, R3, RZ ;  /* 0x0000000302031227 */ /* 0x002fc600078e00ff */
[C---:B------:R-:W-:Y:S01]  /*24680*/  IADD3 R17, R7.reuse, 0x1, -R15 ;  /* 0x0000000107117810 */ /* 0x040fe20007ffe80f */
[----:B------:R-:W-:Y:S01]  /*24690*/  IMAD.MOV.U32 R6, RZ, RZ, R2 ;  /* 0x000000ffff067224 */ /* 0x000fe200078e0002 */
[----:B----4-:R-:W-:Y:S01]  /*246a0*/  @P1 SHF.R.U32.HI R6, RZ, R5, R3 ;  /* 0x00000005ff061219 */ /* 0x010fe20000011603 */
[----:B------:R-:W-:-:S04]  /*246b0*/  VIADD R2, R7, 0x3f ;  /* 0x0000003f07027836 */ /* 0x000fc80000000000 */
[----:B------:R-:W-:Y:S01]  /*246c0*/  IMAD.IADD R6, R17, 0x1, R6 ;  /* 0x0000000111067824 */ /* 0x000fe200078e0206 */
[----:B------:R-:W-:-:S04]  /*246d0*/  SHF.R.S32.HI R3, RZ, 0x1f, R2 ;  /* 0x0000001fff037819 */ /* 0x000fc80000011402 */
[----:B------:R-:W-:Y:S02]  /*246e0*/  LEA.HI R21, R3, R2, RZ, 0x6 ;  /* 0x0000000203157211 */ /* 0x000fe400078f30ff */
[----:B------:R-:W1:Y:S02]  /*246f0*/  LDC.64 R2, c[0x0][0x9e0] ;  /* 0x00027800ff027b82 */ /* 0x000e640000000a00 */
[----:B------:R-:W-:Y:S02]  /*24700*/  SHF.R.S32.HI R21, RZ, 0x6, R21 ;  /* 0x00000006ff157819 */ /* 0x000fe40000011415 */
[----:B-1----:R-:W-:Y:S01]  /*24710*/  ISETP.GE.AND P3, PT, R3, 0x1, PT ;  /* 0x000000010300780c */ /* 0x002fe20003f66270 */
[----:B------:R-:W-:-:S12]  /*24720*/  IMAD.IADD R8, R6, 0x1, R2 ;  /* 0x0000000106087824 */ /* 0x000fd800078e0202 */
[----:B------:R-:W-:Y:S05]  /*24730*/  @!P3 BRA `(.L_x_1668) ;  /* 0x000000000048b947 */ /* 0x000fea0003800000 */
[C---:B------:R-:W-:Y:S01]  /*24740*/  ISETP.GT.AND P0, PT, R6.reuse, RZ, PT ;  /* 0x000000ff0600720c */ /* 0x040fe20003f04270 */
[----:B------:R-:W-:Y:S01]  /*24750*/  BSSY B0, `(.L_x_1669) ;  /* 0x000000e000007945 */ /* 0x000fe20003800000 */
[----:B------:R-:W-:-:S11]  /*24760*/  VIADD R2, R6, 0xffffffff ;  /* 0xffffffff06027836 */ /* 0x000fd60000000000 */
[----:B------:R-:W-:Y:S05]  /*24770*/  @P0 BRA `(.L_x_1670) ;  /* 0x00000000001c0947 */ /* 0x000fea0003800000 */
[----:B------:R-:W-:Y:S01]  /*24780*/  ISETP.NE.AND P0, PT, R3, 0x1, PT ;  /* 0x000000010300780c */ /* 0x000fe20003f05270 */
[----:B------:R-:W-:-:S12]  /*24790*/  IMAD.MOV R2, RZ, RZ, -R6 ;  /* 0x000000ffff027224 */ /* 0x000fd800078e0a06 */
[----:B------:R-:W1:Y:S02]  /*247a0*/  @P0 LDC.64 R4, c[0x0][0x9e8] ;  /* 0x00027a00ff040b82 */ /* 0x000e640000000a00 */
[----:B-1----:R-:W-:-:S05]  /*247b0*/  @P0 IMAD.HI.U32 R4, R2, R4, RZ ;  /* 0x0000000402040227 */ /* 0x002fca00078e00ff */
[----:B------:R-:W-:-:S04]  /*247c0*/  @P0 SHF.R.U32.HI R2, RZ, R5, R4 ;  /* 0x00000005ff020219 */ /* 0x000fc80000011604 */
[----:B------:R-:W-:Y:S01]  /*247d0*/  LOP3.LUT R2, RZ, R2, RZ, 0x33, !PT ;  /* 0x00000002ff027212 */ /* 0x000fe200078e33ff */
[----:B------:R-:W-:Y:S06]  /*247e0*/  BRA `(.L_x_1671) ;  /* 0x0000000000107947 */ /* 0x000fec0003800000 */
.L_x_1670:
[----:B------:R-:W-:-:S13]  /*247f0*/  ISETP.NE.AND P0, PT, R3, 0x1, PT ;  /* 0x000000010300780c */ /* 0x000fda0003f05270 */
[----:B------:R-:W1:Y:S02]  /*24800*/  @P0 LDC.64 R4, c[0x0][0x9e8] ;  /* 0x00027a00ff040b82 */ /* 0x000e640000000a00 */
[----:B-1----:R-:W-:-:S05]  /*24810*/  @P0 IMAD.HI.U32 R4, R2, R4, RZ ;  /* 0x0000000402040227 */ /* 0x002fca00078e00ff */
[----:B------:R-:W-:-:S07]  /*24820*/  @P0 SHF.R.U32.HI R2, RZ, R5, R4 ;  /* 0x00000005ff020219 */ /* 0x000fce0000011604 */
.L_x_1671:
[----:B------:R-:W-:Y:S05]  /*24830*/  BSYNC B0 ;  /* 0x0000000000007941 */ /* 0x000fea0003800000 */
.L_x_1669:
[----:B------:R-:W-:-:S05]  /*24840*/  IMAD R2, R2, R3, R3 ;  /* 0x0000000302027224 */ /* 0x000fca00078e0203 */
[----:B------:R-:W-:-:S07]  /*24850*/  VIMNMX R8, R8, R2, PT ;  /* 0x0000000208087248 */ /* 0x000fce0003fe0100 */
.L_x_1668:
[----:B------:R-:W1:Y:S01]  /*24860*/  @P1 LDC R4, c[0x0][0x44c] ;  /* 0x00011300ff041b82 */ /* 0x000e620000000800 */
[----:B------:R-:W-:Y:S01]  /*24870*/  VIADD R8, R8, 0x3f ;  /* 0x0000003f08087836 */ /* 0x000fe20000000000 */
[----:B------:R-:W-:Y:S01]  /*24880*/  ULDC UR4, c[0x0][0x9dc] ;  /* 0x0002770000047ab9 */ /* 0x000fe20000000800 */
[----:B------:R-:W-:Y:S02]  /*24890*/  IMAD.MOV.U32 R2, RZ, RZ, R19 ;  /* 0x000000ffff027224 */ /* 0x000fe400078e0013 */
[----:B------:R-:W-:Y:S01]  /*248a0*/  IMAD.IADD R20, R7, 0x1, -R15 ;  /* 0x0000000107147824 */ /* 0x000fe200078e0a0f */
[----:B------:R-:W-:Y:S02]  /*248b0*/  SHF.R.S32.HI R9, RZ, 0x1f, R8 ;  /* 0x0000001fff097819 */ /* 0x000fe40000011408 */
[----:B------:R-:W2:Y:S02]  /*248c0*/  @P1 LDC R5, c[0x0][0x450] ;  /* 0x00011400ff051b82 */ /* 0x000ea40000000800 */
[----:B------:R-:W-:-:S04]  /*248d0*/  LEA.HI R9, R9, R8, RZ, 0x6 ;  /* 0x0000000809097211 */ /* 0x000fc800078f30ff */
[----:B------:R-:W-:-:S04]  /*248e0*/  SHF.R.S32.HI R9, RZ, 0x6, R9 ;  /* 0x00000006ff097819 */ /* 0x000fc80000011409 */
[----:B------:R-:W-:Y:S01]  /*248f0*/  VIMNMX R9, R21, R9, PT ;  /* 0x0000000915097248 */ /* 0x000fe20003fe0100 */
[----:B-1----:R-:W-:-:S05]  /*24900*/  @P1 IMAD.HI.U32 R4, R19, R4, RZ ;  /* 0x0000000413041227 */ /* 0x002fca00078e00ff */
[----:B--2---:R-:W-:-:S05]  /*24910*/  @P1 SHF.R.U32.HI R2, RZ, R5, R4 ;  /* 0x00000005ff021219 */ /* 0x004fca0000011604 */
        /* <DEDUP_REMOVED lines=13> */
.L_x_1674:
[----:B------:R-:W-:-:S13]  /*249f0*/  ISETP.NE.AND P0, PT, R3, 0x1, PT ;  /* 0x000000010300780c */ /* 0x000fda0003f05270 */
[----:B------:R-:W1:Y:S02]  /*24a00*/  @P0 LDC.64 R4, c[0x0][0x9e8] ;  /* 0x00027a00ff040b82 */ /* 0x000e640000000a00 */
[----:B-1----:R-:W-:-:S05]  /*24a10*/  @P0 IMAD.HI.U32 R4, R2, R4, RZ ;  /* 0x0000000402040227 */ /* 0x002fca00078e00ff */
[----:B------:R-:W-:-:S07]  /*24a20*/  @P0 SHF.R.U32.HI R2, RZ, R5, R4 ;  /* 0x00000005ff020219 */ /* 0x000fce0000011604 */
.L_x_1675:
[----:B------:R-:W-:Y:S05]  /*24a30*/  BSYNC B0 ;  /* 0x0000000000007941 */ /* 0x000fea0003800000 */
.L_x_1673:
[----:B------:R-:W-:-:S05]  /*24a40*/  IMAD R2, R2, R3, RZ ;  /* 0x0000000302027224 */ /* 0x000fca00078e02ff */
[----:B------:R-:W-:-:S07]  /*24a50*/  VIMNMX R6, R6, R2, !PT ;  /* 0x0000000206067248 */ /* 0x000fce0007fe0100 */
.L_x_1672:
[----:B------:R-:W-:Y:S01]  /*24a60*/  SHF.R.S32.HI R8, RZ, 0x1f, R6 ;  /* 0x0000001fff087819 */ /* 0x000fe20000011406 */
[----:B------:R-:W-:Y:S01]  /*24a70*/  BSSY B0, `(.L_x_1676) ;  /* 0x0000028000007945 */ /* 0x000fe20003800000 */
[----:B------:R-:W-:Y:S01]  /*24a80*/  LOP3.LUT R13, R12, 0xff, RZ, 0xc0, !PT ;  /* 0x000000ff0c0d7812 */ /* 0x000fe200078ec0ff */
[----:B------:R-:W-:Y:S01]  /*24a90*/  IMAD.MOV.U32 R5, RZ, RZ, RZ ;  /* 0x000000ffff057224 */ /* 0x000fe200078e00ff */
[----:B------:R-:W-:Y:S02]  /*24aa0*/  LEA.HI R8, R8, R6, RZ, 0x6 ;  /* 0x0000000608087211 */ /* 0x000fe400078f30ff */
[----:B------:R-:W-:Y:S01]  /*24ab0*/  SHF.R.U32.HI R4, RZ, 0x10, R12 ;  /* 0x00000010ff047819 */ /* 0x000fe2000001160c */
[----:B------:R1:W-:Y:S01]  /*24ac0*/  STL [R1+0x14], R13 ;  /* 0x0000140d01007387 */ /* 0x0003e20000100800 */
[----:B------:R-:W-:-:S04]  /*24ad0*/  SHF.R.S32.HI R8, RZ, 0x6, R8 ;  /* 0x00000006ff087819 */ /* 0x000fc80000011408 */
[----:B------:R-:W-:-:S04]  /*24ae0*/  VIMNMX R8, RZ, R8, !PT ;  /* 0x00000008ff087248 */ /* 0x000fc80007fe0100 */
[----:B------:R-:W-:-:S13]  /*24af0*/  ISETP.GT.AND P0, PT, R9, R8, PT ;  /* 0x000000080900720c */ /* 0x000fda0003f04270 */
[----:B-1----:R-:W-:Y:S05]  /*24b00*/  @!P0 BRA `(.L_x_1677) ;  /* 0x0000000000788947 */ /* 0x002fea0003800000 */
[----:B------:R-:W-:Y:S01]  /*24b10*/  ISETP.NE.AND P0, PT, R4, RZ, PT ;  /* 0x000000ff0400720c */ /* 0x000fe20003f05270 */
[----:B------:R-:W-:-:S03]  /*24b20*/  ULDC UR4, c[0x0][0x9f0] ;  /* 0x00027c0000047ab9 */ /* 0x000fc60000000800 */
[----:B------:R-:W-:-:S04]  /*24b30*/  SEL R2, R4, UR4, P0 ;  /* 0x0000000404027c07 */ /* 0x000fc80008000000 */
[----:B------:R-:W-:Y:S02]  /*24b40*/  IABS R3, R2 ;  /* 0x0000000200037213 */ /* 0x000fe40000000000 */
[----:B------:R-:W-:Y:S02]  /*24b50*/  IADD3 R5, R2, -0x1, R9 ;  /* 0xffffffff02057810 */ /* 0x000fe40007ffe009 */
[----:B------:R-:W1:Y:S03]  /*24b60*/  I2F.RP R6, R3 ;  /* 0x0000000300067306 */ /* 0x000e660000209400 */
[----:B------:R-:W-:-:S05]  /*24b70*/  IMAD.IADD R5, R5, 0x1, -R8 ;  /* 0x0000000105057824 */ /* 0x000fca00078e0a08 */
[----:B-1----:R-:W1:Y:S02]  /*24b80*/  MUFU.RCP R6, R6 ;  /* 0x0000000600067308 */ /* 0x002e640000001000 */
[----:B-1----:R-:W-:-:S06]  /*24b90*/  VIADD R6, R6, 0xffffffe ;  /* 0x0ffffffe06067836 */ /* 0x002fcc0000000000 */
[----:B------:R1:W2:Y:S02]  /*24ba0*/  F2I.FTZ.U32.TRUNC.NTZ R7, R6 ;  /* 0x0000000600077305 */ /* 0x0002a4000021f000 */
[----:B-1----:R-:W-:-:S04]  /*24bb0*/  LOP3.LUT R6, R5, R2, RZ, 0x3c, !PT ;  /* 0x0000000205067212 */ /* 0x002fc800078e3cff */
[----:B------:R-:W-:Y:S01]  /*24bc0*/  ISETP.GE.AND P3, PT, R6, RZ, PT ;  /* 0x000000ff0600720c */ /* 0x000fe20003f66270 */
[----:B--2---:R-:W-:-:S04]  /*24bd0*/  IMAD.MOV R6, RZ, RZ, -R7 ;  /* 0x000000ffff067224 */ /* 0x004fc800078e0a07 */
[----:B------:R-:W-:Y:S02]  /*24be0*/  IMAD R12, R6, R3, RZ ;  /* 0x00000003060c7224 */ /* 0x000fe400078e02ff */
[----:B------:R-:W-:-:S04]  /*24bf0*/  IMAD.MOV.U32 R6, RZ, RZ, RZ ;  /* 0x000000ffff067224 */ /* 0x000fc800078e00ff */
        /* <DEDUP_REMOVED lines=15> */
.L_x_1677:
[----:B------:R-:W-:Y:S05]  /*24cf0*/  BSYNC B0 ;  /* 0x0000000000007941 */ /* 0x000fea0003800000 */
.L_x_1676:
[-C--:B------:R-:W-:Y:S01]  /*24d00*/  IMAD R8, R13, R5.reuse, R8 ;  /* 0x000000050d087224 */ /* 0x080fe200078e0208 */
[----:B------:R-:W-:Y:S03]  /*24d10*/  BSSY B0, `(.L_x_1678) ;  /* 0x0000120000007945 */ /* 0x000fe60003800000 */
[C---:B------:R-:W-:Y:S01]  /*24d20*/  IMAD R3, R8.reuse, 0x40, -R10 ;  /* 0x0000004008037824 */ /* 0x040fe200078e0a0a */
[----:B------:R-:W-:-:S04]  /*24d30*/  VIADDMNMX R2, R8, R5, R9, PT ;  /* 0x0000000508027246 */ /* 0x000fc80003800109 */
[----:B------:R-:W-:Y:S01]  /*24d40*/  VIMNMX R3, RZ, R3, !PT ;  /* 0x00000003ff037248 */ /* 0x000fe20007fe0100 */
[----:B------:R-:W-:-:S05]  /*24d50*/  IMAD R2, R2, 0x40, -R10 ;  /* 0x0000004002027824 */ /* 0x000fca00078e0a0a */
        /* <DEDUP_REMOVED lines=14> */
[----:B------:R-:W1:Y:S02]  /*24e40*/  S2R R5, SR_TID.X ;  /* 0x0000000000057919 */ /* 0x000e640000002100 */
[----:B-1----:R-:W-:-:S04]  /*24e50*/  SHF.R.U32.HI R5, RZ, 0x5, R5 ;  /* 0x00000005ff057819 */ /* 0x002fc80000011605 */
[----:B------:R-:W-:-:S05]  /*24e60*/  LOP3.LUT R5, R5, 0x3, RZ, 0xc0, !PT ;  /* 0x0000000305057812 */ /* 0x000fca00078ec0ff */
[----:B------:R1:W2:Y:S02]  /*24e70*/  SHFL.IDX PT, R14, R5, RZ, 0x1f ;  /* 0x00001fff050e7589 */ /* 0x0002a400000e0000 */
.L_x_2030:
[----:B--2---:R-:W-:Y:S02]  /*24e80*/  ISETP.NE.AND P0, PT, R14, RZ, PT ;  /* 0x000000ff0e00720c */ /* 0x004fe40003f05270 */
[----:B------:R-:W-:-:S11]  /*24e90*/  PLOP3.LUT P6, PT, PT, PT, PT, 0x8, 0x0 ;  /* 0x000000000000781c */ /* 0x000fd60003fce170 */
[----:B------:R-:W-:Y:S05]  /*24ea0*/  @P0 BRA `(.L_x_1681) ;  /* 0x00000000000c0947 */ /* 0x000fea0003800000 */
[----:B------:R-:W-:-:S03]  /*24eb0*/  UMOV UR4, 0xffffffff ;  /* 0xffffffff00047882 */ /* 0x000fc60000000000 */
[----:B------:R-:W-:Y:S05]  /*24ec0*/  BRA.DIV UR4, `(.L_x_1682) ;  /* 0x000000be04287947 */ /* 0x000fea000b800000 */
[----:B------:R-:W-:-:S13]  /*24ed0*/  ELECT P6, URZ, PT ;  /* 0x00000000003f782f */ /* 0x000fda00038c0000 */
.L_x_1681:
[----:B-1----:R-:W2:Y:S01]  /*24ee0*/  LDL R5, [R1+0x54] ;  /* 0x0000540001057983 */ /* 0x002ea20000100800 */
[----:B------:R-:W-:Y:S01]  /*24ef0*/  BSSY B1, `(.L_x_1683) ;  /* 0x0000008000017945 */ /* 0x000fe20003800000 */
[----:B--2---:R-:W-:-:S05]  /*24f00*/  VIADD R5, R5, 0x1 ;  /* 0x0000000105057836 */ /* 0x004fca0000000000 */
[----:B------:R-:W-:-:S04]  /*24f10*/  LEA.HI R6, R5, R5, RZ, 0x1 ;  /* 0x0000000505067211 */ /* 0x000fc800078f08ff */
[----:B------:R-:W-:-:S05]  /*24f20*/  LOP3.LUT R6, R6, 0xfffffffe, RZ, 0xc0, !PT ;  /* 0xfffffffe06067812 */ /* 0x000fca00078ec0ff */
[----:B------:R-:W-:-:S05]  /*24f30*/  IMAD.IADD R5, R5, 0x1, -R6 ;  /* 0x0000000105057824 */ /* 0x000fca00078e0a06 */
[----:B------:R-:W-:-:S04]  /*24f40*/  SHF.L.U32 R5, R5, 0x1f, RZ ;  /* 0x0000001f05057819 */ /* 0x000fc800000006ff */
[----:B------:R-:W1:Y:S02]  /*24f50*/  SYNCS.PHASECHK.TRANS64.TRYWAIT P0, [R18+URZ+0x28420], R5 ;  /* 0x02842005120075a7 */ /* 0x000e64000800017f */
[----:B-1----:R-:W-:Y:S05]  /*24f60*/  @!P0 BRA `(.L_x_1684) ;  /* 0x000000bc00208947 */ /* 0x002fea0003800000 */
.L_x_2033:
[----:B------:R-:W-:Y:S05]  /*24f70*/  BSYNC B1 ;  /* 0x0000000000017941 */ /* 0x000fea0003800000 */
.L_x_1683:
[----:B------:R-:W-:Y:S04]  /*24f80*/  BSSY B1, `(.L_x_1685) ;  /* 0x000006f000017945 */ /* 0x000fe80003800000 */
[----:B------:R-:W-:Y:S05]  /*24f90*/  @!P6 BRA `(.L_x_1686) ;  /* 0x0000000400b4e947 */ /* 0x000fea0003800000 */
[----:B------:R-:W2:Y:S04]  /*24fa0*/  LDL R8, [R1+0x8] ;  /* 0x0000080001087983 */ /* 0x000ea80000100800 */
[----:B------:R-:W3:Y:S01]  /*24fb0*/  LDL R7, [R1+0x20] ;  /* 0x0000200001077983 */ /* 0x000ee20000100800 */
[----:B------:R-:W4:Y:S01]  /*24fc0*/  S2R R6, SR_TID.X ;  /* 0x0000000000067919 */ /* 0x000f220000002100 */
[----:B------:R-:W-:Y:S01]  /*24fd0*/  BSSY B2, `(.L_x_1687) ;  /* 0x0000007000027945 */ /* 0x000fe20003800000 */
[----:B----4-:R-:W-:-:S04]  /*24fe0*/  LOP3.LUT R6, R6, 0x7f, RZ, 0xc0, !PT ;  /* 0x0000007f06067812 */ /* 0x010fc800078ec0ff */
[----:B------:R-:W-:Y:S01]  /*24ff0*/  ISETP.NE.AND P1, PT, R6, RZ, PT ;  /* 0x000000ff0600720c */ /* 0x000fe20003f25270 */
[----:B--2---:R-:W-:Y:S01]  /*25000*/  IMAD R8, R8, 0x8, R18 ;  /* 0x0000000808087824 */ /* 0x004fe200078e0212 */
[----:B---3--:R-:W-:-:S04]  /*25010*/  SHF.L.U32 R11, R7, 0x1f, RZ ;  /* 0x0000001f070b7819 */ /* 0x008fc800000006ff */
[----:B------:R-:W2:Y:S02]  /*25020*/  SYNCS.PHASECHK.TRANS64.TRYWAIT P0, [R8+URZ+0x284a0], R11 ;  /* 0x0284a00b080075a7 */ /* 0x000ea4000800017f */
[----:B--2---:R-:W-:Y:S05]  /*25030*/  @!P0 BRA `(.L_x_1688) ;  /* 0x000000bc00008947 */ /* 0x004fea0003800000 */
.L_x_2034:
[----:B------:R-:W-:Y:S05]  /*25040*/  BSYNC B2 ;  /* 0x0000000000027941 */ /* 0x000fea0003800000 */
.L_x_1687:
[----:B------:R-:W-:Y:S04]  /*25050*/  BSSY B2, `(.L_x_1689) ;  /* 0x0000009000027945 */ /* 0x000fe80003800000 */
[----:B------:R-:W-:Y:S05]  /*25060*/  @P1 BRA `(.L_x_1690) ;  /* 0x00000000001c1947 */ /* 0x000fea0003800000 */
[----:B-1----:R-:W1:Y:S02]  /*25070*/  S2R R5, SR_TID.X ;  /* 0x0000000000057919 */ /* 0x002e640000002100 */
[----:B-1----:R-:W-:Y:S01]  /*25080*/  LOP3.LUT R6, R5, 0x1f, RZ, 0xc0, !PT ;  /* 0x0000001f05067812 */ /* 0x002fe200078ec0ff */
[----:B------:R-:W-:-:S03]  /*25090*/  IMAD.MOV.U32 R5, RZ, RZ, 0x4000 ;  /* 0x00004000ff057424 */ /* 0x000fc600078e00ff */
[----:B------:R-:W-:Y:S01]  /*250a0*/  ISETP.NE.AND P0, PT, R6, RZ, PT ;  /* 0x000000ff0600720c */ /* 0x000fe20003f05270 */
[----:B------:R3:W-:-:S12]  /*250b0*/  SYNCS.ARRIVE.TRANS64 RZ, [R8+URZ+0x28490], R5 ;  /* 0x0284900508ff79a7 */ /* 0x0007d8000800003f */
[----:B---3--:R-:W-:Y:S05]  /*250c0*/  @!P0 BRA `(.L_x_1690) ;  /* 0x0000000000048947 */ /* 0x008fea0003800000 */
[----:B------:R-:W-:Y:S01]  /*250d0*/  BPT.TRAP 0x1 ;  /* 0x000000040000795c */ /* 0x000fe20000300000 */
.L_x_1690:
[----:B------:R-:W-:Y:S05]  /*250e0*/  BSYNC B2 ;  /* 0x0000000000027941 */ /* 0x000fea0003800000 */
.L_x_1689:
[----:B-1----:R-:W3:Y:S01]  /*250f0*/  LDL R5, [R1+0x8] ;  /* 0x0000080001057983 */ /* 0x002ee20000100800 */
[----:B0-----:R-:W-:Y:S01]  /*25100*/  IMAD.MOV.U32 R15, RZ, RZ, RZ ;  /* 0x000000ffff0f7224 */ /* 0x001fe200078e00ff */
[----:B------:R-:W-:Y:S01]  /*25110*/  UIADD3 UR4, UP0, UR42, 0x570, URZ ;  /* 0x000005702a047890 */ /* 0x000fe2000ff1e03f */
[----:B------:R-:W-:Y:S01]  /*25120*/  IMAD R6, R9, 0x40, R0 ;  /* 0x0000004009067824 */ /* 0x000fe200078e0200 */
[----:B------:R-:W-:Y:S01]  /*25130*/  PLOP3.LUT P0, PT, PT, PT, PT, 0x80, 0x0 ;  /* 0x000000000000781c */ /* 0x000fe20003f0f070 */
[----:B------:R-:W-:Y:S01]  /*25140*/  UMOV UR6, 0x0 ;  /* 0x0000000000067882 */ /* 0x000fe20000000000 */
[----:B------:R-:W-:Y:S01]  /*25150*/  R2UR UR10, R15 ;  /* 0x000000000f0a72ca */ /* 0x000fe200000e0000 */
[----:B------:R-:W-:Y:S01]  /*25160*/  VIADD R6, R6, 0xffffffc0 ;  /* 0xffffffc006067836 */ /* 0x000fe20000000000 */
[----:B------:R-:W-:Y:S01]  /*25170*/  UIADD3.X UR5, URZ, UR43, URZ, UP0, !UPT ;  /* 0x0000002b3f057290 */ /* 0x000fe200087fe43f */
[----:B------:R-:W-:Y:S01]  /*25180*/  UMOV UR7, 0x12f00000 ;  /* 0x12f0000000077882 */ /* 0x000fe20000000000 */
[----:B---3--:R-:W-:-:S02]  /*25190*/  IMAD R10, R5, 0x4000, R18 ;  /* 0x00004000050a7824 */ /* 0x008fc400078e0212 */
[----:B------:R-:W-:Y:S02]  /*251a0*/  VIADD R5, R8, 0x28490 ;  /* 0x0002849008057836 */ /* 0x000fe40000000000 */
[----:B------:R-:W-:-:S07]  /*251b0*/  VIADD R7, R10, 0x20000 ;  /* 0x000200000a077836 */ /* 0x000fce0000000000 */
.L_x_1691:
        /* <DEDUP_REMOVED lines=16> */
.L_x_1692:
        /* <DEDUP_REMOVED lines=13> */
.L_x_2035:
[----:B------:R-:W-:Y:S05]  /*25390*/  BSYNC B2 ;  /* 0x0000000000027941 */ /* 0x000fea0003800000 */
.L_x_1693:
[----:B------:R-:W-:Y:S01]  /*253a0*/  BSSY B2, `(.L_x_1695) ;  /* 0x000000b000027945 */ /* 0x000fe20003800000 */
[----:B------:R-:W-:Y:S02]  /*253b0*/  IMAD.MOV.U32 R12, RZ, RZ, 0x0 ;  /* 0x00000000ff0c7424 */ /* 0x000fe400078e00ff */
[----:B------:R-:W-:Y:S01]  /*253c0*/  IMAD.MOV.U32 R13, RZ, RZ, 0x12f00000 ;  /* 0x12f00000ff0d7424 */ /* 0x000fe200078e00ff */
[----:B------:R-:W-:Y:S06]  /*253d0*/  @P1 BRA `(.L_x_1696) ;  /* 0x00000000001c1947 */ /* 0x000fec0003800000 */
[----:B------:R-:W1:Y:S02]  /*253e0*/  S2R R5, SR_TID.X ;  /* 0x0000000000057919 */ /* 0x000e640000002100 */
[----:B-1----:R-:W-:Y:S01]  /*253f0*/  LOP3.LUT R7, R5, 0x1f, RZ, 0xc0, !PT ;  /* 0x0000001f05077812 */ /* 0x002fe200078ec0ff */
[----:B------:R-:W-:-:S03]  /*25400*/  IMAD.MOV.U32 R5, RZ, RZ, 0x4000 ;  /* 0x00004000ff057424 */ /* 0x000fc600078e00ff */
[----:B------:R-:W-:Y:S01]  /*25410*/  ISETP.NE.AND P0, PT, R7, RZ, PT ;  /* 0x000000ff0700720c */ /* 0x000fe20003f05270 */
[----:B------:R1:W-:-:S12]  /*25420*/  SYNCS.ARRIVE.TRANS64 RZ, [R8+URZ+0x284b0], R5 ;  /* 0x0284b00508ff79a7 */ /* 0x0003d8000800003f */
[----:B-1----:R-:W-:Y:S05]  /*25430*/  @!P0 BRA `(.L_x_1696) ;  /* 0x0000000000048947 */ /* 0x002fea0003800000 */
[----:B------:R-:W-:Y:S01]  /*25440*/  BPT.TRAP 0x1 ;  /* 0x000000040000795c */ /* 0x000fe20000300000 */
.L_x_1696:
[----:B------:R-:W-:Y:S05]  /*25450*/  BSYNC B2 ;  /* 0x0000000000027941 */ /* 0x000fea0003800000 */
.L_x_1695:
        /* <DEDUP_REMOVED lines=8> */
.L_x_1697:
        /* <DEDUP_REMOVED lines=15> */
.L_x_1698:
        /* <DEDUP_REMOVED lines=9> */
[----:B---3--:R-:W-:Y:S05]  /*25660*/  @P0 BRA.U.ANY `(.L_x_1698) ;  /* 0xfffffffd00d80947 */ /* 0x008fea000393ffff */
.L_x_1686:
[----:B------:R-:W-:Y:S05]  /*25670*/  BSYNC B1 ;  /* 0x0000000000017941 */ /* 0x000fea0003800000 */
.L_x_1685:
[----:B------:R-:W1:Y:S04]  /*25680*/  LDL.LU R10, [R1+0x8] ;  /* 0x00000800010a7983 */ /* 0x000e680000300800 */
[----:B0-2---:R-:W2:Y:S01]  /*25690*/  LDL.LU R8, [R1+0x20] ;  /* 0x0000200001087983 */ /* 0x005ea20000300800 */
[----:B------:R-:W-:Y:S01]  /*256a0*/  PLOP3.LUT P0, PT, PT, PT, PT, 0x8, 0x0 ;  /* 0x000000000000781c */ /* 0x000fe20003f0e170 */
[----:B-1----:R-:W-:Y:S02]  /*256b0*/  VIADD R5, R10, 0x1 ;  /* 0x000000010a057836 */ /* 0x002fe40000000000 */
        /* <DEDUP_REMOVED lines=9> */
.L_x_1713:
[----:B------:R-:W-:Y:S05]  /*25750*/  YIELD ;  /* 0x0000000000007946 */ /* 0x000fea0003800000 */
[----:B------:R-:W-:Y:S04]  /*25760*/  BSSY B1, `(.L_x_1699) ;  /* 0x000006e000017945 */ /* 0x000fe80003800000 */
[----:B--2---:R-:W-:Y:S05]  /*25770*/  @!P6 BRA `(.L_x_1700) ;  /* 0x0000000400b0e947 */ /* 0x004fea0003800000 */
[----:B------:R-:W2:Y:S04]  /*25780*/  LDL R7, [R1+0x8] ;  /* 0x0000080001077983 */ /* 0x000ea80000100800 */
[----:B------:R-:W3:Y:S01]  /*25790*/  LDL R6, [R1+0x20] ;  /* 0x0000200001067983 */ /* 0x000ee20000100800 */
[----:B-1----:R-:W0:Y:S01]  /*257a0*/  S2R R5, SR_TID.X ;  /* 0x0000000000057919 */ /* 0x002e220000002100 */
[----:B------:R-:W-:Y:S01]  /*257b0*/  BSSY B2, `(.L_x_1701) ;  /* 0x0000007000027945 */ /* 0x000fe20003800000 */
[----:B0-----:R-:W-:-:S04]  /*257c0*/  LOP3.LUT R5, R5, 0x7f, RZ, 0xc0, !PT ;  /* 0x0000007f05057812 */ /* 0x001fc800078ec0ff */
[----:B------:R-:W-:Y:S01]  /*257d0*/  ISETP.NE.AND P2, PT, R5, RZ, PT ;  /* 0x000000ff0500720c */ /* 0x000fe20003f45270 */
[----:B--2---:R-:W-:Y:S01]  /*257e0*/  IMAD R9, R7, 0x8, R18 ;  /* 0x0000000807097824 */ /* 0x004fe200078e0212 */
[----:B---3--:R-:W-:-:S04]  /*257f0*/  SHF.L.U32 R8, R6, 0x1f, RZ ;  /* 0x0000001f06087819 */ /* 0x008fc800000006ff */
[----:B------:R-:W0:Y:S02]  /*25800*/  SYNCS.PHASECHK.TRANS64.TRYWAIT P1, [R9+URZ+0x284a0], R8 ;  /* 0x0284a008090075a7 */ /* 0x000e24000802017f */
[----:B0-----:R-:W-:Y:S05]  /*25810*/  @!P1 BRA `(.L_x_1702) ;  /* 0x000000b400309947 */ /* 0x001fea0003800000 */
.L_x_2036:
[----:B------:R-:W-:Y:S05]  /*25820*/  BSYNC B2 ;  /* 0x0000000000027941 */ /* 0x000fea0003800000 */
.L_x_1701:
        /* <DEDUP_REMOVED lines=9> */
.L_x_1704:
[----:B------:R-:W-:Y:S05]  /*258c0*/  BSYNC B2 ;  /* 0x0000000000027941 */ /* 0x000fea0003800000 */
.L_x_1703:
[----:B------:R-:W2:Y:S01]  /*258d0*/  LDL R5, [R1+0x8] ;  /* 0x0000080001057983 */ /* 0x000ea20000100800 */
[----:B------:R-:W-:Y:S01]  /*258e0*/  IMAD.MOV.U32 R14, RZ, RZ, RZ ;  /* 0x000000ffff0e7224 */ /* 0x000fe200078e00ff */
[----:B------:R-:W-:Y:S01]  /*258f0*/  UIADD3 UR4, UP0, UR42, 0x570, URZ ;  /* 0x000005702a047890 */ /* 0x000fe2000ff1e03f */
[----:B------:R-:W-:Y:S01]  /*25900*/  PLOP3.LUT P1, PT, PT, PT, PT, 0x80, 0x0 ;  /* 0x000000000000781c */ /* 0x000fe20003f2f070 */
[----:B------:R-:W-:Y:S01]  /*25910*/  IMAD R6, R10, 0x40, R0 ;  /* 0x000000400a067824 */ /* 0x000fe200078e0200 */
[----:B------:R-:W-:Y:S01]  /*25920*/  UMOV UR6, 0x0 ;  /* 0x0000000000067882 */ /* 0x000fe20000000000 */
[----:B------:R-:W-:Y:S01]  /*25930*/  R2UR UR10, R14 ;  /* 0x000000000e0a72ca */ /* 0x000fe200000e0000 */
[----:B------:R-:W-:Y:S01]  /*25940*/  UIADD3.X UR5, URZ, UR43, URZ, UP0, !UPT ;  /* 0x0000002b3f057290 */ /* 0x000fe200087fe43f */
[----:B------:R-:W-:Y:S01]  /*25950*/  UMOV UR7, 0x12f00000 ;  /* 0x12f0000000077882 */ /* 0x000fe20000000000 */
[----:B--2---:R-:W-:Y:S02]  /*25960*/  IMAD R7, R5, 0x4000, R18 ;  /* 0x0000400005077824 */ /* 0x004fe400078e0212 */
[----:B------:R-:W-:-:S02]  /*25970*/  VIADD R5, R9, 0x28490 ;  /* 0x0002849009057836 */ /* 0x000fc40000000000 */
[----:B------:R-:W-:-:S08]  /*25980*/  VIADD R11, R7, 0x20000 ;  /* 0x00020000070b7836 */ /* 0x000fd00000000000 */
.L_x_1705:
        /* <DEDUP_REMOVED lines=16> */
.L_x_1706:
        /* <DEDUP_REMOVED lines=13> */
.L_x_2037:
[----:B------:R-:W-:Y:S05]  /*25b60*/  BSYNC B2 ;  /* 0x0000000000027941 */ /* 0x000fea0003800000 */
.L_x_1707:
        /* <DEDUP_REMOVED lines=11> */
.L_x_1710:
[----:B------:R-:W-:Y:S05]  /*25c20*/  BSYNC B2 ;  /* 0x0000000000027941 */ /* 0x000fea0003800000 */
.L_x_1709:
[----:B------:R-:W-:Y:S01]  /*25c30*/  R2UR UR10, R14 ;  /* 0x000000000e0a72ca */ /* 0x000fe200000e0000 */
[----:B------:R-:W-:Y:S01]  /*25c40*/  UIADD3 UR4, UP0, UR42, 0x670, URZ ;  /* 0x000006702a047890 */ /* 0x000fe2000ff1e03f */
[----:B------:R-:W-:Y:S01]  /*25c50*/  R2UR UR6, R12 ;  /* 0x000000000c0672ca */ /* 0x000fe200000e0000 */
[----:B01----:R-:W-:Y:S01]  /*25c60*/  VIADD R9, R9, 0x284b0 ;  /* 0x000284b009097836 */ /* 0x003fe20000000000 */
[----:B------:R-:W-:Y:S01]  /*25c70*/  R2UR UR7, R13 ;  /* 0x000000000d0772ca */ /* 0x000fe200000e0000 */
[----:B------:R-:W-:Y:S01]  /*25c80*/  VIADD R5, R7, 0x10000 ;  /* 0x0001000007057836 */ /* 0x000fe20000000000 */
[----:B------:R-:W-:Y:S01]  /*25c90*/  PLOP3.LUT P1, PT, PT, PT, PT, 0x80, 0x0 ;  /* 0x000000000000781c */ /* 0x000fe20003f2f070 */
[----:B------:R-:W-:-:S12]  /*25ca0*/  UIADD3.X UR5, URZ, UR43, URZ, UP0, !UPT ;  /* 0x0000002b3f057290 */ /* 0x000fd800087fe43f */
.L_x_1711:
        /* <DEDUP_REMOVED lines=15> */
.L_x_1712:
        /* <DEDUP_REMOVED lines=10> */
.L_x_1700:
[----:B------:R-:W-:Y:S05]  /*25e40*/  BSYNC B1 ;  /* 0x0000000000017941 */ /* 0x000fea0003800000 */
.L_x_1699:
[----:B-1----:R-:W2:Y:S04]  /*25e50*/  LDL.LU R5, [R1+0x8] ;  /* 0x0000080001057983 */ /* 0x002ea80000300800 */
        /* <DEDUP_REMOVED lines=11> */
.L_x_1679:
[----:B------:R-:W-:Y:S05]  /*25f10*/  BSYNC B0 ;  /* 0x0000000000007941 */ /* 0x000fea0003800000 */
.L_x_1678:
[----:B------:R-:W3:Y:S01]  /*25f20*/  LDC R0, c[0x0][0x448] ;  /* 0x00011200ff007b82 */ /* 0x000ee20000000800 */
[----:B------:R-:W-:Y:S07]  /*25f30*/  @!P0 WARPSYNC.ALL ;  /* 0x0000000000008948 */ /* 0x000fee0003800000 */
[----:B------:R-:W-:Y:S01]  /*25f40*/  @!P0 BAR.SYNC.DEFER_BLOCKING 0xc, 0x180 ;  /* 0x0306000000008b1d */ /* 0x000fe20000010000 */
[----:B---3--:R-:W-:Y:S01]  /*25f50*/  ISETP.NE.AND P1, PT, R0, 0x1, PT ;  /* 0x000000010000780c */ /* 0x008fe20003f25270 */
[----:B------:R-:W-:-:S04]  /*25f60*/  VIADD R0, R19, 0x7f ;  /* 0x0000007f13007836 */ /* 0x000fc80000000000 */
[----:B-12---:R-:W-:-:S08]  /*25f70*/  IMAD.MOV.U32 R5, RZ, RZ, R0 ;  /* 0x000000ffff057224 */ /* 0x006fd000078e0000 */
[----:B------:R-:W1:Y:S08]  /*25f80*/  @P1 LDC R2, c[0x0][0x44c] ;  /* 0x00011300ff021b82 */ /* 0x000e700000000800 */
[----:B------:R-:W2:Y:S01]  /*25f90*/  @P1 LDC R3, c[0x0][0x450] ;  /* 0x00011400ff031b82 */ /* 0x000ea20000000800 */
[----:B-1----:R-:W-:-:S05]  /*25fa0*/  @P1 IMAD.HI.U32 R2, R0, R2, RZ ;  /* 0x0000000200021227 */ /* 0x002fca00078e00ff */
[----:B--2---:R-:W-:Y:S02]  /*25fb0*/  @P1 SHF.R.U32.HI R5, RZ, R3, R2 ;  /* 0x00000003ff051219 */ /* 0x004fe40000011602 */
[----:B------:R-:W1:Y:S03]  /*25fc0*/  LDC.64 R2, c[0x0][0x9e0] ;  /* 0x00027800ff027b82 */ /* 0x000e660000000a00 */
[----:B------:R-:W-:Y:S01]  /*25fd0*/  IMAD.IADD R5, R17, 0x1, R5 ;  /* 0x0000000111057824 */ /* 0x000fe200078e0205 */
[----:B-1----:R-:W-:-:S03]  /*25fe0*/  ISETP.GE.AND P2, PT, R3, 0x1, PT ;  /* 0x000000010300780c */ /* 0x002fc60003f46270 */
[----:B------:R-:W-:-:S10]  /*25ff0*/  IMAD.IADD R2, R5, 0x1, R2 ;  /* 0x0000000105027824 */ /* 0x000fd400078e0202 */
        /* <DEDUP_REMOVED lines=12> */
.L_x_1716:
[----:B------:R-:W-:-:S13]  /*260c0*/  ISETP.NE.AND P0, PT, R3, 0x1, PT ;  /* 0x000000010300780c */ /* 0x000fda0003f05270 */
[----:B------:R-:W1:Y:S02]  /*260d0*/  @P0 LDC.64 R6, c[0x0][0x9e8] ;  /* 0x00027a00ff060b82 */ /* 0x000e640000000a00 */
[----:B-1----:R-:W-:-:S05]  /*260e0*/  @P0 IMAD.HI.U32 R6, R0, R6, RZ ;  /* 0x0000000600060227 */ /* 0x002fca00078e00ff */
[----:B------:R-:W-:-:S07]  /*260f0*/  @P0 SHF.R.U32.HI R0, RZ, R7, R6 ;  /* 0x00000007ff000219 */ /* 0x000fce0000011606 */
.L_x_1717:
[----:B------:R-:W-:Y:S05]  /*26100*/  BSYNC B0 ;  /* 0x0000000000007941 */ /* 0x000fea0003800000 */
.L_x_1715:
[----:B------:R-:W-:-:S05]  /*26110*/  IMAD R0, R0, R3, R3 ;  /* 0x0000000300007224 */ /* 0x000fca00078e0203 */
[----:B------:R-:W-:-:S07]  /*26120*/  VIMNMX R2, R2, R0, PT ;  /* 0x0000000002027248 */ /* 0x000fce0003fe0100 */
.L_x_1714:
[----:B------:R-:W-:Y:S01]  /*26130*/  VIADD R2, R2, 0x3f ;  /* 0x0000003f02027836 */ /* 0x000fe20000000000 */
[----:B------:R-:W1:Y:S01]  /*26140*/  @P1 LDC R5, c[0x0][0x450] ;  /* 0x00011400ff051b82 */ /* 0x000e620000000800 */
[----:B------:R-:W-:Y:S01]  /*26150*/  IMAD.MOV.U32 R0, RZ, RZ, R19 ;  /* 0x000000ffff007224 */ /* 0x000fe200078e0013 */
[----:B------:R-:W-:Y:S02]  /*26160*/  ULDC UR4, c[0x0][0x9dc] ;  /* 0x0002770000047ab9 */ /* 0x000fe40000000800 */
[----:B------:R-:W-:-:S04]  /*26170*/  SHF.R.S32.HI R8, RZ, 0x1f, R2 ;  /* 0x0000001fff087819 */ /* 0x000fc80000011402 */
[----:B------:R-:W-:Y:S02]  /*26180*/  LEA.HI R8, R8, R2, RZ, 0x6 ;  /* 0x0000000208087211 */ /* 0x000fe400078f30ff */
[----:B------:R-:W2:Y:S02]  /*26190*/  @P1 LDC R2, c[0x0][0x44c] ;  /* 0x00011300ff021b82 */ /* 0x000ea40000000800 */
[----:B------:R-:W-:-:S04]  /*261a0*/  SHF.R.S32.HI R8, RZ, 0x6, R8 ;  /* 0x00000006ff087819 */ /* 0x000fc80000011408 */
[----:B------:R-:W-:Y:S01]  /*261b0*/  VIMNMX R8, R21, R8, PT ;  /* 0x0000000815087248 */ /* 0x000fe20003fe0100 */
[----:B--2---:R-:W-:-:S05]  /*261c0*/  @P1 IMAD.HI.U32 R2, R19, R2, RZ ;  /* 0x0000000213021227 */ /* 0x004fca00078e00ff */
        /* <DEDUP_REMOVED lines=14> */
.L_x_1720:
[----:B------:R-:W-:-:S13]  /*262b0*/  ISETP.NE.AND P0, PT, R3, 0x1, PT ;  /* 0x000000010300780c */ /* 0x000fda0003f05270 */
[----:B------:R-:W1:Y:S02]  /*262c0*/  @P0 LDC.64 R6, c[0x0][0x9e8] ;  /* 0x00027a00ff060b82 */ /* 0x000e640000000a00 */
[----:B-1----:R-:W-:-:S05]  /*262d0*/  @P0 IMAD.HI.U32 R6, R0, R6, RZ ;  /* 0x0000000600060227 */ /* 0x002fca00078e00ff */
[----:B------:R-:W-:-:S07]  /*262e0*/  @P0 SHF.R.U32.HI R0, RZ, R7, R6 ;  /* 0x00000007ff000219 */ /* 0x000fce0000011606 */
.L_x_1721:
[----:B------:R-:W-:Y:S05]  /*262f0*/  BSYNC B0 ;  /* 0x0000000000007941 */ /* 0x000fea0003800000 */
.L_x_1719:
[----:B------:R-:W-:-:S05]  /*26300*/  IMAD R0, R0, R3, RZ ;  /* 0x0000000300007224 */ /* 0x000fca00078e02ff */
[----:B------:R-:W-:-:S07]  /*26310*/  VIMNMX R2, R2, R0, !PT ;  /* 0x0000000002027248 */ /* 0x000fce0007fe0100 */
.L_x_1718:
[----:B------:R-:W-:Y:S01]  /*26320*/  ISETP.NE.AND P1, PT, R4, RZ, PT ;  /* 0x000000ff0400720c */ /* 0x000fe20003f25270 */
[----:B------:R-:W-:Y:S01]  /*26330*/  BSSY B0, `(.L_x_1722) ;  /* 0x0000024000007945 */ /* 0x000fe20003800000 */
[----:B------:R-:W-:-:S04]  /*26340*/  SHF.R.S32.HI R0, RZ, 0x1f, R2 ;  /* 0x0000001fff007819 */ /* 0x000fc80000011402 */
[----:B------:R-:W-:Y:S01]  /*26350*/  LEA.HI R0, R0, R2, RZ, 0x6 ;  /* 0x0000000200007211 */ /* 0x000fe200078f30ff */
[----:B------:R-:W-:-:S03]  /*26360*/  IMAD.MOV.U32 R2, RZ, RZ, RZ ;  /* 0x000000ffff027224 */ /* 0x000fc600078e00ff */
[----:B------:R-:W-:-:S03]  /*26370*/  SHF.R.S32.HI R0, RZ, 0x6, R0 ;  /* 0x00000006ff007819 */ /* 0x000fc60000011400 */
[----:B------:R-:W1:Y:S01]  /*26380*/  @!P1 LDC R4, c[0x0][0x9f0] ;  /* 0x00027c00ff049b82 */ /* 0x000e620000000800 */
[----:B------:R-:W-:-:S04]  /*26390*/  VIMNMX R0, RZ, R0, !PT ;  /* 0x00000000ff007248 */ /* 0x000fc80007fe0100 */
[----:B------:R-:W-:-:S13]  /*263a0*/  ISETP.GT.AND P0, PT, R8, R0, PT ;  /* 0x000000000800720c */ /* 0x000fda0003f04270 */
[----:B------:R-:W-:Y:S05]  /*263b0*/  @!P0 BRA `(.L_x_1723) ;  /* 0x00000000006c8947 */ /* 0x000fea0003800000 */
[----:B-1----:R-:W-:-:S04]  /*263c0*/  IABS R5, R4 ;  /* 0x0000000400057213 */ /* 0x002fc80000000000 */
[----:B------:R-:W1:Y:S08]  /*263d0*/  I2F.RP R2, R5 ;  /* 0x0000000500027306 */ /* 0x000e700000209400 */
[----:B-1----:R-:W1:Y:S02]  /*263e0*/  MUFU.RCP R2, R2 ;  /* 0x0000000200027308 */ /* 0x002e640000001000 */
[----:B-1----:R-:W-:-:S06]  /*263f0*/  VIADD R2, R2, 0xffffffe ;  /* 0x0ffffffe02027836 */ /* 0x002fcc0000000000 */
[----:B------:R-:W1:Y:S02]  /*26400*/  F2I.FTZ.U32.TRUNC.NTZ R3, R2 ;  /* 0x0000000200037305 */ /* 0x000e64000021f000 */
[----:B-1----:R-:W-:-:S04]  /*26410*/  IMAD.MOV R2, RZ, RZ, -R3 ;  /* 0x000000ffff027224 */ /* 0x002fc800078e0a03 */
[----:B------:R-:W-:Y:S02]  /*26420*/  IMAD R6, R2, R5, RZ ;  /* 0x0000000502067224 */ /* 0x000fe400078e02ff */
[----:B------:R-:W-:-:S04]  /*26430*/  IMAD.MOV.U32 R2, RZ, RZ, RZ ;  /* 0x000000ffff027224 */ /* 0x000fc800078e00ff */
[----:B------:R-:W-:Y:S01]  /*26440*/  IMAD.HI.U32 R9, R3, R6, R2 ;  /* 0x0000000603097227 */ /* 0x000fe200078e0002 */
[----:B------:R-:W-:Y:S02]  /*26450*/  IADD3 R6, R4, -0x1, R8 ;  /* 0xffffffff04067810 */ /* 0x000fe40007ffe008 */
[----:B------:R-:W-:-:S03]  /*26460*/  IABS R2, R4 ;  /* 0x0000000400027213 */ /* 0x000fc60000000000 */
[----:B------:R-:W-:Y:S02]  /*26470*/  IMAD.IADD R6, R6, 0x1, -R0 ;  /* 0x0000000106067824 */ /* 0x000fe400078e0a00 */
[----:B------:R-:W-:-:S03]  /*26480*/  IMAD.MOV R2, RZ, RZ, -R2 ;  /* 0x000000ffff027224 */ /* 0x000fc600078e0a02 */
[----:B------:R-:W-:Y:S01]  /*26490*/  IABS R3, R6 ;  /* 0x0000000600037213 */ /* 0x000fe20000000000 */
[----:B------:R-:W-:Y:S01]  /*264a0*/  IMAD.MOV.U32 R7, RZ, RZ, R2 ;  /* 0x000000ffff077224 */ /* 0x000fe200078e0002 */
        /* <DEDUP_REMOVED lines=12> */
.L_x_1723:
[----:B------:R-:W-:Y:S05]  /*26570*/  BSYNC B0 ;  /* 0x0000000000007941 */ /* 0x000fea0003800000 */
.L_x_1722:
[----:B------:R-:W2:Y:S02]  /*26580*/  LDL.LU R3, [R1+0x14] ;  /* 0x0000140001037983 */ /* 0x000ea40000300800 */
[----:B--2---:R-:W-:-:S05]  /*26590*/  IMAD R0, R3, R2, R0 ;  /* 0x0000000203007224 */ /* 0x004fca00078e0200 */
        /* <DEDUP_REMOVED lines=11> */
[----:B-1----:R-:W1:Y:S01]  /*26650*/  LDC.64 R4, c[0x0][0xc60] ;  /* 0x00031800ff047b82 */ /* 0x002e620000000a00 */
[----:B------:R-:W2:Y:S02]  /*26660*/  FLO.U32 R0, UR4 ;  /* 0x0000000400007d00 */ /* 0x000ea400080e0000 */
[----:B--2---:R-:W-:-:S06]  /*26670*/  ISETP.EQ.U32.AND P0, PT, R0, R2, PT ;  /* 0x000000020000720c */ /* 0x004fcc0003f02070 */
[----:B------:R-:W1:Y:S07]  /*26680*/  POPC R2, UR4 ;  /* 0x0000000400027d09 */ /* 0x000e6e0008000000 */
[----:B-1----:R-:W2:Y:S04]  /*26690*/  @P0 ATOMG.E.ADD.STRONG.GPU PT, R2, desc[UR46][R4.64], R2 ;  /* 0x00000002040209a8 */ /* 0x002ea800081ee1ee */
[----:B--2---:R1:W2:Y:S02]  /*266a0*/  SHFL.IDX PT, R2, R2, R0, 0x1f ;  /* 0x00001f0002027589 */ /* 0x0042a400000e0000 */
[----:B-1----:R-:W1:Y:S02]  /*266b0*/  S2R R0, SR_LTMASK ;  /* 0x0000000000007919 */ /* 0x002e640000003900 */
[----:B-1----:R-:W-:-:S06]  /*266c0*/  LOP3.LUT R0, R0, UR4, RZ, 0xc0, !PT ;  /* 0x0000000400007c12 */ /* 0x002fcc000f8ec0ff */
[----:B------:R-:W2:Y:S02]  /*266d0*/  POPC R0, R0 ;  /* 0x0000000000007309 */ /* 0x000ea40000000000 */
[----:B--2---:R-:W-:-:S05]  /*266e0*/  IADD3 R0, R2, UR37, R0 ;  /* 0x0000002502007c10 */ /* 0x004fca000fffe000 */
[----:B------:R3:W-:Y:S01]  /*266f0*/  STL [R1+0x10], R0 ;  /* 0x0000100001007387 */ /* 0x0007e20000100800 */
[----:B------:R-:W-:Y:S05]  /*26700*/  BRA `(.L_x_1725) ;  /* 0x0000003000687947 */ /* 0x000fea0003800000 */
.L_x_1724:
        /* <DEDUP_REMOVED lines=8> */
[----:B-1----:R-:W-:Y:S02]  /*26790*/  IMAD.U32 R4, RZ, RZ, UR6 ;  /* 0x00000006ff047e24 */ /* 0x002fe4000f8e00ff */
[----:B------:R-:W1:Y:S01]  /*267a0*/  LDC.64 R2, c[0x4][R2] ;  /* 0x0100000002027b82 */ /* 0x000e620000000a00 */
        /* <DEDUP_REMOVED lines=10> */
.L_x_1727:
[----:B------:R-:W-:Y:S05]  /*26850*/  BSYNC B6 ;  /* 0x0000000000067941 */ /* 0x000fea0003800000 */
.L_x_1726:
[----:B------:R-:W2:Y:S01]  /*26860*/  LDL.LU R17, [R1] ;  /* 0x0000000001117983 */ /* 0x000ea20000300800 */
[----:B------:R-:W-:Y:S01]  /*26870*/  VIADD R0, R18, 0x10000 ;  /* 0x0001000012007836 */ /* 0x000fe20000000000 */
[----:B------:R-:W-:Y:S04]  /*26880*/  BSSY B6, `(.L_x_1728) ;  /* 0x0000016000067945 */ /* 0x000fe80003800000 */
[----:B------:R-:W-:Y:S02]  /*26890*/  LOP3.LUT P0, RZ, R0, 0x3ff, RZ, 0xc0, !PT ;  /* 0x000003ff00ff7812 */ /* 0x000fe4000780c0ff */
[----:B--2---:R-:W-:-:S11]  /*268a0*/  LOP3.LUT R17, R17, 0xfffffffe, RZ, 0xc0, !PT ;  /* 0xfffffffe11117812 */ /* 0x004fd600078ec0ff */
[----:B------:R-:W-:-:S05]  /*268b0*/  @P0 LOP3.LUT R17, R17, 0x1, RZ, 0xfc, !PT ;  /* 0x0000000111110812 */ /* 0x000fca00078efcff */
[----:B------:R2:W-:Y:S01]  /*268c0*/  STL [R1], R17 ;  /* 0x0000001101007387 */ /* 0x0005e20000100800 */
        /* <DEDUP_REMOVED lines=17> */
.L_x_1729:
[----:B------:R-:W-:Y:S05]  /*269e0*/  BSYNC B6 ;  /* 0x0000000000067941 */ /* 0x000fea0003800000 */
.L_x_1728:
        /* <DEDUP_REMOVED lines=20> */
.L_x_1731:
[----:B------:R-:W-:Y:S05]  /*26b30*/  BSYNC B6 ;  /* 0x0000000000067941 */ /* 0x000fea0003800000 */
.L_x_1730:
[----:B------:R-:W-:Y:S01]  /*26b40*/  LOP3.LUT P6, RZ, R17, 0x1, RZ, 0xc0, !PT ;  /* 0x0000000111ff7812 */ /* 0x000fe200078cc0ff */
[----:B------:R-:W-:-:S12]  /*26b50*/  BSSY B6, `(.L_x_1732) ;  /* 0x0000012000067945 */ /* 0x000fd80003800000 */
        /* <DEDUP_REMOVED lines=17> */
.L_x_1733:
[----:B------:R-:W-:Y:S05]  /*26c70*/  BSYNC B6 ;  /* 0x0000000000067941 */ /* 0x000fea0003800000 */
.L_x_1732:
[----:B--2---:R-:W2:Y:S01]  /*26c80*/  LDL R17, [R1+0x1c] ;  /* 0x00001c0001117983 */ /* 0x004ea20000100800 */
[----:B------:R-:W-:Y:S02]  /*26c90*/  ULDC.64 UR4, c[0x0][0x9f8] ;  /* 0x00027e0000047ab9 */ /* 0x000fe40000000a00 */
[----:B------:R-:W-:-:S04]  /*26ca0*/  ISETP.NE.U32.AND P0, PT, RZ, UR4, PT ;  /* 0x00000004ff007c0c */ /* 0x000fc8000bf05070 */
[----:B------:R-:W-:Y:S01]  /*26cb0*/  ISETP.NE.AND.EX P0, PT, RZ, UR5, PT, P0 ;  /* 0x00000005ff007c0c */ /* 0x000fe2000bf05300 */
[----:B------:R-:W-:-:S12]  /*26cc0*/  ULDC.64 UR4, c[0x0][0xa08] ;  /* 0x0002820000047ab9 */ /* 0x000fd80000000a00 */
[----:B------:R-:W3:Y:S01]  /*26cd0*/  @P0 LDC.64 R2, c[0x0][0x9f8] ;  /* 0x00027e00ff020b82 */ /* 0x000ee20000000a00 */
[----:B--2---:R-:W-:Y:S02]  /*26ce0*/  IMAD.MOV.U32 R9, RZ, RZ, R17 ;  /* 0x000000ffff097224 */ /* 0x004fe400078e0011 */
[----:B---3--:R-:W-:-:S05]  /*26cf0*/  @P0 IMAD.WIDE R2, R17, 0x4, R2 ;  /* 0x0000000411020825 */ /* 0x008fca00078e0202 */
[----:B------:R2:W3:Y:S02]  /*26d00*/  @P0 LDG.E R9, desc[UR46][R2.64] ;  /* 0x0000002e02090981 */ /* 0x0004e4000c1e1900 */
[----:B--2---:R-:W2:Y:S02]  /*26d10*/  LDC.64 R2, c[0x0][0x418] ;  /* 0x00010600ff027b82 */ /* 0x004ea40000000a00 */
[----:B--2---:R-:W-:Y:S01]  /*26d20*/  LOP3.LUT P0, RZ, R2, UR4, RZ, 0xfc, !PT ;  /* 0x0000000402ff7c12 */ /* 0x004fe2000f80fcff */
[----:B------:R-:W-:-:S03]  /*26d30*/  UMOV UR4, 0xffffffff ;  /* 0xffffffff00047882 */ /* 0x000fc60000000000 */
[----:B------:R-:W-:Y:S02]  /*26d40*/  LOP3.LUT P0, RZ, R3, UR5, RZ, 0xfc, P0 ;  /* 0x0000000503ff7c12 */ /* 0x000fe4000800fcff */
[----:B---3--:R-:W-:Y:S01]  /*26d50*/  SHF.R.S32.HI R10, RZ, 0x1f, R9 ;  /* 0x0000001fff0a7819 */ /* 0x008fe20000011409 */
[----:B------:R2:W-:Y:S01]  /*26d60*/  STL [R1+0x14], R9 ;  /* 0x0000140901007387 */ /* 0x0005e20000100800 */
[----:B------:R-:W-:-:S03]  /*26d70*/  SEL R17, R9, RZ, !P0 ;  /* 0x000000ff09117207 */ /* 0x000fc60004000000 */
[----:B------:R2:W-:Y:S01]  /*26d80*/  STL [R1+0x24], R10 ;  /* 0x0000240a01007387 */ /* 0x0005e20000100800 */
[----:B------:R-:W-:Y:S05]  /*26d90*/  BRA.DIV UR4, `(.L_x_1734) ;  /* 0x0000009e04f87947 */ /* 0x000fea000b800000 */
[----:B------:R-:W3:Y:S02]  /*26da0*/  S2R R0, SR_TID.X ;  /* 0x0000000000007919 */ /* 0x000ee40000002100 */
[----:B---3--:R-:W-:-:S04]  /*26db0*/  SHF.R.U32.HI R0, RZ, 0x5, R0 ;  /* 0x00000005ff007819 */ /* 0x008fc80000011600 */
[----:B------:R-:W-:-:S05]  /*26dc0*/  LOP3.LUT R0, R0, 0x3, RZ, 0xc0, !PT ;  /* 0x0000000300007812 */ /* 0x000fca00078ec0ff */
[----:B------:R3:W4:Y:S02]  /*26dd0*/  SHFL.IDX PT, R14, R0, RZ, 0x1f ;  /* 0x00001fff000e7589 */ /* 0x00072400000e0000 */
.L_x_2040:
[----:B---3--:R-:W3:Y:S01]  /*26de0*/  LDL.LU R0, [R1] ;  /* 0x0000000001007983 */ /* 0x008ee20000300800 */
[----:B------:R-:W-:Y:S02]  /*26df0*/  PLOP3.LUT P1, PT, PT, PT, PT, 0x8, 0x0 ;  /* 0x000000000000781c */ /* 0x000fe40003f2e170 */
[----:B----4-:R-:W-:Y:S02]  /*26e00*/  ISETP.NE.AND P0, PT, R14, RZ, PT ;  /* 0x000000ff0e00720c */ /* 0x010fe40003f05270 */
[----:B---3--:R-:W-:-:S09]  /*26e10*/  LOP3.LUT R0, R0, 0xfffffffe, RZ, 0xc0, !PT ;  /* 0xfffffffe00007812 */ /* 0x008fd200078ec0ff */
[----:B------:R-:W-:-:S05]  /*26e20*/  @P1 LOP3.LUT R0, R0, 0x1, RZ, 0xfc, !PT ;  /* 0x0000000100001812 */ /* 0x000fca00078efcff */
[----:B------:R3:W-:Y:S01]  /*26e30*/  STL [R1], R0 ;  /* 0x0000000001007387 */ /* 0x0007e20000100800 */
[----:B------:R-:W-:Y:S05]  /*26e40*/  @P0 BRA `(.L_x_1735) ;  /* 0x0000000400900947 */ /* 0x000fea0003800000 */
[----:B------:R-:W-:-:S03]  /*26e50*/  UMOV UR4, 0xffffffff ;  /* 0xffffffff00047882 */ /* 0x000fc60000000000 */
[----:B------:R-:W-:Y:S05]  /*26e60*/  BRA.DIV UR4, `(.L_x_1736) ;  /* 0x0000009e04f87947 */ /* 0x000fea000b800000 */
[----:B------:R-:W-:-:S13]  /*26e70*/  ELECT P6, URZ, PT ;  /* 0x00000000003f782f */ /* 0x000fda00038c0000 */
.L_x_2043:
[----:B------:R-:W-:Y:S05]  /*26e80*/  @!P6 BRA `(.L_x_1735) ;  /* 0x000000040080e947 */ /* 0x000fea0003800000 */
[----:B---3--:R-:W1:Y:S01]  /*26e90*/  LDL R0, [R1+0x44] ;  /* 0x0000440001007983 */ /* 0x008e620000100800 */
[----:B------:R-:W-:-:S04]  /*26ea0*/  ISETP.NE.U32.AND P0, PT, R2, RZ, PT ;  /* 0x000000ff0200720c */ /* 0x000fc80003f05070 */
[----:B------:R-:W-:Y:S01]  /*26eb0*/  ISETP.NE.AND.EX P0, PT, R3, RZ, PT, P0 ;  /* 0x000000ff0300720c */ /* 0x000fe20003f05300 */
[----:B-1----:R-:W-:-:S12]  /*26ec0*/  VIADD R4, R0, 0xffffffff ;  /* 0xffffffff00047836 */ /* 0x002fd80000000000 */
[----:B------:R-:W-:Y:S05]  /*26ed0*/  @!P0 BRA `(.L_x_1737) ;  /* 0x0000000000488947 */ /* 0x000fea0003800000 */
[----:B------:R-:W1:Y:S01]  /*26ee0*/  LDC R8, c[0x0][0x43c] ;  /* 0x00010f00ff087b82 */ /* 0x000e620000000800 */
[----:B------:R-:W-:Y:S01]  /*26ef0*/  IMAD.MOV.U32 R0, RZ, RZ, R4 ;  /* 0x000000ffff007224 */ /* 0x000fe200078e0004 */
[----:B------:R-:W-:Y:S01]  /*26f00*/  ULDC.64 UR4, c[0x0][0x428] ;  /* 0x00010a0000047ab9 */ /* 0x000fe20000000a00 */
[----:B-1----:R-:W-:-:S13]  /*26f10*/  ISETP.NE.AND P0, PT, R8, 0x1, PT ;  /* 0x000000010800780c */ /* 0x002fda0003f05270 */
[----:B------:R-:W1:Y:S02]  /*26f20*/  @P0 LDC.64 R6, c[0x0][0x440] ;  /* 0x00011000ff060b82 */ /* 0x000e640000000a00 */
[----:B-1----:R-:W-:-:S05]  /*26f30*/  @P0 IMAD.HI.U32 R6, R4, R6, RZ ;  /* 0x0000000604060227 */ /* 0x002fca00078e00ff */
        /* <DEDUP_REMOVED lines=12> */
.L_x_1737:
[----:B------:R-:W3:Y:S04]  /*27000*/  LDL R0, [R1+0x4] ;  /* 0x0000040001007983 */ /* 0x000ee80000100800 */
[----:B-1----:R-:W4:Y:S01]  /*27010*/  LDL R2, [R1+0xc] ;  /* 0x00000c0001027983 */ /* 0x002f220000100800 */
[----:B--2---:R-:W1:Y:S02]  /*27020*/  S2R R9, SR_TID.X ;  /* 0x0000000000097919 */ /* 0x004e640000002100 */
[----:B-1----:R-:W-:-:S04]  /*27030*/  LOP3.LUT R9, R9, 0x7f, RZ, 0xc0, !PT ;  /* 0x0000007f09097812 */ /* 0x002fc800078ec0ff */
[----:B------:R-:W-:Y:S01]  /*27040*/  ISETP.NE.AND P1, PT, R9, RZ, PT ;  /* 0x000000ff0900720c */ /* 0x000fe20003f25270 */
[----:B---3--:R-:W-:Y:S01]  /*27050*/  IMAD R0, R0, 0x8, R18 ;  /* 0x0000000800007824 */ /* 0x008fe200078e0212 */
[----:B----4-:R-:W-:-:S04]  /*27060*/  SHF.L.U32 R3, R2, 0x1f, RZ ;  /* 0x0000001f02037819 */ /* 0x010fc800000006ff */
[----:B------:R-:W1:Y:S02]  /*27070*/  SYNCS.PHASECHK.TRANS64.TRYWAIT P0, [R0+URZ+0x28480], R3 ;  /* 0x02848003000075a7 */ /* 0x000e64000800017f */
[----:B-1----:R-:W-:Y:S05]  /*27080*/  @!P0 BRA `(.L_x_1738) ;  /* 0x0000009c00908947 */ /* 0x002fea0003800000 */
.L_x_2044:
        /* <DEDUP_REMOVED lines=8> */
.L_x_1739:
        /* <DEDUP_REMOVED lines=19> */
[----:B--2---:R-:W-:Y:S01]  /*27240*/  UMOV UR8, UR14 ;  /* 0x0000000e00087c82 */ /* 0x004fe20008000000 */
[----:B------:R-:W-:Y:S02]  /*27250*/  UMOV UR10, UR15 ;  /* 0x0000000f000a7c82 */ /* 0x000fe40008000000 */
[----:B------:R2:W-:Y:S01]  /*27260*/  UTMALDG.4D [UR8], [UR4], desc[UR6] ;  /* 0x00000608040075b4 */ /* 0x0005e20008019000 */
[----:B------:R-:W3:Y:S02]  /*27270*/  SYNCS.PHASECHK.TRANS64.TRYWAIT P0, [R0+URZ+0x28440], R3 ;  /* 0x02844003000075a7 */ /* 0x000ee4000800017f */
[----:B--23--:R-:W-:Y:S05]  /*27280*/  @!P0 BRA `(.L_x_1740) ;  /* 0x0000009c00248947 */ /* 0x00cfea0003800000 */
.L_x_2045:
[----:B------:R-:W-:Y:S05]  /*27290*/  @P1 BRA `(.L_x_1741) ;  /* 0x00000000001c1947 */ /* 0x000fea0003800000 */
[----:B------:R-:W3:Y:S01]  /*272a0*/  S2R R5, SR_TID.X ;  /* 0x0000000000057919 */ /* 0x000ee20000002100 */
[----:B-12---:R-:W-:-:S04]  /*272b0*/  IMAD.MOV.U32 R3, RZ, RZ, 0x4000 ;  /* 0x00004000ff037424 */ /* 0x006fc800078e00ff */
[----:B------:R4:W-:Y:S01]  /*272c0*/  SYNCS.ARRIVE.TRANS64 RZ, [R0+URZ+0x28430], R3 ;  /* 0x0284300300ff79a7 */ /* 0x0009e2000800003f */
[----:B---3--:R-:W-:-:S04]  /*272d0*/  LOP3.LUT R5, R5, 0x1f, RZ, 0xc0, !PT ;  /* 0x0000001f05057812 */ /* 0x008fc800078ec0ff */
[----:B------:R-:W-:-:S13]  /*272e0*/  ISETP.NE.AND P0, PT, R5, RZ, PT ;  /* 0x000000ff0500720c */ /* 0x000fda0003f05270 */
[----:B----4-:R-:W-:Y:S05]  /*272f0*/  @!P0 BRA `(.L_x_1741) ;  /* 0x0000000000048947 */ /* 0x010fea0003800000 */
[----:B------:R-:W-:Y:S01]  /*27300*/  BPT.TRAP 0x1 ;  /* 0x000000040000795c */ /* 0x000fe20000300000 */
.L_x_1741:
[----:B-12---:R-:W2:Y:S01]  /*27310*/  LDL.LU R3, [R1] ;  /* 0x0000000001037983 */ /* 0x006ea20000300800 */
        /* <DEDUP_REMOVED lines=16> */
[----:B-1----:R-:W-:Y:S01]  /*27420*/  UMOV UR8, UR14 ;  /* 0x0000000e00087c82 */ /* 0x002fe20008000000 */
[----:B------:R-:W-:Y:S02]  /*27430*/  UMOV UR10, UR15 ;  /* 0x0000000f000a7c82 */ /* 0x000fe40008000000 */
[----:B------:R4:W-:Y:S01]  /*27440*/  UTMALDG.4D [UR8], [UR4], desc[UR6] ;  /* 0x00000608040075b4 */ /* 0x0009e20008019000 */
[----:B--2---:R-:W-:-:S04]  /*27450*/  LOP3.LUT R3, R3, 0xfffffffe, RZ, 0xc0, !PT ;  /* 0xfffffffe03037812 */ /* 0x004fc800078ec0ff */
[----:B------:R-:W-:-:S05]  /*27460*/  @P0 LOP3.LUT R3, R3, 0x1, RZ, 0xfc, !PT ;  /* 0x0000000103030812 */ /* 0x000fca00078efcff */
[----:B------:R4:W-:Y:S01]  /*27470*/  STL [R1], R3 ;  /* 0x0000000301007387 */ /* 0x0009e20000100800 */
[----:B------:R-:W-:Y:S01]  /*27480*/  NOP ;  /* 0x0000000000007918 */ /* 0x000fe20000000000 */
.L_x_1735:
[----:B----4-:R-:W3:Y:S01]  /*27490*/  LDL.LU R3, [R1+0x48] ;  /* 0x0000480001037983 */ /* 0x010ee20000300800 */
[----:B------:R-:W-:Y:S05]  /*274a0*/  WARPSYNC.ALL ;  /* 0x0000000000007948 */ /* 0x000fea0003800000 */
[----:B------:R-:W-:Y:S01]  /*274b0*/  ULDC.64 UR4, c[0x0][0x298] ;  /* 0x0000a60000047ab9 */ /* 0x000fe20000000a00 */
[----:B------:R-:W-:Y:S01]  /*274c0*/  BSSY B6, `(.L_x_1742) ;  /* 0x000001c000067945 */ /* 0x000fe20003800000 */
[----:B------:R-:W-:Y:S01]  /*274d0*/  BAR.SYNC.DEFER_BLOCKING 0x8, 0x180 ;  /* 0x0206000000007b1d */ /* 0x000fe20000010000 */
[----:B---3--:R-:W-:Y:S01]  /*274e0*/  SHF.R.S32.HI R0, RZ, 0x1f, R3 ;  /* 0x0000001fff007819 */ /* 0x008fe20000011403 */
[----:B-1----:R-:W-:-:S04]  /*274f0*/  IMAD.WIDE.U32 R4, R3, UR4, RZ ;  /* 0x0000000403047c25 */ /* 0x002fc8000f8e00ff */
[----:B------:R-:W-:Y:S01]  /*27500*/  IMAD R2, R0, UR4, RZ ;  /* 0x0000000400027c24 */ /* 0x000fe2000f8e02ff */
[----:B------:R1:W-:Y:S01]  /*27510*/  STL.64 [R1+0x48], R4 ;  /* 0x0000480401007387 */ /* 0x0003e20000100a00 */
[----:B------:R-:W-:Y:S02]  /*27520*/  VIADD R0, R18, 0x18000 ;  /* 0x0001800012007836 */ /* 0x000fe40000000000 */
[----:B------:R-:W-:-:S03]  /*27530*/  IMAD R2, R3, UR5, R2 ;  /* 0x0000000503027c24 */ /* 0x000fc6000f8e0202 */
[----:B------:R-:W-:Y:S01]  /*27540*/  LOP3.LUT P0, RZ, R0, 0x3ff, RZ, 0xc0, !PT ;  /* 0x000003ff00ff7812 */ /* 0x000fe2000780c0ff */
[----:B------:R-:W-:-:S05]  /*27550*/  IMAD.IADD R0, R5, 0x1, R2 ;  /* 0x0000000105007824 */ /* 0x000fca00078e0202 */
[----:B------:R1:W-:Y:S07]  /*27560*/  STL [R1+0x50], R0 ;  /* 0x0000500001007387 */ /* 0x0003ee0000100800 */
        /* <DEDUP_REMOVED lines=10> */
[----:B--2---:R-:W-:Y:S02]  /*27610*/  IMAD.U32 R10, RZ, RZ, UR8 ;  /* 0x00000008ff0a7e24 */ /* 0x004fe4000f8e00ff */
[----:B------:R-:W-:Y:S02]  /*27620*/  IMAD.U32 R11, RZ, RZ, UR9 ;  /* 0x00000009ff0b7e24 */ /* 0x000fe4000f8e00ff */
[----:B------:R-:W-:Y:S02]  /*27630*/  IMAD.MOV.U32 R8, RZ, RZ, 0x70 ;  /* 0x00000070ff087424 */ /* 0x000fe400078e00ff */
[----:B------:R-:W-:Y:S02]  /*27640*/  IMAD.MOV.U32 R12, RZ, RZ, 0x1 ;  /* 0x00000001ff0c7424 */ /* 0x000fe400078e00ff */
[----:B------:R-:W-:-:S07]  /*27650*/  IMAD.MOV.U32 R13, RZ, RZ, RZ ;  /* 0x000000ffff0d7224 */ /* 0x000fce00078e00ff */
[----:B------:R-:W-:-:S07]  /*27660*/  LEPC R20, `(.L_x_1743) ;  /* 0x000000001014794e */ /* 0x000fce0000000000 */
[----:B01----:R-:W-:Y:S05]  /*27670*/  CALL.ABS.NOINC R2 ;  /* 0x0000000002007343 */ /* 0x003fea0003c00000 */
.L_x_1743:
[----:B------:R-:W-:Y:S05]  /*27680*/  BSYNC B6 ;  /* 0x0000000000067941 */ /* 0x000fea0003800000 */
.L_x_1742:
[----:B-1----:R-:W3:Y:S01]  /*27690*/  LDL.LU R0, [R1+0x50] ;  /* 0x0000500001007983 */ /* 0x002ee20000300800 */
[----:B------:R-:W-:Y:S01]  /*276a0*/  ULDC.64 UR6, c[0x0][0xa00] ;  /* 0x0002800000067ab9 */ /* 0x000fe20000000a00 */
[----:B------:R-:W1:Y:S01]  /*276b0*/  LDC R7, c[0x0][0x448] ;  /* 0x00011200ff077b82 */ /* 0x000e620000000800 */
[----:B------:R-:W-:Y:S01]  /*276c0*/  ULDC.64 UR4, c[0x0][0x2d8] ;  /* 0x0000b60000047ab9 */ /* 0x000fe20000000a00 */
[----:B------:R-:W3:Y:S04]  /*276d0*/  LDL.LU.64 R2, [R1+0x48] ;  /* 0x0000480001027983 */ /* 0x000ee80000300a00 */
[----:B------:R-:W4:Y:S01]  /*276e0*/  LDL R6, [R1+0x1c] ;  /* 0x00001c0001067983 */ /* 0x000f220000100800 */
[----:B------:R-:W-:Y:S01]  /*276f0*/  ISETP.NE.U32.AND P0, PT, RZ, UR6, PT ;  /* 0x00000006ff007c0c */ /* 0x000fe2000bf05070 */
[----:B------:R-:W0:Y:S03]  /*27700*/  S2R R5, SR_TID.X ;  /* 0x0000000000057919 */ /* 0x000e260000002100 */
[----:B------:R-:W-:Y:S01]  /*27710*/  ISETP.NE.AND.EX P0, PT, RZ, UR7, PT, P0 ;  /* 0x00000007ff007c0c */ /* 0x000fe2000bf05300 */
[----:B------:R-:W-:Y:S01]  /*27720*/  ULDC.64 UR6, c[0x0][0x280] ;  /* 0x0000a00000067ab9 */ /* 0x000fe20000000a00 */
[----:B--2---:R-:W2:Y:S01]  /*27730*/  S2R R9, SR_TID.X ;  /* 0x0000000000097919 */ /* 0x004ea20000002100 */
[----:B0-----:R-:W-:-:S04]  /*27740*/  LOP3.LUT R5, R5, 0x7f, RZ, 0xc0, !PT ;  /* 0x0000007f05057812 */ /* 0x001fc800078ec0ff */
[----:B------:R-:W-:Y:S01]  /*27750*/  SHF.R.U32.HI R5, RZ, 0x3, R5 ;  /* 0x00000003ff057819 */ /* 0x000fe20000011605 */
[----:B--2---:R-:W-:-:S05]  /*27760*/  IMAD.SHL.U32 R9, R9, 0x10, RZ ;  /* 0x0000001009097824 */ /* 0x004fca00078e00ff */
[----:B------:R-:W-:-:S04]  /*27770*/  LOP3.LUT R9, R9, 0x70, RZ, 0xc0, !PT ;  /* 0x0000007009097812 */ /* 0x000fc800078ec0ff */
[----:B------:R-:W-:Y:S01]  /*27780*/  LOP3.LUT R9, R9, 0x80, RZ, 0xfc, !PT ;  /* 0x0000008009097812 */ /* 0x000fe200078efcff */
[----:B---3--:R-:W-:Y:S01]  /*27790*/  IMAD.MOV.U32 R3, RZ, RZ, R0 ;  /* 0x000000ffff037224 */ /* 0x008fe200078e0000 */
[----:B----4-:R-:W-:Y:S01]  /*277a0*/  SHF.R.S32.HI R0, RZ, 0x1f, R6 ;  /* 0x0000001fff007819 */ /* 0x010fe20000011406 */
[----:B------:R-:W-:-:S03]  /*277b0*/  IMAD.WIDE.U32 R2, R16, UR4, R2 ;  /* 0x0000000410027c25 */ /* 0x000fc6000f8e0002 */
[----:B------:R-:W-:Y:S01]  /*277c0*/  SEL R4, R0, RZ, !P0 ;  /* 0x000000ff00047207 */ /* 0x000fe20004000000 */
[----:B------:R-:W-:Y:S01]  /*277d0*/  IMAD R3, R16, UR5, R3 ;  /* 0x0000000510037c24 */ /* 0x000fe2000f8e0203 */
[----:B------:R-:W-:Y:S01]  /*277e0*/  SEL R0, R6, RZ, !P0 ;  /* 0x000000ff06007207 */ /* 0x000fe20004000000 */
[----:B------:R-:W-:Y:S01]  /*277f0*/  ULDC.64 UR4, c[0x0][0x2e0] ;  /* 0x0000b80000047ab9 */ /* 0x000fe20000000a00 */
[----:B------:R-:W0:Y:S01]  /*27800*/  S2R R6, SR_TID.X ;  /* 0x0000000000067919 */ /* 0x000e220000002100 */
[----:B-1----:R-:W-:Y:S01]  /*27810*/  ISETP.NE.AND P0, PT, R7, 0x1, PT ;  /* 0x000000010700780c */ /* 0x002fe20003f05270 */
[----:B------:R-:W-:Y:S02]  /*27820*/  IMAD R4, R4, UR4, RZ ;  /* 0x0000000404047c24 */ /* 0x000fe4000f8e02ff */
[----:B------:R-:W-:-:S04]  /*27830*/  IMAD.WIDE.U32 R2, R0, UR4, R2 ;  /* 0x0000000400027c25 */ /* 0x000fc8000f8e0002 */
[----:B------:R-:W-:Y:S01]  /*27840*/  IMAD R0, R0, UR5, R4 ;  /* 0x0000000500007c24 */ /* 0x000fe2000f8e0204 */
[----:B------:R-:W-:-:S03]  /*27850*/  ULDC.64 UR4, c[0x0][0x2d0] ;  /* 0x0000b40000047ab9 */ /* 0x000fc60000000a00 */
[----:B------:R-:W-:Y:S02]  /*27860*/  IMAD.IADD R3, R3, 0x1, R0 ;  /* 0x0000000103037824 */ /* 0x000fe400078e0200 */
[----:B0-----:R-:W-:Y:S02]  /*27870*/  IMAD.SHL.U32 R8, R6, 0x10, RZ ;  /* 0x0000001006087824 */ /* 0x001fe400078e00ff */
[----:B------:R-:W0:Y:S03]  /*27880*/  @P0 LDC R6, c[0x0][0x450] ;  /* 0x00011400ff060b82 */ /* 0x000e260000000800 */
[----:B------:R-:W-:-:S05]  /*27890*/  LOP3.LUT R8, R5, 0x70, R8, 0xf8, !PT ;  /* 0x0000007005087812 */ /* 0x000fca00078ef808 */
[----:B------:R-:W1:Y:S01]  /*278a0*/  @P0 LDC R5, c[0x0][0x44c] ;  /* 0x00011300ff050b82 */ /* 0x000e620000000800 */
[----:B------:R-:W-:Y:S02]  /*278b0*/  IMAD.IADD R4, R8, 0x1, R19 ;  /* 0x0000000108047824 */ /* 0x000fe400078e0213 */
[----:B------:R-:W2:Y:S02]  /*278c0*/  S2R R8, SR_TID.X ;  /* 0x0000000000087919 */ /* 0x000ea40000002100 */
[----:B------:R-:W-:Y:S02]  /*278d0*/  IMAD.MOV.U32 R0, RZ, RZ, R4 ;  /* 0x000000ffff007224 */ /* 0x000fe400078e0004 */
[----:B-1----:R-:W-:-:S05]  /*278e0*/  @P0 IMAD.HI.U32 R5, R4, R5, RZ ;  /* 0x0000000504050227 */ /* 0x002fca00078e00ff */
[----:B0-----:R-:W-:-:S05]  /*278f0*/  @P0 SHF.R.U32.HI R0, RZ, R6, R5 ;  /* 0x00000006ff000219 */ /* 0x001fca0000011605 */
[----:B------:R-:W-:Y:S02]  /*27900*/  IMAD.MOV R5, RZ, RZ, -R0 ;  /* 0x000000ffff057224 */ /* 0x000fe400078e0a00 */
[----:B------:R-:W-:-:S04]  /*27910*/  IMAD.WIDE.U32 R2, R0, UR4, R2 ;  /* 0x0000000400027c25 */ /* 0x000fc8000f8e0002 */
[----:B------:R-:W-:Y:S01]  /*27920*/  IMAD R4, R7, R5, R4 ;  /* 0x0000000507047224 */ /* 0x000fe200078e0204 */
[----:B------:R-:W-:Y:S01]  /*27930*/  SHF.R.S32.HI R5, RZ, 0x1f, R0 ;  /* 0x0000001fff057819 */ /* 0x000fe20000011400 */
[----:B--2---:R-:W-:-:S04]  /*27940*/  IMAD.SHL.U32 R10, R8, 0x10, RZ ;  /* 0x00000010080a7824 */ /* 0x004fc800078e00ff */
[----:B------:R-:W-:Y:S01]  /*27950*/  IMAD R5, R5, UR4, RZ ;  /* 0x0000000405057c24 */ /* 0x000fe2000f8e02ff */
[----:B------:R-:W-:-:S03]  /*27960*/  LOP3.LUT R10, R10, 0x70, RZ, 0xc0, !PT ;  /* 0x000000700a0a7812 */ /* 0x000fc600078ec0ff */
        /* <DEDUP_REMOVED lines=15> */
[----:B------:R-:W1:Y:S02]  /*27a60*/  S2R R6, SR_TID.X ;  /* 0x0000000000067919 */ /* 0x000e640000002100 */
[----:B-1----:R-:W-:-:S04]  /*27a70*/  LOP3.LUT R6, R6, 0x7f, RZ, 0xc0, !PT ;  /* 0x0000007f06067812 */ /* 0x002fc800078ec0ff */
[----:B------:R-:W-:Y:S02]  /*27a80*/  SHF.R.U32.HI R8, RZ, 0x3, R6 ;  /* 0x00000003ff087819 */ /* 0x000fe40000011606 */
[----:B------:R-:W2:Y:S03]  /*27a90*/  LDL.LU R6, [R1+0x40] ;  /* 0x0000400001067983 */ /* 0x000ea60000300800 */
[----:B------:R-:W-:Y:S02]  /*27aa0*/  IMAD.IADD R0, R8, 0x1, R19 ;  /* 0x0000000108007824 */ /* 0x000fe400078e0213 */
[----:B------:R-:W-:Y:S02]  /*27ab0*/  SHFL.IDX PT, R8, R3, 0x1, 0x181f ;  /* 0x00381f0003087f89 */ /* 0x000fe400000e0000 */
[----:B------:R-:W-:Y:S02]  /*27ac0*/  VIADD R5, R0, 0x10 ;  /* 0x0000001000057836 */ /* 0x000fe40000000000 */
[----:B--2---:R-:W-:-:S02]  /*27ad0*/  IMAD R2, R6, R7, RZ ;  /* 0x0000000706027224 */ /* 0x004fc400078e02ff */
[----:B------:R-:W1:Y:S03]  /*27ae0*/  SHFL.IDX PT, R7, R4, RZ, 0x181f ;  /* 0x00181fff04077589 */ /* 0x000e6600000e0000 */
[-C--:B------:R-:W-:Y:S01]  /*27af0*/  ISETP.GE.AND P4, PT, R0, R2.reuse, PT ;  /* 0x000000020000720c */ /* 0x080fe20003f86270 */
[----:B------:R-:W2:Y:S01]  /*27b00*/  SHFL.IDX PT, R6, R3, RZ, 0x181f ;  /* 0x00181fff03067589 */ /* 0x000ea200000e0000 */
[----:B------:R-:W-:-:S03]  /*27b10*/  ISETP.GE.AND P2, PT, R5, R2, PT ;  /* 0x000000020500720c */ /* 0x000fc60003f46270 */
[----:B------:R-:W3:Y:S08]  /*27b20*/  SHFL.IDX PT, R5, R4, 0x1, 0x181f ;  /* 0x00381f0004057f89 */ /* 0x000ef000000e0000 */
[----:B-1----:R-:W-:-:S05]  /*27b30*/  @!P4 IADD3 R7, P3, R10, R7, RZ ;  /* 0x000000070a07c210 */ /* 0x002fca0007f7e0ff */
[----:B--2---:R-:W-:-:S05]  /*27b40*/  @!P4 IMAD.X R6, RZ, RZ, R6, P3 ;  /* 0x000000ffff06c224 */ /* 0x004fca00018e0606 */
[----:B------:R-:W-:-:S04]  /*27b50*/  @!P4 LOP3.LUT R7, R7, R6, RZ, 0x3c, !PT ;  /* 0x000000060707c212 */ /* 0x000fc800078e3cff */
[----:B------:R-:W-:-:S04]  /*27b60*/  @!P4 LOP3.LUT R6, R7, R6, RZ, 0x3c, !PT ;  /* 0x000000060706c212 */ /* 0x000fc800078e3cff */
[----:B------:R-:W-:-:S05]  /*27b70*/  @!P4 LOP3.LUT R7, R7, R6, RZ, 0x3c, !PT ;  /* 0x000000060707c212 */ /* 0x000fca00078e3cff */
[----:B-----5:R-:W-:Y:S04]  /*27b80*/  @!P4 LDGSTS.E.BYPASS.LTC128B.128 [R9+0x18000], desc[UR46][R6.64], !P0 ;  /* 0x180000000609cfae */ /* 0x020fe8000c101d6e */
[----:B------:R3:W-:Y:S02]  /*27b90*/  @!P4 LDGSTS.E.BYPASS.LTC128B.128 [R9+0x1c000], desc[UR46][R6.64+0x80], !P1 ;  /* 0x1c0000800609cfae */ /* 0x0007e4000c901d6e */
[----:B---3--:R-:W-:Y:S01]  /*27ba0*/  @!P2 IADD3 R7, P3, R10, R5, RZ ;  /* 0x000000050a07a210 */ /* 0x008fe20007f7e0ff */
        /* <DEDUP_REMOVED lines=8> */
[----:B------:R-:W2:Y:S04]  /*27c30*/  SHFL.IDX PT, R5, R4, 0x2, 0x181f ;  /* 0x00581f0004057f89 */ /* 0x000ea800000e0000 */
[----:B-1----:R-:W1:Y:S06]  /*27c40*/  SHFL.IDX PT, R6, R3, 0x2, 0x181f ;  /* 0x00581f0003067f89 */ /* 0x002e6c00000e0000 */
[----:B--2---:R-:W-:-:S05]  /*27c50*/  @!P2 IADD3 R5, P3, R10, R5, RZ ;  /* 0x000000050a05a210 */ /* 0x004fca0007f7e0ff */
[----:B-1----:R-:W-:-:S04]  /*27c60*/  @!P2 IMAD.X R6, RZ, RZ, R6, P3 ;  /* 0x000000ffff06a224 */ /* 0x002fc800018e0606 */
[----:B------:R-:W-:Y:S02]  /*27c70*/  @!P2 IMAD.MOV.U32 R7, RZ, RZ, R6 ;  /* 0x000000ffff07a224 */ /* 0x000fe400078e0006 */
[----:B------:R-:W-:Y:S02]  /*27c80*/  @!P2 IMAD.MOV.U32 R6, RZ, RZ, R5 ;  /* 0x000000ffff06a224 */ /* 0x000fe400078e0005 */
[----:B------:R-:W-:-:S03]  /*27c90*/  VIADD R5, R0, 0x30 ;  /* 0x0000003000057836 */ /* 0x000fc60000000000 */
        /* <DEDUP_REMOVED lines=39> */
[----:B------:R1:W2:Y:S04]  /*27f10*/  SHFL.IDX PT, R5, R3, 0x7, 0x181f ;  /* 0x00f81f0003057f89 */ /* 0x0002a800000e0000 */
[----:B------:R1:W-:Y:S04]  /*27f20*/  @!P2 LDGSTS.E.BYPASS.LTC128B.128 [R9+0x1b000], desc[UR46][R6.64], !P0 ;  /* 0x1b0000000609afae */ /* 0x0003e8000c101d6e */
[----:B------:R1:W-:Y:S04]  /*27f30*/  @!P2 LDGSTS.E.BYPASS.LTC128B.128 [R9+0x1f000], desc[UR46][R6.64+0x80], !P1 ;  /* 0x1f0000800609afae */ /* 0x0003e8000c901d6e */
[----:B------:R1:W3:Y:S02]  /*27f40*/  SHFL.IDX PT, R3, R4, 0x7, 0x181f ;  /* 0x00f81f0004037f89 */ /* 0x0002e400000e0000 */
.L_x_2062:
[----:B------:R-:W-:Y:S01]  /*27f50*/  VIADD R0, R0, 0x70 ;  /* 0x0000007000007836 */ /* 0x000fe20000000000 */
[----:B------:R-:W-:Y:S04]  /*27f60*/  BSSY B0, `(.L_x_1745) ;  /* 0x000000a000007945 */ /* 0x000fe80003800000 */
[----:B------:R-:W-:-:S13]  /*27f70*/  ISETP.GE.AND P2, PT, R0, R2, PT ;  /* 0x000000020000720c */ /* 0x000fda0003f46270 */
[----:B------:R-:W-:Y:S05]  /*27f80*/  @P2 BRA `(.L_x_1746) ;  /* 0x00000000001c2947 */ /* 0x000fea0003800000 */
[----:B---3--:R-:W-:-:S05]  /*27f90*/  IADD3 R2, P2, R10, R3, RZ ;  /* 0x000000030a027210 */ /* 0x008fca0007f5e0ff */
[----:B-12---:R-:W-:-:S05]  /*27fa0*/  IMAD.X R3, RZ, RZ, R5, P2 ;  /* 0x000000ffff037224 */ /* 0x006fca00010e0605 */
[----:B------:R-:W-:Y:S01]  /*27fb0*/  @!PT LDS RZ, [RZ] ;  /* 0x00000000fffff984 */ /* 0x000fe20000000800 */
[----:B------:R-:W-:Y:S01]  /*27fc0*/  @!PT LDS RZ, [RZ] ;  /* 0x00000000fffff984 */ /* 0x000fe20000000800 */
[----:B------:R-:W-:Y:S01]  /*27fd0*/  @!PT LDS RZ, [RZ] ;  /* 0x00000000fffff984 */ /* 0x000fe20000000800 */
[----:B------:R4:W-:Y:S04]  /*27fe0*/  LDGSTS.E.BYPASS.LTC128B.128 [R9+0x1b800], desc[UR46][R2.64], !P0 ;  /* 0x1b80000002097fae */ /* 0x0009e8000c101d6e */
[----:B------:R4:W-:Y:S02]  /*27ff0*/  LDGSTS.E.BYPASS.LTC128B.128 [R9+0x1f800], desc[UR46][R2.64+0x80], !P1 ;  /* 0x1f80008002097fae */ /* 0x0009e4000c901d6e */
.L_x_1746:
[----:B------:R-:W-:Y:S05]  /*28000*/  BSYNC B0 ;  /* 0x0000000000007941 */ /* 0x000fea0003800000 */
.L_x_1745:
[----:B------:R-:W-:Y:S01]  /*28010*/  NOP ;  /* 0x0000000000007918 */ /* 0x000fe20000000000 */
[----:B------:R-:W-:-:S13]  /*28020*/  PLOP3.LUT P0, PT, PT, PT, PT, 0x80, 0x0 ;  /* 0x000000000000781c */ /* 0x000fda0003f0f070 */
.L_x_1747:
[----:B------:R-:W-:Y:S02]  /*28030*/  PLOP3.LUT P1, PT, P1, P0, PT, 0xa2, 0x0 ;  /* 0x000000000000781c */ /* 0x000fe40000f21472 */
[----:B------:R-:W-:-:S08]  /*28040*/  @P0 R2UR P1, UR4, R18 ;  /* 0x00000000120402ca */ /* 0x000fd00000020000 */
[----:B------:R-:W-:-:S05]  /*28050*/  @P0 PLOP3.LUT P0, PT, P1, PT, PT, 0x80, 0x0 ;  /* 0x000000000000081c */ /* 0x000fca0000f0f070 */
[----:B------:R-:W-:Y:S01]  /*28060*/  @!P1 SYNCS.ARRIVE.TRANS64.RED.A0T1 RZ, [UR4+0x28400], RZ ;  /* 0x028400ffffff99a7 */ /* 0x000fe20008200404 */
[----:B------:R-:W-:Y:S07]  /*28070*/  @!P1 ARRIVES.LDGSTSBAR.64.TRANSCNT [UR4+0x28400] ;  /* 0x02840000ff0099b0 */ /* 0x000fee0008000a84 */
[----:B------:R-:W-:Y:S05]  /*28080*/  @P0 BRA.U.ANY `(.L_x_1747) ;  /* 0xfffffffd00e80947 */ /* 0x000fea000393ffff */
[----:B----4-:R-:W4:Y:S02]  /*28090*/  LDL.LU R2, [R1+0x54] ;  /* 0x0000540001027983 */ /* 0x010f240000300800 */
[----:B----4-:R-:W-:-:S05]  /*280a0*/  VIADD R2, R2, 0x1 ;  /* 0x0000000102027836 */ /* 0x010fca0000000000 */
        /* <DEDUP_REMOVED lines=8> */
[----:B------:R-:W5:Y:S03]  /*28130*/  SYNCS.PHASECHK.TRANS64.TRYWAIT P0, [R18+URZ+0x28420], R0 ;  /* 0x02842000120075a7 */ /* 0x000f66000800017f */
[----:B----45:R-:W-:Y:S05]  /*28140*/  @!P0 BRA `(.L_x_1749) ;  /* 0x0000009800408947 */ /* 0x030fea0003800000 */
.L_x_2063:
[----:B------:R-:W-:Y:S05]  /*28150*/  BSYNC B0 ;  /* 0x0000000000007941 */ /* 0x000fea0003800000 */
.L_x_1748:
[----:B-1-3--:R-:W4:Y:S04]  /*28160*/  LDL.LU R3, [R1+0x44] ;  /* 0x0000440001037983 */ /* 0x00af280000300800 */
[----:B------:R-:W3:Y:S01]  /*28170*/  LDL R2, [R1+0x18] ;  /* 0x0000180001027983 */ /* 0x000ee20000100800 */
[----:B----4-:R-:W-:-:S05]  /*28180*/  VIADD R0, R3, 0xfffffffe ;  /* 0xfffffffe03007836 */ /* 0x010fca0000000000 */
[----:B---3--:R-:W-:-:S13]  /*28190*/  ISETP.GE.AND P0, PT, R0, R2, PT ;  /* 0x000000020000720c */ /* 0x008fda0003f06270 */
[----:B------:R-:W-:Y:S05]  /*281a0*/  @!P0 BRA `(.L_x_1750) ;  /* 0x0000000c00d88947 */ /* 0x000fea0003800000 */
[----:B------:R1:W5:Y:S04]  /*281b0*/  LDL.LU R6, [R1+0x4] ;  /* 0x0000040001067983 */ /* 0x0003680000300800 */
[----:B------:R1:W5:Y:S02]  /*281c0*/  LDL.LU R7, [R1+0xc] ;  /* 0x00000c0001077983 */ /* 0x0003640000300800 */
.L_x_1772:
[----:B---3--:R-:W3:Y:S01]  /*281d0*/  LDL R2, [R1] ;  /* 0x0000000001027983 */ /* 0x008ee20000100800 */
[----:B-----5:R-:W-:Y:S01]  /*281e0*/  VIADD R3, R6, 0x1 ;  /* 0x0000000106037836 */ /* 0x020fe20000000000 */
        /* <DEDUP_REMOVED lines=15> */
[----:B------:R-:W4:Y:S01]  /*282e0*/  LDL R12, [R1+0x24] ;  /* 0x00002400010c7983 */ /* 0x000f220000100800 */
[----:B--2---:R-:W2:Y:S01]  /*282f0*/  LDC R5, c[0x0][0x43c] ;  /* 0x00010f00ff057b82 */ /* 0x004ea20000000800 */
[----:B------:R-:W-:Y:S02]  /*28300*/  ULDC.64 UR6, c[0x0][0x428] ;  /* 0x00010a0000067ab9 */ /* 0x000fe40000000a00 */
[----:B------:R-:W3:Y:S01]  /*28310*/  LDL R11, [R1+0x14] ;  /* 0x00001400010b7983 */ /* 0x000ee20000100800 */
[----:B--2---:R-:W-:-:S13]  /*28320*/  ISETP.NE.AND P0, PT, R5, 0x1, PT ;  /* 0x000000010500780c */ /* 0x004fda0003f05270 */
[----:B------:R-:W2:Y:S02]  /*28330*/  @P0 LDC.64 R2, c[0x0][0x440] ;  /* 0x00011000ff020b82 */ /* 0x000ea40000000a00 */
[----:B--2---:R-:W-:-:S04]  /*28340*/  @P0 IMAD.HI.U32 R4, R0, R2, RZ ;  /* 0x0000000200040227 */ /* 0x004fc800078e00ff */
[----:B------:R-:W-:Y:S01]  /*28350*/  IMAD.MOV.U32 R2, RZ, RZ, R0 ;  /* 0x000000ffff027224 */ /* 0x000fe200078e0000 */
[----:B------:R-:W-:-:S04]  /*28360*/  @P0 SHF.R.U32.HI R2, RZ, R3, R4 ;  /* 0x00000003ff020219 */ /* 0x000fc80000011604 */
[--C-:B------:R-:W-:Y:S01]  /*28370*/  SHF.R.S32.HI R3, RZ, 0x1f, R2.reuse ;  /* 0x0000001fff037819 */ /* 0x100fe20000011402 */
[----:B------:R-:W-:-:S04]  /*28380*/  IMAD.MOV R8, RZ, RZ, -R2 ;  /* 0x000000ffff087224 */ /* 0x000fc800078e0a02 */
[----:B------:R-:W-:Y:S02]  /*28390*/  IMAD R8, R5, R8, R0 ;  /* 0x0000000805087224 */ /* 0x000fe400078e0200 */
[----:B----4-:R-:W-:-:S04]  /*283a0*/  IMAD R4, R12, UR6, RZ ;  /* 0x000000060c047c24 */ /* 0x010fc8000f8e02ff */
[C---:B---3--:R-:W-:Y:S02]  /*283b0*/  IMAD R4, R11.reuse, UR7, R4 ;  /* 0x000000070b047c24 */ /* 0x048fe4000f8e0204 */
[----:B------:R-:W-:-:S04]  /*283c0*/  IMAD.WIDE.U32 R2, R11, UR6, R2 ;  /* 0x000000060b027c25 */ /* 0x000fc8000f8e0002 */
[----:B------:R-:W-:Y:S01]  /*283d0*/  IMAD.IADD R3, R4, 0x1, R3 ;  /* 0x0000000104037824 */ /* 0x000fe200078e0203 */
[----:B------:R-:W-:-:S04]  /*283e0*/  LEA R4, P0, R2, UR4, 0x2 ;  /* 0x0000000402047c11 */ /* 0x000fc8000f8010ff */
[----:B------:R-:W-:-:S05]  /*283f0*/  LEA.HI.X R5, R2, UR5, R3, 0x2, P0 ;  /* 0x0000000502057c11 */ /* 0x000fca00080f1403 */
[----:B------:R4:W5:Y:S04]  /*28400*/  LDG.E R17, desc[UR46][R4.64] ;  /* 0x0000002e04117981 */ /* 0x000968000c1e1900 */
.L_x_1753:
[----:B----4-:R-:W-:Y:S01]  /*28410*/  IMAD R4, R10, 0x8, R18 ;  /* 0x000000080a047824 */ /* 0x010fe200078e0212 */
[----:B------:R-:W-:Y:S01]  /*28420*/  SHF.L.U32 R3, R9, 0x1f, RZ ;  /* 0x0000001f09037819 */ /* 0x000fe200000006ff */
[----:B------:R-:W4:Y:S01]  /*28430*/  S2R R2, SR_TID.X ;  /* 0x0000000000027919 */ /* 0x000f220000002100 */
[----:B------:R-:W-:Y:S02]  /*28440*/  BSSY B1, `(.L_x_1754) ;  /* 0x0000005000017945 */ /* 0x000fe40003800000 */
[----:B------:R-:W0:Y:S01]  /*28450*/  SYNCS.PHASECHK.TRANS64.TRYWAIT P0, [R4+URZ+0x28480], R3 ;  /* 0x02848003040075a7 */ /* 0x000e22000800017f */
[----:B----4-:R-:W-:-:S04]  /*28460*/  LOP3.LUT R2, R2, 0x7f, RZ, 0xc0, !PT ;  /* 0x0000007f02027812 */ /* 0x010fc800078ec0ff */
[----:B------:R-:W-:Y:S01]  /*28470*/  ISETP.NE.AND P1, PT, R2, RZ, PT ;  /* 0x000000ff0200720c */ /* 0x000fe20003f25270 */
[----:B0-----:R-:W-:-:S12]  /*28480*/  @!P0 BRA `(.L_x_1755) ;  /* 0x0000009400848947 */ /* 0x001fd80003800000 */
.L_x_2064:
[----:B------:R-:W-:Y:S05]  /*28490*/  BSYNC B1 ;  /* 0x0000000000017941 */ /* 0x000fea0003800000 */
.L_x_1754:
        /* <DEDUP_REMOVED lines=9> */
.L_x_1757:
[----:B------:R-:W-:Y:S05]  /*28530*/  BSYNC B1 ;  /* 0x0000000000017941 */ /* 0x000fea0003800000 */
.L_x_1756:
[----:B------:R-:W4:Y:S04]  /*28540*/  LDL R2, [R1+0x4] ;  /* 0x0000040001027983 */ /* 0x000f280000100800 */
[----:B--2---:R-:W2:Y:S01]  /*28550*/  LDL R5, [R1+0x28] ;  /* 0x0000280001057983 */ /* 0x004ea20000100800 */
        /* <DEDUP_REMOVED lines=10> */
[----:B---3--:R-:W-:-:S07]  /*28600*/  VIADD R9, R2, 0x10000 ;  /* 0x0001000002097836 */ /* 0x008fce0000000000 */
.L_x_1758:
        /* <DEDUP_REMOVED lines=16> */
.L_x_1759:
        /* <DEDUP_REMOVED lines=10> */
[----:B------:R-:W2:Y:S01]  /*287b0*/  SYNCS.PHASECHK.TRANS64.TRYWAIT P0, [R4+URZ+0x28440], R3 ;  /* 0x02844003040075a7 */ /* 0x000ea2000800017f */
[----:B------:R-:W-:Y:S04]  /*287c0*/  BSSY B1, `(.L_x_1760) ;  /* 0x0000002000017945 */ /* 0x000fe80003800000 */
[----:B--2---:R-:W-:Y:S05]  /*287d0*/  @!P0 BRA `(.L_x_1761) ;  /* 0x0000009000c48947 */ /* 0x004fea0003800000 */
.L_x_2065:
[----:B------:R-:W-:Y:S05]  /*287e0*/  BSYNC B1 ;  /* 0x0000000000017941 */ /* 0x000fea0003800000 */
.L_x_1760:
[----:B------:R-:W-:Y:S01]  /*287f0*/  BSSY B1, `(.L_x_1762) ;  /* 0x000000b000017945 */ /* 0x000fe20003800000 */
[----:B------:R-:W-:Y:S02]  /*28800*/  IMAD.MOV.U32 R10, RZ, RZ, 0x0 ;  /* 0x00000000ff0a7424 */ /* 0x000fe400078e00ff */
[----:B------:R-:W-:Y:S01]  /*28810*/  IMAD.MOV.U32 R11, RZ, RZ, 0x14f00000 ;  /* 0x14f00000ff0b7424 */ /* 0x000fe200078e00ff */
[----:B------:R-:W-:Y:S06]  /*28820*/  @P1 BRA `(.L_x_1763) ;  /* 0x00000000001c1947 */ /* 0x000fec0003800000 */
[----:B------:R-:W3:Y:S01]  /*28830*/  S2R R5, SR_TID.X ;  /* 0x0000000000057919 */ /* 0x000ee20000002100 */
[----:B0-2---:R-:W-:-:S04]  /*28840*/  IMAD.MOV.U32 R3, RZ, RZ, 0x4000 ;  /* 0x00004000ff037424 */ /* 0x005fc800078e00ff */
[----:B------:R4:W-:Y:S01]  /*28850*/  SYNCS.ARRIVE.TRANS64 RZ, [R4+URZ+0x28430], R3 ;  /* 0x0284300304ff79a7 */ /* 0x0009e2000800003f */
[----:B---3--:R-:W-:-:S04]  /*28860*/  LOP3.LUT R5, R5, 0x1f, RZ, 0xc0, !PT ;  /* 0x0000001f05057812 */ /* 0x008fc800078ec0ff */
[----:B------:R-:W-:-:S13]  /*28870*/  ISETP.NE.AND P0, PT, R5, RZ, PT ;  /* 0x000000ff0500720c */ /* 0x000fda0003f05270 */
[----:B----4-:R-:W-:Y:S05]  /*28880*/  @!P0 BRA `(.L_x_1763) ;  /* 0x0000000000048947 */ /* 0x010fea0003800000 */
[----:B------:R-:W-:Y:S01]  /*28890*/  BPT.TRAP 0x1 ;  /* 0x000000040000795c */ /* 0x000fe20000300000 */
.L_x_1763:
[----:B------:R-:W-:Y:S05]  /*288a0*/  BSYNC B1 ;  /* 0x0000000000017941 */ /* 0x000fea0003800000 */
.L_x_1762:
[----:B------:R-:W-:Y:S01]  /*288b0*/  R2UR UR10, R13 ;  /* 0x000000000d0a72ca */ /* 0x000fe200000e0000 */
[----:B------:R-:W-:Y:S01]  /*288c0*/  UIADD3 UR4, UP0, UR42, 0x370, URZ ;  /* 0x000003702a047890 */ /* 0x000fe2000ff1e03f */
[----:B------:R-:W-:Y:S01]  /*288d0*/  R2UR UR6, R10 ;  /* 0x000000000a0672ca */ /* 0x000fe200000e0000 */
[----:B0-2---:R-:W-:Y:S01]  /*288e0*/  VIADD R4, R4, 0x28430 ;  /* 0x0002843004047836 */ /* 0x005fe20000000000 */
[----:B------:R-:W-:Y:S01]  /*288f0*/  R2UR UR7, R11 ;  /* 0x000000000b0772ca */ /* 0x000fe200000e0000 */
[----:B------:R-:W-:Y:S01]  /*28900*/  VIADD R3, R2, 0x20000 ;  /* 0x0002000002037836 */ /* 0x000fe20000000000 */
[----:B------:R-:W-:Y:S01]  /*28910*/  PLOP3.LUT P0, PT, PT, PT, PT, 0x80, 0x0 ;  /* 0x000000000000781c */ /* 0x000fe20003f0f070 */
[----:B------:R-:W-:-:S12]  /*28920*/  UIADD3.X UR5, URZ, UR43, URZ, UP0, !UPT ;  /* 0x0000002b3f057290 */ /* 0x000fd800087fe43f */
.L_x_1764:
        /* <DEDUP_REMOVED lines=15> */
.L_x_1765:
        /* <DEDUP_REMOVED lines=9> */
[----:B----4-:R-:W-:Y:S05]  /*28ab0*/  @P0 BRA.U.ANY `(.L_x_1765) ;  /* 0xfffffffd00d80947 */ /* 0x010fea000393ffff */
.L_x_1752:
[----:B------:R-:W-:Y:S05]  /*28ac0*/  BSYNC B0 ;  /* 0x0000000000007941 */ /* 0x000fea0003800000 */
.L_x_1751:
[----:B------:R-:W-:-:S06]  /*28ad0*/  UISETP.NE.AND UP0, UPT, UR36, 0x3, UPT ;  /* 0x000000032400788c */ /* 0x000fcc000bf05270 */
[----:B------:R-:W-:-:S13]  /*28ae0*/  PLOP3.LUT P0, PT, PT, PT, UP0, 0x80, 0x0 ;  /* 0x000000000000781c */ /* 0x000fda0003f0f008 */
[----:B------:R-:W-:Y:S05]  /*28af0*/  @!P0 BRA `(.L_x_1766) ;  /* 0x0000000000048947 */ /* 0x000fea0003800000 */
[----:B------:R-:W-:Y:S01]  /*28b00*/  BPT.TRAP 0x1 ;  /* 0x000000040000795c */ /* 0x000fe20000300000 */
.L_x_1766:
[----:B------:R-:W-:Y:S01]  /*28b10*/  IMAD.U32 R2, RZ, RZ, UR38 ;  /* 0x00000026ff027e24 */ /* 0x000fe2000f8e00ff */
[----:B------:R-:W-:Y:S01]  /*28b20*/  BSSY B0, `(.L_x_1767) ;  /* 0x0000007000007945 */ /* 0x000fe20003800000 */
[----:B------:R-:W-:-:S03]  /*28b30*/  IMAD R19, R6, 0x8, R18 ;  /* 0x0000000806137824 */ /* 0x000fc600078e0212 */
[----:B------:R-:W-:Y:S02]  /*28b40*/  ISETP.NE.AND P1, PT, R2, 0x3, PT ;  /* 0x000000030200780c */ /* 0x000fe40003f25270 */
[----:B------:R-:W-:-:S04]  /*28b50*/  LOP3.LUT R2, R7, 0x1, RZ, 0x3c, !PT ;  /* 0x0000000107027812 */ /* 0x000fc800078e3cff */
[----:B------:R-:W-:-:S04]  /*28b60*/  SHF.L.U32 R2, R2, 0x1f, RZ ;  /* 0x0000001f02027819 */ /* 0x000fc800000006ff */
[----:B------:R-:W4:Y:S02]  /*28b70*/  SYNCS.PHASECHK.TRANS64.TRYWAIT P0, [R19+URZ+0x28470], R2 ;  /* 0x02847002130075a7 */ /* 0x000f24000800017f */
[----:B----4-:R-:W-:Y:S05]  /*28b80*/  @!P0 BRA `(.L_x_1768) ;  /* 0x0000008c00ec8947 */ /* 0x010fea0003800000 */
.L_x_2066:
[----:B------:R-:W-:Y:S05]  /*28b90*/  BSYNC B0 ;  /* 0x0000000000007941 */ /* 0x000fea0003800000 */
.L_x_1767:
[----:B------:R-:W-:Y:S05]  /*28ba0*/  @!P1 BRA `(.L_x_1769) ;  /* 0x0000000000049947 */ /* 0x000fea0003800000 */
[----:B------:R-:W-:Y:S01]  /*28bb0*/  BPT.TRAP 0x1 ;  /* 0x000000040000795c */ /* 0x000fe20000300000 */
.L_x_1769:
[----:B----4-:R-:W-:Y:S01]  /*28bc0*/  SHF.L.U32 R2, R7, 0x1f, RZ ;  /* 0x0000001f07027819 */ /* 0x010fe200000006ff */
[----:B------:R-:W-:-:S03]  /*28bd0*/  IMAD.SHL.U32 R12, R6, 0x4000, RZ ;  /* 0x00004000060c7824 */ /* 0x000fc600078e00ff */
[----:B------:R-:W4:Y:S02]  /*28be0*/  SYNCS.PHASECHK.TRANS64.TRYWAIT P0, [R19+URZ+0x28460], R2 ;  /* 0x02846002130075a7 */ /* 0x000f24000800017f */
[----:B----4-:R-:W-:Y:S05]  /*28bf0*/  @!P0 BRA `(.L_x_1770) ;  /* 0x0000008c00e48947 */ /* 0x010fea0003800000 */
.L_x_2067:
[----:B------:R-:W4:Y:S04]  /*28c00*/  LDL R4, [R1+0x34] ;  /* 0x0000340001047983 */ /* 0x000f280000100800 */
[----:B------:R-:W5:Y:S04]  /*28c10*/  LDL R3, [R1+0x38] ;  /* 0x0000380001037983 */ /* 0x000f680000100800 */
[----:B------:R-:W2:Y:S01]  /*28c20*/  LDL R13, [R1+0x2c] ;  /* 0x00002c00010d7983 */ /* 0x000ea20000100800 */
[----:B------:R-:W-:Y:S05]  /*28c30*/  WARPSYNC.ALL ;  /* 0x0000000000007948 */ /* 0x000fea0003800000 */
[----:B----4-:R-:W-:-:S05]  /*28c40*/  LOP3.LUT R2, R12, R4, RZ, 0xfc, !PT ;  /* 0x000000040c027212 */ /* 0x010fca00078efcff */
[----:B------:R-:W-:Y:S01]  /*28c50*/  IMAD.IADD R2, R18, 0x1, R2 ;  /* 0x0000000112027824 */ /* 0x000fe200078e0202 */
[----:B--2---:R-:W-:-:S03]  /*28c60*/  LOP3.LUT R20, R12, R13, RZ, 0xfc, !PT ;  /* 0x0000000d0c147212 */ /* 0x004fc600078efcff */
[----:B-----5:R-:W-:Y:S01]  /*28c70*/  IMAD.IADD R3, R3, 0x1, R2 ;  /* 0x0000000103037824 */ /* 0x020fe200078e0202 */
[----:B------:R-:W2:Y:S01]  /*28c80*/  LDSM.16.MT88.4 R4, [R2+0x10000] ;  /* 0x010000000204783b */ /* 0x000ea20000004200 */
[----:B------:R-:W-:Y:S01]  /*28c90*/  IMAD.IADD R20, R18, 0x1, R20 ;  /* 0x0000000112147824 */ /* 0x000fe200078e0214 */
[C-C-:B--2---:R-:W-:Y:S02]  /*28ca0*/  PRMT R8, R4.reuse, 0x6420, R5.reuse ;  /* 0x0000642004087816 */ /* 0x144fe40000000005 */
[----:B---3--:R-:W-:Y:S02]  /*28cb0*/  PRMT R9, R4, 0x7531, R5 ;  /* 0x0000753104097816 */ /* 0x008fe40000000005 */
[C-C-:B------:R-:W-:Y:S02]  /*28cc0*/  PRMT R10, R6.reuse, 0x6420, R7.reuse ;  /* 0x00006420060a7816 */ /* 0x140fe40000000007 */
[----:B------:R-:W-:Y:S02]  /*28cd0*/  PRMT R11, R6, 0x7531, R7 ;  /* 0x00007531060b7816 */ /* 0x000fe40000000007 */
[----:B------:R-:W2:Y:S04]  /*28ce0*/  LDSM.16.MT88.4 R4, [R3+0x10000] ;  /* 0x010000000304783b */ /* 0x000ea80000004200 */
[----:B------:R2:W-:Y:S02]  /*28cf0*/  STSM.16.M88.4 [R20+0x8000], R8 ;  /* 0x0080000814007844 */ /* 0x0005e40000000200 */
        /* <DEDUP_REMOVED lines=16> */
[----:B------:R2:W-:Y:S04]  /*28e00*/  STSM.16.M88.4 [R20+0xb000], R8 ;  /* 0x00b0000814007844 */ /* 0x0005e80000000200 */
[----:B------:R-:W3:Y:S04]  /*28e10*/  LDSM.16.MT88.4 R4, [R2+0x11000] ;  /* 0x011000000204783b */ /* 0x000ee80000004200 */
[----:B--2---:R-:W2:Y:S01]  /*28e20*/  LDL R11, [R1+0x30] ;  /* 0x00003000010b7983 */ /* 0x004ea20000100800 */
[C-C-:B---3--:R-:W-:Y:S02]  /*28e30*/  PRMT R12, R4.reuse, 0x6420, R5.reuse ;  /* 0x00006420040c7816 */ /* 0x148fe40000000005 */
[----:B------:R-:W-:-:S02]  /*28e40*/  PRMT R13, R4, 0x7531, R5 ;  /* 0x00007531040d7816 */ /* 0x000fc40000000005 */
[C-C-:B------:R-:W-:Y:S02]  /*28e50*/  PRMT R14, R6.reuse, 0x6420, R7.reuse ;  /* 0x00006420060e7816 */ /* 0x140fe40000000007 */
[----:B------:R-:W-:Y:S02]  /*28e60*/  PRMT R15, R6, 0x7531, R7 ;  /* 0x00007531060f7816 */ /* 0x000fe40000000007 */
[----:B------:R-:W3:Y:S02]  /*28e70*/  LDSM.16.MT88.4 R4, [R3+0x11000] ;  /* 0x011000000304783b */ /* 0x000ee40000004200 */
[C-C-:B---3--:R-:W-:Y:S02]  /*28e80*/  PRMT R8, R4.reuse, 0x6420, R5.reuse ;  /* 0x0000642004087816 */ /* 0x148fe40000000005 */
[----:B------:R-:W-:Y:S02]  /*28e90*/  PRMT R9, R4, 0x7531, R5 ;  /* 0x0000753104097816 */ /* 0x000fe40000000005 */
[----:B------:R-:W-:-:S02]  /*28ea0*/  PRMT R10, R6, 0x6420, R7 ;  /* 0x00006420060a7816 */ /* 0x000fc40000000007 */
[----:B--2---:R-:W-:Y:S02]  /*28eb0*/  IADD3 R20, R11, 0x8000, R20 ;  /* 0x000080000b147810 */ /* 0x004fe40007ffe014 */
[----:B------:R-:W-:-:S03]  /*28ec0*/  PRMT R11, R6, 0x7531, R7 ;  /* 0x00007531060b7816 */ /* 0x000fc60000000007 */
[----:B------:R-:W-:Y:S04]  /*28ed0*/  STSM.16.M88.4 [R20], R12 ;  /* 0x0000000c14007844 */ /* 0x000fe80000000200 */
[----:B------:R-:W-:Y:S04]  /*28ee0*/  STSM.16.M88.4 [R20+0x1000], R8 ;  /* 0x0010000814007844 */ /* 0x000fe80000000200 */
[----:B------:R-:W2:Y:S02]  /*28ef0*/  LDSM.16.MT88.4 R4, [R2+0x13000] ;  /* 0x013000000204783b */ /* 0x000ea40000004200 */
[----:B--2---:R-:W-:-:S02]  /*28f00*/  PRMT R12, R4, 0x6420, R5 ;  /* 0x00006420040c7816 */ /* 0x004fc40000000005 */
[----:B------:R-:W-:Y:S02]  /*28f10*/  PRMT R13, R4, 0x7531, R5 ;  /* 0x00007531040d7816 */ /* 0x000fe40000000005 */
[C-C-:B------:R-:W-:Y:S02]  /*28f20*/  PRMT R14, R6.reuse, 0x6420, R7.reuse ;  /* 0x00006420060e7816 */ /* 0x140fe40000000007 */
[----:B------:R-:W-:Y:S02]  /*28f30*/  PRMT R15, R6, 0x7531, R7 ;  /* 0x00007531060f7816 */ /* 0x000fe40000000007 */
[----:B------:R-:W2:Y:S04]  /*28f40*/  LDSM.16.MT88.4 R4, [R3+0x13000] ;  /* 0x013000000304783b */ /* 0x000ea80000004200 */
[----:B------:R3:W-:Y:S01]  /*28f50*/  STSM.16.M88.4 [R20+0x2000], R12 ;  /* 0x0020000c14007844 */ /* 0x0007e20000000200 */
[----:B--2---:R-:W-:-:S02]  /*28f60*/  PRMT R8, R4, 0x6420, R5 ;  /* 0x0000642004087816 */ /* 0x004fc40000000005 */
[----:B------:R-:W-:Y:S02]  /*28f70*/  PRMT R9, R4, 0x7531, R5 ;  /* 0x0000753104097816 */ /* 0x000fe40000000005 */
        /* <DEDUP_REMOVED lines=11> */
.L_x_1771:
[----:B------:R-:W4:Y:S01]  /*29030*/  S2R R2, SR_TID.X ;  /* 0x0000000000027919 */ /* 0x000f220000002100 */
[----:B--2---:R2:W-:Y:S01]  /*29040*/  SYNCS.ARRIVE.TRANS64.A1T0 RZ, [R19+URZ+0x28450], RZ ;  /* 0x028450ff13ff79a7 */ /* 0x0045e2000810003f */
[----:B------:R0:W5:Y:S04]  /*29050*/  LDL R6, [R1+0x4] ;  /* 0x0000040001067983 */ /* 0x0001680000100800 */
[----:B------:R0:W5:Y:S01]  /*29060*/  LDL R7, [R1+0xc] ;  /* 0x00000c0001077983 */ /* 0x0001620000100800 */
[----:B----4-:R-:W-:-:S03]  /*29070*/  LOP3.LUT R3, R2, 0x7f, RZ, 0xc0, !PT ;  /* 0x0000007f02037812 */ /* 0x010fc600078ec0ff */
[----:B------:R-:W4:Y:S01]  /*29080*/  LDL R2, [R1+0x18] ;  /* 0x0000180001027983 */ /* 0x000f220000100800 */
[----:B------:R-:W-:Y:S01]  /*29090*/  BAR.SYNC.DEFER_BLOCKING 0x2, 0x80 ;  /* 0x0082000000007b1d */ /* 0x000fe20000010000 */
[----:B------:R-:W-:-:S13]  /*290a0*/  ISETP.NE.AND P0, PT, R3, RZ, PT ;  /* 0x000000ff0300720c */ /* 0x000fda0003f05270 */
[----:B--2---:R-:W-:-:S05]  /*290b0*/  @!P0 VIADD R19, R19, 0x28480 ;  /* 0x0002848013138836 */ /* 0x004fca0000000000 */
[----:B------:R-:W-:-:S04]  /*290c0*/  @!P0 PRMT R19, RZ, 0x654, R19 ;  /* 0x00000654ff138816 */ /* 0x000fc80000000013 */
[----:B------:R0:W-:Y:S01]  /*290d0*/  @!P0 SYNCS.ARRIVE.TRANS64.RED.A1T0 RZ, [R19+URZ], RZ ;  /* 0x000000ff13ff89a7 */ /* 0x0001e2000810043f */
[C---:B----4-:R-:W-:Y:S01]  /*290e0*/  ISETP.GT.AND P0, PT, R0.reuse, R2, PT ;  /* 0x000000020000720c */ /* 0x050fe20003f04270 */
[----:B------:R-:W-:-:S12]  /*290f0*/  VIADD R0, R0, 0xffffffff ;  /* 0xffffffff00007836 */ /* 0x000fd80000000000 */
[----:B0-----:R-:W-:Y:S05]  /*29100*/  @P0 BRA `(.L_x_1772) ;  /* 0xfffffff000300947 */ /* 0x001fea000383ffff */
.L_x_1750:
[----:B------:R-:W4:Y:S01]  /*29110*/  S2R R2, SR_TID.X ;  /* 0x0000000000027919 */ /* 0x000f220000002100 */
[----:B------:R-:W-:Y:S01]  /*29120*/  BSSY B0, `(.L_x_1773) ;  /* 0x0000011000007945 */ /* 0x000fe20003800000 */
[----:B----4-:R-:W-:-:S04]  /*29130*/  LOP3.LUT R2, R2, 0x7f, RZ, 0xc0, !PT ;  /* 0x0000007f02027812 */ /* 0x010fc800078ec0ff */
[----:B------:R-:W-:-:S13]  /*29140*/  ISETP.NE.AND P0, PT, R2, RZ, PT ;  /* 0x000000ff0200720c */ /* 0x000fda0003f05270 */
[----:B------:R-:W-:Y:S05]  /*29150*/  @P0 BRA `(.L_x_1774) ;  /* 0x0000000000340947 */ /* 0x000fea0003800000 */
[----:B------:R-:W4:Y:S01]  /*29160*/  S2R R2, SR_LANEID ;  /* 0x0000000000027919 */ /* 0x000f220000000000 */
[----:B------:R-:W-:Y:S01]  /*29170*/  VOTEU.ANY UR4, UPT, PT ;  /* 0x0000000000047886 */ /* 0x000fe200038e0100 */
[----:B--2---:R-:W2:Y:S01]  /*29180*/  LDC.64 R4, c[0x0][0xc60] ;  /* 0x00031800ff047b82 */ /* 0x004ea20000000a00 */
[----:B------:R-:W4:Y:S02]  /*29190*/  FLO.U32 R0, UR4 ;  /* 0x0000000400007d00 */ /* 0x000f2400080e0000 */
[----:B----4-:R-:W-:-:S06]  /*291a0*/  ISETP.EQ.U32.AND P1, PT, R0, R2, PT ;  /* 0x000000020000720c */ /* 0x010fcc0003f22070 */
[----:B------:R-:W2:Y:S07]  /*291b0*/  POPC R2, UR4 ;  /* 0x0000000400027d09 */ /* 0x000eae0008000000 */
[----:B--2---:R-:W2:Y:S04]  /*291c0*/  @P1 ATOMG.E.ADD.STRONG.GPU PT, R2, desc[UR46][R4.64], R2 ;  /* 0x00000002040219a8 */ /* 0x004ea800081ee1ee */
[----:B--2---:R2:W4:Y:S02]  /*291d0*/  SHFL.IDX PT, R2, R2, R0, 0x1f ;  /* 0x00001f0002027589 */ /* 0x00452400000e0000 */
[----:B--2---:R-:W2:Y:S02]  /*291e0*/  S2R R0, SR_LTMASK ;  /* 0x0000000000007919 */ /* 0x004ea40000003900 */
[----:B--2---:R-:W-:-:S06]  /*291f0*/  LOP3.LUT R0, R0, UR4, RZ, 0xc0, !PT ;  /* 0x0000000400007c12 */ /* 0x004fcc000f8ec0ff */
[----:B------:R-:W4:Y:S02]  /*29200*/  POPC R0, R0 ;  /* 0x0000000000007309 */ /* 0x000f240000000000 */
[----:B----4-:R-:W-:-:S05]  /*29210*/  IADD3 R0, R2, UR37, R0 ;  /* 0x0000002502007c10 */ /* 0x010fca000fffe000 */
[----:B------:R4:W-:Y:S02]  /*29220*/  STL [R1+0x10], R0 ;  /* 0x0000100001007387 */ /* 0x0009e40000100800 */
.L_x_1774:
[----:B------:R-:W-:Y:S05]  /*29230*/  BSYNC B0 ;  /* 0x0000000000007941 */ /* 0x000fea0003800000 */
.L_x_1773:
[----:B------:R-:W-:-:S06]  /*29240*/  UISETP.NE.AND UP0, UPT, UR36, 0x3, UPT ;  /* 0x000000032400788c */ /* 0x000fcc000bf05270 */
[----:B------:R-:W-:-:S13]  /*29250*/  PLOP3.LUT P1, PT, PT, PT, UP0, 0x80, 0x0 ;  /* 0x000000000000781c */ /* 0x000fda0003f2f008 */
[----:B------:R-:W-:Y:S05]  /*29260*/  @!P1 BRA `(.L_x_1775) ;  /* 0x0000000000049947 */ /* 0x000fea0003800000 */
[----:B------:R-:W-:Y:S01]  /*29270*/  BPT.TRAP 0x1 ;  /* 0x000000040000795c */ /* 0x000fe20000300000 */
.L_x_1775:
[----:B------:R-:W2:Y:S04]  /*29280*/  LDL R3, [R1+0xc] ;  /* 0x00000c0001037983 */ /* 0x000ea80000100800 */
[----:B------:R-:W3:Y:S01]  /*29290*/  LDL R2, [R1+0x4] ;  /* 0x0000040001027983 */ /* 0x000ee20000100800 */
[----:B----4-:R-:W-:Y:S01]  /*292a0*/  IMAD.U32 R0, RZ, RZ, UR38 ;  /* 0x00000026ff007e24 */ /* 0x010fe2000f8e00ff */
[----:B------:R-:W-:Y:S04]  /*292b0*/  BSSY B0, `(.L_x_1776) ;  /* 0x0000007000007945 */ /* 0x000fe80003800000 */
[----:B------:R-:W-:-:S02]  /*292c0*/  ISETP.NE.AND P2, PT, R0, 0x3, PT ;  /* 0x000000030000780c */ /* 0x000fc40003f45270 */
[----:B--2---:R-:W-:-:S04]  /*292d0*/  LOP3.LUT R0, R3, 0x1, RZ, 0x3c, !PT ;  /* 0x0000000103007812 */ /* 0x004fc800078e3cff */
[----:B------:R-:W-:Y:S01]  /*292e0*/  SHF.L.U32 R0, R0, 0x1f, RZ ;  /* 0x0000001f00007819 */ /* 0x000fe200000006ff */
[----:B---3--:R-:W-:-:S04]  /*292f0*/  IMAD R16, R2, 0x8, R18 ;  /* 0x0000000802107824 */ /* 0x008fc800078e0212 */
[----:B------:R-:W2:Y:S02]  /*29300*/  SYNCS.PHASECHK.TRANS64.TRYWAIT P1, [R16+URZ+0x28470], R0 ;  /* 0x02847000100075a7 */ /* 0x000ea4000802017f */
[----:B--2---:R-:W-:Y:S05]  /*29310*/  @!P1 BRA `(.L_x_1777) ;  /* 0x0000008800309947 */ /* 0x004fea0003800000 */
.L_x_2068:
[----:B------:R-:W-:Y:S05]  /*29320*/  BSYNC B0 ;  /* 0x0000000000007941 */ /* 0x000fea0003800000 */
.L_x_1776:
[----:B------:R-:W-:Y:S05]  /*29330*/  @!P2 BRA `(.L_x_1778) ;  /* 0x000000000004a947 */ /* 0x000fea0003800000 */
[----:B------:R-:W-:Y:S01]  /*29340*/  BPT.TRAP 0x1 ;  /* 0x000000040000795c */ /* 0x000fe20000300000 */
.L_x_1778:
[----:B--2---:R-:W2:Y:S02]  /*29350*/  LDL R0, [R1+0xc] ;  /* 0x00000c0001007983 */ /* 0x004ea40000100800 */
[----:B--2---:R-:W-:-:S04]  /*29360*/  SHF.L.U32 R0, R0, 0x1f, RZ ;  /* 0x0000001f00007819 */ /* 0x004fc800000006ff */
[----:B------:R-:W2:Y:S02]  /*29370*/  SYNCS.PHASECHK.TRANS64.TRYWAIT P1, [R16+URZ+0x28460], R0 ;  /* 0x02846000100075a7 */ /* 0x000ea4000802017f */
[----:B--2---:R-:W-:Y:S05]  /*29380*/  @!P1 BRA `(.L_x_1779) ;  /* 0x0000008800289947 */ /* 0x004fea0003800000 */
.L_x_2069:
[----:B------:R-:W2:Y:S04]  /*29390*/  LDL R17, [R1+0x4] ;  /* 0x0000040001117983 */ /* 0x000ea80000100800 */
[----:B------:R-:W3:Y:S04]  /*293a0*/  LDL R2, [R1+0x34] ;  /* 0x0000340001027983 */ /* 0x000ee80000100800 */
[----:B------:R-:W4:Y:S04]  /*293b0*/  LDL R3, [R1+0x38] ;  /* 0x0000380001037983 */ /* 0x000f280000100800 */
[----:B------:R-:W4:Y:S04]  /*293c0*/  LDL R12, [R1+0x2c] ;  /* 0x00002c00010c7983 */ /* 0x000f280000100800 */
[----:B------:R-:W4:Y:S01]  /*293d0*/  LDL R19, [R1+0x30] ;  /* 0x0000300001137983 */ /* 0x000f220000100800 */
[----:B------:R-:W-:Y:S05]  /*293e0*/  WARPSYNC.ALL ;  /* 0x0000000000007948 */ /* 0x000fea0003800000 */
[----:B--2---:R-:W-:-:S05]  /*293f0*/  IMAD.SHL.U32 R0, R17, 0x4000, RZ ;  /* 0x0000400011007824 */ /* 0x004fca00078e00ff */
[----:B---3--:R-:W-:-:S05]  /*29400*/  LOP3.LUT R2, R0, R2, RZ, 0xfc, !PT ;  /* 0x0000000200027212 */ /* 0x008fca00078efcff */
[----:B------:R-:W-:-:S05]  /*29410*/  IMAD.IADD R2, R18, 0x1, R2 ;  /* 0x0000000112027824 */ /* 0x000fca00078e0202 */
[----:B-----5:R-:W2:Y:S01]  /*29420*/  LDSM.16.MT88.4 R4, [R2+0x10000] ;  /* 0x010000000204783b */ /* 0x020ea20000004200 */
[----:B----4-:R-:W-:Y:S01]  /*29430*/  IMAD.IADD R3, R3, 0x1, R2 ;  /* 0x0000000103037824 */ /* 0x010fe200078e0202 */
[----:B------:R-:W-:Y:S02]  /*29440*/  LOP3.LUT R0, R0, R12, RZ, 0xfc, !PT ;  /* 0x0000000c00007212 */ /* 0x000fe400078efcff */
[C-C-:B--2---:R-:W-:Y:S02]  /*29450*/  PRMT R8, R4.reuse, 0x6420, R5.reuse ;  /* 0x0000642004087816 */ /* 0x144fe40000000005 */
[----:B------:R-:W-:Y:S02]  /*29460*/  PRMT R9, R4, 0x7531, R5 ;  /* 0x0000753104097816 */ /* 0x000fe40000000005 */
[C-C-:B------:R-:W-:Y:S02]  /*29470*/  PRMT R10, R6.reuse, 0x6420, R7.reuse ;  /* 0x00006420060a7816 */ /* 0x140fe40000000007 */
[----:B------:R-:W-:-:S02]  /*29480*/  PRMT R11, R6, 0x7531, R7 ;  /* 0x00007531060b7816 */ /* 0x000fc40000000007 */
[----:B------:R-:W2:Y:S01]  /*29490*/  LDSM.16.MT88.4 R4, [R3+0x10000] ;  /* 0x010000000304783b */ /* 0x000ea20000004200 */
[----:B------:R-:W-:-:S05]  /*294a0*/  IMAD.IADD R0, R18, 0x1, R0 ;  /* 0x0000000112007824 */ /* 0x000fca00078e0200 */
[----:B------:R2:W-:Y:S02]  /*294b0*/  STSM.16.M88.4 [R0+0x8000], R8 ;  /* 0x0080000800007844 */ /* 0x0005e40000000200 */
[C-C-:B--2---:R-:W-:Y:S02]  /*294c0*/  PRMT R8, R4.reuse, 0x6420, R5.reuse ;  /* 0x0000642004087816 */ /* 0x144fe40000000005 */
        /* <DEDUP_REMOVED lines=21> */
[----:B------:R-:W2:Y:S01]  /*29620*/  LDSM.16.MT88.4 R4, [R3+0x11000] ;  /* 0x011000000304783b */ /* 0x000ea20000004200 */
[----:B------:R-:W-:-:S05]  /*29630*/  IADD3 R0, R19, 0x8000, R0 ;  /* 0x0000800013007810 */ /* 0x000fca0007ffe000 */
[----:B------:R-:W-:Y:S01]  /*29640*/  STSM.16.M88.4 [R0], R12 ;  /* 0x0000000c00007844 */ /* 0x000fe20000000200 */
        /* <DEDUP_REMOVED lines=11> */
[----:B------:R3:W-:Y:S01]  /*29700*/  STSM.16.M88.4 [R0+0x2000], R12 ;  /* 0x0020000c00007844 */ /* 0x0007e20000000200 */
[C-C-:B--2---:R-:W-:Y:S02]  /*29710*/  PRMT R8, R4.reuse, 0x6420, R5.reuse ;  /* 0x0000642004087816 */ /* 0x144fe40000000005 */
        /* <DEDUP_REMOVED lines=12> */
.L_x_1780:
[----:B------:R-:W4:Y:S01]  /*297e0*/  LDL.LU R3, [R1+0xc] ;  /* 0x00000c0001037983 */ /* 0x000f220000300800 */
[----:B--2---:R2:W-:Y:S01]  /*297f0*/  SYNCS.ARRIVE.TRANS64.A1T0 RZ, [R16+URZ+0x28450], RZ ;  /* 0x028450ff10ff79a7 */ /* 0x0045e2000810003f */
[----:B---3--:R-:W-:Y:S02]  /*29800*/  VIADD R0, R17, 0x1 ;  /* 0x0000000111007836 */ /* 0x008fe40000000000 */
[----:B--2---:R-:W-:-:S05]  /*29810*/  @!P0 VIADD R16, R16, 0x28480 ;  /* 0x0002848010108836 */ /* 0x004fca0000000000 */
[----:B------:R-:W-:Y:S01]  /*29820*/  @!P0 PRMT R16, RZ, 0x654, R16 ;  /* 0x00000654ff108816 */ /* 0x000fe20000000010 */
[----:B------:R-:W-:Y:S06]  /*29830*/  BAR.SYNC.DEFER_BLOCKING 0x2, 0x80 ;  /* 0x0082000000007b1d */ /* 0x000fec0000010000 */
[----:B------:R2:W-:Y:S01]  /*29840*/  @!P0 SYNCS.ARRIVE.TRANS64.RED.A1T0 RZ, [R16+URZ], RZ ;  /* 0x000000ff10ff89a7 */ /* 0x0005e2000810043f */
[----:B------:R-:W-:-:S04]  /*29850*/  ISETP.NE.AND P0, PT, R0, 0x2, PT ;  /* 0x000000020000780c */ /* 0x000fc80003f05270 */
[----:B------:R-:W-:Y:S02]  /*29860*/  SEL R2, RZ, 0x1, P0 ;  /* 0x00000001ff027807 */ /* 0x000fe40000000000 */
[----:B------:R-:W-:-:S05]  /*29870*/  SEL R0, R0, RZ, P0 ;  /* 0x000000ff00007207 */ /* 0x000fca0000000000 */
[----:B------:R2:W-:Y:S01]  /*29880*/  STL [R1+0x4], R0 ;  /* 0x0000040001007387 */ /* 0x0005e20000100800 */
[----:B----4-:R-:W-:-:S05]  /*29890*/  LOP3.LUT R3, R3, R2, RZ, 0x3c, !PT ;  /* 0x0000000203037212 */ /* 0x010fca00078e3cff */
[----:B------:R2:W-:Y:S02]  /*298a0*/  STL [R1+0xc], R3 ;  /* 0x00000c0301007387 */ /* 0x0005e40000100800 */
.L_x_1725:
[----:B--23--:R-:W2:Y:S02]  /*298b0*/  LDL R0, [R1] ;  /* 0x0000000001007983 */ /* 0x00cea40000100800 */
[----:B--2---:R-:W-:-:S13]  /*298c0*/  LOP3.LUT P0, RZ, R0, 0x2, RZ, 0xc0, !PT ;  /* 0x0000000200ff7812 */ /* 0x004fda000780c0ff */
[----:B------:R-:W-:Y:S05]  /*298d0*/  @!P0 BRA `(.L_x_1781) ;  /* 0x00000000002c8947 */ /* 0x000fea0003800000 */
[----:B------:R-:W-:Y:S05]  /*298e0*/  WARPSYNC.ALL ;  /* 0x0000000000007948 */ /* 0x000fea0003800000 */
[----:B------:R-:W2:Y:S08]  /*298f0*/  S2UR UR5, SR_CgaCtaId ;  /* 0x00000000000579c3 */ /* 0x000eb00000008800 */
[----:B------:R-:W-:Y:S06]  /*29900*/  BAR.SYNC.DEFER_BLOCKING 0x5, 0x180 ;  /* 0x0146000000007b1d */ /* 0x000fec0000010000 */
[----:B------:R-:W-:-:S02]  /*29910*/  UMOV UR4, 0x400 ;  /* 0x0000040000047882 */ /* 0x000fc40000000000 */
[----:B--2---:R-:W-:-:S06]  /*29920*/  ULEA UR4, UR5, UR4, 0x18 ;  /* 0x0000000405047291 */ /* 0x004fcc000f8ec03f */
[----:B------:R-:W-:-:S05]  /*29930*/  IMAD.U32 R18, RZ, RZ, UR4 ;  /* 0x00000004ff127e24 */ /* 0x000fca000f8e00ff */
[----:B-1----:R-:W1:Y:S04]  /*29940*/  LDS.128 R4, [R18+0x284d0] ;  /* 0x0284d00012047984 */ /* 0x002e680000000c00 */
[----:B-1----:R1:W-:Y:S04]  /*29950*/  STL.64 [R1+0x10], R4 ;  /* 0x0000100401007387 */ /* 0x0023e80000100a00 */
[----:B------:R1:W-:Y:S01]  /*29960*/  STL.64 [R1+0x18], R6 ;  /* 0x0000180601007387 */ /* 0x0003e20000100a00 */
[----:B------:R-:W-:Y:S06]  /*29970*/  BAR.ARV 0x4, 0x180 ;  /* 0x0106000000007b1d */ /* 0x000fec0000002000 */
[----:B------:R-:W-:Y:S05]  /*29980*/  BRA `(.L_x_1782) ;  /* 0x0000001000407947 */ /* 0x000fea0003800000 */
.L_x_1781:
[----:B------:R-:W2:Y:S01]  /*29990*/  S2R R0, SR_TID.X ;  /* 0x0000000000007919 */ /* 0x000ea20000002100 */
[----:B------:R-:W-:Y:S01]  /*299a0*/  UMOV UR4, 0xffffffff ;  /* 0xffffffff00047882 */ /* 0x000fe20000000000 */
[----:B--2---:R-:W-:-:S04]  /*299b0*/  LOP3.LUT R16, R0, 0x1f, RZ, 0xc0, !PT ;  /* 0x0000001f00107812 */ /* 0x004fc800078ec0ff */
[----:B------:R-:W-:Y:S01]  /*299c0*/  ISETP.NE.AND P0, PT, R16, 0x1f, PT ;  /* 0x0000001f1000780c */ /* 0x000fe20003f05270 */
[----:B------:R-:W-:-:S12]  /*299d0*/  BRA.DIV UR4, `(.L_x_1783) ;  /* 0x0000008204a87947 */ /* 0x000fd8000b800000 */
[----:B------:R-:W2:Y:S01]  /*299e0*/  LDL.LU R0, [R1+0x10] ;  /* 0x0000100001007983 */ /* 0x000ea20000300800 */
[----:B------:R-:W-:-:S03]  /*299f0*/  ULDC UR4, c[0x0][0xc3c] ;  /* 0x00030f0000047ab9 */ /* 0x000fc60000000800 */
[----:B------:R-:W1:Y:S01]  /*29a00*/  LDL R2, [R1+0x1c] ;  /* 0x00001c0001027983 */ /* 0x000e620000100800 */
[----:B--2---:R-:W-:Y:S02]  /*29a10*/  IMAD.MOV.U32 R11, RZ, RZ, R0 ;  /* 0x000000ffff0b7224 */ /* 0x004fe400078e0000 */
[----:B-1----:R-:W-:-:S05]  /*29a20*/  IMAD.IADD R4, R2, 0x1, R16 ;  /* 0x0000000102047824 */ /* 0x002fca00078e0210 */
[----:B------:R-:W-:-:S13]  /*29a30*/  ISETP.GE.OR P1, PT, R4, UR4, !P0 ;  /* 0x0000000404007c0c */ /* 0x000fda000c726670 */
[----:B------:R-:W1:Y:S08]  /*29a40*/  @!P1 LDC.64 R2, c[0x0][0xc80] ;  /* 0x00032000ff029b82 */ /* 0x000e700000000a00 */
[----:B------:R-:W2:Y:S01]  /*29a50*/  @!P1 LDC.64 R6, c[0x0][0xc78] ;  /* 0x00031e00ff069b82 */ /* 0x000ea20000000a00 */
[----:B-1----:R-:W-:-:S05]  /*29a60*/  @!P1 IMAD.WIDE R2, R4, 0x4, R2 ;  /* 0x0000000404029825 */ /* 0x002fca00078e0202 */
[----:B------:R2:W3:Y:S02]  /*29a70*/  @!P1 LDG.E R0, desc[UR46][R2.64] ;  /* 0x0000002e02009981 */ /* 0x0004e4000c1e1900 */
[----:B--2---:R-:W-:-:S06]  /*29a80*/  @!P1 IMAD.WIDE R2, R4, 0x4, R6 ;  /* 0x0000000404029825 */ /* 0x004fcc00078e0206 */
[----:B------:R-:W2:Y:S01]  /*29a90*/  @!P1 LDG.E R2, desc[UR46][R2.64] ;  /* 0x0000002e02029981 */ /* 0x000ea2000c1e1900 */
[----:B------:R-:W-:Y:S01]  /*29aa0*/  IMAD.MOV.U32 R4, RZ, RZ, RZ ;  /* 0x000000ffff047224 */ /* 0x000fe200078e00ff */
[C---:B------:R-:W-:Y:S01]  /*29ab0*/  ISETP.GE.U32.AND P2, PT, R16.reuse, 0x2, PT ;  /* 0x000000021000780c */ /* 0x040fe20003f46070 */
[----:B------:R-:W-:Y:S01]  /*29ac0*/  IMAD.MOV.U32 R6, RZ, RZ, RZ ;  /* 0x000000ffff067224 */ /* 0x000fe200078e00ff */
[C---:B------:R-:W-:Y:S01]  /*29ad0*/  ISETP.GE.U32.AND P3, PT, R16.reuse, 0x4, PT ;  /* 0x000000041000780c */ /* 0x040fe20003f66070 */
[----:B------:R-:W-:Y:S01]  /*29ae0*/  SHFL.IDX PT, R5, R11, RZ, 0x1f ;  /* 0x00001fff0b057589 */ /* 0x000fe200000e0000 */
[C---:B------:R-:W-:Y:S01]  /*29af0*/  ISETP.GE.U32.AND P4, PT, R16.reuse, 0x8, PT ;  /* 0x000000081000780c */ /* 0x040fe20003f86070 */
[----:B------:R-:W-:Y:S01]  /*29b00*/  IMAD.MOV.U32 R8, RZ, RZ, RZ ;  /* 0x000000ffff087224 */ /* 0x000fe200078e00ff */
[----:B------:R-:W-:Y:S01]  /*29b10*/  ISETP.GE.U32.AND P5, PT, R16, 0x10, PT ;  /* 0x000000101000780c */ /* 0x000fe20003fa6070 */
[----:B------:R-:W-:Y:S01]  /*29b20*/  SHFL.IDX PT, R10, R11, 0x1, 0x1f ;  /* 0x00201f000b0a7f89 */ /* 0x000fe200000e0000 */
[----:B---3--:R-:W-:-:S02]  /*29b30*/  @!P1 IMAD.MOV.U32 R4, RZ, RZ, R0 ;  /* 0x000000ffff049224 */ /* 0x008fc400078e0000 */
[----:B--2---:R-:W-:Y:S01]  /*29b40*/  @!P1 IMAD.MOV.U32 R6, RZ, RZ, R2 ;  /* 0x000000ffff069224 */ /* 0x004fe200078e0002 */
[----:B------:R-:W-:-:S03]  /*29b50*/  ISETP.NE.AND P1, PT, R16, RZ, PT ;  /* 0x000000ff1000720c */ /* 0x000fc60003f25270 */
[----:B------:R-:W-:-:S05]  /*29b60*/  IMAD R0, R6, R4, RZ ;  /* 0x0000000406007224 */ /* 0x000fca00078e02ff */
        /* <DEDUP_REMOVED lines=15> */
[----:B------:R1:W2:Y:S02]  /*29c60*/  SHFL.IDX PT, R9, R3, 0x1f, 0x1f ;  /* 0x03e01f0003097f89 */ /* 0x0002a400000e0000 */
.L_x_2079:
[----:B------:R-:W-:Y:S01]  /*29c70*/  ULDC UR4, c[0x0][0xc38] ;  /* 0x00030e0000047ab9 */ /* 0x000fe20000000800 */
[----:B------:R-:W-:Y:S02]  /*29c80*/  IMAD.MOV.U32 R7, RZ, RZ, R3 ;  /* 0x000000ffff077224 */ /* 0x000fe400078e0003 */
[----:B------:R-:W-:-:S04]  /*29c90*/  IMAD.U32 R2, RZ, RZ, UR4 ;  /* 0x00000004ff027e24 */ /* 0x000fc8000f8e00ff */
[----:B--2---:R-:W-:-:S04]  /*29ca0*/  IMAD R9, R9, R2, RZ ;  /* 0x0000000209097224 */ /* 0x004fc800078e02ff */
[----:B------:R-:W-:-:S05]  /*29cb0*/  IMAD.IADD R0, R10, 0x1, R9 ;  /* 0x000000010a007824 */ /* 0x000fca00078e0209 */
[----:B------:R-:W-:-:S13]  /*29cc0*/  ISETP.GT.AND P6, PT, R0, R5, PT ;  /* 0x000000050000720c */ /* 0x000fda0003fc4270 */
[----:B------:R-:W-:Y:S05]  /*29cd0*/  @P6 BRA `(.L_x_1784) ;  /* 0x0000000000b06947 */ /* 0x000fea0003800000 */
.L_x_1787:
[----:B-1----:R-:W2:Y:S01]  /*29ce0*/  LDL.LU R3, [R1+0x1c] ;  /* 0x00001c0001037983 */ /* 0x002ea20000300800 */
[----:B------:R-:W1:Y:S01]  /*29cf0*/  LDC R2, c[0x0][0xc3c] ;  /* 0x00030f00ff027b82 */ /* 0x000e620000000800 */
[----:B--2---:R-:W-:-:S05]  /*29d00*/  VIADD R3, R3, 0x1f ;  /* 0x0000001f03037836 */ /* 0x004fca0000000000 */
[----:B-1----:R-:W-:-:S13]  /*29d10*/  ISETP.GE.AND P6, PT, R3, R2, PT ;  /* 0x000000020300720c */ /* 0x002fda0003fc6270 */
[----:B------:R-:W-:Y:S05]  /*29d20*/  @P6 BRA `(.L_x_1785) ;  /* 0x0000000800f06947 */ /* 0x000fea0003800000 */
[----:B------:R-:W1:Y:S01]  /*29d30*/  S2R R4, SR_TID.X ;  /* 0x0000000000047919 */ /* 0x000e620000002100 */
[----:B------:R2:W-:Y:S01]  /*29d40*/  STL [R1+0x1c], R3 ;  /* 0x00001c0301007387 */ /* 0x0005e20000100800 */
[----:B-1----:R-:W-:-:S05]  /*29d50*/  LOP3.LUT R4, R4, 0x1f, RZ, 0xc0, !PT ;  /* 0x0000001f04047812 */ /* 0x002fca00078ec0ff */
[----:B------:R-:W-:Y:S02]  /*29d60*/  IMAD.IADD R6, R3, 0x1, R4 ;  /* 0x0000000103067824 */ /* 0x000fe400078e0204 */
[----:B------:R-:W-:-:S03]  /*29d70*/  IMAD.MOV.U32 R4, RZ, RZ, RZ ;  /* 0x000000ffff047224 */ /* 0x000fc600078e00ff */
[----:B------:R-:W-:-:S13]  /*29d80*/  ISETP.GE.OR P6, PT, R6, R2, !P0 ;  /* 0x000000020600720c */ /* 0x000fda00047c6670 */
[----:B--2---:R-:W1:Y:S02]  /*29d90*/  @!P6 LDC.64 R2, c[0x0][0xc80] ;  /* 0x00032000ff02eb82 */ /* 0x004e640000000a00 */
[----:B-1----:R-:W-:-:S05]  /*29da0*/  @!P6 IMAD.WIDE R2, R6, 0x4, R2 ;  /* 0x000000040602e825 */ /* 0x002fca00078e0202 */
[----:B------:R1:W2:Y:S02]  /*29db0*/  @!P6 LDG.E R4, desc[UR46][R2.64] ;  /* 0x0000002e0204e981 */ /* 0x0002a4000c1e1900 */
[----:B-1----:R-:W1:Y:S02]  /*29dc0*/  @!P6 LDC.64 R2, c[0x0][0xc78] ;  /* 0x00031e00ff02eb82 */ /* 0x002e640000000a00 */
[----:B-1----:R-:W-:-:S04]  /*29dd0*/  @!P6 IMAD.WIDE R2, R6, 0x4, R2 ;  /* 0x000000040602e825 */ /* 0x002fc800078e0202 */
[----:B------:R-:W-:-:S06]  /*29de0*/  IMAD.MOV.U32 R6, RZ, RZ, RZ ;  /* 0x000000ffff067224 */ /* 0x000fcc00078e00ff */
[----:B------:R-:W2:Y:S01]  /*29df0*/  @!P6 LDG.E R6, desc[UR46][R2.64] ;  /* 0x0000002e0206e981 */ /* 0x000ea2000c1e1900 */
[----:B------:R-:W-:Y:S01]  /*29e00*/  UMOV UR4, 0xffffffff ;  /* 0xffffffff00047882 */ /* 0x000fe20000000000 */
[----:B--2---:R-:W-:Y:S02]  /*29e10*/  IMAD R2, R6, R4, RZ ;  /* 0x0000000406027224 */ /* 0x004fe400078e02ff */
[----:B------:R-:W-:Y:S05]  /*29e20*/  BRA.DIV UR4, `(.L_x_1786) ;  /* 0x0000008204f47947 */ /* 0x000fea000b800000 */
        /* <DEDUP_REMOVED lines=16> */
.L_x_2087:
[----:B------:R-:W-:Y:S02]  /*29f30*/  ULDC UR4, c[0x0][0xc38] ;  /* 0x00030e0000047ab9 */ /* 0x000fe40000000800 */
[----:B------:R-:W-:-:S04]  /*29f40*/  IMAD.U32 R2, RZ, RZ, UR4 ;  /* 0x00000004ff027e24 */ /* 0x000fc8000f8e00ff */
[----:B--2---:R-:W-:-:S04]  /*29f50*/  IMAD R9, R9, R2, RZ ;  /* 0x0000000209097224 */ /* 0x004fc800078e02ff */
[----:B------:R-:W-:-:S05]  /*29f60*/  IMAD.IADD R0, R9, 0x1, R0 ;  /* 0x0000000109007824 */ /* 0x000fca00078e0200 */
[----:B------:R-:W-:-:S13]  /*29f70*/  ISETP.GT.AND P6, PT, R0, R5, PT ;  /* 0x000000050000720c */ /* 0x000fda0003fc4270 */
[----:B------:R-:W-:Y:S05]  /*29f80*/  @!P6 BRA `(.L_x_1787) ;  /* 0xfffffffc0054e947 */ /* 0x000fea000383ffff */
[----:B------:R-:W-:-:S07]  /*29f90*/  IMAD.MOV.U32 R7, RZ, RZ, R3 ;  /* 0x000000ffff077224 */ /* 0x000fce00078e0003 */
.L_x_1784:
[----:B------:R-:W-:Y:S01]  /*29fa0*/  IMAD.IADD R9, R0, 0x1, -R9 ;  /* 0x0000000100097824 */ /* 0x000fe200078e0a09 */
[----:B------:R-:W-:-:S03]  /*29fb0*/  UMOV UR4, 0xffffffff ;  /* 0xffffffff00047882 */ /* 0x000fc60000000000 */
[----:B------:R-:W-:-:S05]  /*29fc0*/  IMAD R0, R7, R2, R9 ;  /* 0x0000000207007224 */ /* 0x000fca00078e0209 */
[----:B------:R-:W-:Y:S01]  /*29fd0*/  ISETP.GT.AND P6, PT, R0, R5, PT ;  /* 0x000000050000720c */ /* 0x000fe20003fc4270 */
[----:B------:R-:W-:-:S12]  /*29fe0*/  BRA.DIV UR4, `(.L_x_1788) ;  /* 0x00000086045c7947 */ /* 0x000fd8000b800000 */
[----:B------:R-:W2:Y:S01]  /*29ff0*/  LDL.LU R10, [R1+0x1c] ;  /* 0x00001c00010a7983 */ /* 0x000ea20000300800 */
[----:B-1----:R-:W-:-:S04]  /*2a000*/  VOTE.ANY R3, PT, !P6 ;  /* 0x0000000000037806 */ /* 0x002fc800070e0100 */
[----:B------:R-:W1:Y:S02]  /*2a010*/  POPC R0, R3 ;  /* 0x0000000300007309 */ /* 0x000e640000000000 */
[----:B-1----:R1:W3:Y:S04]  /*2a020*/  SHFL.IDX PT, R4, R4, R0, 0x1f ;  /* 0x00001f0004047589 */ /* 0x0022e800000e0000 */
[----:B------:R1:W4:Y:S01]  /*2a030*/  SHFL.IDX PT, R6, R6, R0, 0x1f ;  /* 0x00001f0006067589 */ /* 0x00032200000e0000 */
[----:B--2---:R-:W-:-:S05]  /*2a040*/  IMAD.IADD R10, R0, 0x1, R10 ;  /* 0x00000001000a7824 */ /* 0x004fca00078e020a */
[----:B---34-:R1:W-:Y:S02]  /*2a050*/  STL [R1+0x1c], R10 ;  /* 0x00001c0a01007387 */ /* 0x0183e40000100800 */
.L_x_2092:
[----:B------:R-:W-:-:S13]  /*2a060*/  ISETP.NE.AND P0, PT, R3, RZ, PT ;  /* 0x000000ff0300720c */ /* 0x000fda0003f05270 */
[----:B------:R-:W-:Y:S05]  /*2a070*/  @!P0 BRA `(.L_x_1789) ;  /* 0x0000000000148947 */ /* 0x000fea0003800000 */
[----:B------:R-:W-:Y:S01]  /*2a080*/  UMOV UR4, 0xffffffff ;  /* 0xffffffff00047882 */ /* 0x000fe20000000000 */
[----:B-1----:R-:W-:Y:S02]  /*2a090*/  VIADD R0, R0, 0xffffffff ;  /* 0xffffffff00007836 */ /* 0x002fe40000000000 */
[----:B------:R-:W-:Y:S05]  /*2a0a0*/  BRA.DIV UR4, `(.L_x_1790) ;  /* 0x0000008604947947 */ /* 0x000fea000b800000 */
[----:B------:R1:W2:Y:S02]  /*2a0b0*/  SHFL.IDX PT, R0, R7, R0, 0x1f ;  /* 0x00001f0007007589 */ /* 0x0002a400000e0000 */
.L_x_2095:
[----:B--2---:R-:W-:-:S07]  /*2a0c0*/  IMAD.MOV.U32 R8, RZ, RZ, R0 ;  /* 0x000000ffff087224 */ /* 0x004fce00078e0000 */
.L_x_1789:
[----:B------:R-:W-:Y:S01]  /*2a0d0*/  ISETP.NE.AND P0, PT, R6, 0x1, PT ;  /* 0x000000010600780c */ /* 0x000fe20003f05270 */
[----:B-1----:R-:W-:-:S05]  /*2a0e0*/  IMAD R0, R8, R2, R9 ;  /* 0x0000000208007224 */ /* 0x002fca00078e0209 */
[----:B------:R1:W-:Y:S02]  /*2a0f0*/  STL [R1+0x10], R0 ;  /* 0x0000100001007387 */ /* 0x0003e40000100800 */
[----:B-1----:R-:W-:-:S05]  /*2a100*/  IMAD.IADD R0, R5, 0x1, -R0 ;  /* 0x0000000105007824 */ /* 0x002fca00078e0a00 */
[----:B------:R-:W-:Y:S05]  /*2a110*/  @!P0 BRA `(.L_x_1791) ;  /* 0x0000000000e48947 */ /* 0x000fea0003800000 */
[----:B------:R-:W-:-:S04]  /*2a120*/  IABS R5, R4 ;  /* 0x0000000400057213 */ /* 0x000fc80000000000 */
        /* <DEDUP_REMOVED lines=19> */
[----:B------:R-:W1:Y:S07]  /*2a260*/  I2F.RP R2, R5 ;  /* 0x0000000500027306 */ /* 0x000e6e0000209400 */
[----:B------:R-:W-:Y:S01]  /*2a270*/  @P0 VIADD R8, R8, 0x1 ;  /* 0x0000000108080836 */ /* 0x000fe20000000000 */
[----:B-1----:R-:W1:Y:S02]  /*2a280*/  MUFU.RCP R2, R2 ;  /* 0x0000000200027308 */ /* 0x002e640000001000 */
[----:B-1----:R-:W-:-:S06]  /*2a290*/  VIADD R2, R2, 0xffffffe ;  /* 0x0ffffffe02027836 */ /* 0x002fcc0000000000 */
[----:B------:R-:W1:Y:S02]  /*2a2a0*/  F2I.FTZ.U32.TRUNC.NTZ R3, R2 ;  /* 0x0000000200037305 */ /* 0x000e64000021f000 */
[----:B-1----:R-:W-:-:S04]  /*2a2b0*/  IMAD.MOV R2, RZ, RZ, -R3 ;  /* 0x000000ffff027224 */ /* 0x002fc800078e0a03 */
        /* <DEDUP_REMOVED lines=25> */
[----:B------:R-:W-:-:S04]  /*2a450*/  IMAD.MOV R2, RZ, RZ, -R7 ;  /* 0x000000ffff027224 */ /* 0x000fc800078e0a07 */
[C---:B------:R-:W-:Y:S02]  /*2a460*/  IMAD R2, R6.reuse, R2, R3 ;  /* 0x0000000206027224 */ /* 0x040fe400078e0203 */
[----:B------:R-:W-:-:S04]  /*2a470*/  IMAD R6, R6, 0x1000000, R7 ;  /* 0x0100000006067824 */ /* 0x000fc800078e0207 */
[----:B------:R-:W-:-:S05]  /*2a480*/  IMAD R2, R2, 0x10000, R6 ;  /* 0x0001000002027824 */ /* 0x000fca00078e0206 */
[----:B------:R1:W-:Y:S01]  /*2a490*/  STL [R1+0x18], R2 ;  /* 0x0000180201007387 */ /* 0x0003e20000100800 */
[----:B------:R-:W-:Y:S05]  /*2a4a0*/  BRA `(.L_x_1792) ;  /* 0x0000000400007947 */ /* 0x000fea0003800000 */
.L_x_1791:
[----:B------:R-:W2:Y:S01]  /*2a4b0*/  LDL R3, [R1+0x1c] ;  /* 0x00001c0001037983 */ /* 0x000ea20000100800 */
[----:B------:R-:W2:Y:S02]  /*2a4c0*/  LDC.64 R6, c[0x0][0xc90] ;  /* 0x00032400ff067b82 */ /* 0x000ea40000000a00 */
[----:B--2---:R-:W-:-:S05]  /*2a4d0*/  IMAD.WIDE R6, R3, 0x4, R6 ;  /* 0x0000000403067825 */ /* 0x004fca00078e0206 */
[----:B------:R-:W2:Y:S02]  /*2a4e0*/  LDG.E R3, desc[UR46][R6.64] ;  /* 0x0000002e06037981 */ /* 0x000ea4000c1e1900 */
[----:B--2---:R-:W-:-:S05]  /*2a4f0*/  IMAD R9, R4, R3, RZ ;  /* 0x0000000304097224 */ /* 0x004fca00078e02ff */
        /* <DEDUP_REMOVED lines=21> */
[----:B------:R-:W-:-:S04]  /*2a650*/  @P0 VIADD R8, R8, 0x1 ;  /* 0x0000000108080836 */ /* 0x000fc80000000000 */
[----:B------:R-:W-:-:S04]  /*2a660*/  IMAD.MOV.U32 R5, RZ, RZ, R8 ;  /* 0x000000ffff057224 */ /* 0x000fc800078e0008 */
        /* <DEDUP_REMOVED lines=8> */
[----:B------:R-:W1:Y:S08]  /*2a6f0*/  I2F.RP R2, R8 ;  /* 0x0000000800027306 */ /* 0x000e700000209400 */
[----:B-1----:R-:W1:Y:S02]  /*2a700*/  MUFU.RCP R2, R2 ;  /* 0x0000000200027308 */ /* 0x002e640000001000 */
[----:B-1----:R-:W-:-:S06]  /*2a710*/  VIADD R2, R2, 0xffffffe ;  /* 0x0ffffffe02027836 */ /* 0x002fcc0000000000 */
[----:B------:R1:W2:Y:S02]  /*2a720*/  F2I.FTZ.U32.TRUNC.NTZ R3, R2 ;  /* 0x0000000200037305 */ /* 0x0002a4000021f000 */
[----:B-1----:R-:W-:Y:S02]  /*2a730*/  IMAD.MOV.U32 R2, RZ, RZ, RZ ;  /* 0x000000ffff027224 */ /* 0x002fe400078e00ff */
[----:B--2---:R-:W-:-:S04]  /*2a740*/  IMAD.MOV R0, RZ, RZ, -R3 ;  /* 0x000000ffff007224 */ /* 0x004fc800078e0a03 */
        /* <DEDUP_REMOVED lines=15> */
[----:B------:R-:W-:-:S04]  /*2a840*/  @P0 VIADD R2, R2, 0x1 ;  /* 0x0000000102020836 */ /* 0x000fc80000000000 */
[----:B------:R-:W-:-:S04]  /*2a850*/  IMAD.MOV.U32 R0, RZ, RZ, R2 ;  /* 0x000000ffff007224 */ /* 0x000fc800078e0002 */
[----:B------:R-:W-:Y:S01]  /*2a860*/  @!P2 IMAD.MOV R0, RZ, RZ, -R0 ;  /* 0x000000ffff00a224 */ /* 0x000fe200078e0a00 */
[----:B------:R-:W-:Y:S01]  /*2a870*/  @!P1 LOP3.LUT R0, RZ, R7, RZ, 0x33, !PT ;  /* 0x00000007ff009212 */ /* 0x000fe200078e33ff */
[----:B------:R-:W-:-:S04]  /*2a880*/  IMAD.MOV R7, RZ, RZ, -R7 ;  /* 0x000000ffff077224 */ /* 0x000fc800078e0a07 */
[----:B------:R-:W-:-:S05]  /*2a890*/  IMAD R2, R0, R7, R5 ;  /* 0x0000000700027224 */ /* 0x000fca00078e0205 */
[----:B------:R2:W-:Y:S02]  /*2a8a0*/  STL [R1+0x18], R2 ;  /* 0x0000180201007387 */ /* 0x0005e40000100800 */
.L_x_1792:
[----:B------:R-:W-:-:S05]  /*2a8b0*/  LOP3.LUT R0, RZ, R0, RZ, 0x33, !PT ;  /* 0x00000000ff007212 */ /* 0x000fca00078e33ff */
[----:B------:R-:W-:-:S05]  /*2a8c0*/  IMAD.IADD R0, R4, 0x1, R0 ;  /* 0x0000000104007824 */ /* 0x000fca00078e0200 */
[----:B------:R3:W-:Y:S01]  /*2a8d0*/  STL [R1+0x14], R0 ;  /* 0x0000140001007387 */ /* 0x0007e20000100800 */
[----:B------:R-:W-:Y:S05]  /*2a8e0*/  BRA `(.L_x_1793) ;  /* 0x0000000000287947 */ /* 0x000fea0003800000 */
.L_x_1785:
[----:B------:R-:W-:Y:S01]  /*2a8f0*/  UMOV UR4, URZ ;  /* 0x0000003f00047c82 */ /* 0x000fe20008000000 */
[----:B------:R-:W-:Y:S01]  /*2a900*/  ULDC UR6, c[0x0][0xc3c] ;  /* 0x00030f0000067ab9 */ /* 0x000fe20000000800 */
[----:B------:R-:W-:Y:S01]  /*2a910*/  UMOV UR5, URZ ;  /* 0x0000003f00057c82 */ /* 0x000fe20008000000 */
[----:B------:R-:W-:Y:S01]  /*2a920*/  IMAD.U32 R3, RZ, RZ, UR4 ;  /* 0x00000004ff037e24 */ /* 0x000fe2000f8e00ff */
[----:B------:R1:W-:Y:S01]  /*2a930*/  STL [R1+0x10], R5 ;  /* 0x0000100501007387 */ /* 0x0003e20000100800 */
[----:B------:R-:W-:Y:S02]  /*2a940*/  IMAD.U32 R0, RZ, RZ, UR6 ;  /* 0x00000006ff007e24 */ /* 0x000fe4000f8e00ff */
[----:B------:R-:W-:Y:S01]  /*2a950*/  IMAD.U32 R2, RZ, RZ, UR5 ;  /* 0x00000005ff027e24 */ /* 0x000fe2000f8e00ff */
[----:B------:R1:W-:Y:S04]  /*2a960*/  STL [R1+0x14], R3 ;  /* 0x0000140301007387 */ /* 0x0003e80000100800 */
[----:B------:R1:W-:Y:S04]  /*2a970*/  STL [R1+0x1c], R0 ;  /* 0x00001c0001007387 */ /* 0x0003e80000100800 */
[----:B------:R1:W-:Y:S02]  /*2a980*/  STL [R1+0x18], R2 ;  /* 0x0000180201007387 */ /* 0x0003e40000100800 */
.L_x_1793:
[----:B-12---:R-:W2:Y:S04]  /*2a990*/  LDL R2, [R1+0x1c] ;  /* 0x00001c0001027983 */ /* 0x006ea80000100800 */
[----:B------:R-:W4:Y:S04]  /*2a9a0*/  LDL R3, [R1+0x18] ;  /* 0x0000180001037983 */ /* 0x000f280000100800 */
[----:B------:R-:W5:Y:S04]  /*2a9b0*/  LDL R4, [R1+0x10] ;  /* 0x0000100001047983 */ /* 0x000f680000100800 */
[----:B------:R-:W5:Y:S01]  /*2a9c0*/  LDL R5, [R1+0x14] ;  /* 0x0000140001057983 */ /* 0x000f620000100800 */
[----:B---3--:R-:W1:Y:S01]  /*2a9d0*/  S2R R0, SR_TID.X ;  /* 0x0000000000007919 */ /* 0x008e620000002100 */
[----:B------:R-:W-:Y:S05]  /*2a9e0*/  WARPSYNC.ALL ;  /* 0x0000000000007948 */ /* 0x000fea0003800000 */
[----:B-1----:R-:W-:Y:S01]  /*2a9f0*/  LOP3.LUT R0, R0, 0x1f, RZ, 0xc0, !PT ;  /* 0x0000001f00007812 */ /* 0x002fe200078ec0ff */
[----:B------:R-:W-:Y:S03]  /*2aa00*/  BAR.SYNC.DEFER_BLOCKING 0x4, 0x180 ;  /* 0x0106000000007b1d */ /* 0x000fe60000010000 */
[----:B------:R-:W-:-:S13]  /*2aa10*/  ISETP.NE.AND P0, PT, R0, RZ, PT ;  /* 0x000000ff0000720c */ /* 0x000fda0003f05270 */
[----:B------:R-:W1:Y:S01]  /*2aa20*/  @!P0 S2R R0, SR_CgaCtaId ;  /* 0x0000000000008919 */ /* 0x000e620000008800 */
[----:B--2---:R-:W-:Y:S01]  /*2aa30*/  IMAD.MOV.U32 R7, RZ, RZ, R2 ;  /* 0x000000ffff077224 */ /* 0x004fe200078e0002 */
[----:B------:R-:W-:Y:S01]  /*2aa40*/  @!P0 MOV R2, 0x400 ;  /* 0x0000040000028802 */ /* 0x000fe20000000f00 */
[----:B----4-:R-:W-:-:S03]  /*2aa50*/  IMAD.MOV.U32 R6, RZ, RZ, R3 ;  /* 0x000000ffff067224 */ /* 0x010fc600078e0003 */
[----:B-1----:R-:W-:-:S05]  /*2aa60*/  @!P0 LEA R18, R0, R2, 0x18 ;  /* 0x0000000200128211 */ /* 0x002fca00078ec0ff */
[----:B-----5:R2:W-:Y:S01]  /*2aa70*/  @!P0 STS.128 [R18+0x284d0], R4 ;  /* 0x0284d00412008388 */ /* 0x0205e20000000c00 */
[----:B------:R-:W-:Y:S06]  /*2aa80*/  BAR.ARV 0x5, 0x180 ;  /* 0x0146000000007b1d */ /* 0x000fec0000002000 */
.L_x_1782:
[----:B------:R-:W3:Y:S01]  /*2aa90*/  LDL R0, [R1+0x1c] ;  /* 0x00001c0001007983 */ /* 0x000ee20000100800 */
[----:B------:R-:W-:Y:S02]  /*2aaa0*/  ULDC UR4, c[0x0][0xc3c] ;  /* 0x00030f0000047ab9 */ /* 0x000fe40000000800 */
[----:B---3--:R-:W-:-:S13]  /*2aab0*/  ISETP.GE.AND P0, PT, R0, UR4, PT ;  /* 0x0000000400007c0c */ /* 0x008fda000bf06270 */
[----:B------:R-:W-:Y:S05]  /*2aac0*/  @!P0 BRA `(.L_x_1794) ;  /* 0xffffff9400888947 */ /* 0x000fea000383ffff */
[----:B------:R-:W-:Y:S05]  /*2aad0*/  BSYNC B7 ;  /* 0x0000000000077941 */ /* 0x000fea0003800000 */
.L_x_1664:
[----:B---3--:R-:W3:Y:S01]  /*2aae0*/  LDL.LU R0, [R1+0x54] ;  /* 0x0000540001007983 */ /* 0x008ee20000300800 */
[----:B------:R-:W-:Y:S01]  /*2aaf0*/  BSSY B0, `(.L_x_1795) ;  /* 0x000000b000007945 */ /* 0x000fe20003800000 */
[----:B-12---:R-:W1:Y:S01]  /*2ab00*/  S2R R5, SR_CgaCtaId ;  /* 0x0000000000057919 */ /* 0x006e620000008800 */
[----:B---3--:R-:W-:-:S05]  /*2ab10*/  VIADD R0, R0, 0x1 ;  /* 0x0000000100007836 */ /* 0x008fca0000000000 */
[----:B0-----:R-:W-:-:S04]  /*2ab20*/  LEA.HI R2, R0, R0, RZ, 0x1 ;  /* 0x0000000000027211 */ /* 0x001fc800078f08ff */
[----:B------:R-:W-:-:S05]  /*2ab30*/  LOP3.LUT R3, R2, 0xfffffffe, RZ, 0xc0, !PT ;  /* 0xfffffffe02037812 */ /* 0x000fca00078ec0ff */
[----:B------:R-:W-:Y:S01]  /*2ab40*/  IMAD.IADD R3, R0, 0x1, -R3 ;  /* 0x0000000100037824 */ /* 0x000fe200078e0a03 */
[----:B------:R-:W-:-:S04]  /*2ab50*/  MOV R0, 0x400 ;  /* 0x0000040000007802 */ /* 0x000fc80000000f00 */
[----:B-1----:R-:W-:Y:S02]  /*2ab60*/  LEA R0, R5, R0, 0x18 ;  /* 0x0000000005007211 */ /* 0x002fe400078ec0ff */
[----:B------:R-:W-:-:S04]  /*2ab70*/  SHF.L.U32 R3, R3, 0x1f, RZ ;  /* 0x0000001f03037819 */ /* 0x000fc800000006ff */
[----:B------:R-:W0:Y:S02]  /*2ab80*/  SYNCS.PHASECHK.TRANS64.TRYWAIT P0, [R0+URZ+0x28420], R3 ;  /* 0x02842003000075a7 */ /* 0x000e24000800017f */
[----:B0-----:R-:W-:Y:S05]  /*2ab90*/  @!P0 BRA `(.L_x_1796) ;  /* 0x0000007c00048947 */ /* 0x001fea0003800000 */
.L_x_2096:
[----:B------:R-:W-:Y:S05]  /*2aba0*/  BSYNC B0 ;  /* 0x0000000000007941 */ /* 0x000fea0003800000 */
.L_x_1795:
[----:B------:R-:W-:-:S03]  /*2abb0*/  UMOV UR4, 0xffffffff ;  /* 0xffffffff00047882 */ /* 0x000fc60000000000 */
[----:B------:R-:W-:Y:S05]  /*2abc0*/  BRA.DIV UR4, `(.L_x_1797) ;  /* 0x0000007e040c7947 */ /* 0x000fea000b800000 */
[----:B------:R-:W1:Y:S02]  /*2abd0*/  S2R R2, SR_TID.X ;  /* 0x0000000000027919 */ /* 0x000e640000002100 */
[----:B-1----:R-:W-:-:S04]  /*2abe0*/  SHF.R.U32.HI R2, RZ, 0x5, R2 ;  /* 0x00000005ff027819 */ /* 0x002fc80000011602 */
[----:B------:R-:W-:-:S05]  /*2abf0*/  LOP3.LUT R2, R2, 0x3, RZ, 0xc0, !PT ;  /* 0x0000000302027812 */ /* 0x000fca00078ec0ff */
[----:B------:R1:W2:Y:S02]  /*2ac00*/  SHFL.IDX PT, R14, R2, RZ, 0x1f ;  /* 0x00001fff020e7589 */ /* 0x0002a400000e0000 */
.L_x_2099:
[----:B--2---:R-:W-:-:S13]  /*2ac10*/  ISETP.NE.AND P0, PT, R14, RZ, PT ;  /* 0x000000ff0e00720c */ /* 0x004fda0003f05270 */
[----:B------:R-:W-:Y:S05]  /*2ac20*/  @P0 BRA `(.L_x_1412) ;  /* 0x0000000000b00947 */ /* 0x000fea0003800000 */
[----:B------:R-:W-:-:S03]  /*2ac30*/  UMOV UR4, 0xffffffff ;  /* 0xffffffff00047882 */ /* 0x000fc60000000000 */
[----:B------:R-:W-:Y:S05]  /*2ac40*/  BRA.DIV UR4, `(.L_x_1798) ;  /* 0x0000007e04207947 */ /* 0x000fea000b800000 */
[----:B------:R-:W-:-:S13]  /*2ac50*/  ELECT P6, URZ, PT ;  /* 0x00000000003f782f */ /* 0x000fda00038c0000 */
.L_x_2102:
[----:B------:R-:W-:Y:S05]  /*2ac60*/  @!P6 BRA `(.L_x_1412) ;  /* 0x0000000000a0e947 */ /* 0x000fea0003800000 */
[----:B------:R-:W-:-:S06]  /*2ac70*/  ULOP3.LUT UR4, UR40, 0x2, URZ, 0xfc, !UPT ;  /* 0x0000000228047892 */ /* 0x000fcc000f8efc3f */
[----:B-1----:R-:W-:-:S05]  /*2ac80*/  IMAD.U32 R2, RZ, RZ, UR4 ;  /* 0x00000004ff027e24 */ /* 0x002fca000f8e00ff */
[----:B------:R-:W-:-:S13]  /*2ac90*/  ISETP.NE.AND P0, PT, R2, 0x3, PT ;  /* 0x000000030200780c */ /* 0x000fda0003f05270 */
[----:B------:R-:W-:Y:S05]  /*2aca0*/  @!P0 BRA `(.L_x_1799) ;  /* 0x0000000000048947 */ /* 0x000fea0003800000 */
[----:B------:R-:W-:Y:S01]  /*2acb0*/  BPT.TRAP 0x1 ;  /* 0x000000040000795c */ /* 0x000fe20000300000 */
.L_x_1799:
[----:B0-----:R-:W2:Y:S04]  /*2acc0*/  LDL R3, [R1+0x4] ;  /* 0x0000040001037983 */ /* 0x001ea80000100800 */
        /* <DEDUP_REMOVED lines=13> */
.L_x_2103:
[----:B------:R-:W1:Y:S02]  /*2ada0*/  SYNCS.PHASECHK.TRANS64.TRYWAIT P1, [R7+URZ], R2 ;  /* 0x00000002070075a7 */ /* 0x000e64000802017f */
[----:B-1----:R-:W-:Y:S05]  /*2adb0*/  @!P1 BRA `(.L_x_1801) ;  /* 0x0000007800f89947 */ /* 0x002fea0003800000 */
.L_x_2104:
[----:B------:R-:W-:Y:S05]  /*2adc0*/  @!P0 BRA `(.L_x_1802) ;  /* 0x0000000000048947 */ /* 0x000fea0003800000 */
[----:B------:R-:W-:Y:S01]  /*2add0*/  BPT.TRAP 0x1 ;  /* 0x000000040000795c */ /* 0x000fe20000300000 */
.L_x_1802:
[----:B------:R-:W2:Y:S02]  /*2ade0*/  LDL.LU R4, [R1+0x4] ;  /* 0x0000040001047983 */ /* 0x000ea40000300800 */
[----:B--2---:R-:W-:-:S04]  /*2adf0*/  IMAD R4, R4, 0x8, R0 ;  /* 0x0000000804047824 */ /* 0x004fc800078e0200 */
[----:B------:R-:W2:Y:S02]  /*2ae00*/  SYNCS.PHASECHK.TRANS64.TRYWAIT P1, [R4+URZ+0x28460], R5 ;  /* 0x02846005040075a7 */ /* 0x000ea4000802017f */
[----:B--2---:R-:W-:Y:S05]  /*2ae10*/  @!P1 BRA `(.L_x_1803) ;  /* 0x0000007800f49947 */ /* 0x004fea0003800000 */
.L_x_2105:
[----:B------:R-:W-:Y:S05]  /*2ae20*/  @!P0 BRA `(.L_x_1804) ;  /* 0x0000000000048947 */ /* 0x000fea0003800000 */
[----:B------:R-:W-:Y:S01]  /*2ae30*/  BPT.TRAP 0x1 ;  /* 0x000000040000795c */ /* 0x000fe20000300000 */
.L_x_1804:
[----:B------:R-:W-:-:S04]  /*2ae40*/  IMAD R3, R3, 0x8, R0 ;  /* 0x0000000803037824 */ /* 0x000fc800078e0200 */
[----:B------:R-:W3:Y:S02]  /*2ae50*/  SYNCS.PHASECHK.TRANS64.TRYWAIT P1, [R3+URZ+0x28460], R2 ;  /* 0x02846002030075a7 */ /* 0x000ee4000802017f */
[----:B---3--:R-:W-:Y:S05]  /*2ae60*/  @!P1 BRA `(.L_x_1805) ;  /* 0x0000007800f49947 */ /* 0x008fea0003800000 */
.L_x_2106:
[----:B------:R-:W-:Y:S05]  /*2ae70*/  @!P0 BRA `(.L_x_1806) ;  /* 0x0000000000048947 */ /* 0x000fea0003800000 */
[----:B------:R-:W-:Y:S01]  /*2ae80*/  BPT.TRAP 0x1 ;  /* 0x000000040000795c */ /* 0x000fe20000300000 */
.L_x_1806:
[----:B------:R-:W4:Y:S02]  /*2ae90*/  SYNCS.PHASECHK.TRANS64.TRYWAIT P0, [R4+URZ+0x28480], R5 ;  /* 0x02848005040075a7 */ /* 0x000f24000800017f */
[----:B----4-:R-:W-:Y:S05]  /*2aea0*/  @!P0 BRA `(.L_x_1807) ;  /* 0x0000007800f88947 */ /* 0x010fea0003800000 */
.L_x_1808:
[----:B------:R0:W0:Y:S02]  /*2aeb0*/  SYNCS.PHASECHK.TRANS64.TRYWAIT P0, [R3+URZ+0x28480], R2 ;  /* 0x02848002030075a7 */ /* 0x000024000800017f */
[----:B0-----:R-:W-:Y:S05]  /*2aec0*/  @!P0 NANOSLEEP.SYNCS 0x989680 ;  /* 0x009896800000895d */ /* 0x001fea0003900000 */
[----:B------:R-:W0:Y:S02]  /*2aed0*/  @!P0 SYNCS.PHASECHK.TRANS64 P0, [R3+URZ+0x28480], R2 ;  /* 0x02848002030085a7 */ /* 0x000e24000800007f */
[----:B0-----:R-:W-:Y:S05]  /*2aee0*/  @!P0 BRA `(.L_x_1808) ;  /* 0xfffffffc00f08947 */ /* 0x001fea000383ffff */
.L_x_1412:
[----:B------:R-:W-:Y:S05]  /*2aef0*/  BSYNC B8 ;  /* 0x0000000000087941 */ /* 0x000fea0003800000 */
.L_x_1409:
[----:B------:R-:W-:Y:S05]  /*2af00*/  EXIT ;  /* 0x000000000000794d */ /* 0x000fea0003800000 */
.L_x_1440:
[----:B-1----:R1:W2:Y:S02]  /*2af10*/  SYNCS.PHASECHK.TRANS64.TRYWAIT P6, [R91+URZ+0x28490], R92 ;  /* 0x0284905c5b0075a7 */ /* 0x0022a400080c017f */
[----:B--2---:R-:W-:Y:S05]  /*2af20*/  @!P6 NANOSLEEP.SYNCS 0x989680 ;  /* 0x009896800000e95d */ /* 0x004fea0003900000 */
[----:B------:R-:W2:Y:S02]  /*2af30*/  @!P6 SYNCS.PHASECHK.TRANS64 P6, [R91+URZ+0x28490], R92 ;  /* 0x0284905c5b00e5a7 */ /* 0x000ea400080c007f */
[----:B--2---:R-:W-:Y:S05]  /*2af40*/  @!P6 BRA `(.L_x_1440) ;  /* 0xfffffffc00f0e947 */ /* 0x004fea000383ffff */
[----:B------:R-:W-:Y:S05]  /*2af50*/  BRA `(.L_x_1809) ;  /* 0xfffffd8400007947 */ /* 0x000fea000383ffff */
.L_x_1458:
[----:B0-----:R0:W1:Y:S02]  /*2af60*/  SYNCS.PHASECHK.TRANS64.TRYWAIT P5, [R91+URZ+0x28490], R92 ;  /* 0x0284905c5b0075a7 */ /* 0x00106400080a017f */
[----:B-1----:R-:W-:Y:S05]  /*2af70*/  @!P5 NANOSLEEP.SYNCS 0x989680 ;  /* 0x009896800000d95d */ /* 0x002fea0003900000 */
[----:B------:R-:W1:Y:S02]  /*2af80*/  @!P5 SYNCS.PHASECHK.TRANS64 P5, [R91+URZ+0x28490], R92 ;  /* 0x0284905c5b00d5a7 */ /* 0x000e6400080a007f */
[----:B-1----:R-:W-:Y:S05]  /*2af90*/  @!P5 BRA `(.L_x_1458) ;  /* 0xfffffffc00f0d947 */ /* 0x002fea000383ffff */
[----:B------:R-:W-:Y:S05]  /*2afa0*/  BRA `(.L_x_1810) ;  /* 0xfffffda000d07947 */ /* 0x000fea000383ffff */
.L_x_1467:
[----:B0-----:R0:W1:Y:S02]  /*2afb0*/  SYNCS.PHASECHK.TRANS64.TRYWAIT P4, [R91+URZ+0x28490], R92 ;  /* 0x0284905c5b0075a7 */ /* 0x001064000808017f */
[----:B-1----:R-:W-:Y:S05]  /*2afc0*/  @!P4 NANOSLEEP.SYNCS 0x989680 ;  /* 0x009896800000c95d */ /* 0x002fea0003900000 */
[----:B------:R-:W1:Y:S02]  /*2afd0*/  @!P4 SYNCS.PHASECHK.TRANS64 P4, [R91+URZ+0x28490], R92 ;  /* 0x0284905c5b00c5a7 */ /* 0x000e64000808007f */
[----:B-1----:R-:W-:Y:S05]  /*2afe0*/  @!P4 BRA `(.L_x_1467) ;  /* 0xfffffffc00f0c947 */ /* 0x002fea000383ffff */
[----:B------:R-:W-:Y:S05]  /*2aff0*/  BRA `(.L_x_1811) ;  /* 0xfffffdc000c07947 */ /* 0x000fea000383ffff */
.L_x_1473:
[----:B-1----:R1:W2:Y:S02]  /*2b000*/  SYNCS.PHASECHK.TRANS64.TRYWAIT P3, [R91+URZ+0x284b0], R92 ;  /* 0x0284b05c5b0075a7 */ /* 0x0022a4000806017f */
[----:B--2---:R-:W-:Y:S05]  /*2b010*/  @!P3 NANOSLEEP.SYNCS 0x989680 ;  /* 0x009896800000b95d */ /* 0x004fea0003900000 */
[----:B------:R-:W2:Y:S02]  /*2b020*/  @!P3 SYNCS.PHASECHK.TRANS64 P3, [R91+URZ+0x284b0], R92 ;  /* 0x0284b05c5b00b5a7 */ /* 0x000ea4000806007f */
[----:B--2---:R-:W-:Y:S05]  /*2b030*/  @!P3 BRA `(.L_x_1473) ;  /* 0xfffffffc00f0b947 */ /* 0x004fea000383ffff */
[----:B------:R-:W-:Y:S05]  /*2b040*/  BRA `(.L_x_1812) ;  /* 0xfffffdc4004c7947 */ /* 0x000fea000383ffff */
.L_x_1491:
[----:B------:R-:W-:Y:S01]  /*2b050*/  BSSY B0, `(.L_x_1813) ;  /* 0x0000007000007945 */ /* 0x000fe20003800000 */
[----:B------:R-:W-:Y:S02]  /*2b060*/  IMAD.MOV.U32 R12, RZ, RZ, RZ ;  /* 0x000000ffff0c7224 */ /* 0x000fe400078e00ff */
[----:B------:R-:W-:Y:S02]  /*2b070*/  IMAD.MOV.U32 R11, RZ, RZ, 0x1f ;  /* 0x0000001fff0b7424 */ /* 0x000fe400078e00ff */
[----:B------:R-:W-:-:S07]  /*2b080*/  IMAD.MOV.U32 R15, RZ, RZ, -0x1 ;  /* 0xffffffffff0f7424 */ /* 0x000fce00078e00ff */
[----:B-----5:R-:W-:Y:S05]  /*2b090*/  WARPSYNC.COLLECTIVE R15, `(.L_x_1814) ;  /* 0x000000000f087348 */ /* 0x020fea0003c00000 */
[----:B------:R0:W1:Y:S02]  /*2b0a0*/  SHFL.IDX P6, R14, R13, R12, R11 ;  /* 0x0000000c0d0e7389 */ /* 0x00006400000c000b */
[----:B01---5:R-:W-:Y:S01]  /*2b0b0*/  ENDCOLLECTIVE ;  /* 0x000000000000791b */ /* 0x023fe20003800000 */
.L_x_1814:
[----:B------:R-:W-:Y:S05]  /*2b0c0*/  BSYNC B0 ;  /* 0x0000000000007941 */ /* 0x000fea0003800000 */
.L_x_1813:
[----:B------:R-:W-:Y:S01]  /*2b0d0*/  IMAD.MOV.U32 R201, RZ, RZ, R14 ;  /* 0x000000ffffc97224 */ /* 0x000fe200078e000e */
[----:B------:R-:W-:Y:S06]  /*2b0e0*/  BRA `(.L_x_1815) ;  /* 0xfffffdd4008c7947 */ /* 0x000fec000383ffff */
.L_x_1501:
[----:B------:R-:W-:Y:S01]  /*2b0f0*/  BSSY B1, `(.L_x_1816) ;  /* 0x0000008000017945 */ /* 0x000fe20003800000 */
[----:B0-----:R-:W-:Y:S02]  /*2b100*/  IMAD.MOV.U32 R13, RZ, RZ, R48 ;  /* 0x000000ffff0d7224 */ /* 0x001fe400078e0030 */
[----:B------:R-:W-:Y:S02]  /*2b110*/  IMAD.MOV.U32 R12, RZ, RZ, RZ ;  /* 0x000000ffff0c7224 */ /* 0x000fe400078e00ff */
[----:B------:R-:W-:Y:S02]  /*2b120*/  IMAD.MOV.U32 R11, RZ, RZ, 0x181f ;  /* 0x0000181fff0b7424 */ /* 0x000fe400078e00ff */
[----:B------:R-:W-:-:S07]  /*2b130*/  IMAD.MOV.U32 R15, RZ, RZ, -0x1 ;  /* 0xffffffffff0f7424 */ /* 0x000fce00078e00ff */
[----:B------:R-:W-:Y:S05]  /*2b140*/  WARPSYNC.COLLECTIVE R15, `(.L_x_1817) ;  /* 0x000000000f087348 */ /* 0x000fea0003c00000 */
[----:B------:R0:W1:Y:S02]  /*2b150*/  SHFL.IDX P6, R14, R13, R12, R11 ;  /* 0x0000000c0d0e7389 */ /* 0x00006400000c000b */
[----:B01----:R-:W-:Y:S01]  /*2b160*/  ENDCOLLECTIVE ;  /* 0x000000000000791b */ /* 0x003fe20003800000 */
.L_x_1817:
[----:B------:R-:W-:Y:S05]  /*2b170*/  BSYNC B1 ;  /* 0x0000000000017941 */ /* 0x000fea0003800000 */
.L_x_1816:
[----:B------:R-:W-:Y:S02]  /*2b180*/  IMAD.MOV.U32 R13, RZ, RZ, R0 ;  /* 0x000000ffff0d7224 */ /* 0x000fe400078e0000 */
[----:B------:R-:W-:Y:S02]  /*2b190*/  IMAD.MOV.U32 R12, RZ, RZ, RZ ;  /* 0x000000ffff0c7224 */ /* 0x000fe400078e00ff */
[----:B------:R-:W-:Y:S02]  /*2b1a0*/  IMAD.MOV.U32 R11, RZ, RZ, 0x181f ;  /* 0x0000181fff0b7424 */ /* 0x000fe400078e00ff */
[----:B------:R-:W-:Y:S02]  /*2b1b0*/  IMAD.MOV.U32 R15, RZ, RZ, -0x1 ;  /* 0xffffffffff0f7424 */ /* 0x000fe400078e00ff */
[----:B------:R-:W-:-:S07]  /*2b1c0*/  IMAD.MOV.U32 R3, RZ, RZ, R14 ;  /* 0x000000ffff037224 */ /* 0x000fce00078e000e */
[----:B------:R-:W-:Y:S05]  /*2b1d0*/  WARPSYNC.COLLECTIVE R15, `(.L_x_1818) ;  /* 0x000000000f087348 */ /* 0x000fea0003c00000 */
[----:B------:R0:W1:Y:S02]  /*2b1e0*/  SHFL.IDX P6, R14, R13, R12, R11 ;  /* 0x0000000c0d0e7389 */ /* 0x00006400000c000b */
[----:B01----:R-:W-:Y:S01]  /*2b1f0*/  ENDCOLLECTIVE ;  /* 0x000000000000791b */ /* 0x003fe20003800000 */
.L_x_1818:
[----:B------:R-:W-:Y:S02]  /*2b200*/  IMAD.MOV.U32 R13, RZ, RZ, R49 ;  /* 0x000000ffff0d7224 */ /* 0x000fe400078e0031 */
[----:B------:R-:W-:-:S07]  /*2b210*/  IMAD.MOV.U32 R5, RZ, RZ, R14 ;  /* 0x000000ffff057224 */ /* 0x000fce00078e000e */
[----:B------:R-:W-:Y:S05]  /*2b220*/  WARPSYNC.COLLECTIVE R15, `(.L_x_1819) ;  /* 0x000000000f087348 */ /* 0x000fea0003c00000 */
[----:B------:R0:W1:Y:S02]  /*2b230*/  SHFL.IDX P6, R14, R13, R12, R11 ;  /* 0x0000000c0d0e7389 */ /* 0x00006400000c000b */
[----:B01----:R-:W-:Y:S01]  /*2b240*/  ENDCOLLECTIVE ;  /* 0x000000000000791b */ /* 0x003fe20003800000 */
.L_x_1819:
[----:B------:R-:W-:Y:S02]  /*2b250*/  IMAD.MOV.U32 R13, RZ, RZ, R51 ;  /* 0x000000ffff0d7224 */ /* 0x000fe400078e0033 */
[----:B------:R-:W-:-:S07]  /*2b260*/  IMAD.MOV.U32 R9, RZ, RZ, R14 ;  /* 0x000000ffff097224 */ /* 0x000fce00078e000e */
[----:B------:R-:W-:Y:S05]  /*2b270*/  WARPSYNC.COLLECTIVE R15, `(.L_x_1820) ;  /* 0x000000000f087348 */ /* 0x000fea0003c00000 */
[----:B------:R0:W1:Y:S02]  /*2b280*/  SHFL.IDX P6, R14, R13, R12, R11 ;  /* 0x0000000c0d0e7389 */ /* 0x00006400000c000b */
[----:B01----:R-:W-:Y:S01]  /*2b290*/  ENDCOLLECTIVE ;  /* 0x000000000000791b */ /* 0x003fe20003800000 */
.L_x_1820:
[----:B------:R-:W-:Y:S05]  /*2b2a0*/  BRA `(.L_x_1821) ;  /* 0xfffffdd800e07947 */ /* 0x000fea000383ffff */
.L_x_1504:
[----:B------:R-:W-:Y:S01]  /*2b2b0*/  BSSY B1, `(.L_x_1822) ;  /* 0x0000008000017945 */ /* 0x000fe20003800000 */
[----:B0-----:R-:W-:Y:S02]  /*2b2c0*/  IMAD.MOV.U32 R13, RZ, RZ, R48 ;  /* 0x000000ffff0d7224 */ /* 0x001fe400078e0030 */
[----:B------:R-:W-:Y:S02]  /*2b2d0*/  IMAD.MOV.U32 R12, RZ, RZ, 0x1 ;  /* 0x00000001ff0c7424 */ /* 0x000fe400078e00ff */
[----:B------:R-:W-:Y:S02]  /*2b2e0*/  IMAD.MOV.U32 R11, RZ, RZ, 0x181f ;  /* 0x0000181fff0b7424 */ /* 0x000fe400078e00ff */
[----:B------:R-:W-:-:S07]  /*2b2f0*/  IMAD.MOV.U32 R15, RZ, RZ, -0x1 ;  /* 0xffffffffff0f7424 */ /* 0x000fce00078e00ff */
[----:B-12345:R-:W-:Y:S05]  /*2b300*/  WARPSYNC.COLLECTIVE R15, `(.L_x_1823) ;  /* 0x000000000f087348 */ /* 0x03efea0003c00000 */
[----:B------:R0:W0:Y:S02]  /*2b310*/  SHFL.IDX P6, R14, R13, R12, R11 ;  /* 0x0000000c0d0e7389 */ /* 0x00002400000c000b */
[----:B012345:R-:W-:Y:S01]  /*2b320*/  ENDCOLLECTIVE ;  /* 0x000000000000791b */ /* 0x03ffe20003800000 */
.L_x_1823:
[----:B------:R-:W-:Y:S05]  /*2b330*/  BSYNC B1 ;  /* 0x0000000000017941 */ /* 0x000fea0003800000 */
.L_x_1822:
[----:B------:R-:W-:Y:S02]  /*2b340*/  IMAD.MOV.U32 R13, RZ, RZ, R0 ;  /* 0x000000ffff0d7224 */ /* 0x000fe400078e0000 */
[----:B------:R-:W-:Y:S02]  /*2b350*/  IMAD.MOV.U32 R12, RZ, RZ, 0x1 ;  /* 0x00000001ff0c7424 */ /* 0x000fe400078e00ff */
[----:B------:R-:W-:Y:S02]  /*2b360*/  IMAD.MOV.U32 R11, RZ, RZ, 0x181f ;  /* 0x0000181fff0b7424 */ /* 0x000fe400078e00ff */
[----:B------:R-:W-:Y:S02]  /*2b370*/  IMAD.MOV.U32 R15, RZ, RZ, -0x1 ;  /* 0xffffffffff0f7424 */ /* 0x000fe400078e00ff */
[----:B------:R-:W-:-:S07]  /*2b380*/  IMAD.MOV.U32 R3, RZ, RZ, R14 ;  /* 0x000000ffff037224 */ /* 0x000fce00078e000e */
[----:B------:R-:W-:Y:S05]  /*2b390*/  WARPSYNC.COLLECTIVE R15, `(.L_x_1824) ;  /* 0x000000000f087348 */ /* 0x000fea0003c00000 */
[----:B------:R0:W1:Y:S02]  /*2b3a0*/  SHFL.IDX P6, R14, R13, R12, R11 ;  /* 0x0000000c0d0e7389 */ /* 0x00006400000c000b */
[----:B01----:R-:W-:Y:S01]  /*2b3b0*/  ENDCOLLECTIVE ;  /* 0x000000000000791b */ /* 0x003fe20003800000 */
.L_x_1824:
[----:B------:R-:W-:Y:S02]  /*2b3c0*/  IMAD.MOV.U32 R13, RZ, RZ, R49 ;  /* 0x000000ffff0d7224 */ /* 0x000fe400078e0031 */
[----:B------:R-:W-:-:S07]  /*2b3d0*/  IMAD.MOV.U32 R5, RZ, RZ, R14 ;  /* 0x000000ffff057224 */ /* 0x000fce00078e000e */
[----:B------:R-:W-:Y:S05]  /*2b3e0*/  WARPSYNC.COLLECTIVE R15, `(.L_x_1825) ;  /* 0x000000000f087348 */ /* 0x000fea0003c00000 */
[----:B------:R0:W1:Y:S02]  /*2b3f0*/  SHFL.IDX P6, R14, R13, R12, R11 ;  /* 0x0000000c0d0e7389 */ /* 0x00006400000c000b */
[----:B01----:R-:W-:Y:S01]  /*2b400*/  ENDCOLLECTIVE ;  /* 0x000000000000791b */ /* 0x003fe20003800000 */
.L_x_1825:
[----:B------:R-:W-:Y:S02]  /*2b410*/  IMAD.MOV.U32 R13, RZ, RZ, R51 ;  /* 0x000000ffff0d7224 */ /* 0x000fe400078e0033 */
[----:B------:R-:W-:-:S07]  /*2b420*/  IMAD.MOV.U32 R9, RZ, RZ, R14 ;  /* 0x000000ffff097224 */ /* 0x000fce00078e000e */
[----:B------:R-:W-:Y:S05]  /*2b430*/  WARPSYNC.COLLECTIVE R15, `(.L_x_1826) ;  /* 0x000000000f087348 */ /* 0x000fea0003c00000 */
[----:B------:R0:W1:Y:S02]  /*2b440*/  SHFL.IDX P6, R14, R13, R12, R11 ;  /* 0x0000000c0d0e7389 */ /* 0x00006400000c000b */
[----:B01----:R-:W-:Y:S01]  /*2b450*/  ENDCOLLECTIVE ;  /* 0x000000000000791b */ /* 0x003fe20003800000 */
.L_x_1826:
[----:B------:R-:W-:Y:S05]  /*2b460*/  BRA `(.L_x_1827) ;  /* 0xfffffdd800fc7947 */ /* 0x000fea000383ffff */
.L_x_1507:
[----:B------:R-:W-:Y:S01]  /*2b470*/  BSSY B1, `(.L_x_1828) ;  /* 0x0000008000017945 */ /* 0x000fe20003800000 */
[----:B------:R-:W-:Y:S02]  /*2b480*/  IMAD.MOV.U32 R13, RZ, RZ, R48 ;  /* 0x000000ffff0d7224 */ /* 0x000fe400078e0030 */
[----:B------:R-:W-:Y:S02]  /*2b490*/  IMAD.MOV.U32 R12, RZ, RZ, 0x2 ;  /* 0x00000002ff0c7424 */ /* 0x000fe400078e00ff */
[----:B------:R-:W-:Y:S02]  /*2b4a0*/  IMAD.MOV.U32 R11, RZ, RZ, 0x181f ;  /* 0x0000181fff0b7424 */ /* 0x000fe400078e00ff */
[----:B------:R-:W-:-:S07]  /*2b4b0*/  IMAD.MOV.U32 R15, RZ, RZ, -0x1 ;  /* 0xffffffffff0f7424 */ /* 0x000fce00078e00ff */
[----:B012345:R-:W-:Y:S05]  /*2b4c0*/  WARPSYNC.COLLECTIVE R15, `(.L_x_1829) ;  /* 0x000000000f087348 */ /* 0x03ffea0003c00000 */
[----:B----4-:R4:W0:Y:S02]  /*2b4d0*/  SHFL.IDX P6, R14, R13, R12, R11 ;  /* 0x0000000c0d0e7389 */ /* 0x01082400000c000b */
[----:B012345:R-:W-:Y:S01]  /*2b4e0*/  ENDCOLLECTIVE ;  /* 0x000000000000791b */ /* 0x03ffe20003800000 */
.L_x_1829:
[----:B------:R-:W-:Y:S05]  /*2b4f0*/  BSYNC B1 ;  /* 0x0000000000017941 */ /* 0x000fea0003800000 */
.L_x_1828:
        /* <DEDUP_REMOVED lines=8> */
.L_x_1830:
[----:B------:R-:W-:Y:S02]  /*2b580*/  IMAD.MOV.U32 R13, RZ, RZ, R49 ;  /* 0x000000ffff0d7224 */ /* 0x000fe400078e0031 */
[----:B------:R-:W-:-:S07]  /*2b590*/  IMAD.MOV.U32 R5, RZ, RZ, R14 ;  /* 0x000000ffff057224 */ /* 0x000fce00078e000e */
[----:B------:R-:W-:Y:S05]  /*2b5a0*/  WARPSYNC.COLLECTIVE R15, `(.L_x_1831) ;  /* 0x000000000f087348 */ /* 0x000fea0003c00000 */
[----:B------:R0:W1:Y:S02]  /*2b5b0*/  SHFL.IDX P6, R14, R13, R12, R11 ;  /* 0x0000000c0d0e7389 */ /* 0x00006400000c000b */
[----:B01----:R-:W-:Y:S01]  /*2b5c0*/  ENDCOLLECTIVE ;  /* 0x000000000000791b */ /* 0x003fe20003800000 */
.L_x_1831:
[----:B------:R-:W-:Y:S02]  /*2b5d0*/  IMAD.MOV.U32 R13, RZ, RZ, R51 ;  /* 0x000000ffff0d7224 */ /* 0x000fe400078e0033 */
[----:B------:R-:W-:-:S07]  /*2b5e0*/  IMAD.MOV.U32 R9, RZ, RZ, R14 ;  /* 0x000000ffff097224 */ /* 0x000fce00078e000e */
[----:B------:R-:W-:Y:S05]  /*2b5f0*/  WARPSYNC.COLLECTIVE R15, `(.L_x_1832) ;  /* 0x000000000f087348 */ /* 0x000fea0003c00000 */
[----:B------:R0:W1:Y:S02]  /*2b600*/  SHFL.IDX P6, R14, R13, R12, R11 ;  /* 0x0000000c0d0e7389 */ /* 0x00006400000c000b */
[----:B01----:R-:W-:Y:S01]  /*2b610*/  ENDCOLLECTIVE ;  /* 0x000000000000791b */ /* 0x003fe20003800000 */
.L_x_1832:
[----:B------:R-:W-:Y:S05]  /*2b620*/  BRA `(.L_x_1833) ;  /* 0xfffffddc00107947 */ /* 0x000fea000383ffff */
.L_x_1510:
[----:B------:R-:W-:Y:S01]  /*2b630*/  BSSY B1, `(.L_x_1834) ;  /* 0x0000008000017945 */ /* 0x000fe20003800000 */
[----:B------:R-:W-:Y:S02]  /*2b640*/  IMAD.MOV.U32 R13, RZ, RZ, R48 ;  /* 0x000000ffff0d7224 */ /* 0x000fe400078e0030 */
[----:B------:R-:W-:Y:S02]  /*2b650*/  IMAD.MOV.U32 R12, RZ, RZ, 0x3 ;  /* 0x00000003ff0c7424 */ /* 0x000fe400078e00ff */
[----:B------:R-:W-:Y:S02]  /*2b660*/  IMAD.MOV.U32 R11, RZ, RZ, 0x181f ;  /* 0x0000181fff0b7424 */ /* 0x000fe400078e00ff */
[----:B------:R-:W-:-:S07]  /*2b670*/  IMAD.MOV.U32 R15, RZ, RZ, -0x1 ;  /* 0xffffffffff0f7424 */ /* 0x000fce00078e00ff */
[----:B--2345:R-:W-:Y:S05]  /*2b680*/  WARPSYNC.COLLECTIVE R15, `(.L_x_1835) ;  /* 0x000000000f087348 */ /* 0x03cfea0003c00000 */
[----:B----4-:R0:W1:Y:S02]  /*2b690*/  SHFL.IDX P6, R14, R13, R12, R11 ;  /* 0x0000000c0d0e7389 */ /* 0x01006400000c000b */
[----:B0123-5:R-:W-:Y:S01]  /*2b6a0*/  ENDCOLLECTIVE ;  /* 0x000000000000791b */ /* 0x02ffe20003800000 */
.L_x_1835:
[----:B------:R-:W-:Y:S05]  /*2b6b0*/  BSYNC B1 ;  /* 0x0000000000017941 */ /* 0x000fea0003800000 */
.L_x_1834:
        /* <DEDUP_REMOVED lines=8> */
.L_x_1836:
[----:B------:R-:W-:Y:S02]  /*2b740*/  IMAD.MOV.U32 R13, RZ, RZ, R49 ;  /* 0x000000ffff0d7224 */ /* 0x000fe400078e0031 */
[----:B------:R-:W-:-:S07]  /*2b750*/  IMAD.MOV.U32 R5, RZ, RZ, R14 ;  /* 0x000000ffff057224 */ /* 0x000fce00078e000e */
[----:B------:R-:W-:Y:S05]  /*2b760*/  WARPSYNC.COLLECTIVE R15, `(.L_x_1837) ;  /* 0x000000000f087348 */ /* 0x000fea0003c00000 */
[----:B------:R0:W1:Y:S02]  /*2b770*/  SHFL.IDX P6, R14, R13, R12, R11 ;  /* 0x0000000c0d0e7389 */ /* 0x00006400000c000b */
[----:B01----:R-:W-:Y:S01]  /*2b780*/  ENDCOLLECTIVE ;  /* 0x000000000000791b */ /* 0x003fe20003800000 */
.L_x_1837:
[----:B------:R-:W-:Y:S02]  /*2b790*/  IMAD.MOV.U32 R13, RZ, RZ, R51 ;  /* 0x000000ffff0d7224 */ /* 0x000fe400078e0033 */
[----:B------:R-:W-:-:S07]  /*2b7a0*/  IMAD.MOV.U32 R49, RZ, RZ, R14 ;  /* 0x000000ffff317224 */ /* 0x000fce00078e000e */
[----:B------:R-:W-:Y:S05]  /*2b7b0*/  WARPSYNC.COLLECTIVE R15, `(.L_x_1838) ;  /* 0x000000000f087348 */ /* 0x000fea0003c00000 */
[----:B------:R0:W1:Y:S02]  /*2b7c0*/  SHFL.IDX P6, R14, R13, R12, R11 ;  /* 0x0000000c0d0e7389 */ /* 0x00006400000c000b */
[----:B01----:R-:W-:Y:S01]  /*2b7d0*/  ENDCOLLECTIVE ;  /* 0x000000000000791b */ /* 0x003fe20003800000 */
.L_x_1838:
[----:B------:R-:W-:Y:S01]  /*2b7e0*/  IMAD.MOV.U32 R51, RZ, RZ, R14 ;  /* 0x000000ffff337224 */ /* 0x000fe200078e000e */
[----:B------:R-:W-:Y:S06]  /*2b7f0*/  BRA `(.L_x_1839) ;  /* 0xfffffddc00287947 */ /* 0x000fec000383ffff */
.L_x_1514:
[----:B0-----:R0:W1:Y:S02]  /*2b800*/  SYNCS.PHASECHK.TRANS64.TRYWAIT P0, [R16+URZ+0x28400], R3 ;  /* 0x02840003100075a7 */ /* 0x001064000800017f */
[----:B-1----:R-:W-:Y:S05]  /*2b810*/  @!P0 NANOSLEEP.SYNCS 0x989680 ;  /* 0x009896800000895d */ /* 0x002fea0003900000 */
[----:B------:R-:W1:Y:S02]  /*2b820*/  @!P0 SYNCS.PHASECHK.TRANS64 P0, [R16+URZ+0x28400], R3 ;  /* 0x02840003100085a7 */ /* 0x000e64000800007f */
[----:B-1----:R-:W-:Y:S05]  /*2b830*/  @!P0 BRA `(.L_x_1514) ;  /* 0xfffffffc00f08947 */ /* 0x002fea000383ffff */
[----:B------:R-:W-:Y:S05]  /*2b840*/  BRA `(.L_x_1840) ;  /* 0xfffffddc00a87947 */ /* 0x000fea000383ffff */
.L_x_1530:
[----:B------:R-:W1:Y:S01]  /*2b850*/  LDC R53, c[0x0][0x3f4] ;  /* 0x0000fd00ff357b82 */ /* 0x000e620000000800 */
[----:B------:R-:W-:Y:S01]  /*2b860*/  BSSY B1, `(.L_x_1841) ;  /* 0x0000008000017945 */ /* 0x000fe20003800000 */
[----:B0-----:R-:W-:Y:S02]  /*2b870*/  IMAD.MOV.U32 R13, RZ, RZ, R10 ;  /* 0x000000ffff0d7224 */ /* 0x001fe400078e000a */
[----:B------:R-:W-:Y:S02]  /*2b880*/  IMAD.MOV.U32 R12, RZ, RZ, RZ ;  /* 0x000000ffff0c7224 */ /* 0x000fe400078e00ff */
[----:B------:R-:W-:Y:S02]  /*2b890*/  IMAD.MOV.U32 R11, RZ, RZ, 0x181f ;  /* 0x0000181fff0b7424 */ /* 0x000fe400078e00ff */
[----:B------:R-:W-:-:S07]  /*2b8a0*/  IMAD.MOV.U32 R15, RZ, RZ, -0x1 ;  /* 0xffffffffff0f7424 */ /* 0x000fce00078e00ff */
[----:B-1----:R-:W-:Y:S05]  /*2b8b0*/  WARPSYNC.COLLECTIVE R15, `(.L_x_1842) ;  /* 0x000000000f087348 */ /* 0x002fea0003c00000 */
[----:B------:R0:W2:Y:S02]  /*2b8c0*/  SHFL.IDX P6, R14, R13, R12, R11 ;  /* 0x0000000c0d0e7389 */ /* 0x0000a400000c000b */
[----:B012---:R-:W-:Y:S01]  /*2b8d0*/  ENDCOLLECTIVE ;  /* 0x000000000000791b */ /* 0x007fe20003800000 */
.L_x_1842:
[----:B------:R-:W-:Y:S05]  /*2b8e0*/  BSYNC B1 ;  /* 0x0000000000017941 */ /* 0x000fea0003800000 */
.L_x_1841:
[----:B------:R-:W-:Y:S01]  /*2b8f0*/  IMAD.MOV.U32 R13, RZ, RZ, R55 ;  /* 0x000000ffff0d7224 */ /* 0x000fe200078e0037 */
[----:B------:R-:W-:Y:S01]  /*2b900*/  ISETP.GE.AND P0, PT, R22, R53, PT ;  /* 0x000000351600720c */ /* 0x000fe20003f06270 */
[----:B------:R-:W-:Y:S02]  /*2b910*/  IMAD.MOV.U32 R12, RZ, RZ, RZ ;  /* 0x000000ffff0c7224 */ /* 0x000fe400078e00ff */
[----:B------:R-:W-:Y:S02]  /*2b920*/  IMAD.MOV.U32 R11, RZ, RZ, 0x181f ;  /* 0x0000181fff0b7424 */ /* 0x000fe400078e00ff */
[----:B------:R-:W-:Y:S02]  /*2b930*/  IMAD.MOV.U32 R15, RZ, RZ, -0x1 ;  /* 0xffffffffff0f7424 */ /* 0x000fe400078e00ff */
[----:B------:R-:W-:Y:S02]  /*2b940*/  IMAD.MOV.U32 R3, RZ, RZ, R14 ;  /* 0x000000ffff037224 */ /* 0x000fe400078e000e */
[----:B------:R-:W-:-:S07]  /*2b950*/  IMAD R54, R195, R54, RZ ;  /* 0x00000036c3367224 */ /* 0x000fce00078e02ff */
[----:B------:R-:W-:Y:S05]  /*2b960*/  WARPSYNC.COLLECTIVE R15, `(.L_x_1843) ;  /* 0x000000000f087348 */ /* 0x000fea0003c00000 */
[----:B------:R0:W1:Y:S02]  /*2b970*/  SHFL.IDX P6, R14, R13, R12, R11 ;  /* 0x0000000c0d0e7389 */ /* 0x00006400000c000b */
[----:B01----:R-:W-:Y:S01]  /*2b980*/  ENDCOLLECTIVE ;  /* 0x000000000000791b */ /* 0x003fe20003800000 */
.L_x_1843:
[----:B------:R-:W-:Y:S01]  /*2b990*/  ISETP.GE.OR P1, PT, R37, R54, P0 ;  /* 0x000000362500720c */ /* 0x000fe20000726670 */
[----:B------:R-:W-:Y:S02]  /*2b9a0*/  IMAD.MOV.U32 R13, RZ, RZ, R52 ;  /* 0x000000ffff0d7224 */ /* 0x000fe400078e0034 */
[----:B------:R-:W-:-:S10]  /*2b9b0*/  IMAD.MOV.U32 R5, RZ, RZ, R14 ;  /* 0x000000ffff057224 */ /* 0x000fd400078e000e */
[----:B------:R-:W-:Y:S05]  /*2b9c0*/  WARPSYNC.COLLECTIVE R15, `(.L_x_1844) ;  /* 0x000000000f087348 */ /* 0x000fea0003c00000 */
[----:B------:R0:W1:Y:S02]  /*2b9d0*/  SHFL.IDX P6, R14, R13, R12, R11 ;  /* 0x0000000c0d0e7389 */ /* 0x00006400000c000b */
[----:B01----:R-:W-:Y:S01]  /*2b9e0*/  ENDCOLLECTIVE ;  /* 0x000000000000791b */ /* 0x003fe20003800000 */
.L_x_1844:
[----:B------:R-:W-:-:S05]  /*2b9f0*/  @!P1 IADD3 R6, P2, R22, R5, RZ ;  /* 0x0000000516069210 */ /* 0x000fca0007f5e0ff */
[----:B------:R-:W-:Y:S02]  /*2ba00*/  @!P1 IMAD.X R5, R3, 0x1, R56, P2 ;  /* 0x0000000103059824 */ /* 0x000fe400010e0638 */
[----:B------:R-:W-:Y:S02]  /*2ba10*/  IMAD.MOV.U32 R13, RZ, RZ, R57 ;  /* 0x000000ffff0d7224 */ /* 0x000fe400078e0039 */
[----:B------:R-:W-:-:S07]  /*2ba20*/  IMAD.MOV.U32 R4, RZ, RZ, R14 ;  /* 0x000000ffff047224 */ /* 0x000fce00078e000e */
[----:B------:R-:W-:Y:S05]  /*2ba30*/  WARPSYNC.COLLECTIVE R15, `(.L_x_1845) ;  /* 0x000000000f087348 */ /* 0x000fea0003c00000 */
[----:B------:R0:W1:Y:S02]  /*2ba40*/  SHFL.IDX P6, R14, R13, R12, R11 ;  /* 0x0000000c0d0e7389 */ /* 0x00006400000c000b */
[----:B01----:R-:W-:Y:S01]  /*2ba50*/  ENDCOLLECTIVE ;  /* 0x000000000000791b */ /* 0x003fe20003800000 */
.L_x_1845:
[----:B------:R-:W-:-:S05]  /*2ba60*/  @!P1 IADD3 R24, P3, R22, R14, RZ ;  /* 0x0000000e16189210 */ /* 0x000fca0007f7e0ff */
[----:B------:R-:W-:Y:S02]  /*2ba70*/  @!P1 IMAD.X R25, R4, 0x1, R56, P3 ;  /* 0x0000000104199824 */ /* 0x000fe400018e0638 */
[----:B------:R-:W-:-:S04]  /*2ba80*/  @!P1 IMAD.MOV.U32 R4, RZ, RZ, R6 ;  /* 0x000000ffff049224 */ /* 0x000fc800078e0006 */
[----:B------:R-:W5:Y:S04]  /*2ba90*/  @!P1 LD.E.128 R24, desc[UR46][R24.64] ;  /* 0x0000002e18189980 */ /* 0x000f68000c101d00 */
[----:B------:R-:W5:Y:S01]  /*2baa0*/  @!P1 LD.E.128 R4, desc[UR46][R4.64] ;  /* 0x0000002e04049980 */ /* 0x000f62000c101d00 */
[----:B------:R-:W-:Y:S02]  /*2bab0*/  IMAD.MOV.U32 R13, RZ, RZ, R10 ;  /* 0x000000ffff0d7224 */ /* 0x000fe400078e000a */
[----:B------:R-:W-:-:S07]  /*2bac0*/  IMAD.MOV.U32 R12, RZ, RZ, 0x1 ;  /* 0x00000001ff0c7424 */ /* 0x000fce00078e00ff */
[----:B-----5:R-:W-:Y:S05]  /*2bad0*/  WARPSYNC.COLLECTIVE R15, `(.L_x_1846) ;  /* 0x000000000f087348 */ /* 0x020fea0003c00000 */
[----:B------:R0:W1:Y:S02]  /*2bae0*/  SHFL.IDX P6, R14, R13, R12, R11 ;  /* 0x0000000c0d0e7389 */ /* 0x00006400000c000b */
[----:B01---5:R-:W-:Y:S01]  /*2baf0*/  ENDCOLLECTIVE ;  /* 0x000000000000791b */ /* 0x023fe20003800000 */
.L_x_1846:
[----:B------:R-:W-:Y:S02]  /*2bb00*/  IMAD.MOV.U32 R13, RZ, RZ, R55 ;  /* 0x000000ffff0d7224 */ /* 0x000fe400078e0037 */
[----:B------:R-:W-:-:S07]  /*2bb10*/  IMAD.MOV.U32 R3, RZ, RZ, R14 ;  /* 0x000000ffff037224 */ /* 0x000fce00078e000e */
[----:B------:R-:W-:Y:S05]  /*2bb20*/  WARPSYNC.COLLECTIVE R15, `(.L_x_1847) ;  /* 0x000000000f087348 */ /* 0x000fea0003c00000 */
[----:B------:R0:W1:Y:S02]  /*2bb30*/  SHFL.IDX P6, R14, R13, R12, R11 ;  /* 0x0000000c0d0e7389 */ /* 0x00006400000c000b */
[----:B01----:R-:W-:Y:S01]  /*2bb40*/  ENDCOLLECTIVE ;  /* 0x000000000000791b */ /* 0x003fe20003800000 */
.L_x_1847:
[----:B------:R-:W-:Y:S02]  /*2bb50*/  IMAD.MOV.U32 R13, RZ, RZ, R52 ;  /* 0x000000ffff0d7224 */ /* 0x000fe400078e0034 */
[----:B------:R-:W-:-:S07]  /*2bb60*/  IMAD.MOV.U32 R9, RZ, RZ, R14 ;  /* 0x000000ffff097224 */ /* 0x000fce00078e000e */
[----:B------:R-:W-:Y:S05]  /*2bb70*/  WARPSYNC.COLLECTIVE R15, `(.L_x_1848) ;  /* 0x000000000f087348 */ /* 0x000fea0003c00000 */
[----:B------:R0:W1:Y:S02]  /*2bb80*/  SHFL.IDX P6, R14, R13, R12, R11 ;  /* 0x0000000c0d0e7389 */ /* 0x00006400000c000b */
[----:B01----:R-:W-:Y:S01]  /*2bb90*/  ENDCOLLECTIVE ;  /* 0x000000000000791b */ /* 0x003fe20003800000 */
.L_x_1848:
[----:B------:R-:W-:Y:S02]  /*2bba0*/  IMAD.MOV.U32 R13, RZ, RZ, R57 ;  /* 0x000000ffff0d7224 */ /* 0x000fe400078e0039 */
[----:B------:R-:W-:-:S07]  /*2bbb0*/  IMAD.MOV.U32 R8, RZ, RZ, R14 ;  /* 0x000000ffff087224 */ /* 0x000fce00078e000e */
[----:B------:R-:W-:Y:S05]  /*2bbc0*/  WARPSYNC.COLLECTIVE R15, `(.L_x_1849) ;  /* 0x000000000f087348 */ /* 0x000fea0003c00000 */
[----:B------:R0:W1:Y:S02]  /*2bbd0*/  SHFL.IDX P6, R14, R13, R12, R11 ;  /* 0x0000000c0d0e7389 */ /* 0x00006400000c000b */
[----:B01----:R-:W-:Y:S01]  /*2bbe0*/  ENDCOLLECTIVE ;  /* 0x000000000000791b */ /* 0x003fe20003800000 */
.L_x_1849:
[----:B------:R-:W-:Y:S02]  /*2bbf0*/  CS2R R44, SRZ ;  /* 0x00000000002c7805 */ /* 0x000fe4000001ff00 */
[----:B------:R-:W-:Y:S02]  /*2bc00*/  CS2R R46, SRZ ;  /* 0x00000000002e7805 */ /* 0x000fe4000001ff00 */
[----:B------:R-:W-:Y:S02]  /*2bc10*/  CS2R R48, SRZ ;  /* 0x0000000000307805 */ /* 0x000fe4000001ff00 */
[----:B------:R-:W-:Y:S01]  /*2bc20*/  CS2R R50, SRZ ;  /* 0x0000000000327805 */ /* 0x000fe2000001ff00 */
[----:B------:R-:W-:Y:S02]  /*2bc30*/  @!P1 IMAD.MOV.U32 R48, RZ, RZ, R24 ;  /* 0x000000ffff309224 */ /* 0x000fe400078e0018 */
[----:B------:R-:W-:Y:S02]  /*2bc40*/  @!P1 IMAD.MOV.U32 R49, RZ, RZ, R25 ;  /* 0x000000ffff319224 */ /* 0x000fe400078e0019 */
[----:B------:R-:W-:-:S02]  /*2bc50*/  @!P1 IMAD.MOV.U32 R44, RZ, RZ, R4 ;  /* 0x000000ffff2c9224 */ /* 0x000fc400078e0004 */
[----:B------:R-:W-:Y:S01]  /*2bc60*/  @!P1 IMAD.MOV.U32 R45, RZ, RZ, R5 ;  /* 0x000000ffff2d9224 */ /* 0x000fe200078e0005 */
[----:B------:R-:W-:Y:S01]  /*2bc70*/  CS2R R4, SRZ ;  /* 0x0000000000047805 */ /* 0x000fe2000001ff00 */
[----:B------:R-:W-:Y:S02]  /*2bc80*/  @!P1 IMAD.MOV.U32 R46, RZ, RZ, R6 ;  /* 0x000000ffff2e9224 */ /* 0x000fe400078e0006 */
[----:B------:R-:W-:Y:S02]  /*2bc90*/  @!P1 IMAD.MOV.U32 R47, RZ, RZ, R7 ;  /* 0x000000ffff2f9224 */ /* 0x000fe400078e0007 */
[----:B------:R-:W-:Y:S02]  /*2bca0*/  @!P1 IMAD.MOV.U32 R50, RZ, RZ, R26 ;  /* 0x000000ffff329224 */ /* 0x000fe400078e001a */
[----:B------:R-:W-:Y:S01]  /*2bcb0*/  @!P1 IMAD.MOV.U32 R51, RZ, RZ, R27 ;  /* 0x000000ffff339224 */ /* 0x000fe200078e001b */
[----:B------:R-:W-:Y:S06]  /*2bcc0*/  BRA `(.L_x_1850) ;  /* 0xfffffe1c002c7947 */ /* 0x000fec000383ffff */
.L_x_1533:
[----:B------:R-:W-:Y:S01]  /*2bcd0*/  BSSY B1, `(.L_x_1851) ;  /* 0x0000008000017945 */ /* 0x000fe20003800000 */
[----:B------:R-:W-:Y:S02]  /*2bce0*/  IMAD.MOV.U32 R13, RZ, RZ, R10 ;  /* 0x000000ffff0d7224 */ /* 0x000fe400078e000a */
[----:B------:R-:W-:Y:S02]  /*2bcf0*/  IMAD.MOV.U32 R12, RZ, RZ, 0x2 ;  /* 0x00000002ff0c7424 */ /* 0x000fe400078e00ff */
[----:B------:R-:W-:Y:S02]  /*2bd00*/  IMAD.MOV.U32 R11, RZ, RZ, 0x181f ;  /* 0x0000181fff0b7424 */ /* 0x000fe400078e00ff */
[----:B------:R-:W-:-:S07]  /*2bd10*/  IMAD.MOV.U32 R15, RZ, RZ, -0x1 ;  /* 0xffffffffff0f7424 */ /* 0x000fce00078e00ff */
[----:B-----5:R-:W-:Y:S05]  /*2bd20*/  WARPSYNC.COLLECTIVE R15, `(.L_x_1852) ;  /* 0x000000000f087348 */ /* 0x020fea0003c00000 */
[----:B------:R0:W1:Y:S02]  /*2bd30*/  SHFL.IDX P6, R14, R13, R12, R11 ;  /* 0x0000000c0d0e7389 */ /* 0x00006400000c000b */
[----:B01---5:R-:W-:Y:S01]  /*2bd40*/  ENDCOLLECTIVE ;  /* 0x000000000000791b */ /* 0x023fe20003800000 */
.L_x_1852:
[----:B------:R-:W-:Y:S05]  /*2bd50*/  BSYNC B1 ;  /* 0x0000000000017941 */ /* 0x000fea0003800000 */
.L_x_1851:
[----:B------:R-:W-:Y:S02]  /*2bd60*/  IMAD.MOV.U32 R13, RZ, RZ, R55 ;  /* 0x000000ffff0d7224 */ /* 0x000fe400078e0037 */
[----:B------:R-:W-:Y:S02]  /*2bd70*/  IMAD.MOV.U32 R12, RZ, RZ, 0x2 ;  /* 0x00000002ff0c7424 */ /* 0x000fe400078e00ff */
[----:B------:R-:W-:Y:S02]  /*2bd80*/  IMAD.MOV.U32 R11, RZ, RZ, 0x181f ;  /* 0x0000181fff0b7424 */ /* 0x000fe400078e00ff */
[----:B------:R-:W-:Y:S02]  /*2bd90*/  IMAD.MOV.U32 R15, RZ, RZ, -0x1 ;  /* 0xffffffffff0f7424 */ /* 0x000fe400078e00ff */
[----:B------:R-:W-:Y:S02]  /*2bda0*/  IMAD.MOV.U32 R3, RZ, RZ, R14 ;  /* 0x000000ffff037224 */ /* 0x000fe400078e000e */
[----:B------:R-:W-:-:S07]  /*2bdb0*/  VIADD R21, R37, 0x40 ;  /* 0x0000004025157836 */ /* 0x000fce0000000000 */
[----:B------:R-:W-:Y:S05]  /*2bdc0*/  WARPSYNC.COLLECTIVE R15, `(.L_x_1853) ;  /* 0x000000000f087348 */ /* 0x000fea0003c00000 */
[----:B------:R0:W1:Y:S02]  /*2bdd0*/  SHFL.IDX P6, R14, R13, R12, R11 ;  /* 0x0000000c0d0e7389 */ /* 0x00006400000c000b */
[----:B01----:R-:W-:Y:S01]  /*2bde0*/  ENDCOLLECTIVE ;  /* 0x000000000000791b */ /* 0x003fe20003800000 */
.L_x_1853:
[----:B------:R-:W-:Y:S01]  /*2bdf0*/  ISETP.GE.OR P1, PT, R21, R54, P0 ;  /* 0x000000361500720c */ /* 0x000fe20000726670 */
[----:B------:R-:W-:Y:S02]  /*2be00*/  IMAD.MOV.U32 R13, RZ, RZ, R52 ;  /* 0x000000ffff0d7224 */ /* 0x000fe400078e0034 */
[----:B------:R-:W-:-:S10]  /*2be10*/  IMAD.MOV.U32 R9, RZ, RZ, R14 ;  /* 0x000000ffff097224 */ /* 0x000fd400078e000e */
[----:B------:R-:W-:Y:S05]  /*2be20*/  WARPSYNC.COLLECTIVE R15, `(.L_x_1854) ;  /* 0x000000000f087348 */ /* 0x000fea0003c00000 */
[----:B------:R0:W1:Y:S02]  /*2be30*/  SHFL.IDX P6, R14, R13, R12, R11 ;  /* 0x0000000c0d0e7389 */ /* 0x00006400000c000b */
[----:B01----:R-:W-:Y:S01]  /*2be40*/  ENDCOLLECTIVE ;  /* 0x000000000000791b */ /* 0x003fe20003800000 */
.L_x_1854:
[----:B------:R-:W-:-:S05]  /*2be50*/  @!P1 IADD3 R24, P2, R22, R9, RZ ;  /* 0x0000000916189210 */ /* 0x000fca0007f5e0ff */
[----:B------:R-:W-:Y:S02]  /*2be60*/  @!P1 IMAD.X R25, R3, 0x1, R56, P2 ;  /* 0x0000000103199824 */ /* 0x000fe400010e0638 */
[----:B------:R-:W-:-:S04]  /*2be70*/  IMAD.MOV.U32 R13, RZ, RZ, R57 ;  /* 0x000000ffff0d7224 */ /* 0x000fc800078e0039 */
[----:B------:R-:W5:Y:S01]  /*2be80*/  @!P1 LD.E.128 R24, desc[UR46][R24.64] ;  /* 0x0000002e18189980 */ /* 0x000f62000c101d00 */
[----:B------:R-:W-:-:S07]  /*2be90*/  IMAD.MOV.U32 R8, RZ, RZ, R14 ;  /* 0x000000ffff087224 */ /* 0x000fce00078e000e */
[----:B-----5:R-:W-:Y:S05]  /*2bea0*/  WARPSYNC.COLLECTIVE R15, `(.L_x_1855) ;  /* 0x000000000f087348 */ /* 0x020fea0003c00000 */
[----:B------:R0:W1:Y:S02]  /*2beb0*/  SHFL.IDX P6, R14, R13, R12, R11 ;  /* 0x0000000c0d0e7389 */ /* 0x00006400000c000b */
[----:B01---5:R-:W-:Y:S01]  /*2bec0*/  ENDCOLLECTIVE ;  /* 0x000000000000791b */ /* 0x023fe20003800000 */
.L_x_1855:
[----:B------:R-:W-:-:S05]  /*2bed0*/  @!P1 IADD3 R32, P3, R22, R14, RZ ;  /* 0x0000000e16209210 */ /* 0x000fca0007f7e0ff */
[----:B------:R-:W-:-:S06]  /*2bee0*/  @!P1 IMAD.X R33, R8, 0x1, R56, P3 ;  /* 0x0000000108219824 */ /* 0x000fcc00018e0638 */
[----:B------:R-:W5:Y:S01]  /*2bef0*/  @!P1 LD.E.128 R32, desc[UR46][R32.64] ;  /* 0x0000002e20209980 */ /* 0x000f62000c101d00 */
[----:B------:R-:W-:Y:S02]  /*2bf00*/  IMAD.MOV.U32 R13, RZ, RZ, R10 ;  /* 0x000000ffff0d7224 */ /* 0x000fe400078e000a */
[----:B------:R-:W-:-:S07]  /*2bf10*/  IMAD.MOV.U32 R12, RZ, RZ, 0x3 ;  /* 0x00000003ff0c7424 */ /* 0x000fce00078e00ff */
[----:B-----5:R-:W-:Y:S05]  /*2bf20*/  WARPSYNC.COLLECTIVE R15, `(.L_x_1856) ;  /* 0x000000000f087348 */ /* 0x020fea0003c00000 */
[----:B------:R0:W1:Y:S02]  /*2bf30*/  SHFL.IDX P6, R14, R13, R12, R11 ;  /* 0x0000000c0d0e7389 */ /* 0x00006400000c000b */
[----:B01---5:R-:W-:Y:S01]  /*2bf40*/  ENDCOLLECTIVE ;  /* 0x000000000000791b */ /* 0x023fe20003800000 */
.L_x_1856:
[----:B------:R-:W-:Y:S02]  /*2bf50*/  IMAD.MOV.U32 R13, RZ, RZ, R55 ;  /* 0x000000ffff0d7224 */ /* 0x000fe400078e0037 */
[----:B------:R-:W-:-:S07]  /*2bf60*/  IMAD.MOV.U32 R3, RZ, RZ, R14 ;  /* 0x000000ffff037224 */ /* 0x000fce00078e000e */
[----:B------:R-:W-:Y:S05]  /*2bf70*/  WARPSYNC.COLLECTIVE R15, `(.L_x_1857) ;  /* 0x000000000f087348 */ /* 0x000fea0003c00000 */
[----:B------:R0:W1:Y:S02]  /*2bf80*/  SHFL.IDX P6, R14, R13, R12, R11 ;  /* 0x0000000c0d0e7389 */ /* 0x00006400000c000b */
[----:B01----:R-:W-:Y:S01]  /*2bf90*/  ENDCOLLECTIVE ;  /* 0x000000000000791b */ /* 0x003fe20003800000 */
.L_x_1857:
[----:B------:R-:W-:Y:S02]  /*2bfa0*/  IMAD.MOV.U32 R13, RZ, RZ, R52 ;  /* 0x000000ffff0d7224 */ /* 0x000fe400078e0034 */
[----:B------:R-:W-:-:S07]  /*2bfb0*/  IMAD.MOV.U32 R55, RZ, RZ, R14 ;  /* 0x000000ffff377224 */ /* 0x000fce00078e000e */
[----:B------:R-:W-:Y:S05]  /*2bfc0*/  WARPSYNC.COLLECTIVE R15, `(.L_x_1858) ;  /* 0x000000000f087348 */ /* 0x000fea0003c00000 */
[----:B------:R0:W1:Y:S02]  /*2bfd0*/  SHFL.IDX P6, R14, R13, R12, R11 ;  /* 0x0000000c0d0e7389 */ /* 0x00006400000c000b */
[----:B01----:R-:W-:Y:S01]  /*2bfe0*/  ENDCOLLECTIVE ;  /* 0x000000000000791b */ /* 0x003fe20003800000 */
.L_x_1858:
[----:B------:R-:W-:Y:S02]  /*2bff0*/  IMAD.MOV.U32 R13, RZ, RZ, R57 ;  /* 0x000000ffff0d7224 */ /* 0x000fe400078e0039 */
[----:B------:R-:W-:-:S07]  /*2c000*/  IMAD.MOV.U32 R52, RZ, RZ, R14 ;  /* 0x000000ffff347224 */ /* 0x000fce00078e000e */
[----:B------:R-:W-:Y:S05]  /*2c010*/  WARPSYNC.COLLECTIVE R15, `(.L_x_1859) ;  /* 0x000000000f087348 */ /* 0x000fea0003c00000 */
[----:B------:R0:W1:Y:S02]  /*2c020*/  SHFL.IDX P6, R14, R13, R12, R11 ;  /* 0x0000000c0d0e7389 */ /* 0x00006400000c000b */
[----:B01----:R-:W-:Y:S01]  /*2c030*/  ENDCOLLECTIVE ;  /* 0x000000000000791b */ /* 0x003fe20003800000 */
.L_x_1859:
[----:B------:R-:W-:Y:S02]  /*2c040*/  CS2R R20, SRZ ;  /* 0x0000000000147805 */ /* 0x000fe4000001ff00 */
[----:B------:R-:W-:Y:S02]  /*2c050*/  CS2R R38, SRZ ;  /* 0x0000000000267805 */ /* 0x000fe4000001ff00 */
[----:B------:R-:W-:Y:S02]  /*2c060*/  CS2R R40, SRZ ;  /* 0x0000000000287805 */ /* 0x000fe4000001ff00 */
[----:B------:R-:W-:Y:S02]  /*2c070*/  CS2R R42, SRZ ;  /* 0x00000000002a7805 */ /* 0x000fe4000001ff00 */
[----:B------:R-:W-:Y:S01]  /*2c080*/  CS2R R8, SRZ ;  /* 0x0000000000087805 */ /* 0x000fe2000001ff00 */
[----:B------:R-:W-:Y:S02]  /*2c090*/  IMAD.MOV.U32 R57, RZ, RZ, R14 ;  /* 0x000000ffff397224 */ /* 0x000fe400078e000e */
[----:B------:R-:W-:-:S02]  /*2c0a0*/  @!P1 IMAD.MOV.U32 R20, RZ, RZ, R24 ;  /* 0x000000ffff149224 */ /* 0x000fc400078e0018 */
[----:B------:R-:W-:Y:S02]  /*2c0b0*/  @!P1 IMAD.MOV.U32 R21, RZ, RZ, R25 ;  /* 0x000000ffff159224 */ /* 0x000fe400078e0019 */
[----:B------:R-:W-:Y:S02]  /*2c0c0*/  @!P1 IMAD.MOV.U32 R38, RZ, RZ, R26 ;  /* 0x000000ffff269224 */ /* 0x000fe400078e001a */
[----:B------:R-:W-:Y:S02]  /*2c0d0*/  @!P1 IMAD.MOV.U32 R39, RZ, RZ, R27 ;  /* 0x000000ffff279224 */ /* 0x000fe400078e001b */
[----:B------:R-:W-:Y:S02]  /*2c0e0*/  @!P1 IMAD.MOV.U32 R40, RZ, RZ, R32 ;  /* 0x000000ffff289224 */ /* 0x000fe400078e0020 */
[----:B------:R-:W-:Y:S02]  /*2c0f0*/  @!P1 IMAD.MOV.U32 R41, RZ, RZ, R33 ;  /* 0x000000ffff299224 */ /* 0x000fe400078e0021 */
[----:B------:R-:W-:-:S02]  /*2c100*/  @!P1 IMAD.MOV.U32 R42, RZ, RZ, R34 ;  /* 0x000000ffff2a9224 */ /* 0x000fc400078e0022 */
[----:B------:R-:W-:Y:S01]  /*2c110*/  @!P1 IMAD.MOV.U32 R43, RZ, RZ, R35 ;  /* 0x000000ffff2b9224 */ /* 0x000fe200078e0023 */
[----:B------:R-:W-:Y:S06]  /*2c120*/  BRA `(.L_x_1860) ;  /* 0xfffffe1800d87947 */ /* 0x000fec000383ffff */
.L_x_1537:
[----:B0-----:R0:W1:Y:S02]  /*2c130*/  SYNCS.PHASECHK.TRANS64.TRYWAIT P4, [R16+URZ+0x28400], R25 ;  /* 0x02840019100075a7 */ /* 0x001064000808017f */
[----:B-1----:R-:W-:Y:S05]  /*2c140*/  @!P4 NANOSLEEP.SYNCS 0x989680 ;  /* 0x009896800000c95d */ /* 0x002fea0003900000 */
[----:B------:R-:W1:Y:S02]  /*2c150*/  @!P4 SYNCS.PHASECHK.TRANS64 P4, [R16+URZ+0x28400], R25 ;  /* 0x028400191000c5a7 */ /* 0x000e64000808007f */
[----:B-1----:R-:W-:Y:S05]  /*2c160*/  @!P4 BRA `(.L_x_1537) ;  /* 0xfffffffc00f0c947 */ /* 0x002fea000383ffff */
[----:B------:R-:W-:Y:S05]  /*2c170*/  BRA `(.L_x_1861) ;  /* 0xfffffe1c00487947 */ /* 0x000fea000383ffff */
.L_x_1547:
[----:B0-----:R0:W1:Y:S02]  /*2c180*/  SYNCS.PHASECHK.TRANS64.TRYWAIT P2, [R13+URZ+0x28430], R0 ;  /* 0x028430000d0075a7 */ /* 0x001064000804017f */
[----:B-1----:R-:W-:Y:S05]  /*2c190*/  @!P2 NANOSLEEP.SYNCS 0x989680 ;  /* 0x009896800000a95d */ /* 0x002fea0003900000 */
[----:B------:R-:W1:Y:S02]  /*2c1a0*/  @!P2 SYNCS.PHASECHK.TRANS64 P2, [R13+URZ+0x28430], R0 ;  /* 0x028430000d00a5a7 */ /* 0x000e64000804007f */
[----:B-1----:R-:W-:Y:S05]  /*2c1b0*/  @!P2 BRA `(.L_x_1547) ;  /* 0xfffffffc00f0a947 */ /* 0x002fea000383ffff */
[----:B------:R-:W-:Y:S05]  /*2c1c0*/  BRA `(.L_x_1546) ;  /* 0xfffffe5c00ac7947 */ /* 0x000fea000383ffff */
.L_x_1565:
[----:B-1----:R1:W2:Y:S02]  /*2c1d0*/  SYNCS.PHASECHK.TRANS64.TRYWAIT P3, [R8+URZ+0x28430], R9 ;  /* 0x02843009080075a7 */ /* 0x0022a4000806017f */
[----:B--2---:R-:W-:Y:S05]  /*2c1e0*/  @!P3 NANOSLEEP.SYNCS 0x989680 ;  /* 0x009896800000b95d */ /* 0x004fea0003900000 */
[----:B------:R-:W2:Y:S02]  /*2c1f0*/  @!P3 SYNCS.PHASECHK.TRANS64 P3, [R8+URZ+0x28430], R9 ;  /* 0x028430090800b5a7 */ /* 0x000ea4000806007f */
[----:B--2---:R-:W-:Y:S05]  /*2c200*/  @!P3 BRA `(.L_x_1565) ;  /* 0xfffffffc00f0b947 */ /* 0x004fea000383ffff */
[----:B------:R-:W-:Y:S05]  /*2c210*/  BRA `(.L_x_1564) ;  /* 0xfffffe8400847947 */ /* 0x000fea000383ffff */
.L_x_1569:
[----:B-1----:R1:W2:Y:S02]  /*2c220*/  SYNCS.PHASECHK.TRANS64.TRYWAIT P2, [R9+URZ+0x28450], R8 ;  /* 0x02845008090075a7 */ /* 0x0022a4000804017f */
[----:B--2---:R-:W-:Y:S05]  /*2c230*/  @!P2 NANOSLEEP.SYNCS 0x989680 ;  /* 0x009896800000a95d */ /* 0x004fea0003900000 */
[----:B------:R-:W2:Y:S02]  /*2c240*/  @!P2 SYNCS.PHASECHK.TRANS64 P2, [R9+URZ+0x28450], R8 ;  /* 0x028450080900a5a7 */ /* 0x000ea4000804007f */
[----:B--2---:R-:W-:Y:S05]  /*2c250*/  @!P2 BRA `(.L_x_1569) ;  /* 0xfffffffc00f0a947 */ /* 0x004fea000383ffff */
[----:B------:R-:W-:Y:S05]  /*2c260*/  BRA `(.L_x_1566) ;  /* 0xfffffe8800847947 */ /* 0x000fea000383ffff */
.L_x_1589:
[----:B--2---:R2:W3:Y:S02]  /*2c270*/  SYNCS.PHASECHK.TRANS64.TRYWAIT P3, [R5+URZ+0x28430], R6 ;  /* 0x02843006050075a7 */ /* 0x0044e4000806017f */
[----:B---3--:R-:W-:Y:S05]  /*2c280*/  @!P3 NANOSLEEP.SYNCS 0x989680 ;  /* 0x009896800000b95d */ /* 0x008fea0003900000 */
[----:B------:R-:W3:Y:S02]  /*2c290*/  @!P3 SYNCS.PHASECHK.TRANS64 P3, [R5+URZ+0x28430], R6 ;  /* 0x028430060500b5a7 */ /* 0x000ee4000806007f */
[----:B---3--:R-:W-:Y:S05]  /*2c2a0*/  @!P3 BRA `(.L_x_1589) ;  /* 0xfffffffc00f0b947 */ /* 0x008fea000383ffff */
[----:B------:R-:W-:Y:S05]  /*2c2b0*/  BRA `(.L_x_1588) ;  /* 0xfffffeac00947947 */ /* 0x000fea000383ffff */
.L_x_1593:
[----:B-1----:R1:W2:Y:S02]  /*2c2c0*/  SYNCS.PHASECHK.TRANS64.TRYWAIT P2, [R6+URZ+0x28450], R5 ;  /* 0x02845005060075a7 */ /* 0x0022a4000804017f */
[----:B--2---:R-:W-:Y:S05]  /*2c2d0*/  @!P2 NANOSLEEP.SYNCS 0x989680 ;  /* 0x009896800000a95d */ /* 0x004fea0003900000 */
[----:B------:R-:W2:Y:S02]  /*2c2e0*/  @!P2 SYNCS.PHASECHK.TRANS64 P2, [R6+URZ+0x28450], R5 ;  /* 0x028450050600a5a7 */ /* 0x000ea4000804007f */
[----:B--2---:R-:W-:Y:S05]  /*2c2f0*/  @!P2 BRA `(.L_x_1593) ;  /* 0xfffffffc00f0a947 */ /* 0x004fea000383ffff */
[----:B------:R-:W-:Y:S05]  /*2c300*/  BRA `(.L_x_1590) ;  /* 0xfffffeb000a07947 */ /* 0x000fea000383ffff */
.L_x_1601:
[----:B-1----:R1:W2:Y:S02]  /*2c310*/  SYNCS.PHASECHK.TRANS64.TRYWAIT P3, [R5+URZ+0x28430], R6 ;  /* 0x02843006050075a7 */ /* 0x0022a4000806017f */
[----:B--2---:R-:W-:Y:S05]  /*2c320*/  @!P3 NANOSLEEP.SYNCS 0x989680 ;  /* 0x009896800000b95d */ /* 0x004fea0003900000 */
[----:B------:R-:W2:Y:S02]  /*2c330*/  @!P3 SYNCS.PHASECHK.TRANS64 P3, [R5+URZ+0x28430], R6 ;  /* 0x028430060500b5a7 */ /* 0x000ea4000806007f */
[----:B--2---:R-:W-:Y:S05]  /*2c340*/  @!P3 BRA `(.L_x_1601) ;  /* 0xfffffffc00f0b947 */ /* 0x004fea000383ffff */
[----:B------:R-:W-:Y:S05]  /*2c350*/  BRA `(.L_x_1600) ;  /* 0xfffffec8003c7947 */ /* 0x000fea000383ffff */
.L_x_1605:
[----:B-1----:R1:W2:Y:S02]  /*2c360*/  SYNCS.PHASECHK.TRANS64.TRYWAIT P2, [R6+URZ+0x28450], R5 ;  /* 0x02845005060075a7 */ /* 0x0022a4000804017f */
[----:B--2---:R-:W-:Y:S05]  /*2c370*/  @!P2 NANOSLEEP.SYNCS 0x989680 ;  /* 0x009896800000a95d */ /* 0x004fea0003900000 */
[----:B------:R-:W2:Y:S02]  /*2c380*/  @!P2 SYNCS.PHASECHK.TRANS64 P2, [R6+URZ+0x28450], R5 ;  /* 0x028450050600a5a7 */ /* 0x000ea4000804007f */
[----:B--2---:R-:W-:Y:S05]  /*2c390*/  @!P2 BRA `(.L_x_1605) ;  /* 0xfffffffc00f0a947 */ /* 0x004fea000383ffff */
[----:B------:R-:W-:Y:S05]  /*2c3a0*/  BRA `(.L_x_1602) ;  /* 0xfffffecc00487947 */ /* 0x000fea000383ffff */
.L_x_1619:
[----:B--2---:R2:W3:Y:S02]  /*2c3b0*/  SYNCS.PHASECHK.TRANS64.TRYWAIT P1, [R4+URZ+0x28450], R7 ;  /* 0x02845007040075a7 */ /* 0x0044e4000802017f */
[----:B---3--:R-:W-:Y:S05]  /*2c3c0*/  @!P1 NANOSLEEP.SYNCS 0x989680 ;  /* 0x009896800000995d */ /* 0x008fea0003900000 */
[----:B------:R-:W3:Y:S02]  /*2c3d0*/  @!P1 SYNCS.PHASECHK.TRANS64 P1, [R4+URZ+0x28450], R7 ;  /* 0x02845007040095a7 */ /* 0x000ee4000802007f */
[----:B---3--:R-:W-:Y:S05]  /*2c3e0*/  @!P1 BRA `(.L_x_1619) ;  /* 0xfffffffc00f09947 */ /* 0x008fea000383ffff */
[----:B------:R-:W-:Y:S05]  /*2c3f0*/  BRA `(.L_x_1618) ;  /* 0xfffffeec00747947 */ /* 0x000fea000383ffff */
.L_x_1623:
[----:B-----5:R-:W-:Y:S01]  /*2c400*/  IMAD.MOV.U32 R12, RZ, RZ, R0 ;  /* 0x000000ffff0c7224 */ /* 0x020fe200078e0000 */
[----:B0-----:R-:W-:Y:S01]  /*2c410*/  LOP3.LUT R2, R0, 0x2, RZ, 0x3c, !PT ;  /* 0x0000000200027812 */ /* 0x001fe200078e3cff */
[----:B------:R-:W-:Y:S01]  /*2c420*/  IMAD.MOV.U32 R11, RZ, RZ, 0x1c1f ;  /* 0x00001c1fff0b7424 */ /* 0x000fe200078e00ff */
[----:B------:R-:W-:Y:S01]  /*2c430*/  SEL R165, R6, R147, P0 ;  /* 0x0000009306a57207 */ /* 0x000fe20000000000 */
[----:B------:R-:W-:Y:S01]  /*2c440*/  IMAD.MOV.U32 R15, RZ, RZ, -0x1 ;  /* 0xffffffffff0f7424 */ /* 0x000fe200078e00ff */
[----:B------:R-:W-:Y:S02]  /*2c450*/  SEL R164, R147, R6, P0 ;  /* 0x0000000693a47207 */ /* 0x000fe40000000000 */
[----:B------:R-:W-:-:S07]  /*2c460*/  SEL R10, R7, R8, P0 ;  /* 0x00000008070a7207 */ /* 0x000fce0000000000 */
[----:B-123--:R-:W-:Y:S05]  /*2c470*/  WARPSYNC.COLLECTIVE R15, `(.L_x_1862) ;  /* 0x000000000f087348 */ /* 0x00efea0003c00000 */
[----:B------:R0:W4:Y:S02]  /*2c480*/  SHFL.IDX P6, R14, R13, R12, R11 ;  /* 0x0000000c0d0e7389 */ /* 0x00012400000c000b */
[----:B01234-:R-:W-:Y:S01]  /*2c490*/  ENDCOLLECTIVE ;  /* 0x000000000000791b */ /* 0x01ffe20003800000 */
.L_x_1862:
        /* <DEDUP_REMOVED lines=8> */
[----:B------:R-:W-:Y:S02]  /*2c520*/  SEL R39, R52, R53, P0 ;  /* 0x0000003534277207 */ /* 0x000fe40000000000 */
        /* <DEDUP_REMOVED lines=9> */
.L_x_1863:
        /* <DEDUP_REMOVED lines=19> */
.L_x_1864:
        /* <DEDUP_REMOVED lines=18> */
.L_x_1865:
        /* <DEDUP_REMOVED lines=19> */
.L_x_1866:
        /* <DEDUP_REMOVED lines=18> */
.L_x_1867:
        /* <DEDUP_REMOVED lines=19> */
.L_x_1868:
        /* <DEDUP_REMOVED lines=18> */
.L_x_1869:
        /* <DEDUP_REMOVED lines=19> */
.L_x_1870:
        /* <DEDUP_REMOVED lines=18> */
.L_x_1871:
[----:B------:R-:W-:Y:S02]  /*2cf00*/  SEL R142, R143, R142, P0 ;  /* 0x0000008e8f8e7207 */ /* 0x000fe40000000000 */
[----:B------:R-:W-:Y:S02]  /*2cf10*/  SEL R138, R139, R138, P0 ;  /* 0x0000008a8b8a7207 */ /* 0x000fe40000000000 */
[----:B------:R-:W-:Y:S02]  /*2cf20*/  SEL R103, R150, R151, P0 ;  /* 0x0000009796677207 */ /* 0x000fe40000000000 */
[----:B------:R-:W-:Y:S02]  /*2cf30*/  SEL R150, R151, R150, P0 ;  /* 0x0000009697967207 */ /* 0x000fe40000000000 */
[----:B------:R-:W-:Y:S01]  /*2cf40*/  SEL R204, R8, R10, P0 ;  /* 0x0000000a08cc7207 */ /* 0x000fe20000000000 */
[----:B------:R-:W-:Y:S02]  /*2cf50*/  IMAD.MOV.U32 R13, RZ, RZ, R44 ;  /* 0x000000ffff0d7224 */ /* 0x000fe400078e002c */
[----:B------:R-:W-:-:S02]  /*2cf60*/  IMAD.MOV.U32 R12, RZ, RZ, R2 ;  /* 0x000000ffff0c7224 */ /* 0x000fc400078e0002 */
[----:B------:R-:W-:-:S07]  /*2cf70*/  IMAD.MOV.U32 R20, RZ, RZ, R14 ;  /* 0x000000ffff147224 */ /* 0x000fce00078e000e */
[----:B------:R-:W-:Y:S05]  /*2cf80*/  WARPSYNC.COLLECTIVE R15, `(.L_x_1872) ;  /* 0x000000000f087348 */ /* 0x000fea0003c00000 */
[----:B------:R0:W1:Y:S02]  /*2cf90*/  SHFL.IDX P6, R14, R13, R12, R11 ;  /* 0x0000000c0d0e7389 */ /* 0x00006400000c000b */
[----:B01----:R-:W-:Y:S01]  /*2cfa0*/  ENDCOLLECTIVE ;  /* 0x000000000000791b */ /* 0x003fe20003800000 */
.L_x_1872:
[----:B------:R-:W-:Y:S02]  /*2cfb0*/  IMAD.MOV.U32 R13, RZ, RZ, R40 ;  /* 0x000000ffff0d7224 */ /* 0x000fe400078e0028 */
[----:B------:R-:W-:-:S07]  /*2cfc0*/  IMAD.MOV.U32 R25, RZ, RZ, R14 ;  /* 0x000000ffff197224 */ /* 0x000fce00078e000e */
[----:B------:R-:W-:Y:S05]  /*2cfd0*/  WARPSYNC.COLLECTIVE R15, `(.L_x_1873) ;  /* 0x000000000f087348 */ /* 0x000fea0003c00000 */
[----:B------:R0:W1:Y:S02]  /*2cfe0*/  SHFL.IDX P6, R14, R13, R12, R11 ;  /* 0x0000000c0d0e7389 */ /* 0x00006400000c000b */
[----:B01----:R-:W-:Y:S01]  /*2cff0*/  ENDCOLLECTIVE ;  /* 0x000000000000791b */ /* 0x003fe20003800000 */
.L_x_1873:
        /* <DEDUP_REMOVED lines=8> */
.L_x_1874:
[----:B------:R-:W-:Y:S02]  /*2d080*/  SEL R197, R20, R24, P0 ;  /* 0x0000001814c57207 */ /* 0x000fe40000000000 */
[----:B------:R-:W-:Y:S01]  /*2d090*/  SEL R201, R24, R20, P0 ;  /* 0x0000001418c97207 */ /* 0x000fe20000000000 */
[----:B------:R-:W-:Y:S02]  /*2d0a0*/  IMAD.MOV.U32 R13, RZ, RZ, R34 ;  /* 0x000000ffff0d7224 */ /* 0x000fe400078e0022 */
[----:B------:R-:W-:-:S07]  /*2d0b0*/  IMAD.MOV.U32 R39, RZ, RZ, R14 ;  /* 0x000000ffff277224 */ /* 0x000fce00078e000e */
[----:B------:R-:W-:Y:S05]  /*2d0c0*/  WARPSYNC.COLLECTIVE R15, `(.L_x_1875) ;  /* 0x000000000f087348 */ /* 0x000fea0003c00000 */
[----:B------:R0:W1:Y:S02]  /*2d0d0*/  SHFL.IDX P6, R14, R13, R12, R11 ;  /* 0x0000000c0d0e7389 */ /* 0x00006400000c000b */
[----:B01----:R-:W-:Y:S01]  /*2d0e0*/  ENDCOLLECTIVE ;  /* 0x000000000000791b */ /* 0x003fe20003800000 */
.L_x_1875:
[----:B------:R-:W-:Y:S02]  /*2d0f0*/  IMAD.MOV.U32 R13, RZ, RZ, R52 ;  /* 0x000000ffff0d7224 */ /* 0x000fe400078e0034 */
[----:B------:R-:W-:Y:S02]  /*2d100*/  IMAD.MOV.U32 R12, RZ, RZ, R2 ;  /* 0x000000ffff0c7224 */ /* 0x000fe400078e0002 */
[----:B------:R-:W-:-:S07]  /*2d110*/  IMAD.MOV.U32 R34, RZ, RZ, R14 ;  /* 0x000000ffff227224 */ /* 0x000fce00078e000e */
[----:B------:R-:W-:Y:S05]  /*2d120*/  WARPSYNC.COLLECTIVE R15, `(.L_x_1876) ;  /* 0x000000000f087348 */ /* 0x000fea0003c00000 */
[----:B------:R0:W1:Y:S02]  /*2d130*/  SHFL.IDX P6, R14, R13, R12, R11 ;  /* 0x0000000c0d0e7389 */ /* 0x00006400000c000b */
[----:B01----:R-:W-:Y:S01]  /*2d140*/  ENDCOLLECTIVE ;  /* 0x000000000000791b */ /* 0x003fe20003800000 */
.L_x_1876:
[----:B------:R-:W-:Y:S02]  /*2d150*/  IMAD.MOV.U32 R13, RZ, RZ, R31 ;  /* 0x000000ffff0d7224 */ /* 0x000fe400078e001f */
[----:B------:R-:W-:-:S07]  /*2d160*/  IMAD.MOV.U32 R52, RZ, RZ, R14 ;  /* 0x000000ffff347224 */ /* 0x000fce00078e000e */
[----:B------:R-:W-:Y:S05]  /*2d170*/  WARPSYNC.COLLECTIVE R15, `(.L_x_1877) ;  /* 0x000000000f087348 */ /* 0x000fea0003c00000 */
[----:B------:R0:W1:Y:S02]  /*2d180*/  SHFL.IDX P6, R14, R13, R12, R11 ;  /* 0x0000000c0d0e7389 */ /* 0x00006400000c000b */
[----:B01----:R-:W-:Y:S01]  /*2d190*/  ENDCOLLECTIVE ;  /* 0x000000000000791b */ /* 0x003fe20003800000 */
.L_x_1877:
        /* <DEDUP_REMOVED lines=8> */
.L_x_1878:
[----:B------:R-:W-:Y:S02]  /*2d220*/  SEL R189, R34, R31, P0 ;  /* 0x0000001f22bd7207 */ /* 0x000fe40000000000 */
[----:B------:R-:W-:Y:S01]  /*2d230*/  SEL R190, R31, R34, P0 ;  /* 0x000000221fbe7207 */ /* 0x000fe20000000000 */
[----:B------:R-:W-:Y:S02]  /*2d240*/  IMAD.MOV.U32 R13, RZ, RZ, R30 ;  /* 0x000000ffff0d7224 */ /* 0x000fe400078e001e */
[----:B------:R-:W-:-:S07]  /*2d250*/  IMAD.MOV.U32 R38, RZ, RZ, R14 ;  /* 0x000000ffff267224 */ /* 0x000fce00078e000e */
[----:B------:R-:W-:Y:S05]  /*2d260*/  WARPSYNC.COLLECTIVE R15, `(.L_x_1879) ;  /* 0x000000000f087348 */ /* 0x000fea0003c00000 */
[----:B------:R0:W1:Y:S02]  /*2d270*/  SHFL.IDX P6, R14, R13, R12, R11 ;  /* 0x0000000c0d0e7389 */ /* 0x00006400000c000b */
[----:B01----:R-:W-:Y:S01]  /*2d280*/  ENDCOLLECTIVE ;  /* 0x000000000000791b */ /* 0x003fe20003800000 */
.L_x_1879:
[----:B------:R-:W-:Y:S02]  /*2d290*/  IMAD.MOV.U32 R13, RZ, RZ, R60 ;  /* 0x000000ffff0d7224 */ /* 0x000fe400078e003c */
[----:B------:R-:W-:Y:S02]  /*2d2a0*/  IMAD.MOV.U32 R12, RZ, RZ, R2 ;  /* 0x000000ffff0c7224 */ /* 0x000fe400078e0002 */
[----:B------:R-:W-:-:S07]  /*2d2b0*/  IMAD.MOV.U32 R30, RZ, RZ, R14 ;  /* 0x000000ffff1e7224 */ /* 0x000fce00078e000e */
[----:B------:R-:W-:Y:S05]  /*2d2c0*/  WARPSYNC.COLLECTIVE R15, `(.L_x_1880) ;  /* 0x000000000f087348 */ /* 0x000fea0003c00000 */
[----:B------:R0:W1:Y:S02]  /*2d2d0*/  SHFL.IDX P6, R14, R13, R12, R11 ;  /* 0x0000000c0d0e7389 */ /* 0x00006400000c000b */
[----:B01----:R-:W-:Y:S01]  /*2d2e0*/  ENDCOLLECTIVE ;  /* 0x000000000000791b */ /* 0x003fe20003800000 */
.L_x_1880:
[----:B------:R-:W-:Y:S02]  /*2d2f0*/  IMAD.MOV.U32 R13, RZ, RZ, R29 ;  /* 0x000000ffff0d7224 */ /* 0x000fe400078e001d */
[----:B------:R-:W-:-:S07]  /*2d300*/  IMAD.MOV.U32 R60, RZ, RZ, R14 ;  /* 0x000000ffff3c7224 */ /* 0x000fce00078e000e */
[----:B------:R-:W-:Y:S05]  /*2d310*/  WARPSYNC.COLLECTIVE R15, `(.L_x_1881) ;  /* 0x000000000f087348 */ /* 0x000fea0003c00000 */
[----:B------:R0:W1:Y:S02]  /*2d320*/  SHFL.IDX P6, R14, R13, R12, R11 ;  /* 0x0000000c0d0e7389 */ /* 0x00006400000c000b */
[----:B01----:R-:W-:Y:S01]  /*2d330*/  ENDCOLLECTIVE ;  /* 0x000000000000791b */ /* 0x003fe20003800000 */
.L_x_1881:
        /* <DEDUP_REMOVED lines=8> */
.L_x_1882:
[----:B------:R-:W-:Y:S02]  /*2d3c0*/  SEL R185, R30, R29, P0 ;  /* 0x0000001d1eb97207 */ /* 0x000fe40000000000 */
[----:B------:R-:W-:Y:S01]  /*2d3d0*/  SEL R186, R29, R30, P0 ;  /* 0x0000001e1dba7207 */ /* 0x000fe20000000000 */
[----:B------:R-:W-:Y:S02]  /*2d3e0*/  IMAD.MOV.U32 R13, RZ, RZ, R28 ;  /* 0x000000ffff0d7224 */ /* 0x000fe400078e001c */
[----:B------:R-:W-:-:S07]  /*2d3f0*/  IMAD.MOV.U32 R37, RZ, RZ, R14 ;  /* 0x000000ffff257224 */ /* 0x000fce00078e000e */
[----:B------:R-:W-:Y:S05]  /*2d400*/  WARPSYNC.COLLECTIVE R15, `(.L_x_1883) ;  /* 0x000000000f087348 */ /* 0x000fea0003c00000 */
[----:B------:R0:W1:Y:S02]  /*2d410*/  SHFL.IDX P6, R14, R13, R12, R11 ;  /* 0x0000000c0d0e7389 */ /* 0x00006400000c000b */
[----:B01----:R-:W-:Y:S01]  /*2d420*/  ENDCOLLECTIVE ;  /* 0x000000000000791b */ /* 0x003fe20003800000 */
.L_x_1883:
[----:B------:R-:W-:Y:S02]  /*2d430*/  IMAD.MOV.U32 R13, RZ, RZ, R68 ;  /* 0x000000ffff0d7224 */ /* 0x000fe400078e0044 */
[----:B------:R-:W-:Y:S02]  /*2d440*/  IMAD.MOV.U32 R12, RZ, RZ, R2 ;  /* 0x000000ffff0c7224 */ /* 0x000fe400078e0002 */
[----:B------:R-:W-:-:S07]  /*2d450*/  IMAD.MOV.U32 R28, RZ, RZ, R14 ;  /* 0x000000ffff1c7224 */ /* 0x000fce00078e000e */
[----:B------:R-:W-:Y:S05]  /*2d460*/  WARPSYNC.COLLECTIVE R15, `(.L_x_1884) ;  /* 0x000000000f087348 */ /* 0x000fea0003c00000 */
[----:B------:R0:W1:Y:S02]  /*2d470*/  SHFL.IDX P6, R14, R13, R12, R11 ;  /* 0x0000000c0d0e7389 */ /* 0x00006400000c000b */
[----:B01----:R-:W-:Y:S01]  /*2d480*/  ENDCOLLECTIVE ;  /* 0x000000000000791b */ /* 0x003fe20003800000 */
.L_x_1884:
[----:B------:R-:W-:Y:S02]  /*2d490*/  IMAD.MOV.U32 R13, RZ, RZ, R27 ;  /* 0x000000ffff0d7224 */ /* 0x000fe400078e001b */
[----:B------:R-:W-:-:S07]  /*2d4a0*/  IMAD.MOV.U32 R68, RZ, RZ, R14 ;  /* 0x000000ffff447224 */ /* 0x000fce00078e000e */
[----:B------:R-:W-:Y:S05]  /*2d4b0*/  WARPSYNC.COLLECTIVE R15, `(.L_x_1885) ;  /* 0x000000000f087348 */ /* 0x000fea0003c00000 */
[----:B------:R0:W1:Y:S02]  /*2d4c0*/  SHFL.IDX P6, R14, R13, R12, R11 ;  /* 0x0000000c0d0e7389 */ /* 0x00006400000c000b */
[----:B01----:R-:W-:Y:S01]  /*2d4d0*/  ENDCOLLECTIVE ;  /* 0x000000000000791b */ /* 0x003fe20003800000 */
.L_x_1885:
        /* <DEDUP_REMOVED lines=8> */
.L_x_1886:
[----:B------:R-:W-:Y:S02]  /*2d560*/  SEL R182, R28, R27, P0 ;  /* 0x0000001b1cb67207 */ /* 0x000fe40000000000 */
[----:B------:R-:W-:Y:S01]  /*2d570*/  SEL R181, R27, R28, P0 ;  /* 0x0000001c1bb57207 */ /* 0x000fe20000000000 */
[----:B------:R-:W-:Y:S02]  /*2d580*/  IMAD.MOV.U32 R13, RZ, RZ, R26 ;  /* 0x000000ffff0d7224 */ /* 0x000fe400078e001a */
[----:B------:R-:W-:-:S07]  /*2d590*/  IMAD.MOV.U32 R36, RZ, RZ, R14 ;  /* 0x000000ffff247224 */ /* 0x000fce00078e000e */
[----:B------:R-:W-:Y:S05]  /*2d5a0*/  WARPSYNC.COLLECTIVE R15, `(.L_x_1887) ;  /* 0x000000000f087348 */ /* 0x000fea0003c00000 */
[----:B------:R0:W1:Y:S02]  /*2d5b0*/  SHFL.IDX P6, R14, R13, R12, R11 ;  /* 0x0000000c0d0e7389 */ /* 0x00006400000c000b */
[----:B01----:R-:W-:Y:S01]  /*2d5c0*/  ENDCOLLECTIVE ;  /* 0x000000000000791b */ /* 0x003fe20003800000 */
.L_x_1887:
[----:B------:R-:W-:Y:S02]  /*2d5d0*/  IMAD.MOV.U32 R13, RZ, RZ, R76 ;  /* 0x000000ffff0d7224 */ /* 0x000fe400078e004c */
[----:B------:R-:W-:Y:S02]  /*2d5e0*/  IMAD.MOV.U32 R12, RZ, RZ, R2 ;  /* 0x000000ffff0c7224 */ /* 0x000fe400078e0002 */
[----:B------:R-:W-:-:S07]  /*2d5f0*/  IMAD.MOV.U32 R26, RZ, RZ, R14 ;  /* 0x000000ffff1a7224 */ /* 0x000fce00078e000e */
[----:B------:R-:W-:Y:S05]  /*2d600*/  WARPSYNC.COLLECTIVE R15, `(.L_x_1888) ;  /* 0x000000000f087348 */ /* 0x000fea0003c00000 */
[----:B------:R0:W1:Y:S02]  /*2d610*/  SHFL.IDX P6, R14, R13, R12, R11 ;  /* 0x0000000c0d0e7389 */ /* 0x00006400000c000b */
[----:B01----:R-:W-:Y:S01]  /*2d620*/  ENDCOLLECTIVE ;  /* 0x000000000000791b */ /* 0x003fe20003800000 */
.L_x_1888:
[----:B------:R-:W-:Y:S02]  /*2d630*/  IMAD.MOV.U32 R13, RZ, RZ, R72 ;  /* 0x000000ffff0d7224 */ /* 0x000fe400078e0048 */
[----:B------:R-:W-:-:S07]  /*2d640*/  IMAD.MOV.U32 R76, RZ, RZ, R14 ;  /* 0x000000ffff4c7224 */ /* 0x000fce00078e000e */
[----:B------:R-:W-:Y:S05]  /*2d650*/  WARPSYNC.COLLECTIVE R15, `(.L_x_1889) ;  /* 0x000000000f087348 */ /* 0x000fea0003c00000 */
[----:B------:R0:W1:Y:S02]  /*2d660*/  SHFL.IDX P6, R14, R13, R12, R11 ;  /* 0x0000000c0d0e7389 */ /* 0x00006400000c000b */
[----:B01----:R-:W-:Y:S01]  /*2d670*/  ENDCOLLECTIVE ;  /* 0x000000000000791b */ /* 0x003fe20003800000 */
.L_x_1889:
        /* <DEDUP_REMOVED lines=8> */
.L_x_1890:
[----:B------:R-:W-:Y:S02]  /*2d700*/  SEL R178, R26, R72, P0 ;  /* 0x000000481ab27207 */ /* 0x000fe40000000000 */
[----:B------:R-:W-:Y:S01]  /*2d710*/  SEL R177, R72, R26, P0 ;  /* 0x0000001a48b17207 */ /* 0x000fe20000000000 */
[----:B------:R-:W-:Y:S02]  /*2d720*/  IMAD.MOV.U32 R13, RZ, RZ, R35 ;  /* 0x000000ffff0d7224 */ /* 0x000fe400078e0023 */
[----:B------:R-:W-:-:S07]  /*2d730*/  IMAD.MOV.U32 R41, RZ, RZ, R14 ;  /* 0x000000ffff297224 */ /* 0x000fce00078e000e */
[----:B------:R-:W-:Y:S05]  /*2d740*/  WARPSYNC.COLLECTIVE R15, `(.L_x_1891) ;  /* 0x000000000f087348 */ /* 0x000fea0003c00000 */
[----:B------:R0:W1:Y:S02]  /*2d750*/  SHFL.IDX P6, R14, R13, R12, R11 ;  /* 0x0000000c0d0e7389 */ /* 0x00006400000c000b */
[----:B01----:R-:W-:Y:S01]  /*2d760*/  ENDCOLLECTIVE ;  /* 0x000000000000791b */ /* 0x003fe20003800000 */
.L_x_1891:
[----:B------:R-:W-:Y:S02]  /*2d770*/  IMAD.MOV.U32 R13, RZ, RZ, R84 ;  /* 0x000000ffff0d7224 */ /* 0x000fe400078e0054 */
[----:B------:R-:W-:Y:S02]  /*2d780*/  IMAD.MOV.U32 R12, RZ, RZ, R2 ;  /* 0x000000ffff0c7224 */ /* 0x000fe400078e0002 */
[----:B------:R-:W-:-:S07]  /*2d790*/  IMAD.MOV.U32 R35, RZ, RZ, R14 ;  /* 0x000000ffff237224 */ /* 0x000fce00078e000e */
[----:B------:R-:W-:Y:S05]  /*2d7a0*/  WARPSYNC.COLLECTIVE R15, `(.L_x_1892) ;  /* 0x000000000f087348 */ /* 0x000fea0003c00000 */
[----:B------:R0:W1:Y:S02]  /*2d7b0*/  SHFL.IDX P6, R14, R13, R12, R11 ;  /* 0x0000000c0d0e7389 */ /* 0x00006400000c000b */
[----:B01----:R-:W-:Y:S01]  /*2d7c0*/  ENDCOLLECTIVE ;  /* 0x000000000000791b */ /* 0x003fe20003800000 */
.L_x_1892:
[----:B------:R-:W-:Y:S02]  /*2d7d0*/  IMAD.MOV.U32 R13, RZ, RZ, R80 ;  /* 0x000000ffff0d7224 */ /* 0x000fe400078e0050 */
[----:B------:R-:W-:-:S07]  /*2d7e0*/  IMAD.MOV.U32 R84, RZ, RZ, R14 ;  /* 0x000000ffff547224 */ /* 0x000fce00078e000e */
[----:B------:R-:W-:Y:S05]  /*2d7f0*/  WARPSYNC.COLLECTIVE R15, `(.L_x_1893) ;  /* 0x000000000f087348 */ /* 0x000fea0003c00000 */
[----:B------:R0:W1:Y:S02]  /*2d800*/  SHFL.IDX P6, R14, R13, R12, R11 ;  /* 0x0000000c0d0e7389 */ /* 0x00006400000c000b */
[----:B01----:R-:W-:Y:S01]  /*2d810*/  ENDCOLLECTIVE ;  /* 0x000000000000791b */ /* 0x003fe20003800000 */
.L_x_1893:
        /* <DEDUP_REMOVED lines=8> */
.L_x_1894:
[----:B------:R-:W-:Y:S02]  /*2d8a0*/  SEL R174, R35, R80, P0 ;  /* 0x0000005023ae7207 */ /* 0x000fe40000000000 */
[----:B------:R-:W-:Y:S01]  /*2d8b0*/  SEL R173, R80, R35, P0 ;  /* 0x0000002350ad7207 */ /* 0x000fe20000000000 */
[----:B------:R-:W-:Y:S02]  /*2d8c0*/  IMAD.MOV.U32 R13, RZ, RZ, R42 ;  /* 0x000000ffff0d7224 */ /* 0x000fe400078e002a */
[----:B------:R-:W-:-:S07]  /*2d8d0*/  IMAD.MOV.U32 R43, RZ, RZ, R14 ;  /* 0x000000ffff2b7224 */ /* 0x000fce00078e000e */
[----:B------:R-:W-:Y:S05]  /*2d8e0*/  WARPSYNC.COLLECTIVE R15, `(.L_x_1895) ;  /* 0x000000000f087348 */ /* 0x000fea0003c00000 */
[----:B------:R0:W1:Y:S02]  /*2d8f0*/  SHFL.IDX P6, R14, R13, R12, R11 ;  /* 0x0000000c0d0e7389 */ /* 0x00006400000c000b */
[----:B01----:R-:W-:Y:S01]  /*2d900*/  ENDCOLLECTIVE ;  /* 0x000000000000791b */ /* 0x003fe20003800000 */
.L_x_1895:
[----:B------:R-:W-:Y:S02]  /*2d910*/  IMAD.MOV.U32 R13, RZ, RZ, R92 ;  /* 0x000000ffff0d7224 */ /* 0x000fe400078e005c */
[----:B------:R-:W-:Y:S02]  /*2d920*/  IMAD.MOV.U32 R12, RZ, RZ, R2 ;  /* 0x000000ffff0c7224 */ /* 0x000fe400078e0002 */
[----:B------:R-:W-:-:S07]  /*2d930*/  IMAD.MOV.U32 R42, RZ, RZ, R14 ;  /* 0x000000ffff2a7224 */ /* 0x000fce00078e000e */
[----:B------:R-:W-:Y:S05]  /*2d940*/  WARPSYNC.COLLECTIVE R15, `(.L_x_1896) ;  /* 0x000000000f087348 */ /* 0x000fea0003c00000 */
[----:B------:R0:W1:Y:S02]  /*2d950*/  SHFL.IDX P6, R14, R13, R12, R11 ;  /* 0x0000000c0d0e7389 */ /* 0x00006400000c000b */
[----:B01----:R-:W-:Y:S01]  /*2d960*/  ENDCOLLECTIVE ;  /* 0x000000000000791b */ /* 0x003fe20003800000 */
.L_x_1896:
[----:B------:R-:W-:Y:S02]  /*2d970*/  IMAD.MOV.U32 R13, RZ, RZ, R88 ;  /* 0x000000ffff0d7224 */ /* 0x000fe400078e0058 */
[----:B------:R-:W-:-:S07]  /*2d980*/  IMAD.MOV.U32 R92, RZ, RZ, R14 ;  /* 0x000000ffff5c7224 */ /* 0x000fce00078e000e */
[----:B------:R-:W-:Y:S05]  /*2d990*/  WARPSYNC.COLLECTIVE R15, `(.L_x_1897) ;  /* 0x000000000f087348 */ /* 0x000fea0003c00000 */
[----:B------:R0:W1:Y:S02]  /*2d9a0*/  SHFL.IDX P6, R14, R13, R12, R11 ;  /* 0x0000000c0d0e7389 */ /* 0x00006400000c000b */
[----:B01----:R-:W-:Y:S01]  /*2d9b0*/  ENDCOLLECTIVE ;  /* 0x000000000000791b */ /* 0x003fe20003800000 */
.L_x_1897:
        /* <DEDUP_REMOVED lines=8> */
.L_x_1898:
[----:B------:R-:W-:Y:S02]  /*2da40*/  SEL R170, R42, R88, P0 ;  /* 0x000000582aaa7207 */ /* 0x000fe40000000000 */
[----:B------:R-:W-:Y:S01]  /*2da50*/  SEL R169, R88, R42, P0 ;  /* 0x0000002a58a97207 */ /* 0x000fe20000000000 */
[----:B------:R-:W-:Y:S02]  /*2da60*/  IMAD.MOV.U32 R13, RZ, RZ, R45 ;  /* 0x000000ffff0d7224 */ /* 0x000fe400078e002d */
[----:B------:R-:W-:-:S07]  /*2da70*/  IMAD.MOV.U32 R46, RZ, RZ, R14 ;  /* 0x000000ffff2e7224 */ /* 0x000fce00078e000e */
[----:B------:R-:W-:Y:S05]  /*2da80*/  WARPSYNC.COLLECTIVE R15, `(.L_x_1899) ;  /* 0x000000000f087348 */ /* 0x000fea0003c00000 */
[----:B------:R0:W1:Y:S02]  /*2da90*/  SHFL.IDX P6, R14, R13, R12, R11 ;  /* 0x0000000c0d0e7389 */ /* 0x00006400000c000b */
[----:B01----:R-:W-:Y:S01]  /*2daa0*/  ENDCOLLECTIVE ;  /* 0x000000000000791b */ /* 0x003fe20003800000 */
.L_x_1899:
[----:B------:R-:W-:Y:S02]  /*2dab0*/  IMAD.MOV.U32 R13, RZ, RZ, R100 ;  /* 0x000000ffff0d7224 */ /* 0x000fe400078e0064 */
[----:B------:R-:W-:Y:S02]  /*2dac0*/  IMAD.MOV.U32 R12, RZ, RZ, R2 ;  /* 0x000000ffff0c7224 */ /* 0x000fe400078e0002 */
[----:B------:R-:W-:-:S07]  /*2dad0*/  IMAD.MOV.U32 R45, RZ, RZ, R14 ;  /* 0x000000ffff2d7224 */ /* 0x000fce00078e000e */
[----:B------:R-:W-:Y:S05]  /*2dae0*/  WARPSYNC.COLLECTIVE R15, `(.L_x_1900) ;  /* 0x000000000f087348 */ /* 0x000fea0003c00000 */
[----:B------:R0:W1:Y:S02]  /*2daf0*/  SHFL.IDX P6, R14, R13, R12, R11 ;  /* 0x0000000c0d0e7389 */ /* 0x00006400000c000b */
[----:B01----:R-:W-:Y:S01]  /*2db00*/  ENDCOLLECTIVE ;  /* 0x000000000000791b */ /* 0x003fe20003800000 */
.L_x_1900:
[----:B------:R-:W-:Y:S02]  /*2db10*/  IMAD.MOV.U32 R13, RZ, RZ, R96 ;  /* 0x000000ffff0d7224 */ /* 0x000fe400078e0060 */
[----:B------:R-:W-:-:S07]  /*2db20*/  IMAD.MOV.U32 R100, RZ, RZ, R14 ;  /* 0x000000ffff647224 */ /* 0x000fce00078e000e */
[----:B------:R-:W-:Y:S05]  /*2db30*/  WARPSYNC.COLLECTIVE R15, `(.L_x_1901) ;  /* 0x000000000f087348 */ /* 0x000fea0003c00000 */
[----:B------:R0:W1:Y:S02]  /*2db40*/  SHFL.IDX P6, R14, R13, R12, R11 ;  /* 0x0000000c0d0e7389 */ /* 0x00006400000c000b */
[----:B01----:R-:W-:Y:S01]  /*2db50*/  ENDCOLLECTIVE ;  /* 0x000000000000791b */ /* 0x003fe20003800000 */
.L_x_1901:
[----:B------:R-:W-:Y:S01]  /*2db60*/  SEL R147, R100, R46, P0 ;  /* 0x0000002e64937207 */ /* 0x000fe20000000000 */
[----:B------:R-:W-:Y:S02]  /*2db70*/  IMAD.MOV.U32 R13, RZ, RZ, R48 ;  /* 0x000000ffff0d7224 */ /* 0x000fe400078e0030 */
[----:B------:R-:W-:Y:S02]  /*2db80*/  IMAD.MOV.U32 R12, RZ, RZ, R0 ;  /* 0x000000ffff0c7224 */ /* 0x000fe400078e0000 */
[----:B------:R-:W-:-:S07]  /*2db90*/  IMAD.MOV.U32 R96, RZ, RZ, R14 ;  /* 0x000000ffff607224 */ /* 0x000fce00078e000e */
[----:B------:R-:W-:Y:S05]  /*2dba0*/  WARPSYNC.COLLECTIVE R15, `(.L_x_1902) ;  /* 0x000000000f087348 */ /* 0x000fea0003c00000 */
[----:B------:R0:W1:Y:S02]  /*2dbb0*/  SHFL.IDX P6, R14, R13, R12, R11 ;  /* 0x0000000c0d0e7389 */ /* 0x00006400000c000b */
[----:B01----:R-:W-:Y:S01]  /*2dbc0*/  ENDCOLLECTIVE ;  /* 0x000000000000791b */ /* 0x003fe20003800000 */
.L_x_1902:
[----:B------:R-:W-:Y:S01]  /*2dbd0*/  SEL R166, R45, R96, P0 ;  /* 0x000000602da67207 */ /* 0x000fe20000000000 */
[----:B------:R-:W-:Y:S02]  /*2dbe0*/  IMAD.MOV.U32 R13, RZ, RZ, R47 ;  /* 0x000000ffff0d7224 */ /* 0x000fe400078e002f */
[----:B------:R-:W-:-:S07]  /*2dbf0*/  IMAD.MOV.U32 R48, RZ, RZ, R14 ;  /* 0x000000ffff307224 */ /* 0x000fce00078e000e */
[----:B------:R-:W-:Y:S05]  /*2dc00*/  WARPSYNC.COLLECTIVE R15, `(.L_x_1903) ;  /* 0x000000000f087348 */ /* 0x000fea0003c00000 */
[----:B------:R0:W1:Y:S02]  /*2dc10*/  SHFL.IDX P6, R14, R13, R12, R11 ;  /* 0x0000000c0d0e7389 */ /* 0x00006400000c000b */
[----:B01----:R-:W-:Y:S01]  /*2dc20*/  ENDCOLLECTIVE ;  /* 0x000000000000791b */ /* 0x003fe20003800000 */
.L_x_1903:
[----:B------:R-:W-:Y:S02]  /*2dc30*/  IMAD.MOV.U32 R13, RZ, RZ, R108 ;  /* 0x000000ffff0d7224 */ /* 0x000fe400078e006c */
[----:B------:R-:W-:Y:S02]  /*2dc40*/  IMAD.MOV.U32 R12, RZ, RZ, R2 ;  /* 0x000000ffff0c7224 */ /* 0x000fe400078e0002 */
[----:B------:R-:W-:-:S07]  /*2dc50*/  IMAD.MOV.U32 R47, RZ, RZ, R14 ;  /* 0x000000ffff2f7224 */ /* 0x000fce00078e000e */
[----:B------:R-:W-:Y:S05]  /*2dc60*/  WARPSYNC.COLLECTIVE R15, `(.L_x_1904) ;  /* 0x000000000f087348 */ /* 0x000fea0003c00000 */
[----:B------:R0:W1:Y:S02]  /*2dc70*/  SHFL.IDX P6, R14, R13, R12, R11 ;  /* 0x0000000c0d0e7389 */ /* 0x00006400000c000b */
[----:B01----:R-:W-:Y:S01]  /*2dc80*/  ENDCOLLECTIVE ;  /* 0x000000000000791b */ /* 0x003fe20003800000 */
.L_x_1904:
[----:B------:R-:W-:Y:S02]  /*2dc90*/  IMAD.MOV.U32 R13, RZ, RZ, R104 ;  /* 0x000000ffff0d7224 */ /* 0x000fe400078e0068 */
[----:B------:R-:W-:-:S07]  /*2dca0*/  IMAD.MOV.U32 R108, RZ, RZ, R14 ;  /* 0x000000ffff6c7224 */ /* 0x000fce00078e000e */
[----:B------:R-:W-:Y:S05]  /*2dcb0*/  WARPSYNC.COLLECTIVE R15, `(.L_x_1905) ;  /* 0x000000000f087348 */ /* 0x000fea0003c00000 */
[----:B------:R0:W1:Y:S02]  /*2dcc0*/  SHFL.IDX P6, R14, R13, R12, R11 ;  /* 0x0000000c0d0e7389 */ /* 0x00006400000c000b */
[----:B01----:R-:W-:Y:S01]  /*2dcd0*/  ENDCOLLECTIVE ;  /* 0x000000000000791b */ /* 0x003fe20003800000 */
.L_x_1905:
[----:B------:R-:W-:Y:S02]  /*2dce0*/  IMAD.MOV.U32 R13, RZ, RZ, R53 ;  /* 0x000000ffff0d7224 */ /* 0x000fe400078e0035 */
[----:B------:R-:W-:Y:S02]  /*2dcf0*/  IMAD.MOV.U32 R12, RZ, RZ, R0 ;  /* 0x000000ffff0c7224 */ /* 0x000fe400078e0000 */
[----:B------:R-:W-:-:S07]  /*2dd00*/  IMAD.MOV.U32 R104, RZ, RZ, R14 ;  /* 0x000000ffff687224 */ /* 0x000fce00078e000e */
[----:B------:R-:W-:Y:S05]  /*2dd10*/  WARPSYNC.COLLECTIVE R15, `(.L_x_1906) ;  /* 0x000000000f087348 */ /* 0x000fea0003c00000 */
[----:B------:R0:W1:Y:S02]  /*2dd20*/  SHFL.IDX P6, R14, R13, R12, R11 ;  /* 0x0000000c0d0e7389 */ /* 0x00006400000c000b */
[----:B01----:R-:W-:Y:S01]  /*2dd30*/  ENDCOLLECTIVE ;  /* 0x000000000000791b */ /* 0x003fe20003800000 */
.L_x_1906:
[----:B------:R-:W-:Y:S02]  /*2dd40*/  IMAD.MOV.U32 R13, RZ, RZ, R49 ;  /* 0x000000ffff0d7224 */ /* 0x000fe400078e0031 */
[----:B------:R-:W-:-:S07]  /*2dd50*/  IMAD.MOV.U32 R53, RZ, RZ, R14 ;  /* 0x000000ffff357224 */ /* 0x000fce00078e000e */
[----:B------:R-:W-:Y:S05]  /*2dd60*/  WARPSYNC.COLLECTIVE R15, `(.L_x_1907) ;  /* 0x000000000f087348 */ /* 0x000fea0003c00000 */
[----:B------:R0:W1:Y:S02]  /*2dd70*/  SHFL.IDX P6, R14, R13, R12, R11 ;  /* 0x0000000c0d0e7389 */ /* 0x00006400000c000b */
[----:B01----:R-:W-:Y:S01]  /*2dd80*/  ENDCOLLECTIVE ;  /* 0x000000000000791b */ /* 0x003fe20003800000 */
.L_x_1907:
[----:B------:R-:W-:Y:S02]  /*2dd90*/  IMAD.MOV.U32 R13, RZ, RZ, R116 ;  /* 0x000000ffff0d7224 */ /* 0x000fe400078e0074 */
[----:B------:R-:W-:Y:S02]  /*2dda0*/  IMAD.MOV.U32 R12, RZ, RZ, R2 ;  /* 0x000000ffff0c7224 */ /* 0x000fe400078e0002 */
[----:B------:R-:W-:-:S07]  /*2ddb0*/  IMAD.MOV.U32 R49, RZ, RZ, R14 ;  /* 0x000000ffff317224 */ /* 0x000fce00078e000e */
[----:B------:R-:W-:Y:S05]  /*2ddc0*/  WARPSYNC.COLLECTIVE R15, `(.L_x_1908) ;  /* 0x000000000f087348 */ /* 0x000fea0003c00000 */
[----:B------:R0:W1:Y:S02]  /*2ddd0*/  SHFL.IDX P6, R14, R13, R12, R11 ;  /* 0x0000000c0d0e7389 */ /* 0x00006400000c000b */
[----:B01----:R-:W-:Y:S01]  /*2dde0*/  ENDCOLLECTIVE ;  /* 0x000000000000791b */ /* 0x003fe20003800000 */
.L_x_1908:
[----:B------:R-:W-:Y:S02]  /*2ddf0*/  IMAD.MOV.U32 R13, RZ, RZ, R112 ;  /* 0x000000ffff0d7224 */ /* 0x000fe400078e0070 */
[----:B------:R-:W-:-:S07]  /*2de00*/  IMAD.MOV.U32 R116, RZ, RZ, R14 ;  /* 0x000000ffff747224 */ /* 0x000fce00078e000e */
[----:B------:R-:W-:Y:S05]  /*2de10*/  WARPSYNC.COLLECTIVE R15, `(.L_x_1909) ;  /* 0x000000000f087348 */ /* 0x000fea0003c00000 */
[----:B------:R0:W1:Y:S02]  /*2de20*/  SHFL.IDX P6, R14, R13, R12, R11 ;  /* 0x0000000c0d0e7389 */ /* 0x00006400000c000b */
[----:B01----:R-:W-:Y:S01]  /*2de30*/  ENDCOLLECTIVE ;  /* 0x000000000000791b */ /* 0x003fe20003800000 */
.L_x_1909:
        /* <DEDUP_REMOVED lines=8> */
.L_x_1910:
[----:B------:R-:W-:Y:S02]  /*2dec0*/  SEL R92, R49, R112, P0 ;  /* 0x00000070315c7207 */ /* 0x000fe40000000000 */
[----:B------:R-:W-:Y:S01]  /*2ded0*/  SEL R112, R112, R49, P0 ;  /* 0x0000003170707207 */ /* 0x000fe20000000000 */
[----:B------:R-:W-:Y:S02]  /*2dee0*/  IMAD.MOV.U32 R13, RZ, RZ, R57 ;  /* 0x000000ffff0d7224 */ /* 0x000fe400078e0039 */
[----:B------:R-:W-:-:S07]  /*2def0*/  IMAD.MOV.U32 R61, RZ, RZ, R14 ;  /* 0x000000ffff3d7224 */ /* 0x000fce00078e000e */
[----:B------:R-:W-:Y:S05]  /*2df00*/  WARPSYNC.COLLECTIVE R15, `(.L_x_1911) ;  /* 0x000000000f087348 */ /* 0x000fea0003c00000 */
[----:B------:R0:W1:Y:S02]  /*2df10*/  SHFL.IDX P6, R14, R13, R12, R11 ;  /* 0x0000000c0d0e7389 */ /* 0x00006400000c000b */
[----:B01----:R-:W-:Y:S01]  /*2df20*/  ENDCOLLECTIVE ;  /* 0x000000000000791b */ /* 0x003fe20003800000 */
.L_x_1911:
[----:B------:R-:W-:Y:S02]  /*2df30*/  IMAD.MOV.U32 R13, RZ, RZ, R124 ;  /* 0x000000ffff0d7224 */ /* 0x000fe400078e007c */
[----:B------:R-:W-:Y:S02]  /*2df40*/  IMAD.MOV.U32 R12, RZ, RZ, R2 ;  /* 0x000000ffff0c7224 */ /* 0x000fe400078e0002 */
[----:B------:R-:W-:-:S07]  /*2df50*/  IMAD.MOV.U32 R57, RZ, RZ, R14 ;  /* 0x000000ffff397224 */ /* 0x000fce00078e000e */
[----:B------:R-:W-:Y:S05]  /*2df60*/  WARPSYNC.COLLECTIVE R15, `(.L_x_1912) ;  /* 0x000000000f087348 */ /* 0x000fea0003c00000 */
[----:B------:R0:W1:Y:S02]  /*2df70*/  SHFL.IDX P6, R14, R13, R12, R11 ;  /* 0x0000000c0d0e7389 */ /* 0x00006400000c000b */
[----:B01----:R-:W-:Y:S01]  /*2df80*/  ENDCOLLECTIVE ;  /* 0x000000000000791b */ /* 0x003fe20003800000 */
.L_x_1912:
[----:B------:R-:W-:Y:S02]  /*2df90*/  IMAD.MOV.U32 R13, RZ, RZ, R120 ;  /* 0x000000ffff0d7224 */ /* 0x000fe400078e0078 */
[----:B------:R-:W-:-:S07]  /*2dfa0*/  IMAD.MOV.U32 R124, RZ, RZ, R14 ;  /* 0x000000ffff7c7224 */ /* 0x000fce00078e000e */
[----:B------:R-:W-:Y:S05]  /*2dfb0*/  WARPSYNC.COLLECTIVE R15, `(.L_x_1913) ;  /* 0x000000000f087348 */ /* 0x000fea0003c00000 */
[----:B------:R0:W1:Y:S02]  /*2dfc0*/  SHFL.IDX P6, R14, R13, R12, R11 ;  /* 0x0000000c0d0e7389 */ /* 0x00006400000c000b */
[----:B01----:R-:W-:Y:S01]  /*2dfd0*/  ENDCOLLECTIVE ;  /* 0x000000000000791b */ /* 0x003fe20003800000 */
.L_x_1913:
[----:B------:R-:W-:Y:S02]  /*2dfe0*/  IMAD.MOV.U32 R13, RZ, RZ, R65 ;  /* 0x000000ffff0d7224 */ /* 0x000fe400078e0041 */
[----:B------:R-:W-:Y:S02]  /*2dff0*/  IMAD.MOV.U32 R12, RZ, RZ, R0 ;  /* 0x000000ffff0c7224 */ /* 0x000fe400078e0000 */
[----:B------:R-:W-:-:S07]  /*2e000*/  IMAD.MOV.U32 R120, RZ, RZ, R14 ;  /* 0x000000ffff787224 */ /* 0x000fce00078e000e */
[----:B------:R-:W-:Y:S05]  /*2e010*/  WARPSYNC.COLLECTIVE R15, `(.L_x_1914) ;  /* 0x000000000f087348 */ /* 0x000fea0003c00000 */
[----:B------:R0:W1:Y:S02]  /*2e020*/  SHFL.IDX P6, R14, R13, R12, R11 ;  /* 0x0000000c0d0e7389 */ /* 0x00006400000c000b */
[----:B01----:R-:W-:Y:S01]  /*2e030*/  ENDCOLLECTIVE ;  /* 0x000000000000791b */ /* 0x003fe20003800000 */
.L_x_1914:
[----:B------:R-:W-:Y:S02]  /*2e040*/  IMAD.MOV.U32 R13, RZ, RZ, R64 ;  /* 0x000000ffff0d7224 */ /* 0x000fe400078e0040 */
[----:B------:R-:W-:-:S07]  /*2e050*/  IMAD.MOV.U32 R65, RZ, RZ, R14 ;  /* 0x000000ffff417224 */ /* 0x000fce00078e000e */
[----:B------:R-:W-:Y:S05]  /*2e060*/  WARPSYNC.COLLECTIVE R15, `(.L_x_1915) ;  /* 0x000000000f087348 */ /* 0x000fea0003c00000 */
[----:B------:R0:W1:Y:S02]  /*2e070*/  SHFL.IDX P6, R14, R13, R12, R11 ;  /* 0x0000000c0d0e7389 */ /* 0x00006400000c000b */
[----:B01----:R-:W-:Y:S01]  /*2e080*/  ENDCOLLECTIVE ;  /* 0x000000000000791b */ /* 0x003fe20003800000 */
.L_x_1915:
[----:B------:R-:W-:Y:S02]  /*2e090*/  IMAD.MOV.U32 R13, RZ, RZ, R132 ;  /* 0x000000ffff0d7224 */ /* 0x000fe400078e0084 */
[----:B------:R-:W-:Y:S02]  /*2e0a0*/  IMAD.MOV.U32 R12, RZ, RZ, R2 ;  /* 0x000000ffff0c7224 */ /* 0x000fe400078e0002 */
[----:B------:R-:W-:-:S07]  /*2e0b0*/  IMAD.MOV.U32 R64, RZ, RZ, R14 ;  /* 0x000000ffff407224 */ /* 0x000fce00078e000e */
[----:B------:R-:W-:Y:S05]  /*2e0c0*/  WARPSYNC.COLLECTIVE R15, `(.L_x_1916) ;  /* 0x000000000f087348 */ /* 0x000fea0003c00000 */
[----:B------:R0:W1:Y:S02]  /*2e0d0*/  SHFL.IDX P6, R14, R13, R12, R11 ;  /* 0x0000000c0d0e7389 */ /* 0x00006400000c000b */
[----:B01----:R-:W-:Y:S01]  /*2e0e0*/  ENDCOLLECTIVE ;  /* 0x000000000000791b */ /* 0x003fe20003800000 */
.L_x_1916:
[----:B------:R-:W-:Y:S02]  /*2e0f0*/  IMAD.MOV.U32 R13, RZ, RZ, R128 ;  /* 0x000000ffff0d7224 */ /* 0x000fe400078e0080 */
[----:B------:R-:W-:-:S07]  /*2e100*/  IMAD.MOV.U32 R132, RZ, RZ, R14 ;  /* 0x000000ffff847224 */ /* 0x000fce00078e000e */
[----:B------:R-:W-:Y:S05]  /*2e110*/  WARPSYNC.COLLECTIVE R15, `(.L_x_1917) ;  /* 0x000000000f087348 */ /* 0x000fea0003c00000 */
[----:B------:R0:W1:Y:S02]  /*2e120*/  SHFL.IDX P6, R14, R13, R12, R11 ;  /* 0x0000000c0d0e7389 */ /* 0x00006400000c000b */
[----:B01----:R-:W-:Y:S01]  /*2e130*/  ENDCOLLECTIVE ;  /* 0x000000000000791b */ /* 0x003fe20003800000 */
.L_x_1917:
[----:B------:R-:W-:Y:S02]  /*2e140*/  IMAD.MOV.U32 R13, RZ, RZ, R73 ;  /* 0x000000ffff0d7224 */ /* 0x000fe400078e0049 */
[----:B------:R-:W-:Y:S02]  /*2e150*/  IMAD.MOV.U32 R12, RZ, RZ, R0 ;  /* 0x000000ffff0c7224 */ /* 0x000fe400078e0000 */
[----:B------:R-:W-:-:S07]  /*2e160*/  IMAD.MOV.U32 R128, RZ, RZ, R14 ;  /* 0x000000ffff807224 */ /* 0x000fce00078e000e */
[----:B------:R-:W-:Y:S05]  /*2e170*/  WARPSYNC.COLLECTIVE R15, `(.L_x_1918) ;  /* 0x000000000f087348 */ /* 0x000fea0003c00000 */
[----:B------:R0:W1:Y:S02]  /*2e180*/  SHFL.IDX P6, R14, R13, R12, R11 ;  /* 0x0000000c0d0e7389 */ /* 0x00006400000c000b */
[----:B01----:R-:W-:Y:S01]  /*2e190*/  ENDCOLLECTIVE ;  /* 0x000000000000791b */ /* 0x003fe20003800000 */
.L_x_1918:
[----:B------:R-:W-:Y:S02]  /*2e1a0*/  IMAD.MOV.U32 R13, RZ, RZ, R69 ;  /* 0x000000ffff0d7224 */ /* 0x000fe400078e0045 */
[----:B------:R-:W-:-:S07]  /*2e1b0*/  IMAD.MOV.U32 R73, RZ, RZ, R14 ;  /* 0x000000ffff497224 */ /* 0x000fce00078e000e */
[----:B------:R-:W-:Y:S05]  /*2e1c0*/  WARPSYNC.COLLECTIVE R15, `(.L_x_1919) ;  /* 0x000000000f087348 */ /* 0x000fea0003c00000 */
[----:B------:R0:W1:Y:S02]  /*2e1d0*/  SHFL.IDX P6, R14, R13, R12, R11 ;  /* 0x0000000c0d0e7389 */ /* 0x00006400000c000b */
[----:B01----:R-:W-:Y:S01]  /*2e1e0*/  ENDCOLLECTIVE ;  /* 0x000000000000791b */ /* 0x003fe20003800000 */
.L_x_1919:
[----:B------:R-:W-:Y:S02]  /*2e1f0*/  IMAD.MOV.U32 R13, RZ, RZ, R140 ;  /* 0x000000ffff0d7224 */ /* 0x000fe400078e008c */
[----:B------:R-:W-:Y:S02]  /*2e200*/  IMAD.MOV.U32 R12, RZ, RZ, R2 ;  /* 0x000000ffff0c7224 */ /* 0x000fe400078e0002 */
[----:B------:R-:W-:-:S07]  /*2e210*/  IMAD.MOV.U32 R69, RZ, RZ, R14 ;  /* 0x000000ffff457224 */ /* 0x000fce00078e000e */
[----:B------:R-:W-:Y:S05]  /*2e220*/  WARPSYNC.COLLECTIVE R15, `(.L_x_1920) ;  /* 0x000000000f087348 */ /* 0x000fea0003c00000 */
[----:B------:R0:W1:Y:S02]  /*2e230*/  SHFL.IDX P6, R14, R13, R12, R11 ;  /* 0x0000000c0d0e7389 */ /* 0x00006400000c000b */
[----:B01----:R-:W-:Y:S01]  /*2e240*/  ENDCOLLECTIVE ;  /* 0x000000000000791b */ /* 0x003fe20003800000 */
.L_x_1920:
[----:B------:R-:W-:Y:S02]  /*2e250*/  IMAD.MOV.U32 R13, RZ, RZ, R136 ;  /* 0x000000ffff0d7224 */ /* 0x000fe400078e0088 */
[----:B------:R-:W-:-:S07]  /*2e260*/  IMAD.MOV.U32 R140, RZ, RZ, R14 ;  /* 0x000000ffff8c7224 */ /* 0x000fce00078e000e */
[----:B------:R-:W-:Y:S05]  /*2e270*/  WARPSYNC.COLLECTIVE R15, `(.L_x_1921) ;  /* 0x000000000f087348 */ /* 0x000fea0003c00000 */
[----:B------:R0:W1:Y:S02]  /*2e280*/  SHFL.IDX P6, R14, R13, R12, R11 ;  /* 0x0000000c0d0e7389 */ /* 0x00006400000c000b */
[----:B01----:R-:W-:Y:S01]  /*2e290*/  ENDCOLLECTIVE ;  /* 0x000000000000791b */ /* 0x003fe20003800000 */
.L_x_1921:
[----:B------:R-:W-:Y:S02]  /*2e2a0*/  IMAD.MOV.U32 R13, RZ, RZ, R81 ;  /* 0x000000ffff0d7224 */ /* 0x000fe400078e0051 */
[----:B------:R-:W-:Y:S02]  /*2e2b0*/  IMAD.MOV.U32 R12, RZ, RZ, R0 ;  /* 0x000000ffff0c7224 */ /* 0x000fe400078e0000 */
[----:B------:R-:W-:-:S07]  /*2e2c0*/  IMAD.MOV.U32 R136, RZ, RZ, R14 ;  /* 0x000000ffff887224 */ /* 0x000fce00078e000e */
[----:B------:R-:W-:Y:S05]  /*2e2d0*/  WARPSYNC.COLLECTIVE R15, `(.L_x_1922) ;  /* 0x000000000f087348 */ /* 0x000fea0003c00000 */
[----:B------:R0:W1:Y:S02]  /*2e2e0*/  SHFL.IDX P6, R14, R13, R12, R11 ;  /* 0x0000000c0d0e7389 */ /* 0x00006400000c000b */
[----:B01----:R-:W-:Y:S01]  /*2e2f0*/  ENDCOLLECTIVE ;  /* 0x000000000000791b */ /* 0x003fe20003800000 */
.L_x_1922:
[----:B------:R-:W-:Y:S02]  /*2e300*/  IMAD.MOV.U32 R13, RZ, RZ, R77 ;  /* 0x000000ffff0d7224 */ /* 0x000fe400078e004d */
[----:B------:R-:W-:-:S07]  /*2e310*/  IMAD.MOV.U32 R81, RZ, RZ, R14 ;  /* 0x000000ffff517224 */ /* 0x000fce00078e000e */
[----:B------:R-:W-:Y:S05]  /*2e320*/  WARPSYNC.COLLECTIVE R15, `(.L_x_1923) ;  /* 0x000000000f087348 */ /* 0x000fea0003c00000 */
[----:B------:R0:W1:Y:S02]  /*2e330*/  SHFL.IDX P6, R14, R13, R12, R11 ;  /* 0x0000000c0d0e7389 */ /* 0x00006400000c000b */
[----:B01----:R-:W-:Y:S01]  /*2e340*/  ENDCOLLECTIVE ;  /* 0x000000000000791b */ /* 0x003fe20003800000 */
.L_x_1923:
[----:B------:R-:W-:Y:S02]  /*2e350*/  IMAD.MOV.U32 R13, RZ, RZ, R148 ;  /* 0x000000ffff0d7224 */ /* 0x000fe400078e0094 */
[----:B------:R-:W-:Y:S02]  /*2e360*/  IMAD.MOV.U32 R12, RZ, RZ, R2 ;  /* 0x000000ffff0c7224 */ /* 0x000fe400078e0002 */
[----:B------:R-:W-:-:S07]  /*2e370*/  IMAD.MOV.U32 R77, RZ, RZ, R14 ;  /* 0x000000ffff4d7224 */ /* 0x000fce00078e000e */
[----:B------:R-:W-:Y:S05]  /*2e380*/  WARPSYNC.COLLECTIVE R15, `(.L_x_1924) ;  /* 0x000000000f087348 */ /* 0x000fea0003c00000 */
[----:B------:R0:W1:Y:S02]  /*2e390*/  SHFL.IDX P6, R14, R13, R12, R11 ;  /* 0x0000000c0d0e7389 */ /* 0x00006400000c000b */
[----:B01----:R-:W-:Y:S01]  /*2e3a0*/  ENDCOLLECTIVE ;  /* 0x000000000000791b */ /* 0x003fe20003800000 */
.L_x_1924:
[----:B------:R-:W-:Y:S02]  /*2e3b0*/  IMAD.MOV.U32 R13, RZ, RZ, R144 ;  /* 0x000000ffff0d7224 */ /* 0x000fe400078e0090 */
[----:B------:R-:W-:-:S07]  /*2e3c0*/  IMAD.MOV.U32 R148, RZ, RZ, R14 ;  /* 0x000000ffff947224 */ /* 0x000fce00078e000e */
[----:B------:R-:W-:Y:S05]  /*2e3d0*/  WARPSYNC.COLLECTIVE R15, `(.L_x_1925) ;  /* 0x000000000f087348 */ /* 0x000fea0003c00000 */
[----:B------:R0:W1:Y:S02]  /*2e3e0*/  SHFL.IDX P6, R14, R13, R12, R11 ;  /* 0x0000000c0d0e7389 */ /* 0x00006400000c000b */
[----:B01----:R-:W-:Y:S01]  /*2e3f0*/  ENDCOLLECTIVE ;  /* 0x000000000000791b */ /* 0x003fe20003800000 */
.L_x_1925:
[----:B------:R-:W-:Y:S02]  /*2e400*/  IMAD.MOV.U32 R13, RZ, RZ, R56 ;  /* 0x000000ffff0d7224 */ /* 0x000fe400078e0038 */
[----:B------:R-:W-:Y:S02]  /*2e410*/  IMAD.MOV.U32 R12, RZ, RZ, R0 ;  /* 0x000000ffff0c7224 */ /* 0x000fe400078e0000 */
[----:B------:R-:W-:-:S07]  /*2e420*/  IMAD.MOV.U32 R144, RZ, RZ, R14 ;  /* 0x000000ffff907224 */ /* 0x000fce00078e000e */
[----:B------:R-:W-:Y:S05]  /*2e430*/  WARPSYNC.COLLECTIVE R15, `(.L_x_1926) ;  /* 0x000000000f087348 */ /* 0x000fea0003c00000 */
[----:B------:R0:W1:Y:S02]  /*2e440*/  SHFL.IDX P6, R14, R13, R12, R11 ;  /* 0x0000000c0d0e7389 */ /* 0x00006400000c000b */
[----:B01----:R-:W-:Y:S01]  /*2e450*/  ENDCOLLECTIVE ;  /* 0x000000000000791b */ /* 0x003fe20003800000 */
.L_x_1926:
[----:B------:R-:W-:Y:S02]  /*2e460*/  IMAD.MOV.U32 R13, RZ, RZ, R85 ;  /* 0x000000ffff0d7224 */ /* 0x000fe400078e0055 */
[----:B------:R-:W-:-:S07]  /*2e470*/  IMAD.MOV.U32 R56, RZ, RZ, R14 ;  /* 0x000000ffff387224 */ /* 0x000fce00078e000e */
[----:B------:R-:W-:Y:S05]  /*2e480*/  WARPSYNC.COLLECTIVE R15, `(.L_x_1927) ;  /* 0x000000000f087348 */ /* 0x000fea0003c00000 */
[----:B------:R0:W1:Y:S02]  /*2e490*/  SHFL.IDX P6, R14, R13, R12, R11 ;  /* 0x0000000c0d0e7389 */ /* 0x00006400000c000b */
[----:B01----:R-:W-:Y:S01]  /*2e4a0*/  ENDCOLLECTIVE ;  /* 0x000000000000791b */ /* 0x003fe20003800000 */
.L_x_1927:
[----:B------:R-:W-:Y:S02]  /*2e4b0*/  IMAD.MOV.U32 R13, RZ, RZ, R146 ;  /* 0x000000ffff0d7224 */ /* 0x000fe400078e0092 */
[----:B------:R-:W-:Y:S02]  /*2e4c0*/  IMAD.MOV.U32 R12, RZ, RZ, R2 ;  /* 0x000000ffff0c7224 */ /* 0x000fe400078e0002 */
[----:B------:R-:W-:-:S07]  /*2e4d0*/  IMAD.MOV.U32 R85, RZ, RZ, R14 ;  /* 0x000000ffff557224 */ /* 0x000fce00078e000e */
[----:B------:R-:W-:Y:S05]  /*2e4e0*/  WARPSYNC.COLLECTIVE R15, `(.L_x_1928) ;  /* 0x000000000f087348 */ /* 0x000fea0003c00000 */
[----:B------:R0:W1:Y:S02]  /*2e4f0*/  SHFL.IDX P6, R14, R13, R12, R11 ;  /* 0x0000000c0d0e7389 */ /* 0x00006400000c000b */
[----:B01----:R-:W-:Y:S01]  /*2e500*/  ENDCOLLECTIVE ;  /* 0x000000000000791b */ /* 0x003fe20003800000 */
.L_x_1928:
[----:B------:R-:W-:Y:S02]  /*2e510*/  IMAD.MOV.U32 R13, RZ, RZ, R157 ;  /* 0x000000ffff0d7224 */ /* 0x000fe400078e009d */
[----:B------:R-:W-:-:S07]  /*2e520*/  IMAD.MOV.U32 R146, RZ, RZ, R14 ;  /* 0x000000ffff927224 */ /* 0x000fce00078e000e */
[----:B------:R-:W-:Y:S05]  /*2e530*/  WARPSYNC.COLLECTIVE R15, `(.L_x_1929) ;  /* 0x000000000f087348 */ /* 0x000fea0003c00000 */
[----:B------:R0:W1:Y:S02]  /*2e540*/  SHFL.IDX P6, R14, R13, R12, R11 ;  /* 0x0000000c0d0e7389 */ /* 0x00006400000c000b */
[----:B01----:R-:W-:Y:S01]  /*2e550*/  ENDCOLLECTIVE ;  /* 0x000000000000791b */ /* 0x003fe20003800000 */
.L_x_1929:
        /* <DEDUP_REMOVED lines=8> */
.L_x_1930:
[----:B------:R-:W-:Y:S02]  /*2e5e0*/  SEL R20, R85, R157, P0 ;  /* 0x0000009d55147207 */ /* 0x000fe40000000000 */
[----:B------:R-:W-:Y:S01]  /*2e5f0*/  SEL R85, R157, R85, P0 ;  /* 0x000000559d557207 */ /* 0x000fe20000000000 */
[----:B------:R-:W-:Y:S02]  /*2e600*/  IMAD.MOV.U32 R13, RZ, RZ, R89 ;  /* 0x000000ffff0d7224 */ /* 0x000fe400078e0059 */
[----:B------:R-:W-:-:S07]  /*2e610*/  IMAD.MOV.U32 R93, RZ, RZ, R14 ;  /* 0x000000ffff5d7224 */ /* 0x000fce00078e000e */
[----:B------:R-:W-:Y:S05]  /*2e620*/  WARPSYNC.COLLECTIVE R15, `(.L_x_1931) ;  /* 0x000000000f087348 */ /* 0x000fea0003c00000 */
[----:B------:R0:W1:Y:S02]  /*2e630*/  SHFL.IDX P6, R14, R13, R12, R11 ;  /* 0x0000000c0d0e7389 */ /* 0x00006400000c000b */
[----:B01----:R-:W-:Y:S01]  /*2e640*/  ENDCOLLECTIVE ;  /* 0x000000000000791b */ /* 0x003fe20003800000 */
.L_x_1931:
[----:B------:R-:W-:Y:S02]  /*2e650*/  IMAD.MOV.U32 R13, RZ, RZ, R154 ;  /* 0x000000ffff0d7224 */ /* 0x000fe400078e009a */
[----:B------:R-:W-:Y:S02]  /*2e660*/  IMAD.MOV.U32 R12, RZ, RZ, R2 ;  /* 0x000000ffff0c7224 */ /* 0x000fe400078e0002 */
[----:B------:R-:W-:-:S07]  /*2e670*/  IMAD.MOV.U32 R89, RZ, RZ, R14 ;  /* 0x000000ffff597224 */ /* 0x000fce00078e000e */
[----:B------:R-:W-:Y:S05]  /*2e680*/  WARPSYNC.COLLECTIVE R15, `(.L_x_1932) ;  /* 0x000000000f087348 */ /* 0x000fea0003c00000 */
[----:B------:R0:W1:Y:S02]  /*2e690*/  SHFL.IDX P6, R14, R13, R12, R11 ;  /* 0x0000000c0d0e7389 */ /* 0x00006400000c000b */
[----:B01----:R-:W-:Y:S01]  /*2e6a0*/  ENDCOLLECTIVE ;  /* 0x000000000000791b */ /* 0x003fe20003800000 */
.L_x_1932:
[----:B------:R-:W-:Y:S02]  /*2e6b0*/  IMAD.MOV.U32 R13, RZ, RZ, R153 ;  /* 0x000000ffff0d7224 */ /* 0x000fe400078e0099 */
[----:B------:R-:W-:-:S07]  /*2e6c0*/  IMAD.MOV.U32 R154, RZ, RZ, R14 ;  /* 0x000000ffff9a7224 */ /* 0x000fce00078e000e */
[----:B------:R-:W-:Y:S05]  /*2e6d0*/  WARPSYNC.COLLECTIVE R15, `(.L_x_1933) ;  /* 0x000000000f087348 */ /* 0x000fea0003c00000 */
[----:B------:R0:W1:Y:S02]  /*2e6e0*/  SHFL.IDX P6, R14, R13, R12, R11 ;  /* 0x0000000c0d0e7389 */ /* 0x00006400000c000b */
[----:B01----:R-:W-:Y:S01]  /*2e6f0*/  ENDCOLLECTIVE ;  /* 0x000000000000791b */ /* 0x003fe20003800000 */
.L_x_1933:
        /* <DEDUP_REMOVED lines=8> */
.L_x_1934:
[----:B------:R-:W-:Y:S02]  /*2e780*/  SEL R34, R89, R153, P0 ;  /* 0x0000009959227207 */ /* 0x000fe40000000000 */
[----:B------:R-:W-:Y:S01]  /*2e790*/  SEL R89, R153, R89, P0 ;  /* 0x0000005999597207 */ /* 0x000fe20000000000 */
[----:B------:R-:W-:Y:S02]  /*2e7a0*/  IMAD.MOV.U32 R13, RZ, RZ, R109 ;  /* 0x000000ffff0d7224 */ /* 0x000fe400078e006d */
[----:B------:R-:W-:-:S07]  /*2e7b0*/  IMAD.MOV.U32 R97, RZ, RZ, R14 ;  /* 0x000000ffff617224 */ /* 0x000fce00078e000e */
[----:B------:R-:W-:Y:S05]  /*2e7c0*/  WARPSYNC.COLLECTIVE R15, `(.L_x_1935) ;  /* 0x000000000f087348 */ /* 0x000fea0003c00000 */
[----:B------:R0:W1:Y:S02]  /*2e7d0*/  SHFL.IDX P6, R14, R13, R12, R11 ;  /* 0x0000000c0d0e7389 */ /* 0x00006400000c000b */
[----:B01----:R-:W-:Y:S01]  /*2e7e0*/  ENDCOLLECTIVE ;  /* 0x000000000000791b */ /* 0x003fe20003800000 */
.L_x_1935:
[----:B------:R-:W-:Y:S02]  /*2e7f0*/  IMAD.MOV.U32 R13, RZ, RZ, R156 ;  /* 0x000000ffff0d7224 */ /* 0x000fe400078e009c */
[----:B------:R-:W-:Y:S02]  /*2e800*/  IMAD.MOV.U32 R12, RZ, RZ, R2 ;  /* 0x000000ffff0c7224 */ /* 0x000fe400078e0002 */
[----:B------:R-:W-:-:S07]  /*2e810*/  IMAD.MOV.U32 R44, RZ, RZ, R14 ;  /* 0x000000ffff2c7224 */ /* 0x000fce00078e000e */
[----:B------:R-:W-:Y:S05]  /*2e820*/  WARPSYNC.COLLECTIVE R15, `(.L_x_1936) ;  /* 0x000000000f087348 */ /* 0x000fea0003c00000 */
[----:B------:R0:W1:Y:S02]  /*2e830*/  SHFL.IDX P6, R14, R13, R12, R11 ;  /* 0x0000000c0d0e7389 */ /* 0x00006400000c000b */
[----:B01----:R-:W-:Y:S01]  /*2e840*/  ENDCOLLECTIVE ;  /* 0x000000000000791b */ /* 0x003fe20003800000 */
.L_x_1936:
[----:B------:R-:W-:Y:S02]  /*2e850*/  IMAD.MOV.U32 R13, RZ, RZ, R155 ;  /* 0x000000ffff0d7224 */ /* 0x000fe400078e009b */
[----:B------:R-:W-:-:S07]  /*2e860*/  IMAD.MOV.U32 R156, RZ, RZ, R14 ;  /* 0x000000ffff9c7224 */ /* 0x000fce00078e000e */
[----:B------:R-:W-:Y:S05]  /*2e870*/  WARPSYNC.COLLECTIVE R15, `(.L_x_1937) ;  /* 0x000000000f087348 */ /* 0x000fea0003c00000 */
[----:B------:R0:W1:Y:S02]  /*2e880*/  SHFL.IDX P6, R14, R13, R12, R11 ;  /* 0x0000000c0d0e7389 */ /* 0x00006400000c000b */
[----:B01----:R-:W-:Y:S01]  /*2e890*/  ENDCOLLECTIVE ;  /* 0x000000000000791b */ /* 0x003fe20003800000 */
.L_x_1937:
        /* <DEDUP_REMOVED lines=8> */
.L_x_1938:
[----:B------:R-:W-:Y:S02]  /*2e920*/  SEL R36, R44, R40, P0 ;  /* 0x000000282c247207 */ /* 0x000fe40000000000 */
[----:B------:R-:W-:Y:S01]  /*2e930*/  SEL R40, R40, R44, P0 ;  /* 0x0000002c28287207 */ /* 0x000fe20000000000 */
[----:B------:R-:W-:Y:S02]  /*2e940*/  IMAD.MOV.U32 R13, RZ, RZ, R105 ;  /* 0x000000ffff0d7224 */ /* 0x000fe400078e0069 */
[----:B------:R-:W-:-:S07]  /*2e950*/  IMAD.MOV.U32 R50, RZ, RZ, R14 ;  /* 0x000000ffff327224 */ /* 0x000fce00078e000e */
[----:B------:R-:W-:Y:S05]  /*2e960*/  WARPSYNC.COLLECTIVE R15, `(.L_x_1939) ;  /* 0x000000000f087348 */ /* 0x000fea0003c00000 */
[----:B------:R0:W1:Y:S02]  /*2e970*/  SHFL.IDX P6, R14, R13, R12, R11 ;  /* 0x0000000c0d0e7389 */ /* 0x00006400000c000b */
[----:B01----:R-:W-:Y:S01]  /*2e980*/  ENDCOLLECTIVE ;  /* 0x000000000000791b */ /* 0x003fe20003800000 */
.L_x_1939:
[----:B------:R-:W-:Y:S02]  /*2e990*/  IMAD.MOV.U32 R13, RZ, RZ, R55 ;  /* 0x000000ffff0d7224 */ /* 0x000fe400078e0037 */
[----:B------:R-:W-:Y:S02]  /*2e9a0*/  IMAD.MOV.U32 R12, RZ, RZ, R2 ;  /* 0x000000ffff0c7224 */ /* 0x000fe400078e0002 */
[----:B------:R-:W-:-:S07]  /*2e9b0*/  IMAD.MOV.U32 R105, RZ, RZ, R14 ;  /* 0x000000ffff697224 */ /* 0x000fce00078e000e */
[----:B------:R-:W-:Y:S05]  /*2e9c0*/  WARPSYNC.COLLECTIVE R15, `(.L_x_1940) ;  /* 0x000000000f087348 */ /* 0x000fea0003c00000 */
[----:B------:R0:W1:Y:S02]  /*2e9d0*/  SHFL.IDX P6, R14, R13, R12, R11 ;  /* 0x0000000c0d0e7389 */ /* 0x00006400000c000b */
[----:B01----:R-:W-:Y:S01]  /*2e9e0*/  ENDCOLLECTIVE ;  /* 0x000000000000791b */ /* 0x003fe20003800000 */
.L_x_1940:
[----:B------:R-:W-:Y:S02]  /*2e9f0*/  IMAD.MOV.U32 R13, RZ, RZ, R51 ;  /* 0x000000ffff0d7224 */ /* 0x000fe400078e0033 */
[----:B------:R-:W-:-:S07]  /*2ea00*/  IMAD.MOV.U32 R55, RZ, RZ, R14 ;  /* 0x000000ffff377224 */ /* 0x000fce00078e000e */
[----:B------:R-:W-:Y:S05]  /*2ea10*/  WARPSYNC.COLLECTIVE R15, `(.L_x_1941) ;  /* 0x000000000f087348 */ /* 0x000fea0003c00000 */
[----:B------:R0:W1:Y:S02]  /*2ea20*/  SHFL.IDX P6, R14, R13, R12, R11 ;  /* 0x0000000c0d0e7389 */ /* 0x00006400000c000b */
[----:B01----:R-:W-:Y:S01]  /*2ea30*/  ENDCOLLECTIVE ;  /* 0x000000000000791b */ /* 0x003fe20003800000 */
.L_x_1941:
        /* <DEDUP_REMOVED lines=8> */
.L_x_1942:
[----:B------:R-:W-:Y:S02]  /*2eac0*/  SEL R38, R105, R51, P0 ;  /* 0x0000003369267207 */ /* 0x000fe40000000000 */
[----:B------:R-:W-:Y:S01]  /*2ead0*/  SEL R51, R51, R105, P0 ;  /* 0x0000006933337207 */ /* 0x000fe20000000000 */
[----:B------:R-:W-:Y:S02]  /*2eae0*/  IMAD.MOV.U32 R13, RZ, RZ, R54 ;  /* 0x000000ffff0d7224 */ /* 0x000fe400078e0036 */
[----:B------:R-:W-:-:S07]  /*2eaf0*/  IMAD.MOV.U32 R58, RZ, RZ, R14 ;  /* 0x000000ffff3a7224 */ /* 0x000fce00078e000e */
[----:B------:R-:W-:Y:S05]  /*2eb00*/  WARPSYNC.COLLECTIVE R15, `(.L_x_1943) ;  /* 0x000000000f087348 */ /* 0x000fea0003c00000 */
[----:B------:R0:W1:Y:S02]  /*2eb10*/  SHFL.IDX P6, R14, R13, R12, R11 ;  /* 0x0000000c0d0e7389 */ /* 0x00006400000c000b */
[----:B01----:R-:W-:Y:S01]  /*2eb20*/  ENDCOLLECTIVE ;  /* 0x000000000000791b */ /* 0x003fe20003800000 */
.L_x_1943:
[----:B------:R-:W-:Y:S02]  /*2eb30*/  IMAD.MOV.U32 R13, RZ, RZ, R63 ;  /* 0x000000ffff0d7224 */ /* 0x000fe400078e003f */
[----:B------:R-:W-:Y:S02]  /*2eb40*/  IMAD.MOV.U32 R12, RZ, RZ, R2 ;  /* 0x000000ffff0c7224 */ /* 0x000fe400078e0002 */
[----:B------:R-:W-:-:S07]  /*2eb50*/  IMAD.MOV.U32 R54, RZ, RZ, R14 ;  /* 0x000000ffff367224 */ /* 0x000fce00078e000e */
[----:B------:R-:W-:Y:S05]  /*2eb60*/  WARPSYNC.COLLECTIVE R15, `(.L_x_1944) ;  /* 0x000000000f087348 */ /* 0x000fea0003c00000 */
[----:B------:R0:W1:Y:S02]  /*2eb70*/  SHFL.IDX P6, R14, R13, R12, R11 ;  /* 0x0000000c0d0e7389 */ /* 0x00006400000c000b */
[----:B01----:R-:W-:Y:S01]  /*2eb80*/  ENDCOLLECTIVE ;  /* 0x000000000000791b */ /* 0x003fe20003800000 */
.L_x_1944:
[----:B------:R-:W-:Y:S02]  /*2eb90*/  IMAD.MOV.U32 R13, RZ, RZ, R59 ;  /* 0x000000ffff0d7224 */ /* 0x000fe400078e003b */
[----:B------:R-:W-:-:S07]  /*2eba0*/  IMAD.MOV.U32 R63, RZ, RZ, R14 ;  /* 0x000000ffff3f7224 */ /* 0x000fce00078e000e */
[----:B------:R-:W-:Y:S05]  /*2ebb0*/  WARPSYNC.COLLECTIVE R15, `(.L_x_1945) ;  /* 0x000000000f087348 */ /* 0x000fea0003c00000 */
[----:B------:R0:W1:Y:S02]  /*2ebc0*/  SHFL.IDX P6, R14, R13, R12, R11 ;  /* 0x0000000c0d0e7389 */ /* 0x00006400000c000b */
[----:B01----:R-:W-:Y:S01]  /*2ebd0*/  ENDCOLLECTIVE ;  /* 0x000000000000791b */ /* 0x003fe20003800000 */
.L_x_1945:
        /* <DEDUP_REMOVED lines=8> */
.L_x_1946:
[----:B------:R-:W-:Y:S02]  /*2ec60*/  SEL R41, R54, R59, P0 ;  /* 0x0000003b36297207 */ /* 0x000fe40000000000 */
[----:B------:R-:W-:Y:S01]  /*2ec70*/  SEL R54, R59, R54, P0 ;  /* 0x000000363b367207 */ /* 0x000fe20000000000 */
[----:B------:R-:W-:Y:S02]  /*2ec80*/  IMAD.MOV.U32 R13, RZ, RZ, R62 ;  /* 0x000000ffff0d7224 */ /* 0x000fe400078e003e */
[----:B------:R-:W-:-:S07]  /*2ec90*/  IMAD.MOV.U32 R66, RZ, RZ, R14 ;  /* 0x000000ffff427224 */ /* 0x000fce00078e000e */
[----:B------:R-:W-:Y:S05]  /*2eca0*/  WARPSYNC.COLLECTIVE R15, `(.L_x_1947) ;  /* 0x000000000f087348 */ /* 0x000fea0003c00000 */
[----:B------:R0:W1:Y:S02]  /*2ecb0*/  SHFL.IDX P6, R14, R13, R12, R11 ;  /* 0x0000000c0d0e7389 */ /* 0x00006400000c000b */
[----:B01----:R-:W-:Y:S01]  /*2ecc0*/  ENDCOLLECTIVE ;  /* 0x000000000000791b */ /* 0x003fe20003800000 */
.L_x_1947:
[----:B------:R-:W-:Y:S02]  /*2ecd0*/  IMAD.MOV.U32 R13, RZ, RZ, R71 ;  /* 0x000000ffff0d7224 */ /* 0x000fe400078e0047 */
[----:B------:R-:W-:Y:S02]  /*2ece0*/  IMAD.MOV.U32 R12, RZ, RZ, R2 ;  /* 0x000000ffff0c7224 */ /* 0x000fe400078e0002 */
[----:B------:R-:W-:-:S07]  /*2ecf0*/  IMAD.MOV.U32 R62, RZ, RZ, R14 ;  /* 0x000000ffff3e7224 */ /* 0x000fce00078e000e */
[----:B------:R-:W-:Y:S05]  /*2ed00*/  WARPSYNC.COLLECTIVE R15, `(.L_x_1948) ;  /* 0x000000000f087348 */ /* 0x000fea0003c00000 */
[----:B------:R0:W1:Y:S02]  /*2ed10*/  SHFL.IDX P6, R14, R13, R12, R11 ;  /* 0x0000000c0d0e7389 */ /* 0x00006400000c000b */
[----:B01----:R-:W-:Y:S01]  /*2ed20*/  ENDCOLLECTIVE ;  /* 0x000000000000791b */ /* 0x003fe20003800000 */
.L_x_1948:
[----:B------:R-:W-:Y:S02]  /*2ed30*/  IMAD.MOV.U32 R13, RZ, RZ, R67 ;  /* 0x000000ffff0d7224 */ /* 0x000fe400078e0043 */
[----:B------:R-:W-:-:S07]  /*2ed40*/  IMAD.MOV.U32 R71, RZ, RZ, R14 ;  /* 0x000000ffff477224 */ /* 0x000fce00078e000e */
[----:B------:R-:W-:Y:S05]  /*2ed50*/  WARPSYNC.COLLECTIVE R15, `(.L_x_1949) ;  /* 0x000000000f087348 */ /* 0x000fea0003c00000 */
[----:B------:R0:W1:Y:S02]  /*2ed60*/  SHFL.IDX P6, R14, R13, R12, R11 ;  /* 0x0000000c0d0e7389 */ /* 0x00006400000c000b */
[----:B01----:R-:W-:Y:S01]  /*2ed70*/  ENDCOLLECTIVE ;  /* 0x000000000000791b */ /* 0x003fe20003800000 */
.L_x_1949:
        /* <DEDUP_REMOVED lines=8> */
.L_x_1950:
[----:B------:R-:W-:Y:S02]  /*2ee00*/  SEL R43, R62, R67, P0 ;  /* 0x000000433e2b7207 */ /* 0x000fe40000000000 */
[----:B------:R-:W-:Y:S01]  /*2ee10*/  SEL R62, R67, R62, P0 ;  /* 0x0000003e433e7207 */ /* 0x000fe20000000000 */
[----:B------:R-:W-:Y:S02]  /*2ee20*/  IMAD.MOV.U32 R13, RZ, RZ, R70 ;  /* 0x000000ffff0d7224 */ /* 0x000fe400078e0046 */
[----:B------:R-:W-:-:S07]  /*2ee30*/  IMAD.MOV.U32 R74, RZ, RZ, R14 ;  /* 0x000000ffff4a7224 */ /* 0x000fce00078e000e */
[----:B------:R-:W-:Y:S05]  /*2ee40*/  WARPSYNC.COLLECTIVE R15, `(.L_x_1951) ;  /* 0x000000000f087348 */ /* 0x000fea0003c00000 */
[----:B------:R0:W1:Y:S02]  /*2ee50*/  SHFL.IDX P6, R14, R13, R12, R11 ;  /* 0x0000000c0d0e7389 */ /* 0x00006400000c000b */
[----:B01----:R-:W-:Y:S01]  /*2ee60*/  ENDCOLLECTIVE ;  /* 0x000000000000791b */ /* 0x003fe20003800000 */
.L_x_1951:
[----:B------:R-:W-:Y:S02]  /*2ee70*/  IMAD.MOV.U32 R13, RZ, RZ, R78 ;  /* 0x000000ffff0d7224 */ /* 0x000fe400078e004e */
[----:B------:R-:W-:Y:S02]  /*2ee80*/  IMAD.MOV.U32 R12, RZ, RZ, R2 ;  /* 0x000000ffff0c7224 */ /* 0x000fe400078e0002 */
[----:B------:R-:W-:-:S07]  /*2ee90*/  IMAD.MOV.U32 R109, RZ, RZ, R14 ;  /* 0x000000ffff6d7224 */ /* 0x000fce00078e000e */
[----:B------:R-:W-:Y:S05]  /*2eea0*/  WARPSYNC.COLLECTIVE R15, `(.L_x_1952) ;  /* 0x000000000f087348 */ /* 0x000fea0003c00000 */
[----:B------:R0:W1:Y:S02]  /*2eeb0*/  SHFL.IDX P6, R14, R13, R12, R11 ;  /* 0x0000000c0d0e7389 */ /* 0x00006400000c000b */
[----:B01----:R-:W-:Y:S01]  /*2eec0*/  ENDCOLLECTIVE ;  /* 0x000000000000791b */ /* 0x003fe20003800000 */
.L_x_1952:
[----:B------:R-:W-:Y:S02]  /*2eed0*/  IMAD.MOV.U32 R13, RZ, RZ, R75 ;  /* 0x000000ffff0d7224 */ /* 0x000fe400078e004b */
[----:B------:R-:W-:-:S07]  /*2eee0*/  IMAD.MOV.U32 R78, RZ, RZ, R14 ;  /* 0x000000ffff4e7224 */ /* 0x000fce00078e000e */
[----:B------:R-:W-:Y:S05]  /*2eef0*/  WARPSYNC.COLLECTIVE R15, `(.L_x_1953) ;  /* 0x000000000f087348 */ /* 0x000fea0003c00000 */
[----:B------:R0:W1:Y:S02]  /*2ef00*/  SHFL.IDX P6, R14, R13, R12, R11 ;  /* 0x0000000c0d0e7389 */ /* 0x00006400000c000b */
[----:B01----:R-:W-:Y:S01]  /*2ef10*/  ENDCOLLECTIVE ;  /* 0x000000000000791b */ /* 0x003fe20003800000 */
.L_x_1953:
[----:B------:R-:W-:Y:S02]  /*2ef20*/  IMAD.MOV.U32 R13, RZ, RZ, R79 ;  /* 0x000000ffff0d7224 */ /* 0x000fe400078e004f */
[----:B------:R-:W-:Y:S02]  /*2ef30*/  IMAD.MOV.U32 R12, RZ, RZ, R0 ;  /* 0x000000ffff0c7224 */ /* 0x000fe400078e0000 */
[----:B------:R-:W-:-:S07]  /*2ef40*/  IMAD.MOV.U32 R75, RZ, RZ, R14 ;  /* 0x000000ffff4b7224 */ /* 0x000fce00078e000e */
[----:B------:R-:W-:Y:S05]  /*2ef50*/  WARPSYNC.COLLECTIVE R15, `(.L_x_1954) ;  /* 0x000000000f087348 */ /* 0x000fea0003c00000 */
[----:B------:R0:W1:Y:S02]  /*2ef60*/  SHFL.IDX P6, R14, R13, R12, R11 ;  /* 0x0000000c0d0e7389 */ /* 0x00006400000c000b */
[----:B01----:R-:W-:Y:S01]  /*2ef70*/  ENDCOLLECTIVE ;  /* 0x000000000000791b */ /* 0x003fe20003800000 */
.L_x_1954:
[----:B------:R-:W-:Y:S02]  /*2ef80*/  IMAD.MOV.U32 R13, RZ, RZ, R113 ;  /* 0x000000ffff0d7224 */ /* 0x000fe400078e0071 */
[----:B------:R-:W-:-:S07]  /*2ef90*/  IMAD.MOV.U32 R79, RZ, RZ, R14 ;  /* 0x000000ffff4f7224 */ /* 0x000fce00078e000e */
[----:B------:R-:W-:Y:S05]  /*2efa0*/  WARPSYNC.COLLECTIVE R15, `(.L_x_1955) ;  /* 0x000000000f087348 */ /* 0x000fea0003c00000 */
[----:B------:R0:W1:Y:S02]  /*2efb0*/  SHFL.IDX P6, R14, R13, R12, R11 ;  /* 0x0000000c0d0e7389 */ /* 0x00006400000c000b */
[----:B01----:R-:W-:Y:S01]  /*2efc0*/  ENDCOLLECTIVE ;  /* 0x000000000000791b */ /* 0x003fe20003800000 */
.L_x_1955:
[----:B------:R-:W-:Y:S02]  /*2efd0*/  IMAD.MOV.U32 R13, RZ, RZ, R86 ;  /* 0x000000ffff0d7224 */ /* 0x000fe400078e0056 */
[----:B------:R-:W-:Y:S02]  /*2efe0*/  IMAD.MOV.U32 R12, RZ, RZ, R2 ;  /* 0x000000ffff0c7224 */ /* 0x000fe400078e0002 */
[----:B------:R-:W-:-:S07]  /*2eff0*/  IMAD.MOV.U32 R113, RZ, RZ, R14 ;  /* 0x000000ffff717224 */ /* 0x000fce00078e000e */
[----:B------:R-:W-:Y:S05]  /*2f000*/  WARPSYNC.COLLECTIVE R15, `(.L_x_1956) ;  /* 0x000000000f087348 */ /* 0x000fea0003c00000 */
[----:B------:R0:W1:Y:S02]  /*2f010*/  SHFL.IDX P6, R14, R13, R12, R11 ;  /* 0x0000000c0d0e7389 */ /* 0x00006400000c000b */
[----:B01----:R-:W-:Y:S01]  /*2f020*/  ENDCOLLECTIVE ;  /* 0x000000000000791b */ /* 0x003fe20003800000 */
.L_x_1956:
[----:B------:R-:W-:Y:S02]  /*2f030*/  IMAD.MOV.U32 R13, RZ, RZ, R117 ;  /* 0x000000ffff0d7224 */ /* 0x000fe400078e0075 */
[----:B------:R-:W-:-:S07]  /*2f040*/  IMAD.MOV.U32 R86, RZ, RZ, R14 ;  /* 0x000000ffff567224 */ /* 0x000fce00078e000e */
[----:B------:R-:W-:Y:S05]  /*2f050*/  WARPSYNC.COLLECTIVE R15, `(.L_x_1957) ;  /* 0x000000000f087348 */ /* 0x000fea0003c00000 */
[----:B------:R0:W1:Y:S02]  /*2f060*/  SHFL.IDX P6, R14, R13, R12, R11 ;  /* 0x0000000c0d0e7389 */ /* 0x00006400000c000b */
[----:B01----:R-:W-:Y:S01]  /*2f070*/  ENDCOLLECTIVE ;  /* 0x000000000000791b */ /* 0x003fe20003800000 */
.L_x_1957:
[----:B------:R-:W-:Y:S02]  /*2f080*/  IMAD.MOV.U32 R13, RZ, RZ, R82 ;  /* 0x000000ffff0d7224 */ /* 0x000fe400078e0052 */
[----:B------:R-:W-:Y:S02]  /*2f090*/  IMAD.MOV.U32 R12, RZ, RZ, R0 ;  /* 0x000000ffff0c7224 */ /* 0x000fe400078e0000 */
[----:B------:R-:W-:-:S07]  /*2f0a0*/  IMAD.MOV.U32 R117, RZ, RZ, R14 ;  /* 0x000000ffff757224 */ /* 0x000fce00078e000e */
[----:B------:R-:W-:Y:S05]  /*2f0b0*/  WARPSYNC.COLLECTIVE R15, `(.L_x_1958) ;  /* 0x000000000f087348 */ /* 0x000fea0003c00000 */
[----:B------:R0:W1:Y:S02]  /*2f0c0*/  SHFL.IDX P6, R14, R13, R12, R11 ;  /* 0x0000000c0d0e7389 */ /* 0x00006400000c000b */
[----:B01----:R-:W-:Y:S01]  /*2f0d0*/  ENDCOLLECTIVE ;  /* 0x000000000000791b */ /* 0x003fe20003800000 */
.L_x_1958:
[----:B------:R-:W-:Y:S02]  /*2f0e0*/  IMAD.MOV.U32 R13, RZ, RZ, R125 ;  /* 0x000000ffff0d7224 */ /* 0x000fe400078e007d */
[----:B------:R-:W-:-:S07]  /*2f0f0*/  IMAD.MOV.U32 R82, RZ, RZ, R14 ;  /* 0x000000ffff527224 */ /* 0x000fce00078e000e */
[----:B------:R-:W-:Y:S05]  /*2f100*/  WARPSYNC.COLLECTIVE R15, `(.L_x_1959) ;  /* 0x000000000f087348 */ /* 0x000fea0003c00000 */
[----:B------:R0:W1:Y:S02]  /*2f110*/  SHFL.IDX P6, R14, R13, R12, R11 ;  /* 0x0000000c0d0e7389 */ /* 0x00006400000c000b */
[----:B01----:R-:W-:Y:S01]  /*2f120*/  ENDCOLLECTIVE ;  /* 0x000000000000791b */ /* 0x003fe20003800000 */
.L_x_1959:
[----:B------:R-:W-:Y:S02]  /*2f130*/  IMAD.MOV.U32 R13, RZ, RZ, R94 ;  /* 0x000000ffff0d7224 */ /* 0x000fe400078e005e */
[----:B------:R-:W-:Y:S02]  /*2f140*/  IMAD.MOV.U32 R12, RZ, RZ, R2 ;  /* 0x000000ffff0c7224 */ /* 0x000fe400078e0002 */
[----:B------:R-:W-:-:S07]  /*2f150*/  IMAD.MOV.U32 R125, RZ, RZ, R14 ;  /* 0x000000ffff7d7224 */ /* 0x000fce00078e000e */
[----:B------:R-:W-:Y:S05]  /*2f160*/  WARPSYNC.COLLECTIVE R15, `(.L_x_1960) ;  /* 0x000000000f087348 */ /* 0x000fea0003c00000 */
[----:B------:R0:W1:Y:S02]  /*2f170*/  SHFL.IDX P6, R14, R13, R12, R11 ;  /* 0x0000000c0d0e7389 */ /* 0x00006400000c000b */
[----:B01----:R-:W-:Y:S01]  /*2f180*/  ENDCOLLECTIVE ;  /* 0x000000000000791b */ /* 0x003fe20003800000 */
.L_x_1960:
[----:B------:R-:W-:Y:S02]  /*2f190*/  IMAD.MOV.U32 R13, RZ, RZ, R121 ;  /* 0x000000ffff0d7224 */ /* 0x000fe400078e0079 */
[----:B------:R-:W-:-:S07]  /*2f1a0*/  IMAD.MOV.U32 R94, RZ, RZ, R14 ;  /* 0x000000ffff5e7224 */ /* 0x000fce00078e000e */
[----:B------:R-:W-:Y:S05]  /*2f1b0*/  WARPSYNC.COLLECTIVE R15, `(.L_x_1961) ;  /* 0x000000000f087348 */ /* 0x000fea0003c00000 */
[----:B------:R0:W1:Y:S02]  /*2f1c0*/  SHFL.IDX P6, R14, R13, R12, R11 ;  /* 0x0000000c0d0e7389 */ /* 0x00006400000c000b */
[----:B01----:R-:W-:Y:S01]  /*2f1d0*/  ENDCOLLECTIVE ;  /* 0x000000000000791b */ /* 0x003fe20003800000 */
.L_x_1961:
        /* <DEDUP_REMOVED lines=8> */
.L_x_1962:
[----:B------:R-:W-:Y:S02]  /*2f260*/  SEL R49, R125, R121, P0 ;  /* 0x000000797d317207 */ /* 0x000fe40000000000 */
[----:B------:R-:W-:Y:S01]  /*2f270*/  SEL R121, R121, R125, P0 ;  /* 0x0000007d79797207 */ /* 0x000fe20000000000 */
[----:B------:R-:W-:Y:S02]  /*2f280*/  IMAD.MOV.U32 R13, RZ, RZ, R83 ;  /* 0x000000ffff0d7224 */ /* 0x000fe400078e0053 */
[----:B------:R-:W-:-:S07]  /*2f290*/  IMAD.MOV.U32 R87, RZ, RZ, R14 ;  /* 0x000000ffff577224 */ /* 0x000fce00078e000e */
[----:B------:R-:W-:Y:S05]  /*2f2a0*/  WARPSYNC.COLLECTIVE R15, `(.L_x_1963) ;  /* 0x000000000f087348 */ /* 0x000fea0003c00000 */
[----:B------:R0:W1:Y:S02]  /*2f2b0*/  SHFL.IDX P6, R14, R13, R12, R11 ;  /* 0x0000000c0d0e7389 */ /* 0x00006400000c000b */
[----:B01----:R-:W-:Y:S01]  /*2f2c0*/  ENDCOLLECTIVE ;  /* 0x000000000000791b */ /* 0x003fe20003800000 */
.L_x_1963:
[----:B------:R-:W-:Y:S02]  /*2f2d0*/  IMAD.MOV.U32 R13, RZ, RZ, R102 ;  /* 0x000000ffff0d7224 */ /* 0x000fe400078e0066 */
[----:B------:R-:W-:Y:S02]  /*2f2e0*/  IMAD.MOV.U32 R12, RZ, RZ, R2 ;  /* 0x000000ffff0c7224 */ /* 0x000fe400078e0002 */
[----:B------:R-:W-:-:S07]  /*2f2f0*/  IMAD.MOV.U32 R83, RZ, RZ, R14 ;  /* 0x000000ffff537224 */ /* 0x000fce00078e000e */
[----:B------:R-:W-:Y:S05]  /*2f300*/  WARPSYNC.COLLECTIVE R15, `(.L_x_1964) ;  /* 0x000000000f087348 */ /* 0x000fea0003c00000 */
[----:B------:R0:W1:Y:S02]  /*2f310*/  SHFL.IDX P6, R14, R13, R12, R11 ;  /* 0x0000000c0d0e7389 */ /* 0x00006400000c000b */
[----:B01----:R-:W-:Y:S01]  /*2f320*/  ENDCOLLECTIVE ;  /* 0x000000000000791b */ /* 0x003fe20003800000 */
.L_x_1964:
[----:B------:R-:W-:Y:S02]  /*2f330*/  IMAD.MOV.U32 R13, RZ, RZ, R98 ;  /* 0x000000ffff0d7224 */ /* 0x000fe400078e0062 */
[----:B------:R-:W-:-:S07]  /*2f340*/  IMAD.MOV.U32 R102, RZ, RZ, R14 ;  /* 0x000000ffff667224 */ /* 0x000fce00078e000e */
[----:B------:R-:W-:Y:S05]  /*2f350*/  WARPSYNC.COLLECTIVE R15, `(.L_x_1965) ;  /* 0x000000000f087348 */ /* 0x000fea0003c00000 */
[----:B------:R0:W1:Y:S02]  /*2f360*/  SHFL.IDX P6, R14, R13, R12, R11 ;  /* 0x0000000c0d0e7389 */ /* 0x00006400000c000b */
[----:B01----:R-:W-:Y:S01]  /*2f370*/  ENDCOLLECTIVE ;  /* 0x000000000000791b */ /* 0x003fe20003800000 */
.L_x_1965:
        /* <DEDUP_REMOVED lines=8> */
.L_x_1966:
[----:B------:R-:W-:Y:S02]  /*2f400*/  SEL R55, R83, R98, P0 ;  /* 0x0000006253377207 */ /* 0x000fe40000000000 */
[----:B------:R-:W-:Y:S01]  /*2f410*/  SEL R83, R98, R83, P0 ;  /* 0x0000005362537207 */ /* 0x000fe20000000000 */
[----:B------:R-:W-:Y:S02]  /*2f420*/  IMAD.MOV.U32 R13, RZ, RZ, R129 ;  /* 0x000000ffff0d7224 */ /* 0x000fe400078e0081 */
[----:B------:R-:W-:-:S07]  /*2f430*/  IMAD.MOV.U32 R90, RZ, RZ, R14 ;  /* 0x000000ffff5a7224 */ /* 0x000fce00078e000e */
[----:B------:R-:W-:Y:S05]  /*2f440*/  WARPSYNC.COLLECTIVE R15, `(.L_x_1967) ;  /* 0x000000000f087348 */ /* 0x000fea0003c00000 */
[----:B------:R0:W1:Y:S02]  /*2f450*/  SHFL.IDX P6, R14, R13, R12, R11 ;  /* 0x0000000c0d0e7389 */ /* 0x00006400000c000b */
[----:B01----:R-:W-:Y:S01]  /*2f460*/  ENDCOLLECTIVE ;  /* 0x000000000000791b */ /* 0x003fe20003800000 */
.L_x_1967:
[----:B------:R-:W-:Y:S02]  /*2f470*/  IMAD.MOV.U32 R13, RZ, RZ, R110 ;  /* 0x000000ffff0d7224 */ /* 0x000fe400078e006e */
[----:B------:R-:W-:Y:S02]  /*2f480*/  IMAD.MOV.U32 R12, RZ, RZ, R2 ;  /* 0x000000ffff0c7224 */ /* 0x000fe400078e0002 */
[----:B------:R-:W-:-:S07]  /*2f490*/  IMAD.MOV.U32 R106, RZ, RZ, R14 ;  /* 0x000000ffff6a7224 */ /* 0x000fce00078e000e */
[----:B------:R-:W-:Y:S05]  /*2f4a0*/  WARPSYNC.COLLECTIVE R15, `(.L_x_1968) ;  /* 0x000000000f087348 */ /* 0x000fea0003c00000 */
[----:B------:R0:W1:Y:S02]  /*2f4b0*/  SHFL.IDX P6, R14, R13, R12, R11 ;  /* 0x0000000c0d0e7389 */ /* 0x00006400000c000b */
[----:B01----:R-:W-:Y:S01]  /*2f4c0*/  ENDCOLLECTIVE ;  /* 0x000000000000791b */ /* 0x003fe20003800000 */
.L_x_1968:
[----:B------:R-:W-:Y:S02]  /*2f4d0*/  IMAD.MOV.U32 R13, RZ, RZ, R107 ;  /* 0x000000ffff0d7224 */ /* 0x000fe400078e006b */
[----:B------:R-:W-:-:S07]  /*2f4e0*/  IMAD.MOV.U32 R110, RZ, RZ, R14 ;  /* 0x000000ffff6e7224 */ /* 0x000fce00078e000e */
[----:B------:R-:W-:Y:S05]  /*2f4f0*/  WARPSYNC.COLLECTIVE R15, `(.L_x_1969) ;  /* 0x000000000f087348 */ /* 0x000fea0003c00000 */
[----:B------:R0:W1:Y:S02]  /*2f500*/  SHFL.IDX P6, R14, R13, R12, R11 ;  /* 0x0000000c0d0e7389 */ /* 0x00006400000c000b */
[----:B01----:R-:W-:Y:S01]  /*2f510*/  ENDCOLLECTIVE ;  /* 0x000000000000791b */ /* 0x003fe20003800000 */
.L_x_1969:
        /* <DEDUP_REMOVED lines=8> */
.L_x_1970:
[----:B------:R-:W-:Y:S02]  /*2f5a0*/  SEL R60, R106, R107, P0 ;  /* 0x0000006b6a3c7207 */ /* 0x000fe40000000000 */
[----:B------:R-:W-:Y:S01]  /*2f5b0*/  SEL R106, R107, R106, P0 ;  /* 0x0000006a6b6a7207 */ /* 0x000fe20000000000 */
[----:B------:R-:W-:Y:S02]  /*2f5c0*/  IMAD.MOV.U32 R13, RZ, RZ, R111 ;  /* 0x000000ffff0d7224 */ /* 0x000fe400078e006f */
[----:B------:R-:W-:-:S07]  /*2f5d0*/  IMAD.MOV.U32 R91, RZ, RZ, R14 ;  /* 0x000000ffff5b7224 */ /* 0x000fce00078e000e */
[----:B------:R-:W-:Y:S05]  /*2f5e0*/  WARPSYNC.COLLECTIVE R15, `(.L_x_1971) ;  /* 0x000000000f087348 */ /* 0x000fea0003c00000 */
[----:B------:R0:W1:Y:S02]  /*2f5f0*/  SHFL.IDX P6, R14, R13, R12, R11 ;  /* 0x0000000c0d0e7389 */ /* 0x00006400000c000b */
[----:B01----:R-:W-:Y:S01]  /*2f600*/  ENDCOLLECTIVE ;  /* 0x000000000000791b */ /* 0x003fe20003800000 */
.L_x_1971:
[----:B------:R-:W-:Y:S02]  /*2f610*/  IMAD.MOV.U32 R13, RZ, RZ, R118 ;  /* 0x000000ffff0d7224 */ /* 0x000fe400078e0076 */
[----:B------:R-:W-:Y:S02]  /*2f620*/  IMAD.MOV.U32 R12, RZ, RZ, R2 ;  /* 0x000000ffff0c7224 */ /* 0x000fe400078e0002 */
[----:B------:R-:W-:-:S07]  /*2f630*/  IMAD.MOV.U32 R114, RZ, RZ, R14 ;  /* 0x000000ffff727224 */ /* 0x000fce00078e000e */
[----:B------:R-:W-:Y:S05]  /*2f640*/  WARPSYNC.COLLECTIVE R15, `(.L_x_1972) ;  /* 0x000000000f087348 */ /* 0x000fea0003c00000 */
[----:B------:R0:W1:Y:S02]  /*2f650*/  SHFL.IDX P6, R14, R13, R12, R11 ;  /* 0x0000000c0d0e7389 */ /* 0x00006400000c000b */
[----:B01----:R-:W-:Y:S01]  /*2f660*/  ENDCOLLECTIVE ;  /* 0x000000000000791b */ /* 0x003fe20003800000 */
.L_x_1972:
[----:B------:R-:W-:Y:S02]  /*2f670*/  IMAD.MOV.U32 R13, RZ, RZ, R115 ;  /* 0x000000ffff0d7224 */ /* 0x000fe400078e0073 */
[----:B------:R-:W-:-:S07]  /*2f680*/  IMAD.MOV.U32 R118, RZ, RZ, R14 ;  /* 0x000000ffff767224 */ /* 0x000fce00078e000e */
[----:B------:R-:W-:Y:S05]  /*2f690*/  WARPSYNC.COLLECTIVE R15, `(.L_x_1973) ;  /* 0x000000000f087348 */ /* 0x000fea0003c00000 */
[----:B------:R0:W1:Y:S02]  /*2f6a0*/  SHFL.IDX P6, R14, R13, R12, R11 ;  /* 0x0000000c0d0e7389 */ /* 0x00006400000c000b */
[----:B01----:R-:W-:Y:S01]  /*2f6b0*/  ENDCOLLECTIVE ;  /* 0x000000000000791b */ /* 0x003fe20003800000 */
.L_x_1973:
        /* <DEDUP_REMOVED lines=8> */
.L_x_1974:
[----:B------:R-:W-:Y:S02]  /*2f740*/  SEL R67, R114, R111, P0 ;  /* 0x0000006f72437207 */ /* 0x000fe40000000000 */
[----:B------:R-:W-:Y:S01]  /*2f750*/  SEL R111, R111, R114, P0 ;  /* 0x000000726f6f7207 */ /* 0x000fe20000000000 */
[----:B------:R-:W-:Y:S02]  /*2f760*/  IMAD.MOV.U32 R13, RZ, RZ, R119 ;  /* 0x000000ffff0d7224 */ /* 0x000fe400078e0077 */
[----:B------:R-:W-:-:S07]  /*2f770*/  IMAD.MOV.U32 R95, RZ, RZ, R14 ;  /* 0x000000ffff5f7224 */ /* 0x000fce00078e000e */
[----:B------:R-:W-:Y:S05]  /*2f780*/  WARPSYNC.COLLECTIVE R15, `(.L_x_1975) ;  /* 0x000000000f087348 */ /* 0x000fea0003c00000 */
[----:B------:R0:W1:Y:S02]  /*2f790*/  SHFL.IDX P6, R14, R13, R12, R11 ;  /* 0x0000000c0d0e7389 */ /* 0x00006400000c000b */
[----:B01----:R-:W-:Y:S01]  /*2f7a0*/  ENDCOLLECTIVE ;  /* 0x000000000000791b */ /* 0x003fe20003800000 */
.L_x_1975:
[----:B------:R-:W-:Y:S02]  /*2f7b0*/  IMAD.MOV.U32 R13, RZ, RZ, R126 ;  /* 0x000000ffff0d7224 */ /* 0x000fe400078e007e */
[----:B------:R-:W-:Y:S02]  /*2f7c0*/  IMAD.MOV.U32 R12, RZ, RZ, R2 ;  /* 0x000000ffff0c7224 */ /* 0x000fe400078e0002 */
[----:B------:R-:W-:-:S07]  /*2f7d0*/  IMAD.MOV.U32 R115, RZ, RZ, R14 ;  /* 0x000000ffff737224 */ /* 0x000fce00078e000e */
[----:B------:R-:W-:Y:S05]  /*2f7e0*/  WARPSYNC.COLLECTIVE R15, `(.L_x_1976) ;  /* 0x000000000f087348 */ /* 0x000fea0003c00000 */
[----:B------:R0:W1:Y:S02]  /*2f7f0*/  SHFL.IDX P6, R14, R13, R12, R11 ;  /* 0x0000000c0d0e7389 */ /* 0x00006400000c000b */
[----:B01----:R-:W-:Y:S01]  /*2f800*/  ENDCOLLECTIVE ;  /* 0x000000000000791b */ /* 0x003fe20003800000 */
.L_x_1976:
[----:B------:R-:W-:Y:S02]  /*2f810*/  IMAD.MOV.U32 R13, RZ, RZ, R122 ;  /* 0x000000ffff0d7224 */ /* 0x000fe400078e007a */
[----:B------:R-:W-:-:S07]  /*2f820*/  IMAD.MOV.U32 R126, RZ, RZ, R14 ;  /* 0x000000ffff7e7224 */ /* 0x000fce00078e000e */
[----:B------:R-:W-:Y:S05]  /*2f830*/  WARPSYNC.COLLECTIVE R15, `(.L_x_1977) ;  /* 0x000000000f087348 */ /* 0x000fea0003c00000 */
[----:B------:R0:W1:Y:S02]  /*2f840*/  SHFL.IDX P6, R14, R13, R12, R11 ;  /* 0x0000000c0d0e7389 */ /* 0x00006400000c000b */
[----:B01----:R-:W-:Y:S01]  /*2f850*/  ENDCOLLECTIVE ;  /* 0x000000000000791b */ /* 0x003fe20003800000 */
.L_x_1977:
        /* <DEDUP_REMOVED lines=8> */
.L_x_1978:
[----:B------:R-:W-:Y:S02]  /*2f8e0*/  SEL R71, R115, R119, P0 ;  /* 0x0000007773477207 */ /* 0x000fe40000000000 */
[----:B------:R-:W-:Y:S01]  /*2f8f0*/  SEL R115, R119, R115, P0 ;  /* 0x0000007377737207 */ /* 0x000fe20000000000 */
[----:B------:R-:W-:Y:S02]  /*2f900*/  IMAD.MOV.U32 R13, RZ, RZ, R123 ;  /* 0x000000ffff0d7224 */ /* 0x000fe400078e007b */
[----:B------:R-:W-:-:S07]  /*2f910*/  IMAD.MOV.U32 R99, RZ, RZ, R14 ;  /* 0x000000ffff637224 */ /* 0x000fce00078e000e */
[----:B------:R-:W-:Y:S05]  /*2f920*/  WARPSYNC.COLLECTIVE R15, `(.L_x_1979) ;  /* 0x000000000f087348 */ /* 0x000fea0003c00000 */
[----:B------:R0:W1:Y:S02]  /*2f930*/  SHFL.IDX P6, R14, R13, R12, R11 ;  /* 0x0000000c0d0e7389 */ /* 0x00006400000c000b */
[----:B01----:R-:W-:Y:S01]  /*2f940*/  ENDCOLLECTIVE ;  /* 0x000000000000791b */ /* 0x003fe20003800000 */
.L_x_1979:
[----:B------:R-:W-:Y:S02]  /*2f950*/  IMAD.MOV.U32 R13, RZ, RZ, R134 ;  /* 0x000000ffff0d7224 */ /* 0x000fe400078e0086 */
[----:B------:R-:W-:Y:S02]  /*2f960*/  IMAD.MOV.U32 R12, RZ, RZ, R2 ;  /* 0x000000ffff0c7224 */ /* 0x000fe400078e0002 */
[----:B------:R-:W-:-:S07]  /*2f970*/  IMAD.MOV.U32 R123, RZ, RZ, R14 ;  /* 0x000000ffff7b7224 */ /* 0x000fce00078e000e */
[----:B------:R-:W-:Y:S05]  /*2f980*/  WARPSYNC.COLLECTIVE R15, `(.L_x_1980) ;  /* 0x000000000f087348 */ /* 0x000fea0003c00000 */
[----:B------:R0:W1:Y:S02]  /*2f990*/  SHFL.IDX P6, R14, R13, R12, R11 ;  /* 0x0000000c0d0e7389 */ /* 0x00006400000c000b */
[----:B01----:R-:W-:Y:S01]  /*2f9a0*/  ENDCOLLECTIVE ;  /* 0x000000000000791b */ /* 0x003fe20003800000 */
.L_x_1980:
[----:B------:R-:W-:Y:S02]  /*2f9b0*/  IMAD.MOV.U32 R13, RZ, RZ, R130 ;  /* 0x000000ffff0d7224 */ /* 0x000fe400078e0082 */
[----:B------:R-:W-:-:S07]  /*2f9c0*/  IMAD.MOV.U32 R134, RZ, RZ, R14 ;  /* 0x000000ffff867224 */ /* 0x000fce00078e000e */
[----:B------:R-:W-:Y:S05]  /*2f9d0*/  WARPSYNC.COLLECTIVE R15, `(.L_x_1981) ;  /* 0x000000000f087348 */ /* 0x000fea0003c00000 */
[----:B------:R0:W1:Y:S02]  /*2f9e0*/  SHFL.IDX P6, R14, R13, R12, R11 ;  /* 0x0000000c0d0e7389 */ /* 0x00006400000c000b */
[----:B01----:R-:W-:Y:S01]  /*2f9f0*/  ENDCOLLECTIVE ;  /* 0x000000000000791b */ /* 0x003fe20003800000 */
.L_x_1981:
[----:B------:R-:W-:Y:S02]  /*2fa00*/  IMAD.MOV.U32 R13, RZ, RZ, R101 ;  /* 0x000000ffff0d7224 */ /* 0x000fe400078e0065 */
[----:B------:R-:W-:Y:S02]  /*2fa10*/  IMAD.MOV.U32 R12, RZ, RZ, R0 ;  /* 0x000000ffff0c7224 */ /* 0x000fe400078e0000 */
[----:B------:R-:W-:-:S07]  /*2fa20*/  IMAD.MOV.U32 R122, RZ, RZ, R14 ;  /* 0x000000ffff7a7224 */ /* 0x000fce00078e000e */
[----:B------:R-:W-:Y:S05]  /*2fa30*/  WARPSYNC.COLLECTIVE R15, `(.L_x_1982) ;  /* 0x000000000f087348 */ /* 0x000fea0003c00000 */
[----:B------:R0:W1:Y:S02]  /*2fa40*/  SHFL.IDX P6, R14, R13, R12, R11 ;  /* 0x0000000c0d0e7389 */ /* 0x00006400000c000b */
[----:B01----:R-:W-:Y:S01]  /*2fa50*/  ENDCOLLECTIVE ;  /* 0x000000000000791b */ /* 0x003fe20003800000 */
.L_x_1982:
[----:B------:R-:W-:Y:S02]  /*2fa60*/  SEL R76, R123, R122, P0 ;  /* 0x0000007a7b4c7207 */ /* 0x000fe40000000000 */
[----:B------:R-:W-:Y:S01]  /*2fa70*/  SEL R122, R122, R123, P0 ;  /* 0x0000007b7a7a7207 */ /* 0x000fe20000000000 */
[----:B------:R-:W-:Y:S02]  /*2fa80*/  IMAD.MOV.U32 R13, RZ, RZ, R127 ;  /* 0x000000ffff0d7224 */ /* 0x000fe400078e007f */
[----:B------:R-:W-:-:S07]  /*2fa90*/  IMAD.MOV.U32 R101, RZ, RZ, R14 ;  /* 0x000000ffff657224 */ /* 0x000fce00078e000e */
[----:B------:R-:W-:Y:S05]  /*2faa0*/  WARPSYNC.COLLECTIVE R15, `(.L_x_1983) ;  /* 0x000000000f087348 */ /* 0x000fea0003c00000 */
[----:B------:R0:W1:Y:S02]  /*2fab0*/  SHFL.IDX P6, R14, R13, R12, R11 ;  /* 0x0000000c0d0e7389 */ /* 0x00006400000c000b */
[----:B01----:R-:W-:Y:S01]  /*2fac0*/  ENDCOLLECTIVE ;  /* 0x000000000000791b */ /* 0x003fe20003800000 */
.L_x_1983:
[----:B------:R-:W-:Y:S02]  /*2fad0*/  IMAD.MOV.U32 R13, RZ, RZ, R142 ;  /* 0x000000ffff0d7224 */ /* 0x000fe400078e008e */
[----:B------:R-:W-:Y:S02]  /*2fae0*/  IMAD.MOV.U32 R12, RZ, RZ, R2 ;  /* 0x000000ffff0c7224 */ /* 0x000fe400078e0002 */
[----:B------:R-:W-:-:S07]  /*2faf0*/  IMAD.MOV.U32 R127, RZ, RZ, R14 ;  /* 0x000000ffff7f7224 */ /* 0x000fce00078e000e */
[----:B------:R-:W-:Y:S05]  /*2fb00*/  WARPSYNC.COLLECTIVE R15, `(.L_x_1984) ;  /* 0x000000000f087348 */ /* 0x000fea0003c00000 */
[----:B------:R0:W1:Y:S02]  /*2fb10*/  SHFL.IDX P6, R14, R13, R12, R11 ;  /* 0x0000000c0d0e7389 */ /* 0x00006400000c000b */
[----:B01----:R-:W-:Y:S01]  /*2fb20*/  ENDCOLLECTIVE ;  /* 0x000000000000791b */ /* 0x003fe20003800000 */
.L_x_1984:
[----:B------:R-:W-:Y:S02]  /*2fb30*/  IMAD.MOV.U32 R13, RZ, RZ, R138 ;  /* 0x000000ffff0d7224 */ /* 0x000fe400078e008a */
[----:B------:R-:W-:-:S07]  /*2fb40*/  IMAD.MOV.U32 R142, RZ, RZ, R14 ;  /* 0x000000ffff8e7224 */ /* 0x000fce00078e000e */
[----:B------:R-:W-:Y:S05]  /*2fb50*/  WARPSYNC.COLLECTIVE R15, `(.L_x_1985) ;  /* 0x000000000f087348 */ /* 0x000fea0003c00000 */
[----:B------:R0:W1:Y:S02]  /*2fb60*/  SHFL.IDX P6, R14, R13, R12, R11 ;  /* 0x0000000c0d0e7389 */ /* 0x00006400000c000b */
[----:B01----:R-:W-:Y:S01]  /*2fb70*/  ENDCOLLECTIVE ;  /* 0x000000000000791b */ /* 0x003fe20003800000 */
.L_x_1985:
        /* <DEDUP_REMOVED lines=8> */
.L_x_1986:
[----:B------:R-:W-:Y:S02]  /*2fc00*/  SEL R80, R127, R129, P0 ;  /* 0x000000817f507207 */ /* 0x000fe40000000000 */
[----:B------:R-:W-:Y:S01]  /*2fc10*/  SEL R127, R129, R127, P0 ;  /* 0x0000007f817f7207 */ /* 0x000fe20000000000 */
[----:B------:R-:W-:Y:S01]  /*2fc20*/  IMAD.MOV.U32 R13, RZ, RZ, R165 ;  /* 0x000000ffff0d7224 */ /* 0x000fe200078e00a5 */
[----:B------:R-:W-:Y:S02]  /*2fc30*/  SEL R165, R96, R45, P0 ;  /* 0x0000002d60a57207 */ /* 0x000fe40000000000 */
[----:B------:R-:W-:Y:S02]  /*2fc40*/  SEL R96, R48, R108, P0 ;  /* 0x0000006c30607207 */ /* 0x000fe40000000000 */
[----:B------:R-:W-:Y:S02]  /*2fc50*/  SEL R108, R108, R48, P0 ;  /* 0x000000306c6c7207 */ /* 0x000fe40000000000 */
[----:B------:R-:W-:-:S02]  /*2fc60*/  SEL R45, R109, R75, P0 ;  /* 0x0000004b6d2d7207 */ /* 0x000fc40000000000 */
[----:B------:R-:W-:Y:S01]  /*2fc70*/  SEL R48, R79, R86, P0 ;  /* 0x000000564f307207 */ /* 0x000fe20000000000 */
[----:B------:R-:W-:Y:S01]  /*2fc80*/  IMAD.MOV.U32 R103, RZ, RZ, R14 ;  /* 0x000000ffff677224 */ /* 0x000fe200078e000e */
[----:B------:R-:W-:-:S07]  /*2fc90*/  SEL R75, R75, R109, P0 ;  /* 0x0000006d4b4b7207 */ /* 0x000fce0000000000 */
[----:B------:R-:W-:Y:S05]  /*2fca0*/  WARPSYNC.COLLECTIVE R15, `(.L_x_1987) ;  /* 0x000000000f087348 */ /* 0x000fea0003c00000 */
[----:B------:R0:W1:Y:S02]  /*2fcb0*/  SHFL.IDX P6, R14, R13, R12, R11 ;  /* 0x0000000c0d0e7389 */ /* 0x00006400000c000b */
[----:B01----:R-:W-:Y:S01]  /*2fcc0*/  ENDCOLLECTIVE ;  /* 0x000000000000791b */ /* 0x003fe20003800000 */
.L_x_1987:
[----:B------:R-:W-:Y:S01]  /*2fcd0*/  SEL R79, R86, R79, P0 ;  /* 0x0000004f564f7207 */ /* 0x000fe20000000000 */
[----:B------:R-:W-:Y:S02]  /*2fce0*/  IMAD.MOV.U32 R13, RZ, RZ, R150 ;  /* 0x000000ffff0d7224 */ /* 0x000fe400078e0096 */
[----:B------:R-:W-:Y:S01]  /*2fcf0*/  IMAD.MOV.U32 R12, RZ, RZ, R2 ;  /* 0x000000ffff0c7224 */ /* 0x000fe200078e0002 */
[----:B------:R-:W-:Y:S01]  /*2fd00*/  SEL R2, R5, R4, P0 ;  /* 0x0000000405027207 */ /* 0x000fe20000000000 */
[----:B------:R-:W-:-:S07]  /*2fd10*/  IMAD.MOV.U32 R70, RZ, RZ, R14 ;  /* 0x000000ffff467224 */ /* 0x000fce00078e000e */
[----:B------:R-:W-:Y:S05]  /*2fd20*/  WARPSYNC.COLLECTIVE R15, `(.L_x_1988) ;  /* 0x000000000f087348 */ /* 0x000fea0003c00000 */
[----:B------:R0:W1:Y:S02]  /*2fd30*/  SHFL.IDX P6, R14, R13, R12, R11 ;  /* 0x0000000c0d0e7389 */ /* 0x00006400000c000b */
[----:B01----:R-:W-:Y:S01]  /*2fd40*/  ENDCOLLECTIVE ;  /* 0x000000000000791b */ /* 0x003fe20003800000 */
.L_x_1988:
        /* <DEDUP_REMOVED lines=11> */
.L_x_1989:
[----:B------:R-:W-:Y:S02]  /*2fe00*/  SEL R78, R99, R134, P0 ;  /* 0x00000086634e7207 */ /* 0x000fe40000000000 */
[----:B------:R-:W-:Y:S02]  /*2fe10*/  SEL R113, R117, R113, P0 ;  /* 0x0000007175717207 */ /* 0x000fe40000000000 */
[----:B------:R-:W-:Y:S02]  /*2fe20*/  SEL R134, R134, R99, P0 ;  /* 0x0000006386867207 */ /* 0x000fe40000000000 */
[----:B------:R-:W-:Y:S02]  /*2fe30*/  SEL R11, R4, R5, P0 ;  /* 0x00000005040b7207 */ /* 0x000fe40000000000 */
[----:B------:R-:W-:Y:S02]  /*2fe40*/  SEL R5, R3, R6, P0 ;  /* 0x0000000603057207 */ /* 0x000fe40000000000 */
[----:B------:R-:W-:Y:S01]  /*2fe50*/  SEL R4, R6, R3, P0 ;  /* 0x0000000306047207 */ /* 0x000fe20000000000 */
[----:B------:R0:W-:Y:S01]  /*2fe60*/  STL [R1+0x20], R11 ;  /* 0x0000200b01007387 */ /* 0x0001e20000100800 */
[----:B------:R-:W-:-:S02]  /*2fe70*/  SEL R3, R9, R7, P0 ;  /* 0x0000000709037207 */ /* 0x000fc40000000000 */
[----:B------:R-:W-:Y:S01]  /*2fe80*/  SEL R6, R65, R132, P0 ;  /* 0x0000008441067207 */ /* 0x000fe20000000000 */
[----:B------:R1:W-:Y:S01]  /*2fe90*/  STL [R1+0x24], R2 ;  /* 0x0000240201007387 */ /* 0x0003e20000100800 */
[----:B------:R-:W-:Y:S01]  /*2fea0*/  IMAD.MOV.U32 R0, RZ, RZ, R14 ;  /* 0x000000ffff007224 */ /* 0x000fe200078e000e */
[----:B------:R-:W-:Y:S02]  /*2feb0*/  SEL R65, R132, R65, P0 ;  /* 0x0000004184417207 */ /* 0x000fe40000000000 */
[----:B------:R2:W-:Y:S01]  /*2fec0*/  STL [R1+0x18], R5 ;  /* 0x0000180501007387 */ /* 0x0005e20000100800 */
[----:B0-----:R-:W-:-:S03]  /*2fed0*/  IMAD.MOV.U32 R11, RZ, RZ, RZ ;  /* 0x000000ffff0b7224 */ /* 0x001fc600078e00ff */
[----:B------:R0:W-:Y:S01]  /*2fee0*/  STL [R1+0x1c], R4 ;  /* 0x00001c0401007387 */ /* 0x0001e20000100800 */
[----:B-1----:R-:W-:Y:S02]  /*2fef0*/  SEL R2, R7, R9, P0 ;  /* 0x0000000907027207 */ /* 0x002fe40000000000 */
[----:B------:R-:W-:Y:S02]  /*2ff00*/  SEL R7, R69, R136, P0 ;  /* 0x0000008845077207 */ /* 0x000fe40000000000 */
[----:B--2---:R-:W-:Y:S01]  /*2ff10*/  SEL R5, R64, R128, P0 ;  /* 0x0000008040057207 */ /* 0x004fe20000000000 */
[----:B------:R1:W-:Y:S01]  /*2ff20*/  STL [R1+0x10], R2 ;  /* 0x0000100201007387 */ /* 0x0003e20000100800 */
[----:B------:R-:W-:Y:S02]  /*2ff30*/  SEL R9, R77, R144, P0 ;  /* 0x000000904d097207 */ /* 0x000fe40000000000 */
[----:B0-----:R-:W-:Y:S01]  /*2ff40*/  SEL R4, R61, R124, P0 ;  /* 0x0000007c3d047207 */ /* 0x001fe20000000000 */
[----:B------:R0:W-:Y:S01]  /*2ff50*/  STL [R1+0x14], R3 ;  /* 0x0000140301007387 */ /* 0x0001e20000100800 */
[----:B------:R-:W-:-:S02]  /*2ff60*/  SEL R61, R124, R61, P0 ;  /* 0x0000003d7c3d7207 */ /* 0x000fc40000000000 */
[----:B------:R-:W-:Y:S02]  /*2ff70*/  SEL R64, R128, R64, P0 ;  /* 0x0000004080407207 */ /* 0x000fe40000000000 */
[----:B------:R-:W-:Y:S02]  /*2ff80*/  SEL R69, R136, R69, P0 ;  /* 0x0000004588457207 */ /* 0x000fe40000000000 */
[----:B-1----:R-:W-:Y:S02]  /*2ff90*/  SEL R2, R10, R8, P0 ;  /* 0x000000080a027207 */ /* 0x002fe40000000000 */
[----:B------:R-:W-:Y:S02]  /*2ffa0*/  SEL R8, R73, R140, P0 ;  /* 0x0000008c49087207 */ /* 0x000fe40000000000 */
[----:B0-----:R-:W-:Y:S01]  /*2ffb0*/  SEL R3, R57, R120, P0 ;  /* 0x0000007839037207 */ /* 0x001fe20000000000 */
[----:B------:R0:W-:Y:S01]  /*2ffc0*/  STL [R1+0xc], R2 ;  /* 0x00000c0201007387 */ /* 0x0001e20000100800 */
[----:B------:R-:W-:-:S02]  /*2ffd0*/  SEL R10, R81, R148, P0 ;  /* 0x00000094510a7207 */ /* 0x000fc40000000000 */
[----:B------:R-:W-:Y:S02]  /*2ffe0*/  SEL R57, R120, R57, P0 ;  /* 0x0000003978397207 */ /* 0x000fe40000000000 */
[----:B------:R-:W-:Y:S02]  /*2fff0*/  SEL R73, R140, R73, P0 ;  /* 0x000000498c497207 */ /* 0x000fe40000000000 */
[----:B------:R-:W-:Y:S02]  /*30000*/  SEL R77, R144, R77, P0 ;  /* 0x0000004d904d7207 */ /* 0x000fe40000000000 */
[----:B------:R-:W-:Y:S01]  /*30010*/  SEL R81, R148, R81, P0 ;  /* 0x0000005194517207 */ /* 0x000fe20000000000 */
[----:B0-----:R-:W-:Y:S06]  /*30020*/  BRA `(.L_x_1990) ;  /* 0xfffffedc00dc7947 */ /* 0x001fec000383ffff */
.L_x_1626:
[----:B------:R-:W-:Y:S02]  /*30030*/  IMAD.MOV.U32 R13, RZ, RZ, R68 ;  /* 0x000000ffff0d7224 */ /* 0x000fe400078e0044 */
[----:B------:R-:W-:Y:S02]  /*30040*/  IMAD.MOV.U32 R12, RZ, RZ, RZ ;  /* 0x000000ffff0c7224 */ /* 0x000fe400078e00ff */
[----:B------:R-:W-:Y:S02]  /*30050*/  IMAD.MOV.U32 R11, RZ, RZ, 0x181f ;  /* 0x0000181fff0b7424 */ /* 0x000fe400078e00ff */
[----:B------:R-:W-:-:S07]  /*30060*/  IMAD.MOV.U32 R15, RZ, RZ, -0x1 ;  /* 0xffffffffff0f7424 */ /* 0x000fce00078e00ff */
[----:B-----5:R-:W-:Y:S05]  /*30070*/  WARPSYNC.COLLECTIVE R15, `(.L_x_1991) ;  /* 0x000000000f087348 */ /* 0x020fea0003c00000 */
[----:B------:R0:W1:Y:S02]  /*30080*/  SHFL.IDX P6, R14, R13, R12, R11 ;  /* 0x0000000c0d0e7389 */ /* 0x00006400000c000b */
[----:B01---5:R-:W-:Y:S01]  /*30090*/  ENDCOLLECTIVE ;  /* 0x000000000000791b */ /* 0x023fe20003800000 */
.L_x_1991:
[----:B------:R-:W-:Y:S02]  /*300a0*/  IMAD.MOV.U32 R13, RZ, RZ, R20 ;  /* 0x000000ffff0d7224 */ /* 0x000fe400078e0014 */
[----:B------:R-:W-:-:S07]  /*300b0*/  IMAD.MOV.U32 R21, RZ, RZ, R14 ;  /* 0x000000ffff157224 */ /* 0x000fce00078e000e */
[----:B------:R-:W-:Y:S05]  /*300c0*/  WARPSYNC.COLLECTIVE R15, `(.L_x_1992) ;  /* 0x000000000f087348 */ /* 0x000fea0003c00000 */
[----:B------:R0:W1:Y:S02]  /*300d0*/  SHFL.IDX P6, R14, R13, R12, R11 ;  /* 0x0000000c0d0e7389 */ /* 0x00006400000c000b */
[----:B01----:R-:W-:Y:S01]  /*300e0*/  ENDCOLLECTIVE ;  /* 0x000000000000791b */ /* 0x003fe20003800000 */
.L_x_1992:
[----:B------:R-:W-:Y:S05]  /*300f0*/  BRA `(.L_x_1993) ;  /* 0xfffffef4001c7947 */ /* 0x000fea000383ffff */
.L_x_1629:
[----:B------:R-:W-:Y:S01]  /*30100*/  BSSY B1, `(.L_x_1994) ;  /* 0x0000008000017945 */ /* 0x000fe20003800000 */
[----:B---3--:R-:W-:Y:S02]  /*30110*/  IMAD.MOV.U32 R13, RZ, RZ, R68 ;  /* 0x000000ffff0d7224 */ /* 0x008fe400078e0044 */
[----:B------:R-:W-:Y:S02]  /*30120*/  IMAD.MOV.U32 R12, RZ, RZ, 0x1 ;  /* 0x00000001ff0c7424 */ /* 0x000fe400078e00ff */
[----:B------:R-:W-:Y:S02]  /*30130*/  IMAD.MOV.U32 R11, RZ, RZ, 0x181f ;  /* 0x0000181fff0b7424 */ /* 0x000fe400078e00ff */
[----:B------:R-:W-:-:S07]  /*30140*/  IMAD.MOV.U32 R15, RZ, RZ, -0x1 ;  /* 0xffffffffff0f7424 */ /* 0x000fce00078e00ff */
[----:B012--5:R-:W-:Y:S05]  /*30150*/  WARPSYNC.COLLECTIVE R15, `(.L_x_1995) ;  /* 0x000000000f087348 */ /* 0x027fea0003c00000 */
[----:B--2---:R2:W3:Y:S02]  /*30160*/  SHFL.IDX P6, R14, R13, R12, R11 ;  /* 0x0000000c0d0e7389 */ /* 0x0044e400000c000b */
[----:B0123-5:R-:W-:Y:S01]  /*30170*/  ENDCOLLECTIVE ;  /* 0x000000000000791b */ /* 0x02ffe20003800000 */
.L_x_1995:
[----:B------:R-:W-:Y:S05]  /*30180*/  BSYNC B1 ;  /* 0x0000000000017941 */ /* 0x000fea0003800000 */
.L_x_1994:
        /* <DEDUP_REMOVED lines=8> */
.L_x_1996:
[----:B------:R-:W-:Y:S05]  /*30210*/  BRA `(.L_x_1997) ;  /* 0xfffffef400387947 */ /* 0x000fea000383ffff */
.L_x_1632:
[----:B------:R-:W-:Y:S01]  /*30220*/  BSSY B1, `(.L_x_1998) ;  /* 0x0000008000017945 */ /* 0x000fe20003800000 */
[----:B------:R-:W-:Y:S02]  /*30230*/  IMAD.MOV.U32 R13, RZ, RZ, R68 ;  /* 0x000000ffff0d7224 */ /* 0x000fe400078e0044 */
[----:B------:R-:W-:Y:S02]  /*30240*/  IMAD.MOV.U32 R12, RZ, RZ, 0x2 ;  /* 0x00000002ff0c7424 */ /* 0x000fe400078e00ff */
[----:B------:R-:W-:Y:S02]  /*30250*/  IMAD.MOV.U32 R11, RZ, RZ, 0x181f ;  /* 0x0000181fff0b7424 */ /* 0x000fe400078e00ff */
[----:B------:R-:W-:-:S07]  /*30260*/  IMAD.MOV.U32 R15, RZ, RZ, -0x1 ;  /* 0xffffffffff0f7424 */ /* 0x000fce00078e00ff */
[----:B012345:R-:W-:Y:S05]  /*30270*/  WARPSYNC.COLLECTIVE R15, `(.L_x_1999) ;  /* 0x000000000f087348 */ /* 0x03ffea0003c00000 */
[----:B--2---:R2:W0:Y:S02]  /*30280*/  SHFL.IDX P6, R14, R13, R12, R11 ;  /* 0x0000000c0d0e7389 */ /* 0x00442400000c000b */
[----:B012345:R-:W-:Y:S01]  /*30290*/  ENDCOLLECTIVE ;  /* 0x000000000000791b */ /* 0x03ffe20003800000 */
.L_x_1999:
[----:B------:R-:W-:Y:S05]  /*302a0*/  BSYNC B1 ;  /* 0x0000000000017941 */ /* 0x000fea0003800000 */
.L_x_1998:
        /* <DEDUP_REMOVED lines=8> */
.L_x_2000:
[----:B------:R-:W-:Y:S05]  /*30330*/  BRA `(.L_x_2001) ;  /* 0xfffffef400587947 */ /* 0x000fea000383ffff */
.L_x_1635:
[----:B------:R-:W-:Y:S01]  /*30340*/  BSSY B1, `(.L_x_2002) ;  /* 0x0000008000017945 */ /* 0x000fe20003800000 */
[----:B------:R-:W-:Y:S02]  /*30350*/  IMAD.MOV.U32 R13, RZ, RZ, R68 ;  /* 0x000000ffff0d7224 */ /* 0x000fe400078e0044 */
[----:B------:R-:W-:Y:S02]  /*30360*/  IMAD.MOV.U32 R12, RZ, RZ, 0x3 ;  /* 0x00000003ff0c7424 */ /* 0x000fe400078e00ff */
[----:B------:R-:W-:Y:S02]  /*30370*/  IMAD.MOV.U32 R11, RZ, RZ, 0x181f ;  /* 0x0000181fff0b7424 */ /* 0x000fe400078e00ff */
[----:B------:R-:W-:-:S07]  /*30380*/  IMAD.MOV.U32 R15, RZ, RZ, -0x1 ;  /* 0xffffffffff0f7424 */ /* 0x000fce00078e00ff */
[----:B012345:R-:W-:Y:S05]  /*30390*/  WARPSYNC.COLLECTIVE R15, `(.L_x_2003) ;  /* 0x000000000f087348 */ /* 0x03ffea0003c00000 */
[----:B0-----:R0:W0:Y:S02]  /*303a0*/  SHFL.IDX P6, R14, R13, R12, R11 ;  /* 0x0000000c0d0e7389 */ /* 0x00102400000c000b */
[----:B012345:R-:W-:Y:S01]  /*303b0*/  ENDCOLLECTIVE ;  /* 0x000000000000791b */ /* 0x03ffe20003800000 */
.L_x_2003:
[----:B------:R-:W-:Y:S05]  /*303c0*/  BSYNC B1 ;  /* 0x0000000000017941 */ /* 0x000fea0003800000 */
.L_x_2002:
        /* <DEDUP_REMOVED lines=8> */
.L_x_2004:
[----:B------:R-:W-:Y:S05]  /*30450*/  BRA `(.L_x_2005) ;  /* 0xfffffef400787947 */ /* 0x000fea000383ffff */
.L_x_1637:
[----:B------:R-:W-:Y:S02]  /*30460*/  IMAD.MOV.U32 R13, RZ, RZ, R31 ;  /* 0x000000ffff0d7224 */ /* 0x000fe400078e001f */
[----:B------:R-:W-:Y:S02]  /*30470*/  IMAD.MOV.U32 R12, RZ, RZ, RZ ;  /* 0x000000ffff0c7224 */ /* 0x000fe400078e00ff */
[----:B------:R-:W-:Y:S02]  /*30480*/  IMAD.MOV.U32 R11, RZ, RZ, 0x1c1f ;  /* 0x00001c1fff0b7424 */ /* 0x000fe400078e00ff */
[----:B------:R-:W-:-:S07]  /*30490*/  IMAD.MOV.U32 R15, RZ, RZ, -0x1 ;  /* 0xffffffffff0f7424 */ /* 0x000fce00078e00ff */
[----:B------:R-:W-:Y:S05]  /*304a0*/  WARPSYNC.COLLECTIVE R15, `(.L_x_2006) ;  /* 0x000000000f087348 */ /* 0x000fea0003c00000 */
[----:B------:R0:W1:Y:S02]  /*304b0*/  SHFL.IDX P6, R14, R13, R12, R11 ;  /* 0x0000000c0d0e7389 */ /* 0x00006400000c000b */
[----:B01----:R-:W-:Y:S01]  /*304c0*/  ENDCOLLECTIVE ;  /* 0x000000000000791b */ /* 0x003fe20003800000 */
.L_x_2006:
[----:B------:R-:W-:Y:S02]  /*304d0*/  IMAD.MOV.U32 R13, RZ, RZ, R30 ;  /* 0x000000ffff0d7224 */ /* 0x000fe400078e001e */
[----:B------:R-:W-:-:S07]  /*304e0*/  IMAD.MOV.U32 R70, RZ, RZ, R14 ;  /* 0x000000ffff467224 */ /* 0x000fce00078e000e */
[----:B------:R-:W-:Y:S05]  /*304f0*/  WARPSYNC.COLLECTIVE R15, `(.L_x_2007) ;  /* 0x000000000f087348 */ /* 0x000fea0003c00000 */
[----:B------:R0:W1:Y:S02]  /*30500*/  SHFL.IDX P6, R14, R13, R12, R11 ;  /* 0x0000000c0d0e7389 */ /* 0x00006400000c000b */
[----:B01----:R-:W-:Y:S01]  /*30510*/  ENDCOLLECTIVE ;  /* 0x000000000000791b */ /* 0x003fe20003800000 */
.L_x_2007:
[----:B------:R-:W-:Y:S01]  /*30520*/  IMAD.MOV.U32 R11, RZ, RZ, R14 ;  /* 0x000000ffff0b7224 */ /* 0x000fe200078e000e */
[----:B------:R-:W-:Y:S06]  /*30530*/  BRA `(.L_x_2008) ;  /* 0xfffffef800507947 */ /* 0x000fec000383ffff */
.L_x_1640:
[----:B------:R-:W-:Y:S01]  /*30540*/  BSSY B1, `(.L_x_2009) ;  /* 0x0000008000017945 */ /* 0x000fe20003800000 */
[----:B---3--:R-:W-:Y:S02]  /*30550*/  IMAD.MOV.U32 R13, RZ, RZ, R31 ;  /* 0x000000ffff0d7224 */ /* 0x008fe400078e001f */
[----:B------:R-:W-:Y:S02]  /*30560*/  IMAD.MOV.U32 R12, RZ, RZ, 0x1 ;  /* 0x00000001ff0c7424 */ /* 0x000fe400078e00ff */
[----:B--2---:R-:W-:Y:S02]  /*30570*/  IMAD.MOV.U32 R11, RZ, RZ, 0x1c1f ;  /* 0x00001c1fff0b7424 */ /* 0x004fe400078e00ff */
[----:B------:R-:W-:-:S07]  /*30580*/  IMAD.MOV.U32 R15, RZ, RZ, -0x1 ;  /* 0xffffffffff0f7424 */ /* 0x000fce00078e00ff */
[----:B01----:R-:W-:Y:S05]  /*30590*/  WARPSYNC.COLLECTIVE R15, `(.L_x_2010) ;  /* 0x000000000f087348 */ /* 0x003fea0003c00000 */
[----:B------:R2:W3:Y:S02]  /*305a0*/  SHFL.IDX P6, R14, R13, R12, R11 ;  /* 0x0000000c0d0e7389 */ /* 0x0004e400000c000b */
[----:B0123--:R-:W-:Y:S01]  /*305b0*/  ENDCOLLECTIVE ;  /* 0x000000000000791b */ /* 0x00ffe20003800000 */
.L_x_2010:
[----:B------:R-:W-:Y:S05]  /*305c0*/  BSYNC B1 ;  /* 0x0000000000017941 */ /* 0x000fea0003800000 */
.L_x_2009:
        /* <DEDUP_REMOVED lines=8> */
.L_x_2011:
[----:B------:R-:W-:Y:S01]  /*30650*/  IMAD.MOV.U32 R30, RZ, RZ, R14 ;  /* 0x000000ffff1e7224 */ /* 0x000fe200078e000e */
[----:B------:R-:W-:Y:S06]  /*30660*/  BRA `(.L_x_2012) ;  /* 0xffffff0800287947 */ /* 0x000fec000383ffff */
.L_x_1644:
[----:B------:R-:W-:Y:S02]  /*30670*/  IMAD.MOV.U32 R13, RZ, RZ, R2 ;  /* 0x000000ffff0d7224 */ /* 0x000fe400078e0002 */
[----:B------:R-:W-:Y:S02]  /*30680*/  IMAD.MOV.U32 R12, RZ, RZ, RZ ;  /* 0x000000ffff0c7224 */ /* 0x000fe400078e00ff */
[----:B------:R-:W-:Y:S02]  /*30690*/  IMAD.MOV.U32 R11, RZ, RZ, 0x181f ;  /* 0x0000181fff0b7424 */ /* 0x000fe400078e00ff */
[----:B------:R-:W-:-:S07]  /*306a0*/  IMAD.MOV.U32 R15, RZ, RZ, -0x1 ;  /* 0xffffffffff0f7424 */ /* 0x000fce00078e00ff */
[----:B---3--:R-:W-:Y:S05]  /*306b0*/  WARPSYNC.COLLECTIVE R15, `(.L_x_2013) ;  /* 0x000000000f087348 */ /* 0x008fea0003c00000 */
[----:B------:R0:W1:Y:S02]  /*306c0*/  SHFL.IDX P6, R14, R13, R12, R11 ;  /* 0x0000000c0d0e7389 */ /* 0x00006400000c000b */
[----:B01-3--:R-:W-:Y:S01]  /*306d0*/  ENDCOLLECTIVE ;  /* 0x000000000000791b */ /* 0x00bfe20003800000 */
.L_x_2013:
[----:B------:R-:W-:Y:S02]  /*306e0*/  IMAD.MOV.U32 R13, RZ, RZ, R0 ;  /* 0x000000ffff0d7224 */ /* 0x000fe400078e0000 */
[----:B------:R-:W-:-:S07]  /*306f0*/  IMAD.MOV.U32 R3, RZ, RZ, R14 ;  /* 0x000000ffff037224 */ /* 0x000fce00078e000e */
[----:B------:R-:W-:Y:S05]  /*30700*/  WARPSYNC.COLLECTIVE R15, `(.L_x_2014) ;  /* 0x000000000f087348 */ /* 0x000fea0003c00000 */
[----:B------:R0:W1:Y:S02]  /*30710*/  SHFL.IDX P6, R14, R13, R12, R11 ;  /* 0x0000000c0d0e7389 */ /* 0x00006400000c000b */
[----:B01----:R-:W-:Y:S01]  /*30720*/  ENDCOLLECTIVE ;  /* 0x000000000000791b */ /* 0x003fe20003800000 */
.L_x_2014:
[----:B------:R-:W-:Y:S05]  /*30730*/  BRA `(.L_x_2015) ;  /* 0xffffff1c00d07947 */ /* 0x000fea000383ffff */
.L_x_1647:
[----:B------:R-:W-:Y:S01]  /*30740*/  BSSY B1, `(.L_x_2016) ;  /* 0x0000008000017945 */ /* 0x000fe20003800000 */
[----:B------:R-:W-:Y:S02]  /*30750*/  IMAD.MOV.U32 R13, RZ, RZ, R2 ;  /* 0x000000ffff0d7224 */ /* 0x000fe400078e0002 */
[----:B------:R-:W-:Y:S02]  /*30760*/  IMAD.MOV.U32 R12, RZ, RZ, 0x1 ;  /* 0x00000001ff0c7424 */ /* 0x000fe400078e00ff */
[----:B----4-:R-:W-:Y:S02]  /*30770*/  IMAD.MOV.U32 R11, RZ, RZ, 0x181f ;  /* 0x0000181fff0b7424 */ /* 0x010fe400078e00ff */
[----:B------:R-:W-:-:S07]  /*30780*/  IMAD.MOV.U32 R15, RZ, RZ, -0x1 ;  /* 0xffffffffff0f7424 */ /* 0x000fce00078e00ff */
[----:B0123--:R-:W-:Y:S05]  /*30790*/  WARPSYNC.COLLECTIVE R15, `(.L_x_2017) ;  /* 0x000000000f087348 */ /* 0x00ffea0003c00000 */
[----:B--2---:R2:W4:Y:S02]  /*307a0*/  SHFL.IDX P6, R14, R13, R12, R11 ;  /* 0x0000000c0d0e7389 */ /* 0x00452400000c000b */
[----:B01234-:R-:W-:Y:S01]  /*307b0*/  ENDCOLLECTIVE ;  /* 0x000000000000791b */ /* 0x01ffe20003800000 */
.L_x_2017:
[----:B------:R-:W-:Y:S05]  /*307c0*/  BSYNC B1 ;  /* 0x0000000000017941 */ /* 0x000fea0003800000 */
.L_x_2016:
        /* <DEDUP_REMOVED lines=8> */
.L_x_2018:
[----:B------:R-:W-:Y:S05]  /*30850*/  BRA `(.L_x_2019) ;  /* 0xffffff1c00f07947 */ /* 0x000fea000383ffff */
.L_x_1650:
        /* <DEDUP_REMOVED lines=8> */
.L_x_2021:
[----:B------:R-:W-:Y:S05]  /*308e0*/  BSYNC B1 ;  /* 0x0000000000017941 */ /* 0x000fea0003800000 */
.L_x_2020:
        /* <DEDUP_REMOVED lines=8> */
.L_x_2022:
[----:B------:R-:W-:Y:S05]  /*30970*/  BRA `(.L_x_2023) ;  /* 0xffffff2000107947 */ /* 0x000fea000383ffff */
.L_x_1653:
[----:B------:R-:W-:Y:S01]  /*30980*/  BSSY B1, `(.L_x_2024) ;  /* 0x0000008000017945 */ /* 0x000fe20003800000 */
[----:B------:R-:W-:Y:S02]  /*30990*/  IMAD.MOV.U32 R13, RZ, RZ, R2 ;  /* 0x000000ffff0d7224 */ /* 0x000fe400078e0002 */
[----:B------:R-:W-:Y:S02]  /*309a0*/  IMAD.MOV.U32 R12, RZ, RZ, 0x3 ;  /* 0x00000003ff0c7424 */ /* 0x000fe400078e00ff */
[----:B0-----:R-:W-:Y:S02]  /*309b0*/  IMAD.MOV.U32 R11, RZ, RZ, 0x181f ;  /* 0x0000181fff0b7424 */ /* 0x001fe400078e00ff */
[----:B------:R-:W-:-:S07]  /*309c0*/  IMAD.MOV.U32 R15, RZ, RZ, -0x1 ;  /* 0xffffffffff0f7424 */ /* 0x000fce00078e00ff */
[----:B-1234-:R-:W-:Y:S05]  /*309d0*/  WARPSYNC.COLLECTIVE R15, `(.L_x_2025) ;  /* 0x000000000f087348 */ /* 0x01efea0003c00000 */
[----:B----4-:R0:W4:Y:S02]  /*309e0*/  SHFL.IDX P6, R14, R13, R12, R11 ;  /* 0x0000000c0d0e7389 */ /* 0x01012400000c000b */
[----:B01234-:R-:W-:Y:S01]  /*309f0*/  ENDCOLLECTIVE ;  /* 0x000000000000791b */ /* 0x01ffe20003800000 */
.L_x_2025:
[----:B------:R-:W-:Y:S05]  /*30a00*/  BSYNC B1 ;  /* 0x0000000000017941 */ /* 0x000fea0003800000 */
.L_x_2024:
        /* <DEDUP_REMOVED lines=8> */
.L_x_2026:
[----:B------:R-:W-:Y:S05]  /*30a90*/  BRA `(.L_x_2027) ;  /* 0xffffff2000307947 */ /* 0x000fea000383ffff */
.L_x_1680:
[----:B------:R-:W1:Y:S01]  /*30aa0*/  S2R R6, SR_TID.X ;  /* 0x0000000000067919 */ /* 0x000e620000002100 */
[----:B------:R-:W-:Y:S01]  /*30ab0*/  BSSY B1, `(.L_x_2028) ;  /* 0x000000a000017945 */ /* 0x000fe20003800000 */
[----:B------:R-:W-:Y:S02]  /*30ac0*/  IMAD.MOV.U32 R12, RZ, RZ, RZ ;  /* 0x000000ffff0c7224 */ /* 0x000fe400078e00ff */
[----:B------:R-:W-:Y:S02]  /*30ad0*/  IMAD.MOV.U32 R11, RZ, RZ, 0x1f ;  /* 0x0000001fff0b7424 */ /* 0x000fe400078e00ff */
[----:B0-----:R-:W-:Y:S01]  /*30ae0*/  IMAD.MOV.U32 R15, RZ, RZ, -0x1 ;  /* 0xffffffffff0f7424 */ /* 0x001fe200078e00ff */
[----:B-1----:R-:W-:-:S04]  /*30af0*/  SHF.R.U32.HI R6, RZ, 0x5, R6 ;  /* 0x00000005ff067819 */ /* 0x002fc80000011606 */
[----:B------:R-:W-:-:S05]  /*30b00*/  LOP3.LUT R6, R6, 0x3, RZ, 0xc0, !PT ;  /* 0x0000000306067812 */ /* 0x000fca00078ec0ff */
[----:B------:R-:W-:-:S07]  /*30b10*/  IMAD.MOV.U32 R13, RZ, RZ, R6 ;  /* 0x000000ffff0d7224 */ /* 0x000fce00078e0006 */
[----:B------:R-:W-:Y:S05]  /*30b20*/  WARPSYNC.COLLECTIVE R15, `(.L_x_2029) ;  /* 0x000000000f087348 */ /* 0x000fea0003c00000 */
[----:B------:R0:W1:Y:S02]  /*30b30*/  SHFL.IDX P6, R14, R13, R12, R11 ;  /* 0x0000000c0d0e7389 */ /* 0x00006400000c000b */
[----:B01----:R-:W-:Y:S01]  /*30b40*/  ENDCOLLECTIVE ;  /* 0x000000000000791b */ /* 0x003fe20003800000 */
.L_x_2029:
[----:B------:R-:W-:Y:S05]  /*30b50*/  BSYNC B1 ;  /* 0x0000000000017941 */ /* 0x000fea0003800000 */
.L_x_2028:
[----:B------:R-:W-:Y:S05]  /*30b60*/  BRA `(.L_x_2030) ;  /* 0xffffff4000c47947 */ /* 0x000fea000383ffff */
.L_x_1682:
[----:B------:R-:W-:Y:S01]  /*30b70*/  BSSY B1, `(.L_x_2031) ;  /* 0x0000006000017945 */ /* 0x000fe20003800000 */
[----:B0-----:R-:W-:-:S07]  /*30b80*/  IMAD.MOV.U32 R15, RZ, RZ, -0x1 ;  /* 0xffffffffff0f7424 */ /* 0x001fce00078e00ff */
[----:B-1----:R-:W-:Y:S05]  /*30b90*/  WARPSYNC.COLLECTIVE R15, `(.L_x_2032) ;  /* 0x000000000f0c7348 */ /* 0x002fea0003c00000 */
[----:B------:R-:W-:Y:S02]  /*30ba0*/  ELECT P6, UR62, PT ;  /* 0x00000000003e782f */ /* 0x000fe400038c0000 */
[----:B------:R-:W-:Y:S01]  /*30bb0*/  MOV R14, UR62 ;  /* 0x0000003e000e7c02 */ /* 0x000fe20008000f00 */
[----:B-1----:R-:W-:Y:S10]  /*30bc0*/  ENDCOLLECTIVE ;  /* 0x000000000000791b */ /* 0x002ff40003800000 */
.L_x_2032:
[----:B------:R-:W-:Y:S05]  /*30bd0*/  BSYNC B1 ;  /* 0x0000000000017941 */ /* 0x000fea0003800000 */
.L_x_2031:
[----:B------:R-:W-:Y:S05]  /*30be0*/  BRA `(.L_x_1681) ;  /* 0xffffff4000bc7947 */ /* 0x000fea000383ffff */
.L_x_1684:
[----:B-1----:R1:W2:Y:S02]  /*30bf0*/  SYNCS.PHASECHK.TRANS64.TRYWAIT P0, [R18+URZ+0x28420], R5 ;  /* 0x02842005120075a7 */ /* 0x0022a4000800017f */
[----:B--2---:R-:W-:Y:S05]  /*30c00*/  @!P0 NANOSLEEP.SYNCS 0x989680 ;  /* 0x009896800000895d */ /* 0x004fea0003900000 */
[----:B------:R-:W2:Y:S02]  /*30c10*/  @!P0 SYNCS.PHASECHK.TRANS64 P0, [R18+URZ+0x28420], R5 ;  /* 0x02842005120085a7 */ /* 0x000ea4000800007f */
[----:B--2---:R-:W-:Y:S05]  /*30c20*/  @!P0 BRA `(.L_x_1684) ;  /* 0xfffffffc00f08947 */ /* 0x004fea000383ffff */
[----:B------:R-:W-:Y:S05]  /*30c30*/  BRA `(.L_x_2033) ;  /* 0xffffff4000cc7947 */ /* 0x000fea000383ffff */
.L_x_1688:
[----:B--2---:R2:W3:Y:S02]  /*30c40*/  SYNCS.PHASECHK.TRANS64.TRYWAIT P0, [R8+URZ+0x284a0], R11 ;  /* 0x0284a00b080075a7 */ /* 0x0044e4000800017f */
[----:B---3--:R-:W-:Y:S05]  /*30c50*/  @!P0 NANOSLEEP.SYNCS 0x989680 ;  /* 0x009896800000895d */ /* 0x008fea0003900000 */
[----:B------:R-:W3:Y:S02]  /*30c60*/  @!P0 SYNCS.PHASECHK.TRANS64 P0, [R8+URZ+0x284a0], R11 ;  /* 0x0284a00b080085a7 */ /* 0x000ee4000800007f */
[----:B---3--:R-:W-:Y:S05]  /*30c70*/  @!P0 BRA `(.L_x_1688) ;  /* 0xfffffffc00f08947 */ /* 0x008fea000383ffff */
[----:B------:R-:W-:Y:S05]  /*30c80*/  BRA `(.L_x_2034) ;  /* 0xffffff4000ec7947 */ /* 0x000fea000383ffff */
.L_x_1694:
[----:B0-----:R0:W1:Y:S02]  /*30c90*/  SYNCS.PHASECHK.TRANS64.TRYWAIT P0, [R8+URZ+0x284c0], R11 ;  /* 0x0284c00b080075a7 */ /* 0x001064000800017f */
[----:B-1----:R-:W-:Y:S05]  /*30ca0*/  @!P0 NANOSLEEP.SYNCS 0x989680 ;  /* 0x009896800000895d */ /* 0x002fea0003900000 */
[----:B------:R-:W1:Y:S02]  /*30cb0*/  @!P0 SYNCS.PHASECHK.TRANS64 P0, [R8+URZ+0x284c0], R11 ;  /* 0x0284c00b080085a7 */ /* 0x000e64000800007f */
[----:B-1----:R-:W-:Y:S05]  /*30cc0*/  @!P0 BRA `(.L_x_1694) ;  /* 0xfffffffc00f08947 */ /* 0x002fea000383ffff */
[----:B------:R-:W-:Y:S05]  /*30cd0*/  BRA `(.L_x_2035) ;  /* 0xffffff4400ac7947 */ /* 0x000fea000383ffff */
.L_x_1702:
[----:B0-----:R0:W1:Y:S02]  /*30ce0*/  SYNCS.PHASECHK.TRANS64.TRYWAIT P1, [R9+URZ+0x284a0], R8 ;  /* 0x0284a008090075a7 */ /* 0x001064000802017f */
[----:B-1----:R-:W-:Y:S05]  /*30cf0*/  @!P1 NANOSLEEP.SYNCS 0x989680 ;  /* 0x009896800000995d */ /* 0x002fea0003900000 */
[----:B------:R-:W1:Y:S02]  /*30d00*/  @!P1 SYNCS.PHASECHK.TRANS64 P1, [R9+URZ+0x284a0], R8 ;  /* 0x0284a008090095a7 */ /* 0x000e64000802007f */
[----:B-1----:R-:W-:Y:S05]  /*30d10*/  @!P1 BRA `(.L_x_1702) ;  /* 0xfffffffc00f09947 */ /* 0x002fea000383ffff */
[----:B------:R-:W-:Y:S05]  /*30d20*/  BRA `(.L_x_2036) ;  /* 0xffffff4800bc7947 */ /* 0x000fea000383ffff */
.L_x_1708:
[----:B-1----:R1:W2:Y:S02]  /*30d30*/  SYNCS.PHASECHK.TRANS64.TRYWAIT P1, [R9+URZ+0x284c0], R8 ;  /* 0x0284c008090075a7 */ /* 0x0022a4000802017f */
[----:B--2---:R-:W-:Y:S05]  /*30d40*/  @!P1 NANOSLEEP.SYNCS 0x989680 ;  /* 0x009896800000995d */ /* 0x004fea0003900000 */
[----:B------:R-:W2:Y:S02]  /*30d50*/  @!P1 SYNCS.PHASECHK.TRANS64 P1, [R9+URZ+0x284c0], R8 ;  /* 0x0284c008090095a7 */ /* 0x000ea4000802007f */
[----:B--2---:R-:W-:Y:S05]  /*30d60*/  @!P1 BRA `(.L_x_1708) ;  /* 0xfffffffc00f09947 */ /* 0x004fea000383ffff */
[----:B------:R-:W-:Y:S05]  /*30d70*/  BRA `(.L_x_2037) ;  /* 0xffffff4c00787947 */ /* 0x000fea000383ffff */
.L_x_1734:
[----:B------:R-:W3:Y:S01]  /*30d80*/  S2R R0, SR_TID.X ;  /* 0x0000000000007919 */ /* 0x000ee20000002100 */
[----:B------:R-:W-:Y:S01]  /*30d90*/  BSSY B0, `(.L_x_2038) ;  /* 0x000000a000007945 */ /* 0x000fe20003800000 */
[----:B------:R-:W-:Y:S02]  /*30da0*/  IMAD.MOV.U32 R12, RZ, RZ, RZ ;  /* 0x000000ffff0c7224 */ /* 0x000fe400078e00ff */
[----:B------:R-:W-:Y:S02]  /*30db0*/  IMAD.MOV.U32 R11, RZ, RZ, 0x1f ;  /* 0x0000001fff0b7424 */ /* 0x000fe400078e00ff */
[----:B0-----:R-:W-:Y:S01]  /*30dc0*/  IMAD.MOV.U32 R15, RZ, RZ, -0x1 ;  /* 0xffffffffff0f7424 */ /* 0x001fe200078e00ff */
[----:B---3--:R-:W-:-:S04]  /*30dd0*/  SHF.R.U32.HI R0, RZ, 0x5, R0 ;  /* 0x00000005ff007819 */ /* 0x008fc80000011600 */
[----:B------:R-:W-:-:S05]  /*30de0*/  LOP3.LUT R0, R0, 0x3, RZ, 0xc0, !PT ;  /* 0x0000000300007812 */ /* 0x000fca00078ec0ff */
[----:B------:R-:W-:-:S07]  /*30df0*/  IMAD.MOV.U32 R13, RZ, RZ, R0 ;  /* 0x000000ffff0d7224 */ /* 0x000fce00078e0000 */
[----:B-12---:R-:W-:Y:S05]  /*30e00*/  WARPSYNC.COLLECTIVE R15, `(.L_x_2039) ;  /* 0x000000000f087348 */ /* 0x006fea0003c00000 */
[----:B------:R0:W3:Y:S02]  /*30e10*/  SHFL.IDX P6, R14, R13, R12, R11 ;  /* 0x0000000c0d0e7389 */ /* 0x0000e400000c000b */
[----:B0123--:R-:W-:Y:S01]  /*30e20*/  ENDCOLLECTIVE ;  /* 0x000000000000791b */ /* 0x00ffe20003800000 */
.L_x_2039:
[----:B------:R-:W-:Y:S05]  /*30e30*/  BSYNC B0 ;  /* 0x0000000000007941 */ /* 0x000fea0003800000 */
.L_x_2038:
[----:B------:R-:W-:Y:S05]  /*30e40*/  BRA `(.L_x_2040) ;  /* 0xffffff5c00e47947 */ /* 0x000fea000383ffff */
.L_x_1736:
[----:B------:R-:W-:Y:S01]  /*30e50*/  BSSY B0, `(.L_x_2041) ;  /* 0x0000006000007945 */ /* 0x000fe20003800000 */
[----:B0-----:R-:W-:-:S07]  /*30e60*/  IMAD.MOV.U32 R15, RZ, RZ, -0x1 ;  /* 0xffffffffff0f7424 */ /* 0x001fce00078e00ff */
[----:B-123--:R-:W-:Y:S05]  /*30e70*/  WARPSYNC.COLLECTIVE R15, `(.L_x_2042) ;  /* 0x000000000f0c7348 */ /* 0x00efea0003c00000 */
[----:B------:R-:W-:Y:S02]  /*30e80*/  ELECT P6, UR62, PT ;  /* 0x00000000003e782f */ /* 0x000fe400038c0000 */
[----:B------:R-:W-:Y:S01]  /*30e90*/  MOV R14, UR62 ;  /* 0x0000003e000e7c02 */ /* 0x000fe20008000f00 */
[----:B-123--:R-:W-:Y:S10]  /*30ea0*/  ENDCOLLECTIVE ;  /* 0x000000000000791b */ /* 0x00eff40003800000 */
.L_x_2042:
[----:B------:R-:W-:Y:S05]  /*30eb0*/  BSYNC B0 ;  /* 0x0000000000007941 */ /* 0x000fea0003800000 */
.L_x_2041:
[----:B------:R-:W-:Y:S05]  /*30ec0*/  BRA `(.L_x_2043) ;  /* 0xffffff5c00ec7947 */ /* 0x000fea000383ffff */
.L_x_1738:
[----:B-1----:R1:W2:Y:S02]  /*30ed0*/  SYNCS.PHASECHK.TRANS64.TRYWAIT P0, [R0+URZ+0x28480], R3 ;  /* 0x02848003000075a7 */ /* 0x0022a4000800017f */
[----:B--2---:R-:W-:Y:S05]  /*30ee0*/  @!P0 NANOSLEEP.SYNCS 0x989680 ;  /* 0x009896800000895d */ /* 0x004fea0003900000 */
[----:B------:R-:W2:Y:S02]  /*30ef0*/  @!P0 SYNCS.PHASECHK.TRANS64 P0, [R0+URZ+0x28480], R3 ;  /* 0x02848003000085a7 */ /* 0x000ea4000800007f */
[----:B--2---:R-:W-:Y:S05]  /*30f00*/  @!P0 BRA `(.L_x_1738) ;  /* 0xfffffffc00f08947 */ /* 0x004fea000383ffff */
[----:B------:R-:W-:Y:S05]  /*30f10*/  BRA `(.L_x_2044) ;  /* 0xffffff60005c7947 */ /* 0x000fea000383ffff */
.L_x_1740:
[----:B--2---:R2:W3:Y:S02]  /*30f20*/  SYNCS.PHASECHK.TRANS64.TRYWAIT P0, [R0+URZ+0x28440], R3 ;  /* 0x02844003000075a7 */ /* 0x0044e4000800017f */
[----:B---3--:R-:W-:Y:S05]  /*30f30*/  @!P0 NANOSLEEP.SYNCS 0x989680 ;  /* 0x009896800000895d */ /* 0x008fea0003900000 */
[----:B------:R-:W3:Y:S02]  /*30f40*/  @!P0 SYNCS.PHASECHK.TRANS64 P0, [R0+URZ+0x28440], R3 ;  /* 0x02844003000085a7 */ /* 0x000ee4000800007f */
[----:B---3--:R-:W-:Y:S05]  /*30f50*/  @!P0 BRA `(.L_x_1740) ;  /* 0xfffffffc00f08947 */ /* 0x008fea000383ffff */
[----:B------:R-:W-:Y:S05]  /*30f60*/  BRA `(.L_x_2045) ;  /* 0xffffff6000c87947 */ /* 0x000fea000383ffff */
.L_x_1744:
[----:B------:R-:W2:Y:S01]  /*30f70*/  LDL.LU R11, [R1+0x40] ;  /* 0x00004000010b7983 */ /* 0x000ea20000300800 */
[----:B------:R-:W-:Y:S01]  /*30f80*/  IMAD.MOV.U32 R13, RZ, RZ, R3 ;  /* 0x000000ffff0d7224 */ /* 0x000fe200078e0003 */
[----:B------:R-:W-:Y:S01]  /*30f90*/  LOP3.LUT R8, R8, 0x7f, RZ, 0xc0, !PT ;  /* 0x0000007f08087812 */ /* 0x000fe200078ec0ff */
[----:B------:R-:W-:Y:S02]  /*30fa0*/  IMAD.MOV.U32 R12, RZ, RZ, RZ ;  /* 0x000000ffff0c7224 */ /* 0x000fe400078e00ff */
[----:B------:R-:W-:Y:S01]  /*30fb0*/  IMAD.MOV.U32 R15, RZ, RZ, -0x1 ;  /* 0xffffffffff0f7424 */ /* 0x000fe200078e00ff */
[----:B------:R-:W-:-:S05]  /*30fc0*/  SHF.R.U32.HI R5, RZ, 0x3, R8 ;  /* 0x00000003ff057819 */ /* 0x000fca0000011608 */
[----:B------:R-:W-:-:S04]  /*30fd0*/  IMAD.IADD R0, R5, 0x1, R19 ;  /* 0x0000000105007824 */ /* 0x000fc800078e0213 */
[----:B------:R-:W-:Y:S02]  /*30fe0*/  VIADD R5, R0, 0x10 ;  /* 0x0000001000057836 */ /* 0x000fe40000000000 */
[----:B--2---:R-:W-:Y:S02]  /*30ff0*/  IMAD R2, R11, R7, RZ ;  /* 0x000000070b027224 */ /* 0x004fe400078e02ff */
[----:B------:R-:W-:-:S03]  /*31000*/  IMAD.MOV.U32 R11, RZ, RZ, 0x181f ;  /* 0x0000181fff0b7424 */ /* 0x000fc600078e00ff */
[----:B------:R-:W-:-:S13]  /*31010*/  ISETP.GE.AND P2, PT, R0, R2, PT ;  /* 0x000000020000720c */ /* 0x000fda0003f46270 */
[----:B0----5:R-:W-:Y:S05]  /*31020*/  WARPSYNC.COLLECTIVE R15, `(.L_x_2046) ;  /* 0x000000000f087348 */ /* 0x021fea0003c00000 */
[----:B------:R1:W2:Y:S02]  /*31030*/  SHFL.IDX P6, R14, R13, R12, R11 ;  /* 0x0000000c0d0e7389 */ /* 0x0002a400000c000b */
[----:B012--5:R-:W-:Y:S01]  /*31040*/  ENDCOLLECTIVE ;  /* 0x000000000000791b */ /* 0x027fe20003800000 */
.L_x_2046:
[----:B------:R-:W-:Y:S02]  /*31050*/  IMAD.MOV.U32 R13, RZ, RZ, R4 ;  /* 0x000000ffff0d7224 */ /* 0x000fe400078e0004 */
[----:B------:R-:W-:-:S07]  /*31060*/  IMAD.MOV.U32 R6, RZ, RZ, R14 ;  /* 0x000000ffff067224 */ /* 0x000fce00078e000e */
[----:B------:R-:W-:Y:S05]  /*31070*/  WARPSYNC.COLLECTIVE R15, `(.L_x_2047) ;  /* 0x000000000f087348 */ /* 0x000fea0003c00000 */
[----:B------:R0:W1:Y:S02]  /*31080*/  SHFL.IDX P6, R14, R13, R12, R11 ;  /* 0x0000000c0d0e7389 */ /* 0x00006400000c000b */
[----:B01----:R-:W-:Y:S01]  /*31090*/  ENDCOLLECTIVE ;  /* 0x000000000000791b */ /* 0x003fe20003800000 */
.L_x_2047:
[----:B------:R-:W-:Y:S02]  /*310a0*/  IMAD.MOV.U32 R13, RZ, RZ, R3 ;  /* 0x000000ffff0d7224 */ /* 0x000fe400078e0003 */
[----:B------:R-:W-:Y:S02]  /*310b0*/  IMAD.MOV.U32 R12, RZ, RZ, 0x1 ;  /* 0x00000001ff0c7424 */ /* 0x000fe400078e00ff */
[----:B------:R-:W-:-:S07]  /*310c0*/  IMAD.MOV.U32 R7, RZ, RZ, R14 ;  /* 0x000000ffff077224 */ /* 0x000fce00078e000e */
[----:B------:R-:W-:Y:S05]  /*310d0*/  WARPSYNC.COLLECTIVE R15, `(.L_x_2048) ;  /* 0x000000000f087348 */ /* 0x000fea0003c00000 */
[----:B------:R0:W1:Y:S02]  /*310e0*/  SHFL.IDX P6, R14, R13, R12, R11 ;  /* 0x0000000c0d0e7389 */ /* 0x00006400000c000b */
[----:B01----:R-:W-:Y:S01]  /*310f0*/  ENDCOLLECTIVE ;  /* 0x000000000000791b */ /* 0x003fe20003800000 */
.L_x_2048:
        /* <DEDUP_REMOVED lines=10> */
.L_x_2049:
        /* <DEDUP_REMOVED lines=12> */
.L_x_2050:
        /* <DEDUP_REMOVED lines=17> */
.L_x_2051:
[----:B------:R-:W-:Y:S02]  /*31370*/  IMAD.MOV.U32 R13, RZ, RZ, R3 ;  /* 0x000000ffff0d7224 */ /* 0x000fe400078e0003 */
[----:B------:R-:W-:Y:S02]  /*31380*/  IMAD.MOV.U32 R12, RZ, RZ, 0x3 ;  /* 0x00000003ff0c7424 */ /* 0x000fe400078e00ff */
[----:B------:R-:W-:-:S07]  /*31390*/  IMAD.MOV.U32 R5, RZ, RZ, R14 ;  /* 0x000000ffff057224 */ /* 0x000fce00078e000e */
[----:B------:R-:W-:Y:S05]  /*313a0*/  WARPSYNC.COLLECTIVE R15, `(.L_x_2052) ;  /* 0x000000000f087348 */ /* 0x000fea0003c00000 */
[----:B------:R0:W1:Y:S02]  /*313b0*/  SHFL.IDX P6, R14, R13, R12, R11 ;  /* 0x0000000c0d0e7389 */ /* 0x00006400000c000b */
[----:B01----:R-:W-:Y:S01]  /*313c0*/  ENDCOLLECTIVE ;  /* 0x000000000000791b */ /* 0x003fe20003800000 */
.L_x_2052:
        /* <DEDUP_REMOVED lines=16> */
.L_x_2053:
[----:B------:R-:W-:Y:S02]  /*314d0*/  IMAD.MOV.U32 R13, RZ, RZ, R3 ;  /* 0x000000ffff0d7224 */ /* 0x000fe400078e0003 */
[----:B------:R-:W-:Y:S02]  /*314e0*/  IMAD.MOV.U32 R12, RZ, RZ, 0x4 ;  /* 0x00000004ff0c7424 */ /* 0x000fe400078e00ff */
[----:B------:R-:W-:-:S07]  /*314f0*/  IMAD.MOV.U32 R5, RZ, RZ, R14 ;  /* 0x000000ffff057224 */ /* 0x000fce00078e000e */
[----:B------:R-:W-:Y:S05]  /*31500*/  WARPSYNC.COLLECTIVE R15, `(.L_x_2054) ;  /* 0x000000000f087348 */ /* 0x000fea0003c00000 */
[----:B------:R0:W1:Y:S02]  /*31510*/  SHFL.IDX P6, R14, R13, R12, R11 ;  /* 0x0000000c0d0e7389 */ /* 0x00006400000c000b */
[----:B01----:R-:W-:Y:S01]  /*31520*/  ENDCOLLECTIVE ;  /* 0x000000000000791b */ /* 0x003fe20003800000 */
.L_x_2054:
        /* <DEDUP_REMOVED lines=16> */
.L_x_2055:
[----:B------:R-:W-:Y:S02]  /*31630*/  IMAD.MOV.U32 R13, RZ, RZ, R3 ;  /* 0x000000ffff0d7224 */ /* 0x000fe400078e0003 */
[----:B------:R-:W-:Y:S02]  /*31640*/  IMAD.MOV.U32 R12, RZ, RZ, 0x5 ;  /* 0x00000005ff0c7424 */ /* 0x000fe400078e00ff */
[----:B------:R-:W-:-:S07]  /*31650*/  IMAD.MOV.U32 R5, RZ, RZ, R14 ;  /* 0x000000ffff057224 */ /* 0x000fce00078e000e */
[----:B------:R-:W-:Y:S05]  /*31660*/  WARPSYNC.COLLECTIVE R15, `(.L_x_2056) ;  /* 0x000000000f087348 */ /* 0x000fea0003c00000 */
[----:B------:R0:W1:Y:S02]  /*31670*/  SHFL.IDX P6, R14, R13, R12, R11 ;  /* 0x0000000c0d0e7389 */ /* 0x00006400000c000b */
[----:B01----:R-:W-:Y:S01]  /*31680*/  ENDCOLLECTIVE ;  /* 0x000000000000791b */ /* 0x003fe20003800000 */
.L_x_2056:
        /* <DEDUP_REMOVED lines=16> */
.L_x_2057:
[----:B------:R-:W-:Y:S02]  /*31790*/  IMAD.MOV.U32 R13, RZ, RZ, R3 ;  /* 0x000000ffff0d7224 */ /* 0x000fe400078e0003 */
[----:B------:R-:W-:Y:S02]  /*317a0*/  IMAD.MOV.U32 R12, RZ, RZ, 0x6 ;  /* 0x00000006ff0c7424 */ /* 0x000fe400078e00ff */
[----:B------:R-:W-:-:S07]  /*317b0*/  IMAD.MOV.U32 R5, RZ, RZ, R14 ;  /* 0x000000ffff057224 */ /* 0x000fce00078e000e */
[----:B------:R-:W-:Y:S05]  /*317c0*/  WARPSYNC.COLLECTIVE R15, `(.L_x_2058) ;  /* 0x000000000f087348 */ /* 0x000fea0003c00000 */
[----:B------:R0:W1:Y:S02]  /*317d0*/  SHFL.IDX P6, R14, R13, R12, R11 ;  /* 0x0000000c0d0e7389 */ /* 0x00006400000c000b */
[----:B01----:R-:W-:Y:S01]  /*317e0*/  ENDCOLLECTIVE ;  /* 0x000000000000791b */ /* 0x003fe20003800000 */
.L_x_2058:
[----:B------:R-:W-:-:S05]  /*317f0*/  @!P2 IADD3 R5, P3, R10, R5, RZ ;  /* 0x000000050a05a210 */ /* 0x000fca0007f7e0ff */
[----:B------:R-:W-:-:S04]  /*31800*/  @!P2 IMAD.X R6, RZ, RZ, R6, P3 ;  /* 0x000000ffff06a224 */ /* 0x000fc800018e0606 */
        /* <DEDUP_REMOVED lines=12> */
.L_x_2059:
        /* <DEDUP_REMOVED lines=8> */
.L_x_2060:
[----:B------:R-:W-:-:S05]  /*31950*/  @!P2 IADD3 R5, P3, R10, R5, RZ ;  /* 0x000000050a05a210 */ /* 0x000fca0007f7e0ff */
[----:B------:R-:W-:-:S04]  /*31960*/  @!P2 IMAD.X R6, RZ, RZ, R6, P3 ;  /* 0x000000ffff06a224 */ /* 0x000fc800018e0606 */
[----:B------:R-:W-:Y:S02]  /*31970*/  @!P2 IMAD.MOV.U32 R7, RZ, RZ, R6 ;  /* 0x000000ffff07a224 */ /* 0x000fe400078e0006 */
[----:B------:R-:W-:Y:S02]  /*31980*/  IMAD.MOV.U32 R13, RZ, RZ, R4 ;  /* 0x000000ffff0d7224 */ /* 0x000fe400078e0004 */
[----:B------:R-:W-:-:S05]  /*31990*/  @!P2 IMAD.MOV.U32 R6, RZ, RZ, R5 ;  /* 0x000000ffff06a224 */ /* 0x000fca00078e0005 */
[----:B------:R-:W-:Y:S01]  /*319a0*/  @!PT LDS RZ, [RZ] ;  /* 0x00000000fffff984 */ /* 0x000fe20000000800 */
[----:B------:R-:W-:Y:S01]  /*319b0*/  @!PT LDS RZ, [RZ] ;  /* 0x00000000fffff984 */ /* 0x000fe20000000800 */
[----:B------:R-:W-:Y:S01]  /*319c0*/  @!PT LDS RZ, [RZ] ;  /* 0x00000000fffff984 */ /* 0x000fe20000000800 */
[----:B------:R0:W-:Y:S01]  /*319d0*/  @!P2 LDGSTS.E.BYPASS.LTC128B.128 [R9+0x1b000], desc[UR46][R6.64], !P0 ;  /* 0x1b0000000609afae */ /* 0x0001e2000c101d6e */
[----:B------:R-:W-:-:S03]  /*319e0*/  IMAD.MOV.U32 R5, RZ, RZ, R14 ;  /* 0x000000ffff057224 */ /* 0x000fc600078e000e */
[----:B------:R0:W-:Y:S04]  /*319f0*/  @!P2 LDGSTS.E.BYPASS.LTC128B.128 [R9+0x1f000], desc[UR46][R6.64+0x80], !P1 ;  /* 0x1f0000800609afae */ /* 0x0001e8000c901d6e */
[----:B0-----:R-:W-:Y:S05]  /*31a00*/  WARPSYNC.COLLECTIVE R15, `(.L_x_2061) ;  /* 0x000000000f087348 */ /* 0x001fea0003c00000 */
[----:B------:R1:W2:Y:S02]  /*31a10*/  SHFL.IDX P6, R14, R13, R12, R11 ;  /* 0x0000000c0d0e7389 */ /* 0x0002a400000c000b */
[----:B012---:R-:W-:Y:S01]  /*31a20*/  ENDCOLLECTIVE ;  /* 0x000000000000791b */ /* 0x007fe20003800000 */
.L_x_2061:
[----:B------:R-:W-:Y:S01]  /*31a30*/  IMAD.MOV.U32 R3, RZ, RZ, R14 ;  /* 0x000000ffff037224 */ /* 0x000fe200078e000e */
[----:B------:R-:W-:Y:S06]  /*31a40*/  BRA `(.L_x_2062) ;  /* 0xffffff6400407947 */ /* 0x000fec000383ffff */
.L_x_1749:
[----:B----4-:R4:W0:Y:S02]  /*31a50*/  SYNCS.PHASECHK.TRANS64.TRYWAIT P0, [R18+URZ+0x28420], R0 ;  /* 0x02842000120075a7 */ /* 0x010824000800017f */
[----:B0-----:R-:W-:Y:S05]  /*31a60*/  @!P0 NANOSLEEP.SYNCS 0x989680 ;  /* 0x009896800000895d */ /* 0x001fea0003900000 */
[----:B------:R-:W0:Y:S02]  /*31a70*/  @!P0 SYNCS.PHASECHK.TRANS64 P0, [R18+URZ+0x28420], R0 ;  /* 0x02842000120085a7 */ /* 0x000e24000800007f */
[----:B0-----:R-:W-:Y:S05]  /*31a80*/  @!P0 BRA `(.L_x_1749) ;  /* 0xfffffffc00f08947 */ /* 0x001fea000383ffff */
[----:B------:R-:W-:Y:S05]  /*31a90*/  BRA `(.L_x_2063) ;  /* 0xffffff6400ac7947 */ /* 0x000fea000383ffff */
.L_x_1755:
[----:B0-----:R0:W4:Y:S02]  /*31aa0*/  SYNCS.PHASECHK.TRANS64.TRYWAIT P0, [R4+URZ+0x28480], R3 ;  /* 0x02848003040075a7 */ /* 0x001124000800017f */
[----:B----4-:R-:W-:Y:S05]  /*31ab0*/  @!P0 NANOSLEEP.SYNCS 0x989680 ;  /* 0x009896800000895d */ /* 0x010fea0003900000 */
[----:B------:R-:W4:Y:S02]  /*31ac0*/  @!P0 SYNCS.PHASECHK.TRANS64 P0, [R4+URZ+0x28480], R3 ;  /* 0x02848003040085a7 */ /* 0x000f24000800007f */
[----:B----4-:R-:W-:Y:S05]  /*31ad0*/  @!P0 BRA `(.L_x_1755) ;  /* 0xfffffffc00f08947 */ /* 0x010fea000383ffff */
[----:B------:R-:W-:Y:S05]  /*31ae0*/  BRA `(.L_x_2064) ;  /* 0xffffff6800687947 */ /* 0x000fea000383ffff */
.L_x_1761:
[----:B--2---:R2:W3:Y:S02]  /*31af0*/  SYNCS.PHASECHK.TRANS64.TRYWAIT P0, [R4+URZ+0x28440], R3 ;  /* 0x02844003040075a7 */ /* 0x0044e4000800017f */
[----:B---3--:R-:W-:Y:S05]  /*31b00*/  @!P0 NANOSLEEP.SYNCS 0x989680 ;  /* 0x009896800000895d */ /* 0x008fea0003900000 */
[----:B------:R-:W3:Y:S02]  /*31b10*/  @!P0 SYNCS.PHASECHK.TRANS64 P0, [R4+URZ+0x28440], R3 ;  /* 0x02844003040085a7 */ /* 0x000ee4000800007f */
[----:B---3--:R-:W-:Y:S05]  /*31b20*/  @!P0 BRA `(.L_x_1761) ;  /* 0xfffffffc00f08947 */ /* 0x008fea000383ffff */
[----:B------:R-:W-:Y:S05]  /*31b30*/  BRA `(.L_x_2065) ;  /* 0xffffff6c00287947 */ /* 0x000fea000383ffff */
.L_x_1768:
[----:B----4-:R4:W0:Y:S02]  /*31b40*/  SYNCS.PHASECHK.TRANS64.TRYWAIT P0, [R19+URZ+0x28470], R2 ;  /* 0x02847002130075a7 */ /* 0x010824000800017f */
[----:B0-----:R-:W-:Y:S05]  /*31b50*/  @!P0 NANOSLEEP.SYNCS 0x989680 ;  /* 0x009896800000895d */ /* 0x001fea0003900000 */
[----:B------:R-:W0:Y:S02]  /*31b60*/  @!P0 SYNCS.PHASECHK.TRANS64 P0, [R19+URZ+0x28470], R2 ;  /* 0x02847002130085a7 */ /* 0x000e24000800007f */
[----:B0-----:R-:W-:Y:S05]  /*31b70*/  @!P0 BRA `(.L_x_1768) ;  /* 0xfffffffc00f08947 */ /* 0x001fea000383ffff */
[----:B------:R-:W-:Y:S05]  /*31b80*/  BRA `(.L_x_2066) ;  /* 0xffffff7000007947 */ /* 0x000fea000383ffff */
.L_x_1770:
[----:B----4-:R4:W0:Y:S02]  /*31b90*/  SYNCS.PHASECHK.TRANS64.TRYWAIT P0, [R19+URZ+0x28460], R2 ;  /* 0x02846002130075a7 */ /* 0x010824000800017f */
[----:B0-----:R-:W-:Y:S05]  /*31ba0*/  @!P0 NANOSLEEP.SYNCS 0x989680 ;  /* 0x009896800000895d */ /* 0x001fea0003900000 */
[----:B------:R-:W0:Y:S02]  /*31bb0*/  @!P0 SYNCS.PHASECHK.TRANS64 P0, [R19+URZ+0x28460], R2 ;  /* 0x02846002130085a7 */ /* 0x000e24000800007f */
[----:B0-----:R-:W-:Y:S05]  /*31bc0*/  @!P0 BRA `(.L_x_1770) ;  /* 0xfffffffc00f08947 */ /* 0x001fea000383ffff */
[----:B------:R-:W-:Y:S05]  /*31bd0*/  BRA `(.L_x_2067) ;  /* 0xffffff7000087947 */ /* 0x000fea000383ffff */
.L_x_1777:
[----:B--2---:R2:W3:Y:S02]  /*31be0*/  SYNCS.PHASECHK.TRANS64.TRYWAIT P1, [R16+URZ+0x28470], R0 ;  /* 0x02847000100075a7 */ /* 0x0044e4000802017f */
[----:B---3--:R-:W-:Y:S05]  /*31bf0*/  @!P1 NANOSLEEP.SYNCS 0x989680 ;  /* 0x009896800000995d */ /* 0x008fea0003900000 */
[----:B------:R-:W3:Y:S02]  /*31c00*/  @!P1 SYNCS.PHASECHK.TRANS64 P1, [R16+URZ+0x28470], R0 ;  /* 0x02847000100095a7 */ /* 0x000ee4000802007f */
[----:B---3--:R-:W-:Y:S05]  /*31c10*/  @!P1 BRA `(.L_x_1777) ;  /* 0xfffffffc00f09947 */ /* 0x008fea000383ffff */
[----:B------:R-:W-:Y:S05]  /*31c20*/  BRA `(.L_x_2068) ;  /* 0xffffff7400bc7947 */ /* 0x000fea000383ffff */
.L_x_1779:
[----:B--2---:R2:W3:Y:S02]  /*31c30*/  SYNCS.PHASECHK.TRANS64.TRYWAIT P1, [R16+URZ+0x28460], R0 ;  /* 0x02846000100075a7 */ /* 0x0044e4000802017f */
[----:B---3--:R-:W-:Y:S05]  /*31c40*/  @!P1 NANOSLEEP.SYNCS 0x989680 ;  /* 0x009896800000995d */ /* 0x008fea0003900000 */
[----:B------:R-:W3:Y:S02]  /*31c50*/  @!P1 SYNCS.PHASECHK.TRANS64 P1, [R16+URZ+0x28460], R0 ;  /* 0x02846000100095a7 */ /* 0x000ee4000802007f */
[----:B---3--:R-:W-:Y:S05]  /*31c60*/  @!P1 BRA `(.L_x_1779) ;  /* 0xfffffffc00f09947 */ /* 0x008fea000383ffff */
[----:B------:R-:W-:Y:S05]  /*31c70*/  BRA `(.L_x_2069) ;  /* 0xffffff7400c47947 */ /* 0x000fea000383ffff */
.L_x_1783:
[----:B------:R-:W2:Y:S01]  /*31c80*/  LDL R2, [R1+0x10] ;  /* 0x0000100001027983 */ /* 0x000ea20000100800 */
[----:B------:R-:W-:Y:S01]  /*31c90*/  BSSY B0, `(.L_x_2070) ;  /* 0x0000008000007945 */ /* 0x000fe20003800000 */
[----:B------:R-:W-:Y:S02]  /*31ca0*/  IMAD.MOV.U32 R12, RZ, RZ, RZ ;  /* 0x000000ffff0c7224 */ /* 0x000fe400078e00ff */
[----:B------:R-:W-:Y:S02]  /*31cb0*/  IMAD.MOV.U32 R11, RZ, RZ, 0x1f ;  /* 0x0000001fff0b7424 */ /* 0x000fe400078e00ff */
[----:B0-----:R-:W-:Y:S02]  /*31cc0*/  IMAD.MOV.U32 R15, RZ, RZ, -0x1 ;  /* 0xffffffffff0f7424 */ /* 0x001fe400078e00ff */
[----:B--2---:R-:W-:-:S07]  /*31cd0*/  IMAD.MOV.U32 R13, RZ, RZ, R2 ;  /* 0x000000ffff0d7224 */ /* 0x004fce00078e0002 */
[----:B-1----:R-:W-:Y:S05]  /*31ce0*/  WARPSYNC.COLLECTIVE R15, `(.L_x_2071) ;  /* 0x000000000f087348 */ /* 0x002fea0003c00000 */
[----:B------:R0:W2:Y:S02]  /*31cf0*/  SHFL.IDX P6, R14, R13, R12, R11 ;  /* 0x0000000c0d0e7389 */ /* 0x0000a400000c000b */
[----:B012---:R-:W-:Y:S01]  /*31d00*/  ENDCOLLECTIVE ;  /* 0x000000000000791b */ /* 0x007fe20003800000 */
.L_x_2071:
[----:B------:R-:W-:Y:S05]  /*31d10*/  BSYNC B0 ;  /* 0x0000000000007941 */ /* 0x000fea0003800000 */
.L_x_2070:
[----:B------:R0:W5:Y:S01]  /*31d20*/  LDL R0, [R1+0x1c] ;  /* 0x00001c0001007983 */ /* 0x0001620000100800 */
[----:B------:R-:W-:Y:S02]  /*31d30*/  IMAD.MOV.U32 R13, RZ, RZ, R2 ;  /* 0x000000ffff0d7224 */ /* 0x000fe400078e0002 */
[----:B------:R-:W-:Y:S02]  /*31d40*/  IMAD.MOV.U32 R12, RZ, RZ, 0x1 ;  /* 0x00000001ff0c7424 */ /* 0x000fe400078e00ff */
[----:B------:R-:W-:Y:S02]  /*31d50*/  IMAD.MOV.U32 R11, RZ, RZ, 0x1f ;  /* 0x0000001fff0b7424 */ /* 0x000fe400078e00ff */
[----:B------:R-:W-:Y:S02]  /*31d60*/  IMAD.MOV.U32 R15, RZ, RZ, -0x1 ;  /* 0xffffffffff0f7424 */ /* 0x000fe400078e00ff */
[----:B0-----:R-:W-:-:S07]  /*31d70*/  IMAD.MOV.U32 R5, RZ, RZ, R14 ;  /* 0x000000ffff057224 */ /* 0x001fce00078e000e */
[----:B-----5:R-:W-:Y:S05]  /*31d80*/  WARPSYNC.COLLECTIVE R15, `(.L_x_2072) ;  /* 0x000000000f087348 */ /* 0x020fea0003c00000 */
[----:B------:R0:W1:Y:S02]  /*31d90*/  SHFL.IDX P6, R14, R13, R12, R11 ;  /* 0x0000000c0d0e7389 */ /* 0x00006400000c000b */
[----:B01---5:R-:W-:Y:S01]  /*31da0*/  ENDCOLLECTIVE ;  /* 0x000000000000791b */ /* 0x023fe20003800000 */
.L_x_2072:
        /* <DEDUP_REMOVED lines=15> */
[----:B------:R-:W-:Y:S01]  /*31ea0*/  IMAD.MOV.U32 R8, RZ, RZ, RZ ;  /* 0x000000ffff087224 */ /* 0x000fe200078e00ff */
[C---:B------:R-:W-:Y:S02]  /*31eb0*/  ISETP.GE.U32.AND P4, PT, R16.reuse, 0x8, PT ;  /* 0x000000081000780c */ /* 0x040fe40003f86070 */
[C---:B------:R-:W-:Y:S01]  /*31ec0*/  ISETP.GE.U32.AND P5, PT, R16.reuse, 0x10, PT ;  /* 0x000000101000780c */ /* 0x040fe20003fa6070 */
[----:B--2---:R-:W-:Y:S02]  /*31ed0*/  @!P1 IMAD.MOV.U32 R4, RZ, RZ, R0 ;  /* 0x000000ffff049224 */ /* 0x004fe400078e0000 */
[----:B---3--:R-:W-:Y:S01]  /*31ee0*/  @!P1 IMAD.MOV.U32 R6, RZ, RZ, R2 ;  /* 0x000000ffff069224 */ /* 0x008fe200078e0002 */
[----:B------:R-:W-:-:S03]  /*31ef0*/  ISETP.NE.AND P1, PT, R16, RZ, PT ;  /* 0x000000ff1000720c */ /* 0x000fc60003f25270 */
[----:B------:R-:W-:-:S04]  /*31f00*/  IMAD R0, R6, R4, RZ ;  /* 0x0000000406007224 */ /* 0x000fc800078e02ff */
[----:B------:R-:W-:-:S07]  /*31f10*/  IMAD.MOV.U32 R13, RZ, RZ, R0 ;  /* 0x000000ffff0d7224 */ /* 0x000fce00078e0000 */
[----:B------:R-:W-:Y:S05]  /*31f20*/  WARPSYNC.COLLECTIVE R15, `(.L_x_2073) ;  /* 0x000000000f087348 */ /* 0x000fea0003c00000 */
[----:B------:R0:W1:Y:S02]  /*31f30*/  SHFL.UP P6, R14, R13, R12, R11 ;  /* 0x0400000c0d0e7389 */ /* 0x00006400000c000b */
[----:B01----:R-:W-:Y:S01]  /*31f40*/  ENDCOLLECTIVE ;  /* 0x000000000000791b */ /* 0x003fe20003800000 */
.L_x_2073:
        /* <DEDUP_REMOVED lines=8> */
.L_x_2074:
        /* <DEDUP_REMOVED lines=8> */
.L_x_2075:
        /* <DEDUP_REMOVED lines=8> */
.L_x_2076:
        /* <DEDUP_REMOVED lines=8> */
.L_x_2077:
[----:B------:R-:W-:Y:S02]  /*32150*/  IMAD.MOV.U32 R12, RZ, RZ, 0x1f ;  /* 0x0000001fff0c7424 */ /* 0x000fe400078e00ff */
[----:B------:R-:W-:Y:S02]  /*32160*/  IMAD.MOV.U32 R11, RZ, RZ, 0x1f ;  /* 0x0000001fff0b7424 */ /* 0x000fe400078e00ff */
[----:B------:R-:W-:-:S05]  /*32170*/  IMAD.MOV.U32 R2, RZ, RZ, R14 ;  /* 0x000000ffff027224 */ /* 0x000fca00078e000e */
[----:B------:R-:W-:-:S05]  /*32180*/  SEL R2, R2, RZ, P5 ;  /* 0x000000ff02027207 */ /* 0x000fca0002800000 */
[----:B------:R-:W-:-:S04]  /*32190*/  IMAD.IADD R3, R0, 0x1, R2 ;  /* 0x0000000100037824 */ /* 0x000fc800078e0202 */
[----:B------:R-:W-:-:S07]  /*321a0*/  IMAD.MOV.U32 R13, RZ, RZ, R3 ;  /* 0x000000ffff0d7224 */ /* 0x000fce00078e0003 */
[----:B------:R-:W-:Y:S05]  /*321b0*/  WARPSYNC.COLLECTIVE R15, `(.L_x_2078) ;  /* 0x000000000f087348 */ /* 0x000fea0003c00000 */
[----:B------:R0:W1:Y:S02]  /*321c0*/  SHFL.IDX P6, R14, R13, R12, R11 ;  /* 0x0000000c0d0e7389 */ /* 0x00006400000c000b */
[----:B01----:R-:W-:Y:S01]  /*321d0*/  ENDCOLLECTIVE ;  /* 0x000000000000791b */ /* 0x003fe20003800000 */
.L_x_2078:
[----:B------:R-:W-:Y:S01]  /*321e0*/  IMAD.MOV.U32 R9, RZ, RZ, R14 ;  /* 0x000000ffff097224 */ /* 0x000fe200078e000e */
[----:B------:R-:W-:Y:S06]  /*321f0*/  BRA `(.L_x_2079) ;  /* 0xffffff78009c7947 */ /* 0x000fec000383ffff */
.L_x_1786:
[----:B------:R-:W-:Y:S01]  /*32200*/  BSSY B0, `(.L_x_2080) ;  /* 0x0000008000007945 */ /* 0x000fe20003800000 */
[----:B------:R-:W-:Y:S02]  /*32210*/  IMAD.MOV.U32 R13, RZ, RZ, R2 ;  /* 0x000000ffff0d7224 */ /* 0x000fe400078e0002 */
[----:B------:R-:W-:Y:S02]  /*32220*/  IMAD.MOV.U32 R12, RZ, RZ, 0x1 ;  /* 0x00000001ff0c7424 */ /* 0x000fe400078e00ff */
[----:B------:R-:W-:Y:S02]  /*32230*/  IMAD.MOV.U32 R11, RZ, RZ, RZ ;  /* 0x000000ffff0b7224 */ /* 0x000fe400078e00ff */
[----:B0-----:R-:W-:-:S07]  /*32240*/  IMAD.MOV.U32 R15, RZ, RZ, -0x1 ;  /* 0xffffffffff0f7424 */ /* 0x001fce00078e00ff */
[----:B------:R-:W-:Y:S05]  /*32250*/  WARPSYNC.COLLECTIVE R15, `(.L_x_2081) ;  /* 0x000000000f087348 */ /* 0x000fea0003c00000 */
[----:B------:R0:W1:Y:S02]  /*32260*/  SHFL.UP P6, R14, R13, R12, R11 ;  /* 0x0400000c0d0e7389 */ /* 0x00006400000c000b */
[----:B01----:R-:W-:Y:S01]  /*32270*/  ENDCOLLECTIVE ;  /* 0x000000000000791b */ /* 0x003fe20003800000 */
.L_x_2081:
[----:B------:R-:W-:Y:S05]  /*32280*/  BSYNC B0 ;  /* 0x0000000000007941 */ /* 0x000fea0003800000 */
.L_x_2080:
[----:B------:R-:W-:Y:S02]  /*32290*/  IMAD.MOV.U32 R3, RZ, RZ, R14 ;  /* 0x000000ffff037224 */ /* 0x000fe400078e000e */
[----:B------:R-:W-:Y:S02]  /*322a0*/  IMAD.MOV.U32 R12, RZ, RZ, 0x2 ;  /* 0x00000002ff0c7424 */ /* 0x000fe400078e00ff */
[----:B------:R-:W-:Y:S01]  /*322b0*/  IMAD.MOV.U32 R11, RZ, RZ, RZ ;  /* 0x000000ffff0b7224 */ /* 0x000fe200078e00ff */
[----:B------:R-:W-:Y:S01]  /*322c0*/  SEL R3, R3, RZ, P1 ;  /* 0x000000ff03037207 */ /* 0x000fe20000800000 */
[----:B------:R-:W-:-:S04]  /*322d0*/  IMAD.MOV.U32 R15, RZ, RZ, -0x1 ;  /* 0xffffffffff0f7424 */ /* 0x000fc800078e00ff */
[----:B------:R-:W-:-:S04]  /*322e0*/  IMAD.IADD R2, R2, 0x1, R3 ;  /* 0x0000000102027824 */ /* 0x000fc800078e0203 */
[----:B------:R-:W-:-:S07]  /*322f0*/  IMAD.MOV.U32 R13, RZ, RZ, R2 ;  /* 0x000000ffff0d7224 */ /* 0x000fce00078e0002 */
[----:B------:R-:W-:Y:S05]  /*32300*/  WARPSYNC.COLLECTIVE R15, `(.L_x_2082) ;  /* 0x000000000f087348 */ /* 0x000fea0003c00000 */
[----:B------:R0:W1:Y:S02]  /*32310*/  SHFL.UP P6, R14, R13, R12, R11 ;  /* 0x0400000c0d0e7389 */ /* 0x00006400000c000b */
[----:B01----:R-:W-:Y:S01]  /*32320*/  ENDCOLLECTIVE ;  /* 0x000000000000791b */ /* 0x003fe20003800000 */
.L_x_2082:
        /* <DEDUP_REMOVED lines=8> */
.L_x_2083:
        /* <DEDUP_REMOVED lines=8> */
.L_x_2084:
        /* <DEDUP_REMOVED lines=8> */
.L_x_2085:
        /* <DEDUP_REMOVED lines=9> */
.L_x_2086:
[----:B------:R-:W-:Y:S01]  /*32540*/  IMAD.MOV.U32 R9, RZ, RZ, R14 ;  /* 0x000000ffff097224 */ /* 0x000fe200078e000e */
[----:B------:R-:W-:Y:S06]  /*32550*/  BRA `(.L_x_2087) ;  /* 0xffffff7800747947 */ /* 0x000fec000383ffff */
.L_x_1788:
[----:B------:R-:W-:Y:S01]  /*32560*/  BSSY B0, `(.L_x_2088) ;  /* 0x0000006000007945 */ /* 0x000fe20003800000 */
[----:B------:R-:W-:Y:S01]  /*32570*/  PLOP3.LUT P6, PT, P6, PT, PT, 0x8, 0x0 ;  /* 0x000000000000781c */ /* 0x000fe200037ce170 */
[----:B0-----:R-:W-:-:S12]  /*32580*/  IMAD.MOV.U32 R15, RZ, RZ, -0x1 ;  /* 0xffffffffff0f7424 */ /* 0x001fd800078e00ff */
[----:B-1----:R-:W-:Y:S05]  /*32590*/  WARPSYNC.COLLECTIVE R15, `(.L_x_2089) ;  /* 0x000000000f087348 */ /* 0x002fea0003c00000 */
[----:B------:R-:W-:Y:S01]  /*325a0*/  VOTE.ANY R14, PT, P6 ;  /* 0x00000000000e7806 */ /* 0x000fe200030e0100 */
[----:B-1----:R-:W-:Y:S06]  /*325b0*/  ENDCOLLECTIVE ;  /* 0x000000000000791b */ /* 0x002fec0003800000 */
.L_x_2089:
[----:B------:R-:W-:Y:S05]  /*325c0*/  BSYNC B0 ;  /* 0x0000000000007941 */ /* 0x000fea0003800000 */
.L_x_2088:
[----:B------:R0:W5:Y:S01]  /*325d0*/  LDL.LU R10, [R1+0x1c] ;  /* 0x00001c00010a7983 */ /* 0x0001620000300800 */
[----:B------:R-:W-:Y:S02]  /*325e0*/  IMAD.MOV.U32 R3, RZ, RZ, R14 ;  /* 0x000000ffff037224 */ /* 0x000fe400078e000e */
[----:B------:R-:W-:Y:S02]  /*325f0*/  IMAD.MOV.U32 R13, RZ, RZ, R4 ;  /* 0x000000ffff0d7224 */ /* 0x000fe400078e0004 */
[----:B------:R-:W1:Y:S01]  /*32600*/  POPC R0, R3 ;  /* 0x0000000300007309 */ /* 0x000e620000000000 */
[----:B------:R-:W-:Y:S02]  /*32610*/  IMAD.MOV.U32 R11, RZ, RZ, 0x1f ;  /* 0x0000001fff0b7424 */ /* 0x000fe400078e00ff */
[----:B------:R-:W-:Y:S02]  /*32620*/  IMAD.MOV.U32 R15, RZ, RZ, -0x1 ;  /* 0xffffffffff0f7424 */ /* 0x000fe400078e00ff */
[----:B01----:R-:W-:-:S07]  /*32630*/  IMAD.MOV.U32 R12, RZ, RZ, R0 ;  /* 0x000000ffff0c7224 */ /* 0x003fce00078e0000 */
[----:B-----5:R-:W-:Y:S05]  /*32640*/  WARPSYNC.COLLECTIVE R15, `(.L_x_2090) ;  /* 0x000000000f087348 */ /* 0x020fea0003c00000 */
[----:B------:R0:W1:Y:S02]  /*32650*/  SHFL.IDX P6, R14, R13, R12, R11 ;  /* 0x0000000c0d0e7389 */ /* 0x00006400000c000b */
[----:B01---5:R-:W-:Y:S01]  /*32660*/  ENDCOLLECTIVE ;  /* 0x000000000000791b */ /* 0x023fe20003800000 */
.L_x_2090:
[----:B------:R-:W-:Y:S02]  /*32670*/  IMAD.MOV.U32 R13, RZ, RZ, R6 ;  /* 0x000000ffff0d7224 */ /* 0x000fe400078e0006 */
[----:B------:R-:W-:-:S07]  /*32680*/  IMAD.MOV.U32 R4, RZ, RZ, R14 ;  /* 0x000000ffff047224 */ /* 0x000fce00078e000e */
[----:B------:R-:W-:Y:S05]  /*32690*/  WARPSYNC.COLLECTIVE R15, `(.L_x_2091) ;  /* 0x000000000f087348 */ /* 0x000fea0003c00000 */
[----:B------:R0:W1:Y:S02]  /*326a0*/  SHFL.IDX P6, R14, R13, R12, R11 ;  /* 0x0000000c0d0e7389 */ /* 0x00006400000c000b */
[----:B01----:R-:W-:Y:S01]  /*326b0*/  ENDCOLLECTIVE ;  /* 0x000000000000791b */ /* 0x003fe20003800000 */
.L_x_2091:
[----:B------:R-:W-:Y:S02]  /*326c0*/  IMAD.MOV.U32 R6, RZ, RZ, R14 ;  /* 0x000000ffff067224 */ /* 0x000fe400078e000e */
[----:B------:R-:W-:-:S05]  /*326d0*/  IMAD.IADD R10, R0, 0x1, R10 ;  /* 0x00000001000a7824 */ /* 0x000fca00078e020a */
[----:B------:R0:W-:Y:S01]  /*326e0*/  STL [R1+0x1c], R10 ;  /* 0x00001c0a01007387 */ /* 0x0001e20000100800 */
[----:B------:R-:W-:Y:S05]  /*326f0*/  BRA `(.L_x_2092) ;  /* 0xffffff7800587947 */ /* 0x000fea000383ffff */
.L_x_1790:
[----:B------:R-:W-:Y:S01]  /*32700*/  BSSY B0, `(.L_x_2093) ;  /* 0x0000008000007945 */ /* 0x000fe20003800000 */
[----:B------:R-:W-:Y:S02]  /*32710*/  IMAD.MOV.U32 R13, RZ, RZ, R7 ;  /* 0x000000ffff0d7224 */ /* 0x000fe400078e0007 */
[----:B------:R-:W-:Y:S02]  /*32720*/  IMAD.MOV.U32 R12, RZ, RZ, R0 ;  /* 0x000000ffff0c7224 */ /* 0x000fe400078e0000 */
[----:B------:R-:W-:Y:S02]  /*32730*/  IMAD.MOV.U32 R11, RZ, RZ, 0x1f ;  /* 0x0000001fff0b7424 */ /* 0x000fe400078e00ff */
[----:B0-----:R-:W-:-:S07]  /*32740*/  IMAD.MOV.U32 R15, RZ, RZ, -0x1 ;  /* 0xffffffffff0f7424 */ /* 0x001fce00078e00ff */
[----:B------:R-:W-:Y:S05]  /*32750*/  WARPSYNC.COLLECTIVE R15, `(.L_x_2094) ;  /* 0x000000000f087348 */ /* 0x000fea0003c00000 */
[----:B------:R0:W1:Y:S02]  /*32760*/  SHFL.IDX P6, R14, R13, R12, R11 ;  /* 0x0000000c0d0e7389 */ /* 0x00006400000c000b */
[----:B01----:R-:W-:Y:S01]  /*32770*/  ENDCOLLECTIVE ;  /* 0x000000000000791b */ /* 0x003fe20003800000 */
.L_x_2094:
[----:B------:R-:W-:Y:S05]  /*32780*/  BSYNC B0 ;  /* 0x0000000000007941 */ /* 0x000fea0003800000 */
.L_x_2093:
[----:B------:R-:W-:Y:S01]  /*32790*/  IMAD.MOV.U32 R0, RZ, RZ, R14 ;  /* 0x000000ffff007224 */ /* 0x000fe200078e000e */
[----:B------:R-:W-:Y:S06]  /*327a0*/  BRA `(.L_x_2095) ;  /* 0xffffff7800447947 */ /* 0x000fec000383ffff */
.L_x_1796:
[----:B0-----:R0:W1:Y:S02]  /*327b0*/  SYNCS.PHASECHK.TRANS64.TRYWAIT P0, [R0+URZ+0x28420], R3 ;  /* 0x02842003000075a7 */ /* 0x001064000800017f */
[----:B-1----:R-:W-:Y:S05]  /*327c0*/  @!P0 NANOSLEEP.SYNCS 0x989680 ;  /* 0x009896800000895d */ /* 0x002fea0003900000 */
[----:B------:R-:W1:Y:S02]  /*327d0*/  @!P0 SYNCS.PHASECHK.TRANS64 P0, [R0+URZ+0x28420], R3 ;  /* 0x02842003000085a7 */ /* 0x000e64000800007f */
[----:B-1----:R-:W-:Y:S05]  /*327e0*/  @!P0 BRA `(.L_x_1796) ;  /* 0xfffffffc00f08947 */ /* 0x002fea000383ffff */
[----:B------:R-:W-:Y:S05]  /*327f0*/  BRA `(.L_x_2096) ;  /* 0xffffff8000e87947 */ /* 0x000fea000383ffff */
.L_x_1797:
        /* <DEDUP_REMOVED lines=11> */
.L_x_2098:
[----:B------:R-:W-:Y:S05]  /*328b0*/  BSYNC B0 ;  /* 0x0000000000007941 */ /* 0x000fea0003800000 */
.L_x_2097:
[----:B------:R-:W-:Y:S05]  /*328c0*/  BRA `(.L_x_2099) ;  /* 0xffffff8000d07947 */ /* 0x000fea000383ffff */
.L_x_1798:
[----:B------:R-:W-:Y:S01]  /*328d0*/  BSSY B0, `(.L_x_2100) ;  /* 0x0000006000007945 */ /* 0x000fe20003800000 */
[----:B------:R-:W-:-:S07]  /*328e0*/  IMAD.MOV.U32 R15, RZ, RZ, -0x1 ;  /* 0xffffffffff0f7424 */ /* 0x000fce00078e00ff */
[----:B01----:R-:W-:Y:S05]  /*328f0*/  WARPSYNC.COLLECTIVE R15, `(.L_x_2101) ;  /* 0x000000000f0c7348 */ /* 0x003fea0003c00000 */
[----:B------:R-:W-:Y:S02]  /*32900*/  ELECT P6, UR62, PT ;  /* 0x00000000003e782f */ /* 0x000fe400038c0000 */
[----:B------:R-:W-:Y:S01]  /*32910*/  MOV R14, UR62 ;  /* 0x0000003e000e7c02 */ /* 0x000fe20008000f00 */
[----:B01----:R-:W-:Y:S10]  /*32920*/  ENDCOLLECTIVE ;  /* 0x000000000000791b */ /* 0x003ff40003800000 */
.L_x_2101:
[----:B------:R-:W-:Y:S05]  /*32930*/  BSYNC B0 ;  /* 0x0000000000007941 */ /* 0x000fea0003800000 */
.L_x_2100:
[----:B------:R-:W-:Y:S05]  /*32940*/  BRA `(.L_x_2102) ;  /* 0xffffff8000c47947 */ /* 0x000fea000383ffff */
.L_x_1800:
[----:B0-----:R0:W1:Y:S02]  /*32950*/  SYNCS.PHASECHK.TRANS64.TRYWAIT P1, [R6+URZ], R5 ;  /* 0x00000005060075a7 */ /* 0x001064000802017f */
[----:B-1----:R-:W-:Y:S05]  /*32960*/  @!P1 NANOSLEEP.SYNCS 0x989680 ;  /* 0x009896800000995d */ /* 0x002fea0003900000 */
[----:B------:R-:W1:Y:S02]  /*32970*/  @!P1 SYNCS.PHASECHK.TRANS64 P1, [R6+URZ], R5 ;  /* 0x00000005060095a7 */ /* 0x000e64000802007f */
[----:B-1----:R-:W-:Y:S05]  /*32980*/  @!P1 BRA `(.L_x_1800) ;  /* 0xfffffffc00f09947 */ /* 0x002fea000383ffff */
[----:B------:R-:W-:Y:S05]  /*32990*/  BRA `(.L_x_2103) ;  /* 0xffffff8400007947 */ /* 0x000fea000383ffff */
.L_x_1801:
[----:B-1----:R1:W2:Y:S02]  /*329a0*/  SYNCS.PHASECHK.TRANS64.TRYWAIT P1, [R7+URZ], R2 ;  /* 0x00000002070075a7 */ /* 0x0022a4000802017f */
[----:B--2---:R-:W-:Y:S05]  /*329b0*/  @!P1 NANOSLEEP.SYNCS 0x989680 ;  /* 0x009896800000995d */ /* 0x004fea0003900000 */
[----:B------:R-:W2:Y:S02]  /*329c0*/  @!P1 SYNCS.PHASECHK.TRANS64 P1, [R7+URZ], R2 ;  /* 0x00000002070095a7 */ /* 0x000ea4000802007f */
[----:B--2---:R-:W-:Y:S05]  /*329d0*/  @!P1 BRA `(.L_x_1801) ;  /* 0xfffffffc00f09947 */ /* 0x004fea000383ffff */
[----:B------:R-:W-:Y:S05]  /*329e0*/  BRA `(.L_x_2104) ;  /* 0xffffff8000f47947 */ /* 0x000fea000383ffff */
.L_x_1803:
[----:B--2---:R2:W3:Y:S02]  /*329f0*/  SYNCS.PHASECHK.TRANS64.TRYWAIT P1, [R4+URZ+0x28460], R5 ;  /* 0x02846005040075a7 */ /* 0x0044e4000802017f */
[----:B---3--:R-:W-:Y:S05]  /*32a00*/  @!P1 NANOSLEEP.SYNCS 0x989680 ;  /* 0x009896800000995d */ /* 0x008fea0003900000 */
[----:B------:R-:W3:Y:S02]  /*32a10*/  @!P1 SYNCS.PHASECHK.TRANS64 P1, [R4+URZ+0x28460], R5 ;  /* 0x02846005040095a7 */ /* 0x000ee4000802007f */
[----:B---3--:R-:W-:Y:S05]  /*32a20*/  @!P1 BRA `(.L_x_1803) ;  /* 0xfffffffc00f09947 */ /* 0x008fea000383ffff */
[----:B------:R-:W-:Y:S05]  /*32a30*/  BRA `(.L_x_2105) ;  /* 0xffffff8000f87947 */ /* 0x000fea000383ffff */
.L_x_1805:
[----:B---3--:R3:W4:Y:S02]  /*32a40*/  SYNCS.PHASECHK.TRANS64.TRYWAIT P1, [R3+URZ+0x28460], R2 ;  /* 0x02846002030075a7 */ /* 0x008724000802017f */
[----:B----4-:R-:W-:Y:S05]  /*32a50*/  @!P1 NANOSLEEP.SYNCS 0x989680 ;  /* 0x009896800000995d */ /* 0x010fea0003900000 */
[----:B------:R-:W4:Y:S02]  /*32a60*/  @!P1 SYNCS.PHASECHK.TRANS64 P1, [R3+URZ+0x28460], R2 ;  /* 0x02846002030095a7 */ /* 0x000f24000802007f */
[----:B----4-:R-:W-:Y:S05]  /*32a70*/  @!P1 BRA `(.L_x_1805) ;  /* 0xfffffffc00f09947 */ /* 0x010fea000383ffff */
[----:B------:R-:W-:Y:S05]  /*32a80*/  BRA `(.L_x_2106) ;  /* 0xffffff8000f87947 */ /* 0x000fea000383ffff */
.L_x_1807:
[----:B----4-:R4:W0:Y:S02]  /*32a90*/  SYNCS.PHASECHK.TRANS64.TRYWAIT P0, [R4+URZ+0x28480], R5 ;  /* 0x02848005040075a7 */ /* 0x010824000800017f */
[----:B0-----:R-:W-:Y:S05]  /*32aa0*/  @!P0 NANOSLEEP.SYNCS 0x989680 ;  /* 0x009896800000895d */ /* 0x001fea0003900000 */
[----:B------:R-:W0:Y:S02]  /*32ab0*/  @!P0 SYNCS.PHASECHK.TRANS64 P0, [R4+URZ+0x28480], R5 ;  /* 0x02848005040085a7 */ /* 0x000e24000800007f */
[----:B0-----:R-:W-:Y:S05]  /*32ac0*/  @!P0 BRA `(.L_x_1807) ;  /* 0xfffffffc00f08947 */ /* 0x001fea000383ffff */
[----:B------:R-:W-:Y:S05]  /*32ad0*/  BRA `(.L_x_1808) ;  /* 0xffffff8000f47947 */ /* 0x000fea000383ffff */
.L_x_2107:
        /* <DEDUP_REMOVED lines=10> */
.L_x_3139:


//--------------------- .text._ZN7cutlass13device_kernelIN5flash11enable_sm90INS1_16FlashAttnFwdSm90INS1_25CollectiveMainloopFwdSm90ILi2EN4cute5tupleIJNS5_1CILi1EEES8_S8_EEENS6_IJNS7_ILi128EEESA_NS7_ILi256EEEEEELi256ENS_12float_e4m3_tEfNS_4arch4Sm90ELb1ELb0ELb0ELb0ELb0ELb0ELb0ELb1ELb1ELb1ELb1ELb0EEENS1_21CollectiveEpilogueFwdINS6_IJSA_SB_SA_EEES9_NS_10bfloat16_tESF_Li256ELb0ELb1ELb1ELb1EEENS1_19SingleTileSchedulerILb0ELb1ELb1ELi128EEEEEEEEEvNT_6ParamsE --------------------------
	.section	.text._ZN7cutlass13device_kernelIN5flash11enable_sm90INS1_16FlashAttnFwdSm90INS1_25CollectiveMainloopFwdSm90ILi2EN4cute5tupleIJNS5_1CILi1EEES8_S8_EEENS6_IJNS7_ILi128EEESA_NS7_ILi256EEEEEELi256ENS_12float_e4m3_tEfNS_4arch4Sm90ELb1ELb0ELb0ELb0ELb0ELb0ELb0ELb1ELb1ELb1ELb1ELb0EEENS1_21CollectiveEpilogueFwdINS6_IJSA_SB_SA_EEES9_NS_10bfloat16_tESF_Li256ELb0ELb1ELb1ELb1EEENS1_19SingleTileSchedulerILb0ELb1ELb1ELi128EEEEEEEEEvNT_6ParamsE,"ax",@progbits
	.align	128
.text._ZN7cutlass13device_kernelIN5flash11enable_sm90INS1_16FlashAttnFwdSm90INS1_25CollectiveMainloopFwdSm90ILi2EN4cute5tupleIJNS5_1CILi1EEES8_S8_EEENS6_IJNS7_ILi128EEESA_NS7_ILi256EEEEEELi256ENS_12float_e4m3_tEfNS_4arch4Sm90ELb1ELb0ELb0ELb0ELb0ELb0ELb0ELb1ELb1ELb1ELb1ELb0EEENS1_21CollectiveEpilogueFwdINS6_IJSA_SB_SA_EEES9_NS_10bfloat16_tESF_Li256ELb0ELb1ELb1ELb1EEENS1_19SingleTileSchedulerILb0ELb1ELb1ELi128EEEEEEEEEvNT_6ParamsE:
        .type           _ZN7cutlass13device_kernelIN5flash11enable_sm90INS1_16FlashAttnFwdSm90INS1_25CollectiveMainloopFwdSm90ILi2EN4cute5tupleIJNS5_1CILi1EEES8_S8_EEENS6_IJNS7_ILi128EEESA_NS7_ILi256EEEEEELi256ENS_12float_e4m3_tEfNS_4arch4Sm90ELb1ELb0ELb0ELb0ELb0ELb0ELb0ELb1ELb1ELb1ELb1ELb0EEENS1_21CollectiveEpilogueFwdINS6_IJSA_SB_SA_EEES9_NS_10bfloat16_tESF_Li256ELb0ELb1ELb1ELb1EEENS1_19SingleTileSchedulerILb0ELb1ELb1ELi128EEEEEEEEEvNT_6ParamsE,@function
        .size           _ZN7cutlass13device_kernelIN5flash11enable_sm90INS1_16FlashAttnFwdSm90INS1_25CollectiveMainloopFwdSm90ILi2EN4cute5tupleIJNS5_1CILi1EEES8_S8_EEENS6_IJNS7_ILi128EEESA_NS7_ILi256EEEEEELi256ENS_12float_e4m3_tEfNS_4arch4Sm90ELb1ELb0ELb0ELb0ELb0ELb0ELb0ELb1ELb1ELb1ELb1ELb0EEENS1_21CollectiveEpilogueFwdINS6_IJSA_SB_SA_EEES9_NS_10bfloat16_tESF_Li256ELb0ELb1ELb1ELb1EEENS1_19SingleTileSchedulerILb0ELb1ELb1ELi128EEEEEEEEEvNT_6ParamsE,(.L_x_3140 - _ZN7cutlass13device_kernelIN5flash11enable_sm90INS1_16FlashAttnFwdSm90INS1_25CollectiveMainloopFwdSm90ILi2EN4cute5tupleIJNS5_1CILi1EEES8_S8_EEENS6_IJNS7_ILi128EEESA_NS7_ILi256EEEEEELi256ENS_12float_e4m3_tEfNS_4arch4Sm90ELb1ELb0ELb0ELb0ELb0ELb0ELb0ELb1ELb1ELb1ELb1ELb0EEENS1_21CollectiveEpilogueFwdINS6_IJSA_SB_SA_EEES9_NS_10bfloat16_tESF_Li256ELb0ELb1ELb1ELb1EEENS1_19SingleTileSchedulerILb0ELb1ELb1ELi128EEEEEEEEEvNT_6ParamsE)
        .other          _ZN7cutlass13device_kernelIN5flash11enable_sm90INS1_16FlashAttnFwdSm90INS1_25CollectiveMainloopFwdSm90ILi2EN4cute5tupleIJNS5_1CILi1EEES8_S8_EEENS6_IJNS7_ILi128EEESA_NS7_ILi256EEEEEELi256ENS_12float_e4m3_tEfNS_4arch4Sm90ELb1ELb0ELb0ELb0ELb0ELb0ELb0ELb1ELb1ELb1ELb1ELb0EEENS1_21CollectiveEpilogueFwdINS6_IJSA_SB_SA_EEES9_NS_10bfloat16_tESF_Li256ELb0ELb1ELb1ELb1EEENS1_19SingleTileSchedulerILb0ELb1ELb1ELi128EEEEEEEEEvNT_6ParamsE,@"STO_CUDA_ENTRY STV_DEFAULT"
_ZN7cutlass13device_kernelIN5flash11enable_sm90INS1_16FlashAttnFwdSm90INS1_25CollectiveMainloopFwdSm90ILi2EN4cute5tupleIJNS5_1CILi1EEES8_S8_EEENS6_IJNS7_ILi128EEESA_NS7_ILi256EEEEEELi256ENS_12float_e4m3_tEfNS_4arch4Sm90ELb1ELb0ELb0ELb0ELb0ELb0ELb0ELb1ELb1ELb1ELb1ELb0EEENS1_21CollectiveEpilogueFwdINS6_IJSA_SB_SA_EEES9_NS_10bfloat16_tESF_Li256ELb0ELb1ELb1ELb1EEENS1_19SingleTileSchedulerILb0ELb1ELb1ELi128EEEEEEEEEvNT_6ParamsE:
        /* <DEDUP_REMOVED lines=17> */
.L_x_2109:
[----:B------:R-:W-:Y:S05]  /*0110*/  BSYNC B0 ;  /* 0x0000000000007941 */ /* 0x000fea0003800000 */
.L_x_2108:
        /* <DEDUP_REMOVED lines=40> */
.L_x_2110:
        /* <DEDUP_REMOVED lines=22> */
.L_x_2111:
        /* <DEDUP_REMOVED lines=18> */
.L_x_2112:
        /* <DEDUP_REMOVED lines=22> */
.L_x_2113:
        /* <DEDUP_REMOVED lines=22> */
.L_x_2114:
        /* <DEDUP_REMOVED lines=9> */
.L_x_2117:
[----:B------:R-:W-:-:S08]  /*0970*/  NOP ;  /* 0x0000000000007918 */ /* 0x000fd00000000000 */
[----:B------:R-:W0:Y:S02]  /*0980*/  USETMAXREG.TRY_ALLOC.CTAPOOL UP0, 0xf0 ;  /* 0x000000f0000079c8 */ /* 0x000e240008000600 */
[----:B0-----:R-:W-:-:S13]  /*0990*/  PLOP3.LUT P0, PT, PT, PT, UP0, 0x80, 0x0 ;  /* 0x000000000000781c */ /* 0x001fda0003f0f008 */
[----:B------:R-:W-:Y:S05]  /*09a0*/  @!P0 BRA `(.L_x_2117) ;  /* 0xfffffffc00f08947 */ /* 0x000fea000383ffff */
[----:B--2---:R-:W0:Y:S01]  /*09b0*/  LDC R2, c[0x0][0xc50] ;  /* 0x00031400ff027b82 */ /* 0x004e220000000800 */
[----:B------:R-:W1:Y:S07]  /*09c0*/  S2R R24, SR_TID.X ;  /* 0x0000000000187919 */ /* 0x000e6e0000002100 */
[----:B------:R-:W2:Y:S08]  /*09d0*/  S2UR UR4, SR_CTAID.Y ;  /* 0x00000000000479c3 */ /* 0x000eb00000002600 */
[----:B------:R-:W3:Y:S08]  /*09e0*/  S2UR UR39, SR_CTAID.Z ;  /* 0x00000000002779c3 */ /* 0x000ef00000002700 */
[----:B------:R-:W-:Y:S06]  /*09f0*/  BAR.ARV 0x8, 0x180 ;  /* 0x0206000000007b1d */ /* 0x000fec0000002000 */
[----:B0-----:R-:W-:Y:S01]  /*0a00*/  ISETP.NE.AND P1, PT, R2, 0x1, PT ;  /* 0x000000010200780c */ /* 0x001fe20003f25270 */
[----:B--2---:R-:W-:Y:S01]  /*0a10*/  IMAD.U32 R17, RZ, RZ, UR4 ;  /* 0x00000004ff117e24 */ /* 0x004fe2000f8e00ff */
[----:B-1----:R-:W-:-:S11]  /*0a20*/  LOP3.LUT R4, R24, 0xffffff80, RZ, 0xc0, !PT ;  /* 0xffffff8018047812 */ /* 0x002fd600078ec0ff */
[----:B------:R-:W0:Y:S01]  /*0a30*/  @P1 LDC R0, c[0x0][0xc54] ;  /* 0x00031500ff001b82 */ /* 0x000e220000000800 */
[----:B------:R-:W-:-:S07]  /*0a40*/  ISETP.NE.AND P0, PT, R4, 0x80, PT ;  /* 0x000000800400780c */ /* 0x000fce0003f05270 */
[----:B------:R-:W1:Y:S08]  /*0a50*/  @P1 LDC R3, c[0x0][0xc58] ;  /* 0x00031600ff031b82 */ /* 0x000e700000000800 */
[----:B------:R-:W-:Y:S06]  /*0a60*/  @!P0 BAR.ARV 0x9, 0x100 ;  /* 0x0244000000008b1d */ /* 0x000fec0000002000 */
[----:B---3--:R-:W-:Y:S01]  /*0a70*/  ISETP.LE.AND P0, PT, RZ, UR39, PT ;  /* 0x00000027ff007c0c */ /* 0x008fe2000bf03270 */
        /* <DEDUP_REMOVED lines=25> */
[----:B------:R-:W-:Y:S02]  /*0c10*/  @P1 IMAD.WIDE.U32 R4, R10, UR39, RZ ;  /* 0x000000270a041c25 */ /* 0x000fe4000f8e00ff */
[----:B------:R-:W0:Y:S02]  /*0c20*/  LDC R10, c[0x0][0x288] ;  /* 0x0000a200ff0a7b82 */ /* 0x000e240000000800 */
[----:B---3--:R-:W-:-:S02]  /*0c30*/  @P0 IMAD R0, R7, R14, RZ ;  /* 0x0000000e07000224 */ /* 0x008fc400078e02ff */
        /* <DEDUP_REMOVED lines=8> */
[----:B------:R-:W-:Y:S01]  /*0cc0*/  @P1 LEA R8, P3, R6, R20, 0x2 ;  /* 0x0000001406081211 */ /* 0x000fe200078610ff */
[----:B------:R-:W-:Y:S01]  /*0cd0*/  @P1 IMAD.IADD R0, R7, 0x1, R11 ;  /* 0x0000000107001824 */ /* 0x000fe200078e020b */
[----:B------:R-:W1:Y:S01]  /*0ce0*/  S2R R22, SR_CTAID.X ;  /* 0x0000000000167919 */ /* 0x000e620000002500 */
[----:B------:R-:W-:Y:S01]  /*0cf0*/  IMAD.MOV.U32 R7, RZ, RZ, 0x3f800000 ;  /* 0x3f800000ff077424 */ /* 0x000fe200078e00ff */
[----:B------:R-:W-:Y:S02]  /*0d00*/  @P0 LEA.HI.X R5, R2, R13, R3, 0x2, P2 ;  /* 0x0000000d02050211 */ /* 0x000fe400010f1403 */
[----:B------:R-:W3:Y:S01]  /*0d10*/  LDC R2, c[0x0][0x448] ;  /* 0x00011200ff027b82 */ /* 0x000ee20000000800 */
[----:B------:R-:W-:Y:S01]  /*0d20*/  @P1 LEA.HI.X R9, R6, R21, R0, 0x2, P3 ;  /* 0x0000001506091211 */ /* 0x000fe200018f1400 */
[----:B------:R-:W-:Y:S01]  /*0d30*/  IMAD.MOV.U32 R0, RZ, RZ, 0x3f800000 ;  /* 0x3f800000ff007424 */ /* 0x000fe200078e00ff */
[----:B------:R0:W5:Y:S05]  /*0d40*/  @P0 LDG.E R7, desc[UR40][R4.64] ;  /* 0x0000002804070981 */ /* 0x00016a000c1e1900 */
[----:B------:R4:W5:Y:S01]  /*0d50*/  @P1 LDG.E R0, desc[UR40][R8.64] ;  /* 0x0000002808001981 */ /* 0x000962000c1e1900 */
[----:B------:R-:W4:Y:S01]  /*0d60*/  LDC R13, c[0x0][0x2f0] ;  /* 0x0000bc00ff0d7b82 */ /* 0x000f220000000800 */
[----:B------:R-:W-:Y:S01]  /*0d70*/  IMAD.MOV.U32 R23, RZ, RZ, RZ ;  /* 0x000000ffff177224 */ /* 0x000fe200078e00ff */
[----:B0-----:R-:W-:-:S02]  /*0d80*/  IADD3 R5, -R10, 0x80, RZ ;  /* 0x000000800a057810 */ /* 0x001fc40007ffe1ff */
[----:B---3--:R-:W-:-:S04]  /*0d90*/  ISETP.NE.AND P1, PT, R2, 0x1, PT ;  /* 0x000000010200780c */ /* 0x008fc80003f25270 */
[----:B------:R-:W0:Y:S01]  /*0da0*/  LDC.64 R2, c[0x0][0x418] ;  /* 0x00010600ff027b82 */ /* 0x000e220000000a00 */
[----:B-1----:R-:W-:-:S08]  /*0db0*/  IMAD.SHL.U32 R22, R22, 0x80, RZ ;  /* 0x0000008016167824 */ /* 0x002fd000078e00ff */
[----:B------:R-:W1:Y:S08]  /*0dc0*/  @P1 LDC R11, c[0x0][0x44c] ;  /* 0x00011300ff0b1b82 */ /* 0x000e700000000800 */
[----:B------:R-:W3:Y:S01]  /*0dd0*/  @P1 LDC R6, c[0x0][0x450] ;  /* 0x00011400ff061b82 */ /* 0x000ee20000000800 */
[----:B0-----:R-:W-:Y:S01]  /*0de0*/  ISETP.NE.U32.AND P0, PT, R2, RZ, PT ;  /* 0x000000ff0200720c */ /* 0x001fe20003f05070 */
[----:B------:R-:W-:-:S03]  /*0df0*/  @P1 VIADD R2, R22, 0x7f ;  /* 0x0000007f16021836 */ /* 0x000fc60000000000 */
[----:B------:R-:W-:-:S04]  /*0e00*/  ISETP.NE.AND.EX P0, PT, R3, RZ, PT, P0 ;  /* 0x000000ff0300720c */ /* 0x000fc80003f05300 */
[----:B--2---:R-:W-:Y:S01]  /*0e10*/  SEL R16, R16, 0x1, P0 ;  /* 0x0000000110107807 */ /* 0x004fe20000000000 */
[----:B-1----:R-:W-:-:S04]  /*0e20*/  @P1 IMAD.HI.U32 R3, R2, R11, RZ ;  /* 0x0000000b02031227 */ /* 0x002fc800078e00ff */
[----:B------:R-:W-:Y:S02]  /*0e30*/  VIADD R2, R22, 0x7f ;  /* 0x0000007f16027836 */ /* 0x000fe40000000000 */
[CC--:B----4-:R-:W-:Y:S01]  /*0e40*/  IMAD R5, R16.reuse, R13.reuse, R5 ;  /* 0x0000000d10057224 */ /* 0x0d0fe200078e0205 */
[----:B---3--:R-:W-:Y:S01]  /*0e50*/  @P1 SHF.R.U32.HI R2, RZ, R6, R3 ;  /* 0x00000006ff021219 */ /* 0x008fe20000011603 */
[----:B------:R-:W-:-:S04]  /*0e60*/  IMAD R3, R16, R13, 0x7f ;  /* 0x0000007f10037424 */ /* 0x000fc800078e020d */
[----:B------:R-:W-:Y:S01]  /*0e70*/  IMAD.IADD R5, R5, 0x1, R2 ;  /* 0x0000000105057824 */ /* 0x000fe200078e0202 */
[----:B------:R-:W-:-:S04]  /*0e80*/  SHF.R.S32.HI R2, RZ, 0x1f, R3 ;  /* 0x0000001fff027819 */ /* 0x000fc80000011403 */
[----:B------:R-:W-:Y:S02]  /*0e90*/  SHF.R.S32.HI R4, RZ, 0x1f, R5 ;  /* 0x0000001fff047819 */ /* 0x000fe40000011405 */
[----:B------:R-:W-:Y:S02]  /*0ea0*/  LEA.HI R2, R2, R3, RZ, 0x7 ;  /* 0x0000000302027211 */ /* 0x000fe400078f38ff */
[----:B------:R-:W-:Y:S02]  /*0eb0*/  LEA.HI R4, R4, R5, RZ, 0x7 ;  /* 0x0000000504047211 */ /* 0x000fe400078f38ff */
[----:B------:R-:W-:Y:S02]  /*0ec0*/  SHF.R.U32.HI R5, RZ, 0x10, R18 ;  /* 0x00000010ff057819 */ /* 0x000fe40000011612 */
[----:B------:R-:W-:Y:S02]  /*0ed0*/  SHF.R.S32.HI R2, RZ, 0x7, R2 ;  /* 0x00000007ff027819 */ /* 0x000fe40000011402 */
[----:B------:R-:W-:-:S02]  /*0ee0*/  ISETP.NE.AND P0, PT, R5, RZ, PT ;  /* 0x000000ff0500720c */ /* 0x000fc40003f05270 */
[----:B------:R-:W-:Y:S02]  /*0ef0*/  SHF.R.S32.HI R3, RZ, 0x7, R4 ;  /* 0x00000007ff037819 */ /* 0x000fe40000011404 */
[----:B------:R-:W-:Y:S02]  /*0f00*/  LOP3.LUT R18, R18, 0xffff, RZ, 0xc0, !PT ;  /* 0x0000ffff12127812 */ /* 0x000fe400078ec0ff */
[----:B------:R-:W-:-:S04]  /*0f10*/  VIMNMX R8, R2, R3, PT ;  /* 0x0000000302087248 */ /* 0x000fc80003fe0100 */
[----:B------:R-:W-:-:S03]  /*0f20*/  ISETP.GE.AND P1, PT, R8, 0x1, PT ;  /* 0x000000010800780c */ /* 0x000fc60003f26270 */
[----:B------:R-:W0:Y:S10]  /*0f30*/  @!P0 LDC R5, c[0x0][0x9f0] ;  /* 0x00027c00ff058b82 */ /* 0x000e340000000800 */
[----:B------:R-:W-:Y:S05]  /*0f40*/  @!P1 BRA `(.L_x_2119) ;  /* 0x00000000006c9947 */ /* 0x000fea0003800000 */
        /* <DEDUP_REMOVED lines=25> */
[----:B------:R-:W-:-:S05]  /*10e0*/  @!P1 LOP3.LUT R3, RZ, R5, RZ, 0x33, !PT ;  /* 0x00000005ff039212 */ /* 0x000fca00078e33ff */
[----:B------:R-:W-:-:S07]  /*10f0*/  IMAD.MOV.U32 R23, RZ, RZ, R3 ;  /* 0x000000ffff177224 */ /* 0x000fce00078e0003 */
.L_x_2119:
[-C--:B------:R-:W-:Y:S02]  /*1100*/  IMAD R18, R18, R23.reuse, RZ ;  /* 0x0000001712127224 */ /* 0x080fe400078e02ff */
[----:B-----5:R-:W-:Y:S01]  /*1110*/  FMUL.FTZ R0, R7, R0 ;  /* 0x0000000007007220 */ /* 0x020fe20000410000 */
[----:B------:R-:W-:Y:S01]  /*1120*/  ULDC UR4, c[0x0][0x988] ;  /* 0x0002620000047ab9 */ /* 0x000fe20000000800 */
[----:B------:R-:W-:Y:S01]  /*1130*/  VIADD R146, R24, 0xffffff80 ;  /* 0xffffff8018927836 */ /* 0x000fe20000000000 */
[----:B------:R-:W-:Y:S01]  /*1140*/  PLOP3.LUT P0, PT, PT, PT, PT, 0x80, 0x0 ;  /* 0x000000000000781c */ /* 0x000fe20003f0f070 */
[----:B------:R-:W-:Y:S01]  /*1150*/  FMUL.FTZ R2, R0, UR4 ;  /* 0x0000000400027c20 */ /* 0x000fe20008410000 */
[----:B------:R-:W-:Y:S02]  /*1160*/  VIADDMNMX R23, R18, R23, R8, PT ;  /* 0x0000001712177246 */ /* 0x000fe40003800108 */
[----:B------:R-:W-:Y:S01]  /*1170*/  CS2R R28, SRZ ;  /* 0x00000000001c7805 */ /* 0x000fe2000001ff00 */
[----:B------:R-:W-:Y:S01]  /*1180*/  IMAD.MOV.U32 R4, RZ, RZ, RZ ;  /* 0x000000ffff047224 */ /* 0x000fe200078e00ff */
[----:B------:R-:W-:-:S02]  /*1190*/  CS2R R24, SRZ ;  /* 0x0000000000187805 */ /* 0x000fc4000001ff00 */
[----:B------:R-:W-:Y:S01]  /*11a0*/  ISETP.GT.AND P1, PT, R23, R18, PT ;  /* 0x000000121700720c */ /* 0x000fe20003f24270 */
[----:B------:R-:W-:Y:S01]  /*11b0*/  IMAD.MOV.U32 R3, RZ, RZ, RZ ;  /* 0x000000ffff037224 */ /* 0x000fe200078e00ff */
        /* <DEDUP_REMOVED lines=61> */
[----:B------:R-:W-:Y:S02]  /*1590*/  IMAD.MOV.U32 R8, RZ, RZ, RZ ;  /* 0x000000ffff087224 */ /* 0x000fe400078e00ff */
[----:B------:R-:W-:Y:S01]  /*15a0*/  IMAD.MOV.U32 R147, RZ, RZ, RZ ;  /* 0x000000ffff937224 */ /* 0x000fe200078e00ff */
[----:B------:R-:W-:Y:S06]  /*15b0*/  @!P1 BRA `(.L_x_2120) ;  /* 0x0000008800b09947 */ /* 0x000fec0003800000 */
[----:B------:R-:W-:Y:S01]  /*15c0*/  SHF.R.S32.HI R89, RZ, 0x1f, R146 ;  /* 0x0000001fff597819 */ /* 0x000fe20000011492 */
[----:B------:R-:W1:Y:S01]  /*15d0*/  S2UR UR5, SR_CgaCtaId ;  /* 0x00000000000579c3 */ /* 0x000e620000008800 */
[----:B------:R-:W-:Y:S02]  /*15e0*/  UMOV UR36, 0x400 ;  /* 0x0000040000247882 */ /* 0x000fe40000000000 */
[----:B------:R-:W-:-:S04]  /*15f0*/  LEA.HI R88, R89, R146, RZ, 0x7 ;  /* 0x0000009259587211 */ /* 0x000fc800078f38ff */
[----:B------:R-:W-:-:S05]  /*1600*/  SHF.R.S32.HI R90, RZ, 0x7, R88 ;  /* 0x00000007ff5a7819 */ /* 0x000fca0000011458 */
[----:B------:R-:W2:Y:S01]  /*1610*/  SHFL.IDX PT, R0, R90, RZ, 0x1f ;  /* 0x00001fff5a007589 */ /* 0x000ea200000e0000 */
[----:B-1----:R-:W-:-:S04]  /*1620*/  ULEA UR36, UR5, UR36, 0x18 ;  /* 0x0000002405247291 */ /* 0x002fc8000f8ec03f */
[----:B------:R-:W-:-:S04]  /*1630*/  UIADD3 UR5, UR36, 0x20400, URZ ;  /* 0x0002040024057890 */ /* 0x000fc8000fffe03f */
[----:B------:R-:W-:Y:S01]  /*1640*/  ULOP3.LUT UP0, URZ, UR5, 0x3ff, URZ, 0xc0, !UPT ;  /* 0x000003ff053f7892 */ /* 0x000fe2000f80c03f */
[----:B--2---:R-:W-:-:S05]  /*1650*/  R2UR UR37, R0 ;  /* 0x00000000002572ca */ /* 0x004fca00000e0000 */
        /* <DEDUP_REMOVED lines=12> */
[----:B------:R1:W2:Y:S01]  /*1720*/  LDC.64 R14, c[0x4][R0] ;  /* 0x01000000000e7b82 */ /* 0x0002a20000000a00 */
[----:B0-----:R-:W-:Y:S01]  /*1730*/  IMAD.U32 R5, RZ, RZ, UR5 ;  /* 0x00000005ff057e24 */ /* 0x001fe2000f8e00ff */
[----:B------:R-:W-:Y:S01]  /*1740*/  ULDC.64 UR4, c[0x4][0xc8] ;  /* 0x0100320000047ab9 */ /* 0x000fe20000000a00 */
[----:B------:R-:W-:Y:S02]  /*1750*/  IMAD.U32 R10, RZ, RZ, UR6 ;  /* 0x00000006ff0a7e24 */ /* 0x000fe4000f8e00ff */
[----:B------:R-:W-:Y:S02]  /*1760*/  IMAD.U32 R6, RZ, RZ, UR4 ;  /* 0x00000004ff067e24 */ /* 0x000fe4000f8e00ff */
[----:B------:R-:W-:-:S02]  /*1770*/  IMAD.U32 R7, RZ, RZ, UR5 ;  /* 0x00000005ff077e24 */ /* 0x000fc4000f8e00ff */
[----:B------:R-:W-:Y:S02]  /*1780*/  IMAD.U32 R11, RZ, RZ, UR7 ;  /* 0x00000007ff0b7e24 */ /* 0x000fe4000f8e00ff */
[----:B------:R-:W-:Y:S02]  /*1790*/  IMAD.MOV.U32 R8, RZ, RZ, 0x70 ;  /* 0x00000070ff087424 */ /* 0x000fe400078e00ff */
[----:B------:R-:W-:Y:S02]  /*17a0*/  IMAD.MOV.U32 R12, RZ, RZ, 0x1 ;  /* 0x00000001ff0c7424 */ /* 0x000fe400078e00ff */
[----:B-1----:R-:W-:-:S07]  /*17b0*/  IMAD.MOV.U32 R13, RZ, RZ, RZ ;  /* 0x000000ffff0d7224 */ /* 0x002fce00078e00ff */
[----:B------:R-:W-:-:S07]  /*17c0*/  LEPC R20, `(.L_x_2121) ;  /* 0x000000001014794e */ /* 0x000fce0000000000 */
[----:B--2---:R-:W-:Y:S05]  /*17d0*/  CALL.ABS.NOINC R14 ;  /* 0x000000000e007343 */ /* 0x004fea0003c00000 */
.L_x_2121:
[----:B------:R-:W2:Y:S01]  /*17e0*/  LDL.LU R20, [R1+0x24] ;  /* 0x0000240001147983 */ /* 0x000ea20000300800 */
[----:B------:R-:W-:-:S04]  /*17f0*/  SHF.L.U32 R3, RZ, 0x1f, RZ ;  /* 0x0000001fff037819 */ /* 0x000fc800000006ff */
[----:B------:R-:W1:Y:S01]  /*1800*/  SYNCS.PHASECHK.TRANS64.TRYWAIT P0, [UR36+0x38800], R3 ;  /* 0x03880003ff0075a7 */ /* 0x000e620008000164 */
[----:B--2---:R-:W-:-:S04]  /*1810*/  LOP3.LUT R0, R20, 0x1, RZ, 0xfc, !PT ;  /* 0x0000000114007812 */ /* 0x004fc800078efcff */
[----:B------:R-:W-:Y:S01]  /*1820*/  ISETP.NE.AND P1, PT, R0, 0x3, PT ;  /* 0x000000030000780c */ /* 0x000fe20003f25270 */
[----:B-1----:R-:W-:-:S12]  /*1830*/  @!P0 BRA `(.L_x_2122) ;  /* 0x0000010400348947 */ /* 0x002fd80003800000 */
.L_x_2216:
[----:B------:R-:W-:Y:S05]  /*1840*/  @!P1 BRA `(.L_x_2123) ;  /* 0x0000000000049947 */ /* 0x000fea0003800000 */
[----:B------:R-:W-:Y:S01]  /*1850*/  BPT.TRAP 0x1 ;  /* 0x000000040000795c */ /* 0x000fe20000300000 */
.L_x_2123:
[----:B------:R2:W3:Y:S01]  /*1860*/  SYNCS.PHASECHK.TRANS64.TRYWAIT P2, [UR36+0x38830], R3 ;  /* 0x03883003ff0075a7 */ /* 0x0004e20008040164 */
[----:B------:R-:W-:Y:S05]  /*1870*/  @!P1 BRA `(.L_x_2124) ;  /* 0x0000000000049947 */ /* 0x000fea0003800000 */
[----:B------:R-:W-:Y:S01]  /*1880*/  BPT.TRAP 0x1 ;  /* 0x000000040000795c */ /* 0x000fe20000300000 */
.L_x_2124:
[----:B-1----:R-:W1:Y:S01]  /*1890*/  S2R R0, SR_TID.X ;  /* 0x0000000000007919 */ /* 0x002e620000002100 */
[----:B------:R-:W-:-:S05]  /*18a0*/  IMAD.U32 R6, RZ, RZ, UR42 ;  /* 0x0000002aff067e24 */ /* 0x000fca000f8e00ff */
[----:B------:R-:W-:Y:S02]  /*18b0*/  LOP3.LUT R6, R6, 0x10000, RZ, 0xfc, !PT ;  /* 0x0001000006067812 */ /* 0x000fe400078efcff */
[----:B-1----:R-:W-:-:S04]  /*18c0*/  LOP3.LUT R0, R0, 0x7f, RZ, 0xc0, !PT ;  /* 0x0000007f00007812 */ /* 0x002fc800078ec0ff */
[----:B------:R-:W-:Y:S01]  /*18d0*/  ISETP.NE.AND P0, PT, R0, RZ, PT ;  /* 0x000000ff0000720c */ /* 0x000fe20003f05270 */
[----:B---3--:R-:W-:-:S12]  /*18e0*/  @P2 BRA `(.L_x_2125) ;  /* 0x0000000000082947 */ /* 0x008fd80003800000 */
[----:B------:R-:W1:Y:S02]  /*18f0*/  SYNCS.PHASECHK.TRANS64.TRYWAIT P2, [UR36+0x38830], R3 ;  /* 0x03883003ff0075a7 */ /* 0x000e640008040164 */
[----:B-1----:R-:W-:Y:S05]  /*1900*/  @!P2 BRA `(.L_x_2126) ;  /* 0x000001040018a947 */ /* 0x002fea0003800000 */
.L_x_2125:
        /* <DEDUP_REMOVED lines=11> */
[----:B-1----:R-:W1:Y:S01]  /*19c0*/  LDC R0, c[0x0][0x448] ;  /* 0x00011200ff007b82 */ /* 0x002e620000000800 */
[----:B------:R-:W-:Y:S01]  /*19d0*/  UMOV UR15, 0x40000040 ;  /* 0x40000040000f7882 */ /* 0x000fe20000000000 */
[----:B------:R-:W-:Y:S01]  /*19e0*/  UMOV UR17, 0x40000040 ;  /* 0x4000004000117882 */ /* 0x000fe20000000000 */
[----:B------:R-:W-:Y:S01]  /*19f0*/  ULOP3.LUT UR6, UR4, 0x10000, URZ, 0xfc, !UPT ;  /* 0x0001000004067892 */ /* 0x000fe2000f8efc3f */
[----:B--2---:R-:W-:Y:S01]  /*1a00*/  LOP3.LUT R3, R88, 0xffffff80, RZ, 0xc0, !PT ;  /* 0xffffff8058037812 */ /* 0x004fe200078ec0ff */
[----:B------:R-:W-:Y:S01]  /*1a10*/  UMOV UR19, 0x40000040 ;  /* 0x4000004000137882 */ /* 0x000fe20000000000 */
[----:B------:R-:W-:Y:S01]  /*1a20*/  UMOV UR21, 0x40000040 ;  /* 0x4000004000157882 */ /* 0x000fe20000000000 */
[----:B------:R-:W-:Y:S01]  /*1a30*/  UIADD3 UR14, UR6, 0x4, URZ ;  /* 0x00000004060e7890 */ /* 0x000fe2000fffe03f */
[----:B------:R-:W-:Y:S01]  /*1a40*/  LEA.HI R89, R89, R146, RZ, 0x2 ;  /* 0x0000009259597211 */ /* 0x000fe200078f10ff */
[----:B------:R-:W-:Y:S01]  /*1a50*/  UIADD3 UR12, UR32, 0x4, URZ ;  /* 0x00000004200c7890 */ /* 0x000fe2000fffe03f */
[----:B------:R-:W-:Y:S01]  /*1a60*/  IMAD.IADD R9, R146, 0x1, -R3 ;  /* 0x0000000192097824 */ /* 0x000fe200078e0a03 */
[----:B------:R-:W-:Y:S01]  /*1a70*/  UMOV UR10, UR6 ;  /* 0x00000006000a7c82 */ /* 0x000fe20008000000 */
[----:B------:R-:W-:Y:S01]  /*1a80*/  UIADD3 UR16, UR32, 0x6, URZ ;  /* 0x0000000620107890 */ /* 0x000fe2000fffe03f */
[----:B------:R-:W-:Y:S01]  /*1a90*/  QGMMA.64x128x32.F32.E4M3.E4M3 R24, gdesc[UR8], RZ, !UPT, gsb0 ;  /* 0x01e00000081879f3 */ /* 0x000fe2000c0008ff */
[----:B------:R-:W-:Y:S01]  /*1aa0*/  UIADD3 UR8, UR32, 0x2, URZ ;  /* 0x0000000220087890 */ /* 0x000fe2000fffe03f */
[----:B------:R-:W-:Y:S01]  /*1ab0*/  LOP3.LUT R89, R89, 0xfffffffc, RZ, 0xc0, !PT ;  /* 0xfffffffc59597812 */ /* 0x000fe200078ec0ff */
[----:B------:R-:W-:Y:S01]  /*1ac0*/  UIADD3 UR10, UR6, 0x2, URZ ;  /* 0x00000002060a7890 */ /* 0x000fe2000fffe03f */
[----:B------:R-:W-:Y:S01]  /*1ad0*/  LEA.HI R8, R90, R90, RZ, 0x1 ;  /* 0x0000005a5a087211 */ /* 0x000fe200078f08ff */
[----:B------:R-:W-:Y:S01]  /*1ae0*/  UMOV UR9, 0x40000040 ;  /* 0x4000004000097882 */ /* 0x000fe20000000000 */
[----:B------:R-:W-:Y:S01]  /*1af0*/  UMOV UR11, 0x40000040 ;  /* 0x40000040000b7882 */ /* 0x000fe20000000000 */
[----:B------:R-:W-:Y:S01]  /*1b00*/  UIADD3 UR18, UR6, 0x6, URZ ;  /* 0x0000000606127890 */ /* 0x000fe2000fffe03f */
[----:B------:R-:W-:Y:S01]  /*1b10*/  IMAD.IADD R89, R146, 0x1, -R89 ;  /* 0x0000000192597824 */ /* 0x000fe200078e0a59 */
[----:B------:R-:W-:Y:S01]  /*1b20*/  UIADD3 UR20, UR32, 0x400, URZ ;  /* 0x0000040020147890 */ /* 0x000fe2000fffe03f */
[----:B------:R-:W-:Y:S01]  /*1b30*/  LOP3.LUT R11, R8, 0x3fffffe, RZ, 0xc0, !PT ;  /* 0x03fffffe080b7812 */ /* 0x000fe200078ec0ff */
[----:B------:R-:W-:Y:S01]  /*1b40*/  UIADD3 UR22, UR6, 0x400, URZ ;  /* 0x0000040006167890 */ /* 0x000fe2000fffe03f */
[----:B-1----:R-:W-:Y:S01]  /*1b50*/  ISETP.NE.AND P2, PT, R0, 0x1, PT ;  /* 0x000000010000780c */ /* 0x002fe20003f45270 */
        /* <DEDUP_REMOVED lines=8> */
[CC--:B------:R-:W-:Y:S01]  /*1be0*/  LEA.HI R4, R0.reuse, R9.reuse, RZ, 0x2 ;  /* 0x0000000900047211 */ /* 0x0c0fe200078f10ff */
[----:B------:R-:W-:Y:S01]  /*1bf0*/  UIADD3 UR30, UR6, 0x404, URZ ;  /* 0x00000404061e7890 */ /* 0x000fe2000fffe03f */
[----:B------:R-:W-:Y:S01]  /*1c00*/  LEA.HI R3, R0, R9, RZ, 0x5 ;  /* 0x0000000900037211 */ /* 0x000fe200078f28ff */
[----:B------:R-:W-:Y:S01]  /*1c10*/  UMOV UR29, 0x40000040 ;  /* 0x40000040001d7882 */ /* 0x000fe20000000000 */
[----:B------:R-:W-:Y:S01]  /*1c20*/  UMOV UR31, 0x40000040 ;  /* 0x40000040001f7882 */ /* 0x000fe20000000000 */
[----:B------:R-:W-:Y:S01]  /*1c30*/  UIADD3 UR32, UR32, 0x406, URZ ;  /* 0x0000040620207890 */ /* 0x000fe2000fffe03f */
[--C-:B------:R-:W-:Y:S01]  /*1c40*/  SHF.R.S32.HI R0, RZ, 0x2, R4.reuse ;  /* 0x00000002ff007819 */ /* 0x100fe20000011404 */
[----:B------:R-:W-:Y:S01]  /*1c50*/  UIADD3 UR34, UR6, 0x406, URZ ;  /* 0x0000040606227890 */ /* 0x000fe2000fffe03f */
[----:B0-----:R-:W-:Y:S01]  /*1c60*/  SHF.R.S32.HI R5, RZ, 0x1f, R4 ;  /* 0x0000001fff057819 */ /* 0x001fe20000011404 */
[----:B------:R-:W-:Y:S01]  /*1c70*/  UMOV UR33, 0x40000040 ;  /* 0x4000004000217882 */ /* 0x000fe20000000000 */
[----:B------:R-:W-:Y:S01]  /*1c80*/  UMOV UR35, 0x40000040 ;  /* 0x4000004000237882 */ /* 0x000fe20000000000 */
[----:B------:R-:W0:Y:S01]  /*1c90*/  @P2 LDC R13, c[0x0][0x44c] ;  /* 0x00011300ff0d2b82 */ /* 0x000e220000000800 */
[----:B------:R-:W-:Y:S01]  /*1ca0*/  SHF.R.S32.HI R3, RZ, 0x5, R3 ;  /* 0x00000005ff037819 */ /* 0x000fe20000011403 */
[----:B------:R-:W-:Y:S01]  /*1cb0*/  IMAD.IADD R11, R90, 0x1, -R11 ;  /* 0x000000015a0b7824 */ /* 0x000fe200078e0a0b */
[-C--:B------:R-:W-:Y:S01]  /*1cc0*/  LEA.HI R5, R5, R0.reuse, RZ, 0x3 ;  /* 0x0000000005057211 */ /* 0x080fe200078f18ff */
[----:B------:R-:W-:Y:S01]  /*1cd0*/  IMAD.MOV.U32 R12, RZ, RZ, -0x80 ;  /* 0xffffff80ff0c7424 */ /* 0x000fe200078e00ff */
[----:B------:R-:W-:Y:S01]  /*1ce0*/  LOP3.LUT R8, R8, 0x1ffffffe, RZ, 0xc0, !PT ;  /* 0x1ffffffe08087812 */ /* 0x000fe200078ec0ff */
[----:B------:R-:W-:Y:S01]  /*1cf0*/  IMAD R3, R3, 0x10, R22 ;  /* 0x0000001003037824 */ /* 0x000fe200078e0216 */
[----:B------:R-:W-:Y:S01]  /*1d00*/  LOP3.LUT R5, R5, 0xfffffff8, RZ, 0xc0, !PT ;  /* 0xfffffff805057812 */ /* 0x000fe200078ec0ff */
[----:B------:R-:W1:Y:S01]  /*1d10*/  @P2 LDC R15, c[0x0][0x450] ;  /* 0x00011400ff0f2b82 */ /* 0x000e620000000800 */
[----:B------:R-:W-:Y:S01]  /*1d20*/  LOP3.LUT R4, R4, 0x7ffffffc, RZ, 0xc0, !PT ;  /* 0x7ffffffc04047812 */ /* 0x000fe200078ec0ff */
[----:B------:R-:W-:Y:S01]  /*1d30*/  IMAD.IADD R8, R89, 0x1, -R8 ;  /* 0x0000000159087824 */ /* 0x000fe200078e0a08 */
[----:B------:R-:W-:Y:S01]  /*1d40*/  IADD3 R0, R3, R0, -R5 ;  /* 0x0000000003007210 */ /* 0x000fe20007ffe805 */
[----:B------:R-:W-:Y:S01]  /*1d50*/  IMAD R5, R23, R12, 0x80 ;  /* 0x0000008017057424 */ /* 0x000fe200078e020c */
[----:B------:R-:W-:Y:S01]  /*1d60*/  ULDC UR4, c[0x0][0x2f0] ;  /* 0x0000bc0000047ab9 */ /* 0x000fe20000000800 */
[----:B------:R-:W-:Y:S01]  /*1d70*/  IMAD.IADD R9, R9, 0x1, -R4 ;  /* 0x0000000109097824 */ /* 0x000fe200078e0a04 */
[----:B------:R-:W-:Y:S01]  /*1d80*/  CS2R R130, SRZ ;  /* 0x0000000000827805 */ /* 0x000fe2000001ff00 */
[----:B------:R-:W-:Y:S01]  /*1d90*/  IMAD R11, R11, 0x40, R0 ;  /* 0x000000400b0b7824 */ /* 0x000fe200078e0200 */
[----:B------:R-:W2:Y:S01]  /*1da0*/  LDC R3, c[0x0][0x288] ;  /* 0x0000a200ff037b82 */ /* 0x000ea20000000800 */
[----:B------:R-:W-:-:S02]  /*1db0*/  CS2R R132, SRZ ;  /* 0x0000000000847805 */ /* 0x000fc4000001ff00 */
[----:B------:R-:W-:Y:S01]  /*1dc0*/  CS2R R134, SRZ ;  /* 0x0000000000867805 */ /* 0x000fe2000001ff00 */
[----:B------:R-:W-:Y:S01]  /*1dd0*/  IMAD R8, R8, 0x8, R11 ;  /* 0x0000000808087824 */ /* 0x000fe200078e020b */
[----:B------:R-:W-:Y:S02]  /*1de0*/  CS2R R136, SRZ ;  /* 0x0000000000887805 */ /* 0x000fe4000001ff00 */
[----:B------:R-:W-:Y:S02]  /*1df0*/  CS2R R138, SRZ ;  /* 0x00000000008a7805 */ /* 0x000fe4000001ff00 */
[----:B------:R-:W-:Y:S01]  /*1e00*/  CS2R R140, SRZ ;  /* 0x00000000008c7805 */ /* 0x000fe2000001ff00 */
[----:B0-----:R-:W-:Y:S01]  /*1e10*/  @P2 IMAD.HI.U32 R0, R8, R13, RZ ;  /* 0x0000000d08002227 */ /* 0x001fe200078e00ff */
[----:B------:R-:W0:Y:S01]  /*1e20*/  S2UR UR5, SR_CgaCtaId ;  /* 0x00000000000579c3 */ /* 0x000e220000008800 */
[----:B------:R-:W-:Y:S02]  /*1e30*/  CS2R R142, SRZ ;  /* 0x00000000008e7805 */ /* 0x000fe4000001ff00 */
[----:B------:R-:W-:Y:S01]  /*1e40*/  CS2R R144, SRZ ;  /* 0x0000000000907805 */ /* 0x000fe2000001ff00 */
[----:B------:R-:W-:Y:S01]  /*1e50*/  IMAD.MOV.U32 R10, RZ, RZ, R8 ;  /* 0x000000ffff0a7224 */ /* 0x000fe200078e0008 */
[----:B------:R-:W-:-:S02]  /*1e60*/  CS2R R146, SRZ ;  /* 0x0000000000927805 */ /* 0x000fc4000001ff00 */
[----:B------:R-:W-:Y:S02]  /*1e70*/  CS2R R148, SRZ ;  /* 0x0000000000947805 */ /* 0x000fe4000001ff00 */
[----:B------:R-:W-:Y:S02]  /*1e80*/  CS2R R150, SRZ ;  /* 0x0000000000967805 */ /* 0x000fe4000001ff00 */
[----:B-1----:R-:W-:Y:S01]  /*1e90*/  @P2 SHF.R.U32.HI R10, RZ, R15, R0 ;  /* 0x0000000fff0a2219 */ /* 0x002fe20000011600 */
[----:B------:R-:W-:-:S04]  /*1ea0*/  VIADD R0, R5, 0x1 ;  /* 0x0000000105007836 */ /* 0x000fc80000000000 */
[----:B------:R-:W1:Y:S01]  /*1eb0*/  SHFL.IDX PT, R13, R10, RZ, 0x1c1f ;  /* 0x001c1fff0a0d7589 */ /* 0x000e6200000e0000 */
[C---:B------:R-:W-:Y:S02]  /*1ec0*/  IMAD R11, R9.reuse, -0x2, R0 ;  /* 0xfffffffe090b7824 */ /* 0x040fe400078e0200 */
[C---:B------:R-:W-:Y:S01]  /*1ed0*/  IMAD R0, R16.reuse, UR4, R5 ;  /* 0x0000000410007c24 */ /* 0x040fe2000f8e0205 */
[----:B------:R-:W3:Y:S01]  /*1ee0*/  SHFL.IDX PT, R10, R10, 0x1, 0x1c1f ;  /* 0x003c1f000a0a7f89 */ /* 0x000ee200000e0000 */
[----:B------:R-:W-:Y:S02]  /*1ef0*/  IMAD R12, R16, UR4, R11 ;  /* 0x00000004100c7c24 */ /* 0x000fe4000f8e020b */
[----:B------:R-:W-:Y:S02]  /*1f00*/  IMAD R5, R9, -0x2, R0 ;  /* 0xfffffffe09057824 */ /* 0x000fe400078e0200 */
[----:B--2---:R-:W-:-:S05]  /*1f10*/  IMAD.IADD R0, R12, 0x1, -R3 ;  /* 0x000000010c007824 */ /* 0x004fca00078e0a03 */
[----:B-1----:R-:W-:-:S04]  /*1f20*/  VIADDMNMX R0, R13, R0, R5, PT ;  /* 0x000000000d007246 */ /* 0x002fc80003800105 */
[C---:B------:R-:W-:Y:S02]  /*1f30*/  ISETP.GT.AND P3, PT, R0.reuse, RZ, PT ;  /* 0x000000ff0000720c */ /* 0x040fe40003f64270 */
[C---:B------:R-:W-:Y:S02]  /*1f40*/  ISETP.GT.AND P4, PT, R0.reuse, 0x1, PT ;  /* 0x000000010000780c */ /* 0x040fe40003f84270 */
[----:B------:R-:W-:Y:S02]  /*1f50*/  ISETP.GT.AND P5, PT, R0, 0x8, PT ;  /* 0x000000080000780c */ /* 0x000fe40003fa4270 */
[----:B---3--:R-:W-:Y:S01]  /*1f60*/  IADD3 R12, R10, -R3, R12 ;  /* 0x800000030a0c7210 */ /* 0x008fe20007ffe00c */
        /* <DEDUP_REMOVED lines=24> */
[----:B------:R-:W-:Y:S02]  /*20f0*/  ISETP.GT.AND P3, PT, R0, 0x9, PT ;  /* 0x000000090000780c */ /* 0x000fe40003f64270 */
[----:B------:R-:W-:-:S02]  /*2100*/  FSEL R13, R28, -INF , P5 ;  /* 0xff8000001c0d7808 */ /* 0x000fc40002800000 */
[----:B------:R-:W-:Y:S02]  /*2110*/  FMNMX.FTZ R4, R11, R25, !PT ;  /* 0x000000190b047209 */ /* 0x000fe40007810000 */
[C---:B------:R-:W-:Y:S02]  /*2120*/  ISETP.GT.AND P4, PT, R0.reuse, 0x10, PT ;  /* 0x000000100000780c */ /* 0x040fe40003f84270 */
[----:B------:R-:W-:Y:S02]  /*2130*/  FSEL R29, R29, -INF , P3 ;  /* 0xff8000001d1d7808 */ /* 0x000fe40001800000 */
[----:B------:R-:W-:Y:S02]  /*2140*/  FMNMX.FTZ R4, R13, R4, !PT ;  /* 0x000000040d047209 */ /* 0x000fe40007810000 */
        /* <DEDUP_REMOVED lines=81> */
[----:B------:R-:W-:Y:S02]  /*2660*/  FSEL R85, R85, -INF , P3 ;  /* 0xff80000055557808 */ /* 0x000fe40001800000 */
[----:B------:R-:W-:Y:S02]  /*2670*/  FMNMX.FTZ R4, R111, R4, !PT ;  /* 0x000000046f047209 */ /* 0x000fe40007810000 */
[----:B------:R-:W-:Y:S02]  /*2680*/  VIMNMX R28, R5, R12, PT ;  /* 0x0000000c051c7248 */ /* 0x000fe40003fe0100 */
[----:B------:R-:W-:Y:S02]  /*2690*/  FMNMX.FTZ R14, R85, R4, !PT ;  /* 0x00000004550e7209 */ /* 0x000fe40007810000 */
[----:B------:R-:W-:-:S02]  /*26a0*/  ISETP.GT.AND P4, PT, R28, 0x1, PT ;  /* 0x000000011c00780c */ /* 0x000fc40003f84270 */
[----:B------:R-:W-:Y:S01]  /*26b0*/  ISETP.GT.AND P5, PT, R28, 0x8, PT ;  /* 0x000000081c00780c */ /* 0x000fe20003fa4270 */
[----:B------:R-:W1:Y:S01]  /*26c0*/  SHFL.BFLY PT, R113, R14, 0x2, 0x1f ;  /* 0x0c401f000e717f89 */ /* 0x000e6200000e0000 */
[----:B------:R-:W-:Y:S02]  /*26d0*/  FSEL R36, R27, -INF , P4 ;  /* 0xff8000001b247808 */ /* 0x000fe40002000000 */
[----:B------:R-:W-:Y:S02]  /*26e0*/  FSEL R115, R30, -INF , P5 ;  /* 0xff8000001e737808 */ /* 0x000fe40002800000 */
[----:B------:R-:W-:-:S04]  /*26f0*/  ISETP.GT.AND P4, PT, R28, 0x10, PT ;  /* 0x000000101c00780c */ /* 0x000fc80003f84270 */
[----:B------:R-:W-:Y:S02]  /*2700*/  FSEL R119, R34, -INF , P4 ;  /* 0xff80000022777808 */ /* 0x000fe40002000000 */
[----:B------:R-:W-:-:S04]  /*2710*/  ISETP.GT.AND P4, PT, R28, 0x18, PT ;  /* 0x000000181c00780c */ /* 0x000fc80003f84270 */
[----:B------:R-:W-:Y:S02]  /*2720*/  FSEL R121, R38, -INF , P4 ;  /* 0xff80000026797808 */ /* 0x000fe40002000000 */
[----:B------:R-:W-:Y:S02]  /*2730*/  ISETP.GT.AND P4, PT, R28, 0x20, PT ;  /* 0x000000201c00780c */ /* 0x000fe40003f84270 */
[----:B-1----:R-:W-:-:S05]  /*2740*/  FMNMX.FTZ R113, R14, R113, !PT ;  /* 0x000000710e717209 */ /* 0x002fca0007810000 */
[----:B------:R-:W1:Y:S02]  /*2750*/  SHFL.BFLY PT, R0, R113, 0x1, 0x1f ;  /* 0x0c201f0071007f89 */ /* 0x000e6400000e0000 */
[----:B-1----:R-:W-:-:S04]  /*2760*/  FMNMX.FTZ R0, R113, R0, !PT ;  /* 0x0000000071007209 */ /* 0x002fc80007810000 */
[----:B------:R-:W-:Y:S01]  /*2770*/  FSETP.NEU.FTZ.AND P3, PT, R0, -INF , PT ;  /* 0xff8000000000780b */ /* 0x000fe20003f7d000 */
[----:B------:R-:W-:-:S05]  /*2780*/  FFMA.FTZ R4, R2, R0, -8 ;  /* 0xc100000002047423 */ /* 0x000fca0000010000 */
[----:B------:R-:W-:Y:S02]  /*2790*/  FSEL R125, R4, RZ, P3 ;  /* 0x000000ff047d7208 */ /* 0x000fe40001800000 */
[----:B------:R-:W-:-:S03]  /*27a0*/  ISETP.GT.AND P3, PT, R28, RZ, PT ;  /* 0x000000ff1c00720c */ /* 0x000fc60003f64270 */
[--C-:B------:R-:W-:Y:S01]  /*27b0*/  FFMA.FTZ R10, R2, R13, -R125.reuse ;  /* 0x0000000d020a7223 */ /* 0x100fe2000001087d */
[----:B------:R-:W-:Y:S01]  /*27c0*/  FSEL R113, R26, -INF , P3 ;  /* 0xff8000001a717808 */ /* 0x000fe20001800000 */
[--C-:B------:R-:W-:Y:S01]  /*27d0*/  FFMA.FTZ R13, R2, R33, -R125.reuse ;  /* 0x00000021020d7223 */ /* 0x100fe2000001087d */
[----:B------:R-:W-:Y:S01]  /*27e0*/  ISETP.GT.AND P3, PT, R28, 0x9, PT ;  /* 0x000000091c00780c */ /* 0x000fe20003f64270 */
[C-C-:B------:R-:W-:Y:S01]  /*27f0*/  FFMA.FTZ R15, R2.reuse, R15, -R125.reuse ;  /* 0x0000000f020f7223 */ /* 0x140fe2000001087d */
[----:B------:R-:W-:Y:S01]  /*2800*/  FMNMX.FTZ R12, R113, R36, !PT ;  /* 0x00000024710c7209 */ /* 0x000fe20007810000 */
[C-C-:B------:R-:W-:Y:S01]  /*2810*/  FFMA.FTZ R25, R2.reuse, R25, -R125.reuse ;  /* 0x0000001902197223 */ /* 0x140fe2000001087d */
[----:B------:R-:W-:Y:S01]  /*2820*/  FSEL R117, R31, -INF , P3 ;  /* 0xff8000001f757808 */ /* 0x000fe20001800000 */
[--C-:B------:R-:W-:Y:S01]  /*2830*/  FFMA.FTZ R27, R2, R45, -R125.reuse ;  /* 0x0000002d021b7223 */ /* 0x100fe2000001087d */
[----:B------:R-:W-:Y:S01]  /*2840*/  FMNMX.FTZ R12, R115, R12, !PT ;  /* 0x0000000c730c7209 */ /* 0x000fe20007810000 */
[----:B------:R1:W-:Y:S01]  /*2850*/  MUFU.EX2 R5, R25 ;  /* 0x0000001900057308 */ /* 0x0003e20000000800 */
        /* <DEDUP_REMOVED lines=9> */
[C-C-:B-1----:R-:W-:Y:S01]  /*28f0*/  FFMA.FTZ R25, R2.reuse, R41, -R125.reuse ;  /* 0x0000002902197223 */ /* 0x142fe2000001087d */
[----:B------:R-:W-:Y:S01]  /*2900*/  FMNMX.FTZ R14, R35, R14, !PT ;  /* 0x0000000e230e7209 */ /* 0x000fe20007810000 */
[C-C-:B------:R-:W-:Y:S01]  /*2910*/  FFMA.FTZ R57, R2.reuse, R57, -R125.reuse ;  /* 0x0000003902397223 */ /* 0x140fe2000001087d */
[----:B------:R-:W-:Y:S01]  /*2920*/  FSEL R39, R39, -INF , P3 ;  /* 0xff80000027277808 */ /* 0x000fe20001800000 */
[--C-:B------:R-:W-:Y:S01]  /*2930*/  FFMA.FTZ R99, R2, R99, -R125.reuse ;  /* 0x0000006302637223 */ /* 0x100fe2000001087d */
[----:B------:R-:W-:Y:S01]  /*2940*/  FMNMX.FTZ R14, R121, R14, !PT ;  /* 0x0000000e790e7209 */ /* 0x000fe20007810000 */
[----:B------:R1:W-:Y:S01]  /*2950*/  MUFU.EX2 R127, R27 ;  /* 0x0000001b007f7308 */ /* 0x0003e20000000800 */
[----:B------:R-:W-:Y:S01]  /*2960*/  ISETP.GT.AND P3, PT, R28, 0x21, PT ;  /* 0x000000211c00780c */ /* 0x000fe20003f64270 */
[--C-:B--2---:R-:W-:Y:S01]  /*2970*/  FFMA.FTZ R15, R2, R21, -R125.reuse ;  /* 0x00000015020f7223 */ /* 0x104fe2000001087d */
[----:B------:R-:W-:Y:S01]  /*2980*/  FSEL R33, R42, -INF , P4 ;  /* 0xff8000002a217808 */ /* 0x000fe20002000000 */
[C-C-:B------:R-:W-:Y:S01]  /*2990*/  FFMA.FTZ R21, R2.reuse, R37, -R125.reuse ;  /* 0x0000002502157223 */ /* 0x140fe2000001087d */
[----:B------:R-:W-:Y:S01]  /*29a0*/  FMNMX.FTZ R20, R39, R14, !PT ;  /* 0x0000000e27147209 */ /* 0x000fe20007810000 */
[--C-:B------:R-:W-:Y:S01]  /*29b0*/  FFMA.FTZ R61, R2, R61, -R125.reuse ;  /* 0x0000003d023d7223 */ /* 0x100fe2000001087d */
[----:B------:R-:W-:Y:S01]  /*29c0*/  ISETP.GT.AND P4, PT, R28, 0x28, PT ;  /* 0x000000281c00780c */ /* 0x000fe20003f84270 */
[----:B------:R2:W-:Y:S01]  /*29d0*/  MUFU.EX2 R14, R15 ;  /* 0x0000000f000e7308 */ /* 0x0005e20000000800 */
[----:B------:R-:W-:Y:S01]  /*29e0*/  FSEL R43, R43, -INF , P3 ;  /* 0xff8000002b2b7808 */ /* 0x000fe20001800000 */
[C-C-:B-1----:R-:W-:Y:S01]  /*29f0*/  FFMA.FTZ R27, R2.reuse, R49, -R125.reuse ;  /* 0x00000031021b7223 */ /* 0x142fe2000001087d */
[----:B------:R-:W-:Y:S01]  /*2a00*/  FMNMX.FTZ R20, R33, R20, !PT ;  /* 0x0000001421147209 */ /* 0x000fe20007810000 */
[--C-:B------:R-:W-:Y:S01]  /*2a10*/  FFMA.FTZ R103, R2, R103, -R125.reuse ;  /* 0x0000006702677223 */ /* 0x100fe2000001087d */
[----:B------:R-:W-:Y:S01]  /*2a20*/  ISETP.GT.AND P3, PT, R28, 0x29, PT ;  /* 0x000000291c00780c */ /* 0x000fe20003f64270 */
[--C-:B------:R-:W-:Y:S01]  /*2a30*/  FFMA.FTZ R101, R2, R101, -R125.reuse ;  /* 0x0000006502657223 */ /* 0x100fe2000001087d */
[----:B------:R-:W-:Y:S01]  /*2a40*/  FSEL R123, R46, -INF , P4 ;  /* 0xff8000002e7b7808 */ /* 0x000fe20002000000 */
[----:B------:R-:W-:Y:S01]  /*2a50*/  MUFU.EX2 R129, R29 ;  /* 0x0000001d00817308 */ /* 0x000fe20000000800 */
[----:B------:R-:W-:Y:S01]  /*2a60*/  FMNMX.FTZ R20, R43, R20, !PT ;  /* 0x000000142b147209 */ /* 0x000fe20007810000 */
[--C-:B--2---:R-:W-:Y:S01]  /*2a70*/  FFMA.FTZ R15, R2, R89, -R125.reuse ;  /* 0x00000059020f7223 */ /* 0x104fe2000001087d */
[----:B------:R-:W-:Y:S01]  /*2a80*/  ISETP.GT.AND P4, PT, R28, 0x30, PT ;  /* 0x000000301c00780c */ /* 0x000fe20003f84270 */
[C-C-:B------:R-:W-:Y:S01]  /*2a90*/  FFMA.FTZ R69, R2.reuse, R69, -R125.reuse ;  /* 0x0000004502457223 */ /* 0x140fe2000001087d */
[----:B------:R-:W-:Y:S01]  /*2aa0*/  FSEL R47, R47, -INF , P3 ;  /* 0xff8000002f2f7808 */ /* 0x000fe20001800000 */
[--C-:B------:R-:W-:Y:S01]  /*2ab0*/  FFMA.FTZ R65, R2, R65, -R125.reuse ;  /* 0x0000004102417223 */ /* 0x100fe2000001087d */
[----:B------:R-:W-:Y:S01]  /*2ac0*/  FMNMX.FTZ R20, R123, R20, !PT ;  /* 0x000000147b147209 */ /* 0x000fe20007810000 */
[----:B------:R-:W-:Y:S01]  /*2ad0*/  MUFU.EX2 R4, R4 ;  /* 0x0000000400047308 */ /* 0x000fe20000000800 */
[----:B------:R-:W-:Y:S01]  /*2ae0*/  ISETP.GT.AND P3, PT, R28, 0x31, PT ;  /* 0x000000311c00780c */ /* 0x000fe20003f64270 */
[--C-:B------:R-:W-:Y:S01]  /*2af0*/  FFMA.FTZ R107, R2, R107, -R125.reuse ;  /* 0x0000006b026b7223 */ /* 0x100fe2000001087d */
[----:B------:R-:W-:Y:S01]  /*2b00*/  FSEL R37, R50, -INF , P4 ;  /* 0xff80000032257808 */ /* 0x000fe20002000000 */
[C-C-:B------:R-:W-:Y:S01]  /*2b10*/  FFMA.FTZ R32, R2.reuse, R77, -R125.reuse ;  /* 0x0000004d02207223 */ /* 0x140fe2000001087d */
[----:B------:R-:W-:Y:S01]  /*2b20*/  FMNMX.FTZ R24, R47, R20, !PT ;  /* 0x000000142f187209 */ /* 0x000fe20007810000 */
[--C-:B------:R-:W-:Y:S01]  /*2b30*/  FFMA.FTZ R105, R2, R105, -R125.reuse ;  /* 0x0000006902697223 */ /* 0x100fe2000001087d */
[----:B------:R-:W-:Y:S01]  /*2b40*/  ISETP.GT.AND P4, PT, R28, 0x38, PT ;  /* 0x000000381c00780c */ /* 0x000fe20003f84270 */
[----:B------:R1:W-:Y:S01]  /*2b50*/  MUFU.EX2 R20, R15 ;  /* 0x0000000f00147308 */ /* 0x0003e20000000800 */
[----:B------:R-:W-:Y:S01]  /*2b60*/  FSEL R51, R51, -INF , P3 ;  /* 0xff80000033337808 */ /* 0x000fe20001800000 */
[C-C-:B------:R-:W-:Y:S01]  /*2b70*/  FFMA.FTZ R73, R2.reuse, R73, -R125.reuse ;  /* 0x0000004902497223 */ /* 0x140fe2000001087d */
[----:B------:R-:W-:Y:S01]  /*2b80*/  FMNMX.FTZ R24, R37, R24, !PT ;  /* 0x0000001825187209 */ /* 0x000fe20007810000 */
[----:B------:R-:W-:Y:S01]  /*2b90*/  FFMA.FTZ R31, R2, R81, -R125 ;  /* 0x00000051021f7223 */ /* 0x000fe2000001087d */
[----:B------:R-:W-:-:S02]  /*2ba0*/  ISETP.GT.AND P3, PT, R28, 0x39, PT ;  /* 0x000000391c00780c */ /* 0x000fc40003f64270 */
[----:B------:R-:W-:Y:S02]  /*2bb0*/  CS2R R76, SRZ ;  /* 0x00000000004c7805 */ /* 0x000fe4000001ff00 */
[----:B------:R-:W-:Y:S01]  /*2bc0*/  FSEL R89, R54, -INF , P4 ;  /* 0xff80000036597808 */ /* 0x000fe20002000000 */
[----:B------:R-:W-:Y:S01]  /*2bd0*/  MUFU.EX2 R10, R10 ;  /* 0x0000000a000a7308 */ /* 0x000fe20000000800 */
[----:B------:R-:W-:Y:S01]  /*2be0*/  FMNMX.FTZ R24, R51, R24, !PT ;  /* 0x0000001833187209 */ /* 0x000fe20007810000 */
[----:B-1----:R-:W-:Y:S01]  /*2bf0*/  FFMA.FTZ R15, R2, R91, -R125 ;  /* 0x0000005b020f7223 */ /* 0x002fe2000001087d */
[----:B------:R-:W-:Y:S02]  /*2c00*/  ISETP.GT.AND P4, PT, R28, 0x40, PT ;  /* 0x000000401c00780c */ /* 0x000fe40003f84270 */
[----:B------:R-:W-:Y:S02]  /*2c10*/  CS2R R80, SRZ ;  /* 0x0000000000507805 */ /* 0x000fe4000001ff00 */
[----:B------:R-:W-:-:S02]  /*2c20*/  FSEL R55, R55, -INF , P3 ;  /* 0xff80000037377808 */ /* 0x000fc40001800000 */
[----:B------:R-:W-:Y:S01]  /*2c30*/  FMNMX.FTZ R24, R89, R24, !PT ;  /* 0x0000001859187209 */ /* 0x000fe20007810000 */
[----:B------:R-:W1:Y:S01]  /*2c40*/  MUFU.EX2 R11, R11 ;  /* 0x0000000b000b7308 */ /* 0x000e620000000800 */
[----:B------:R-:W-:Y:S02]  /*2c50*/  ISETP.GT.AND P3, PT, R28, 0x41, PT ;  /* 0x000000411c00780c */ /* 0x000fe40003f64270 */
[----:B------:R-:W-:Y:S02]  /*2c60*/  FSEL R41, R58, -INF , P4 ;  /* 0xff8000003a297808 */ /* 0x000fe40002000000 */
[----:B------:R-:W-:Y:S02]  /*2c70*/  FMNMX.FTZ R26, R55, R24, !PT ;  /* 0x00000018371a7209 */ /* 0x000fe40007810000 */
[----:B------:R-:W-:Y:S01]  /*2c80*/  ISETP.GT.AND P4, PT, R28, 0x48, PT ;  /* 0x000000481c00780c */ /* 0x000fe20003f84270 */
[----:B------:R2:W-:Y:S01]  /*2c90*/  MUFU.EX2 R24, R15 ;  /* 0x0000000f00187308 */ /* 0x0005e20000000800 */
[----:B------:R-:W-:-:S02]  /*2ca0*/  FSEL R59, R59, -INF , P3 ;  /* 0xff8000003b3b7808 */ /* 0x000fc40001800000 */
[----:B------:R-:W-:Y:S02]  /*2cb0*/  FMNMX.FTZ R26, R41, R26, !PT ;  /* 0x0000001a291a7209 */ /* 0x000fe40007810000 */
[----:B------:R-:W-:Y:S02]  /*2cc0*/  ISETP.GT.AND P3, PT, R28, 0x49, PT ;  /* 0x000000491c00780c */ /* 0x000fe40003f64270 */
[----:B------:R-:W-:Y:S01]  /*2cd0*/  FSEL R91, R62, -INF , P4 ;  /* 0xff8000003e5b7808 */ /* 0x000fe20002000000 */
[----:B------:R-:W-:Y:S01]  /*2ce0*/  MUFU.EX2 R13, R13 ;  /* 0x0000000d000d7308 */ /* 0x000fe20000000800 */
[----:B------:R-:W-:Y:S01]  /*2cf0*/  FMNMX.FTZ R26, R59, R26, !PT ;  /* 0x0000001a3b1a7209 */ /* 0x000fe20007810000 */
[----:B--2---:R-:W-:Y:S01]  /*2d00*/  FFMA.FTZ R15, R2, R93, -R125 ;  /* 0x0000005d020f7223 */ /* 0x004fe2000001087d */
[----:B------:R-:W-:Y:S02]  /*2d10*/  ISETP.GT.AND P4, PT, R28, 0x50, PT ;  /* 0x000000501c00780c */ /* 0x000fe40003f84270 */
[----:B------:R-:W-:-:S02]  /*2d20*/  FSEL R63, R63, -INF , P3 ;  /* 0xff8000003f3f7808 */ /* 0x000fc40001800000 */
[----:B------:R-:W-:Y:S01]  /*2d30*/  FMNMX.FTZ R26, R91, R26, !PT ;  /* 0x0000001a5b1a7209 */ /* 0x000fe20007810000 */
[----:B------:R-:W2:Y:S01]  /*2d40*/  MUFU.EX2 R21, R21 ;  /* 0x0000001500157308 */ /* 0x000ea20000000800 */
        /* <DEDUP_REMOVED lines=11> */
[----:B---3--:R-:W-:Y:S01]  /*2e00*/  FFMA.FTZ R15, R2, R95, -R125 ;  /* 0x0000005f020f7223 */ /* 0x008fe2000001087d */
[----:B------:R-:W-:Y:S02]  /*2e10*/  ISETP.GT.AND P4, PT, R28, 0x60, PT ;  /* 0x000000601c00780c */ /* 0x000fe40003f84270 */
[----:B------:R-:W-:-:S02]  /*2e20*/  FSEL R71, R71, -INF , P3 ;  /* 0xff80000047477808 */ /* 0x000fc40001800000 */
[----:B------:R-:W-:Y:S01]  /*2e30*/  FMNMX.FTZ R30, R93, R30, !PT ;  /* 0x0000001e5d1e7209 */ /* 0x000fe20007810000 */
[----:B------:R3:W4:Y:S01]  /*2e40*/  MUFU.EX2 R34, R15 ;  /* 0x0000000f00227308 */ /* 0x0007220000000800 */
[----:B------:R-:W-:Y:S02]  /*2e50*/  ISETP.GT.AND P3, PT, R28, 0x61, PT ;  /* 0x000000611c00780c */ /* 0x000fe40003f64270 */
[----:B------:R-:W-:Y:S02]  /*2e60*/  FSEL R49, R74, -INF , P4 ;  /* 0xff8000004a317808 */ /* 0x000fe40002000000 */
[----:B------:R-:W-:Y:S02]  /*2e70*/  FMNMX.FTZ R30, R71, R30, !PT ;  /* 0x0000001e471e7209 */ /* 0x000fe40007810000 */
[----:B------:R-:W-:Y:S01]  /*2e80*/  ISETP.GT.AND P4, PT, R28, 0x68, PT ;  /* 0x000000681c00780c */ /* 0x000fe20003f84270 */
[----:B------:R-:W5:Y:S01]  /*2e90*/  MUFU.EX2 R27, R27 ;  /* 0x0000001b001b7308 */ /* 0x000f620000000800 */
[----:B------:R-:W-:Y:S01]  /*2ea0*/  FSEL R75, R75, -INF , P3 ;  /* 0xff8000004b4b7808 */ /* 0x000fe20001800000 */
[----:B---3--:R-:W-:Y:S01]  /*2eb0*/  FFMA.FTZ R15, R2, R97, -R125 ;  /* 0x00000061020f7223 */ /* 0x008fe2000001087d */
[----:B------:R-:W-:-:S02]  /*2ec0*/  FMNMX.FTZ R30, R49, R30, !PT ;  /* 0x0000001e311e7209 */ /* 0x000fc40007810000 */
[----:B------:R-:W-:Y:S02]  /*2ed0*/  ISETP.GT.AND P3, PT, R28, 0x69, PT ;  /* 0x000000691c00780c */ /* 0x000fe40003f64270 */
[----:B------:R-:W-:Y:S01]  /*2ee0*/  FSEL R95, R78, -INF , P4 ;  /* 0xff8000004e5f7808 */ /* 0x000fe20002000000 */
[----:B------:R3:W-:Y:S01]  /*2ef0*/  MUFU.EX2 R220, R15 ;  /* 0x0000000f00dc7308 */ /* 0x0007e20000000800 */
[----:B------:R-:W-:Y:S02]  /*2f00*/  FMNMX.FTZ R30, R75, R30, !PT ;  /* 0x0000001e4b1e7209 */ /* 0x000fe40007810000 */
[C---:B------:R-:W-:Y:S02]  /*2f10*/  ISETP.GT.AND P4, PT, R28.reuse, 0x70, PT ;  /* 0x000000701c00780c */ /* 0x040fe40003f84270 */
[----:B------:R-:W-:Y:S02]  /*2f20*/  FSEL R79, R79, -INF , P3 ;  /* 0xff8000004f4f7808 */ /* 0x000fe40001800000 */
[----:B------:R-:W-:Y:S01]  /*2f30*/  FMNMX.FTZ R30, R95, R30, !PT ;  /* 0x0000001e5f1e7209 */ /* 0x000fe20007810000 */
[----:B------:R-:W-:Y:S01]  /*2f40*/  MUFU.EX2 R57, R57 ;  /* 0x0000003900397308 */ /* 0x000fe20000000800 */
[----:B------:R-:W-:-:S02]  /*2f50*/  ISETP.GT.AND P3, PT, R28, 0x71, PT ;  /* 0x000000711c00780c */ /* 0x000fc40003f64270 */
[----:B------:R-:W-:Y:S02]  /*2f60*/  FSEL R53, R82, -INF , P4 ;  /* 0xff80000052357808 */ /* 0x000fe40002000000 */
[----:B------:R-:W-:Y:S02]  /*2f70*/  FMNMX.FTZ R30, R79, R30, !PT ;  /* 0x0000001e4f1e7209 */ /* 0x000fe40007810000 */
[C---:B------:R-:W-:Y:S01]  /*2f80*/  ISETP.GT.AND P4, PT, R28.reuse, 0x78, PT ;  /* 0x000000781c00780c */ /* 0x040fe20003f84270 */
[----:B------:R-:W-:Y:S01]  /*2f90*/  MUFU.EX2 R99, R99 ;  /* 0x0000006300637308 */ /* 0x000fe20000000800 */
[----:B------:R-:W-:Y:S02]  /*2fa0*/  FSEL R83, R83, -INF , P3 ;  /* 0xff80000053537808 */ /* 0x000fe40001800000 */
[----:B------:R-:W-:Y:S02]  /*2fb0*/  FMNMX.FTZ R30, R53, R30, !PT ;  /* 0x0000001e351e7209 */ /* 0x000fe40007810000 */
[----:B------:R-:W-:Y:S01]  /*2fc0*/  ISETP.GT.AND P3, PT, R28, 0x79, PT ;  /* 0x000000791c00780c */ /* 0x000fe20003f64270 */
[----:B------:R-:W-:Y:S01]  /*2fd0*/  FFMA.FTZ R28, R2, R109, -R125 ;  /* 0x0000006d021c7223 */ /* 0x000fe2000001087d */
[----:B------:R-:W-:Y:S01]  /*2fe0*/  FSEL R97, R86, -INF , P4 ;  /* 0xff80000056617808 */ /* 0x000fe20002000000 */
[----:B------:R-:W-:Y:S01]  /*2ff0*/  MUFU.EX2 R38, R61 ;  /* 0x0000003d00267308 */ /* 0x000fe20000000800 */
[----:B------:R-:W-:-:S02]  /*3000*/  FMNMX.FTZ R30, R83, R30, !PT ;  /* 0x0000001e531e7209 */ /* 0x000fc40007810000 */
[----:B------:R-:W-:Y:S02]  /*3010*/  CS2R R108, SRZ ;  /* 0x00000000006c7805 */ /* 0x000fe4000001ff00 */
[----:B------:R-:W-:Y:S02]  /*3020*/  FSEL R87, R87, -INF , P3 ;  /* 0xff80000057577808 */ /* 0x000fe40001800000 */
[----:B------:R-:W-:Y:S02]  /*3030*/  FMNMX.FTZ R30, R97, R30, !PT ;  /* 0x0000001e611e7209 */ /* 0x000fe40007810000 */
[----:B-1----:R-:W-:Y:S01]  /*3040*/  F2FP.SATFINITE.E4M3.F32.PACK_AB_MERGE_C R228, R11, R10, RZ ;  /* 0x0000000a0be4723e */ /* 0x002fe200048070ff */
[----:B------:R-:W-:Y:S01]  /*3050*/  MUFU.EX2 R103, R103 ;  /* 0x0000006700677308 */ /* 0x000fe20000000800 */
[----:B------:R-:W-:Y:S02]  /*3060*/  FMNMX.FTZ R30, R87, R30, !PT ;  /* 0x0000001e571e7209 */ /* 0x000fe40007810000 */
[----:B--2---:R-:W-:-:S02]  /*3070*/  F2FP.SATFINITE.E4M3.F32.PACK_AB_MERGE_C R230, R21, R14, RZ ;  /* 0x0000000e15e6723e */ /* 0x004fc400048070ff */
[----:B------:R-:W-:Y:S01]  /*3080*/  F2FP.SATFINITE.E4M3.F32.PACK_AB_MERGE_C R228, R5, R4, R228 ;  /* 0x0000000405e4723e */ /* 0x000fe200048070e4 */
[----:B---3--:R-:W1:Y:S01]  /*3090*/  SHFL.BFLY PT, R15, R30, 0x2, 0x1f ;  /* 0x0c401f001e0f7f89 */ /* 0x008e6200000e0000 */
[----:B------:R-:W-:Y:S01]  /*30a0*/  F2FP.SATFINITE.E4M3.F32.PACK_AB_MERGE_C R230, R13, R12, R230 ;  /* 0x0000000c0de6723e */ /* 0x000fe200048070e6 */
[----:B------:R-:W2:Y:S01]  /*30b0*/  MUFU.EX2 R42, R69 ;  /* 0x00000045002a7308 */ /* 0x000ea20000000800 */
[----:B----4-:R-:W-:Y:S02]  /*30c0*/  F2FP.SATFINITE.E4M3.F32.PACK_AB_MERGE_C R226, R129, R34, RZ ;  /* 0x0000002281e2723e */ /* 0x010fe400048070ff */
[----:B------:R-:W-:Y:S02]  /*30d0*/  F2FP.SATFINITE.E4M3.F32.PACK_AB_MERGE_C R224, R127, R24, RZ ;  /* 0x000000187fe0723e */ /* 0x000fe400048070ff */
[----:B-----5:R-:W-:Y:S02]  /*30e0*/  F2FP.SATFINITE.E4M3.F32.PACK_AB_MERGE_C R226, R27, R26, R226 ;  /* 0x0000001a1be2723e */ /* 0x020fe400048070e2 */
[----:B------:R-:W-:Y:S01]  /*30f0*/  F2FP.SATFINITE.E4M3.F32.PACK_AB_MERGE_C R224, R25, R20, R224 ;  /* 0x0000001419e0723e */ /* 0x000fe200048070e0 */
[----:B------:R-:W-:Y:S08]  /*3100*/  MUFU.EX2 R101, R101 ;  /* 0x0000006500657308 */ /* 0x000ff00000000800 */
[----:B------:R-:W3:Y:S01]  /*3110*/  MUFU.EX2 R40, R65 ;  /* 0x0000004100287308 */ /* 0x000ee20000000800 */
[----:B--2---:R-:W-:-:S02]  /*3120*/  F2FP.SATFINITE.E4M3.F32.PACK_AB_MERGE_C R222, R42, R103, RZ ;  /* 0x000000672ade723e */ /* 0x004fc400048070ff */
[----:B-1----:R-:W-:-:S05]  /*3130*/  FMNMX.FTZ R29, R30, R15, !PT ;  /* 0x0000000f1e1d7209 */ /* 0x002fca0007810000 */
[----:B------:R-:W-:Y:S01]  /*3140*/  MUFU.EX2 R107, R107 ;  /* 0x0000006b006b7308 */ /* 0x000fe20000000800 */
[----:B------:R-:W1:Y:S07]  /*3150*/  SHFL.BFLY PT, R30, R29, 0x1, 0x1f ;  /* 0x0c201f001d1e7f89 */ /* 0x000e6e00000e0000 */
[----:B------:R-:W-:Y:S01]  /*3160*/  MUFU.EX2 R32, R32 ;  /* 0x0000002000207308 */ /* 0x000fe20000000800 */
[----:B---3--:R-:W-:-:S07]  /*3170*/  F2FP.SATFINITE.E4M3.F32.PACK_AB_MERGE_C R222, R40, R101, R222 ;  /* 0x0000006528de723e */ /* 0x008fce00048070de */
[----:B------:R-:W-:Y:S08]  /*3180*/  MUFU.EX2 R105, R105 ;  /* 0x0000006900697308 */ /* 0x000ff00000000800 */
[----:B------:R2:W-:Y:S01]  /*3190*/  MUFU.EX2 R44, R73 ;  /* 0x00000049002c7308 */ /* 0x0005e20000000800 */
[----:B-1----:R-:W-:Y:S01]  /*31a0*/  FMNMX.FTZ R15, R29, R30, !PT ;  /* 0x0000001e1d0f7209 */ /* 0x002fe20007810000 */
[C-C-:B------:R-:W-:Y:S01]  /*31b0*/  FFMA.FTZ R29, R2.reuse, R111, -R125.reuse ;  /* 0x0000006f021d7223 */ /* 0x140fe2000001087d */
[----:B------:R-:W-:Y:S01]  /*31c0*/  FFMA.FTZ R30, R2, R85, -R125 ;  /* 0x00000055021e7223 */ /* 0x000fe2000001087d */
[----:B------:R-:W-:-:S02]  /*31d0*/  CS2R R84, SRZ ;  /* 0x0000000000547805 */ /* 0x000fc4000001ff00 */
[----:B------:R-:W-:Y:S01]  /*31e0*/  FSETP.NEU.FTZ.AND P3, PT, R15, -INF , PT ;  /* 0xff8000000f00780b */ /* 0x000fe20003f7d000 */
[----:B------:R-:W-:Y:S01]  /*31f0*/  FFMA.FTZ R46, R2, R15, -8 ;  /* 0xc1000000022e7423 */ /* 0x000fe2000001000f */
[----:B------:R-:W-:Y:S01]  /*3200*/  MUFU.EX2 R28, R28 ;  /* 0x0000001c001c7308 */ /* 0x000fe20000000800 */
[----:B--2---:R-:W-:Y:S02]  /*3210*/  CS2R R72, SRZ ;  /* 0x0000000000487805 */ /* 0x004fe4000001ff00 */
[----:B------:R-:W-:Y:S02]  /*3220*/  CS2R R110, SRZ ;  /* 0x00000000006e7805 */ /* 0x000fe4000001ff00 */
[----:B------:R-:W-:Y:S02]  /*3230*/  CS2R R124, SRZ ;  /* 0x00000000007c7805 */ /* 0x000fe4000001ff00 */
[----:B------:R-:W-:Y:S01]  /*3240*/  FSEL R46, R46, RZ, P3 ;  /* 0x000000ff2e2e7208 */ /* 0x000fe20001800000 */
[----:B------:R-:W-:Y:S04]  /*3250*/  MUFU.EX2 R29, R29 ;  /* 0x0000001d001d7308 */ /* 0x000fe80000000800 */
[C-C-:B------:R-:W-:Y:S01]  /*3260*/  FFMA.FTZ R113, R2.reuse, R113, -R46.reuse ;  /* 0x0000007102717223 */ /* 0x140fe2000001082e */
[C-C-:B------:R-:W-:Y:S01]  /*3270*/  FFMA.FTZ R36, R2.reuse, R36, -R46.reuse ;  /* 0x0000002402247223 */ /* 0x140fe2000001082e */
[C-C-:B------:R-:W-:Y:S01]  /*3280*/  FFMA.FTZ R115, R2.reuse, R115, -R46.reuse ;  /* 0x0000007302737223 */ /* 0x140fe2000001082e */
[C-C-:B------:R-:W-:Y:S01]  /*3290*/  FFMA.FTZ R33, R2.reuse, R33, -R46.reuse ;  /* 0x0000002102217223 */ /* 0x140fe2000001082e */
[C-C-:B------:R-:W-:Y:S01]  /*32a0*/  FFMA.FTZ R117, R2.reuse, R117, -R46.reuse ;  /* 0x0000007502757223 */ /* 0x140fe2000001082e */
[C-C-:B------:R-:W-:Y:S01]  /*32b0*/  FFMA.FTZ R119, R2.reuse, R119, -R46.reuse ;  /* 0x0000007702777223 */ /* 0x140fe2000001082e */
[C-C-:B------:R-:W-:Y:S01]  /*32c0*/  FFMA.FTZ R35, R2.reuse, R35, -R46.reuse ;  /* 0x0000002302237223 */ /* 0x140fe2000001082e */
        /* <DEDUP_REMOVED lines=8> */
[----:B------:R-:W1:Y:S01]  /*3350*/  MUFU.EX2 R36, R36 ;  /* 0x0000002400247308 */ /* 0x000e620000000800 */
        /* <DEDUP_REMOVED lines=14> */
[C---:B------:R-:W-:Y:S01]  /*3440*/  FFMA.FTZ R79, R2.reuse, R79, -R46 ;  /* 0x0000004f024f7223 */ /* 0x040fe2000001082e */
[----:B------:R2:W-:Y:S01]  /*3450*/  MUFU.EX2 R54, R33 ;  /* 0x0000002100367308 */ /* 0x0005e20000000800 */
[----:B-1----:R-:W-:Y:S01]  /*3460*/  FADD.FTZ R66, R113, R36 ;  /* 0x0000002471427221 */ /* 0x002fe20000010000 */
[C-C-:B------:R-:W-:Y:S01]  /*3470*/  FFMA.FTZ R53, R2.reuse, R53, -R46.reuse ;  /* 0x0000003502357223 */ /* 0x140fe2000001082e */
[C-C-:B------:R-:W-:Y:S01]  /*3480*/  FFMA.FTZ R83, R2.reuse, R83, -R46.reuse ;  /* 0x0000005302537223 */ /* 0x140fe2000001082e */
[C-C-:B------:R-:W-:Y:S01]  /*3490*/  FFMA.FTZ R97, R2.reuse, R97, -R46.reuse ;  /* 0x0000006102617223 */ /* 0x140fe2000001082e */
[----:B------:R-:W-:Y:S01]  /*34a0*/  FFMA.FTZ R46, R2, R87, -R46 ;  /* 0x00000057022e7223 */ /* 0x000fe2000001082e */
[----:B------:R-:W-:-:S02]  /*34b0*/  CS2R R86, SRZ ;  /* 0x0000000000567805 */ /* 0x000fc4000001ff00 */
[----:B------:R1:W3:Y:S01]  /*34c0*/  MUFU.EX2 R48, R117 ;  /* 0x0000007500307308 */ /* 0x0002e20000000800 */
[----:B--2---:R-:W-:-:S04]  /*34d0*/  IMAD.U32 R33, RZ, RZ, UR36 ;  /* 0x00000024ff217e24 */ /* 0x004fc8000f8e00ff */
[----:B------:R-:W-:-:S03]  /*34e0*/  @!P0 VIADD R33, R33, 0x38840 ;  /* 0x0003884021218836 */ /* 0x000fc60000000000 */
[----:B------:R2:W-:Y:S01]  /*34f0*/  MUFU.EX2 R50, R35 ;  /* 0x0000002300327308 */ /* 0x0005e20000000800 */
[----:B-1----:R-:W-:Y:S02]  /*3500*/  CS2R R116, SRZ ;  /* 0x0000000000747805 */ /* 0x002fe4000001ff00 */
[----:B------:R-:W-:-:S04]  /*3510*/  @!P0 PRMT R33, RZ, 0x654, R33 ;  /* 0x00000654ff218816 */ /* 0x000fc80000000021 */
[----:B------:R1:W-:Y:S01]  /*3520*/  @!P0 SYNCS.ARRIVE.TRANS64.RED.A1T0 RZ, [R33+URZ], RZ ;  /* 0x000000ff21ff89a7 */ /* 0x0003e2000810043f */
[----:B------:R-:W4:Y:S01]  /*3530*/  MUFU.EX2 R119, R119 ;  /* 0x0000007700777308 */ /* 0x000f220000000800 */
[----:B--2---:R-:W-:Y:S01]  /*3540*/  FADD.FTZ R35, R4, R5 ;  /* 0x0000000504237221 */ /* 0x004fe20000010000 */
[----:B---3--:R-:W-:-:S03]  /*3550*/  F2FP.SATFINITE.E4M3.F32.PACK_AB_MERGE_C R229, R48, R115, RZ ;  /* 0x0000007330e5723e */ /* 0x008fc600048070ff */
[----:B------:R-:W-:Y:S01]  /*3560*/  FADD.FTZ R64, R10, R35 ;  /* 0x000000230a407221 */ /* 0x000fe20000010000 */
[----:B-1----:R-:W-:Y:S01]  /*3570*/  FADD.FTZ R33, R115, R66 ;  /* 0x0000004273217221 */ /* 0x002fe20000010000 */
[----:B------:R-:W-:Y:S01]  /*3580*/  F2FP.SATFINITE.E4M3.F32.PACK_AB_MERGE_C R229, R36, R113, R229 ;  /* 0x0000007124e5723e */ /* 0x000fe200048070e5 */
[----:B------:R-:W1:Y:S01]  /*3590*/  MUFU.EX2 R121, R121 ;  /* 0x0000007900797308 */ /* 0x000e620000000800 */
[----:B------:R-:W-:Y:S01]  /*35a0*/  FADD.FTZ R35, R11, R64 ;  /* 0x000000400b237221 */ /* 0x000fe20000010000 */
[----:B------:R-:W-:Y:S01]  /*35b0*/  FADD.FTZ R66, R48, R33 ;  /* 0x0000002130427221 */ /* 0x000fe20000010000 */
[----:B------:R-:W-:Y:S02]  /*35c0*/  CS2R R112, SRZ ;  /* 0x0000000000707805 */ /* 0x000fe4000001ff00 */
[----:B------:R-:W-:Y:S01]  /*35d0*/  CS2R R114, SRZ ;  /* 0x0000000000727805 */ /* 0x000fe2000001ff00 */
[----:B------:R-:W-:Y:S02]  /*35e0*/  FADD.FTZ R68, R12, R35 ;  /* 0x000000230c447221 */ /* 0x000fe40000010000 */
[----:B------:R-:W2:Y:S02]  /*35f0*/  MUFU.EX2 R52, R39 ;  /* 0x0000002700347308 */ /* 0x000ea40000000800 */
[----:B------:R-:W-:Y:S01]  /*3600*/  FADD.FTZ R35, R13, R68 ;  /* 0x000000440d237221 */ /* 0x000fe20000010000 */
[----:B----4-:R-:W-:Y:S01]  /*3610*/  FADD.FTZ R33, R119, R66 ;  /* 0x0000004277217221 */ /* 0x010fe20000010000 */
[----:B------:R-:W3:Y:S02]  /*3620*/  @P2 LDC R13, c[0x0][0x44c] ;  /* 0x00011300ff0d2b82 */ /* 0x000ee40000000800 */
[----:B------:R-:W-:Y:S01]  /*3630*/  FADD.FTZ R66, R14, R35 ;  /* 0x000000230e427221 */ /* 0x000fe20000010000 */
[----:B------:R-:W-:Y:S01]  /*3640*/  FADD.FTZ R68, R50, R33 ;  /* 0x0000002132447221 */ /* 0x000fe20000010000 */
[----:B------:R-:W4:Y:S02]  /*3650*/  MUFU.EX2 R43, R43 ;  /* 0x0000002b002b7308 */ /* 0x000f240000000800 */
[----:B------:R-:W-:Y:S01]  /*3660*/  FADD.FTZ R35, R21, R66 ;  /* 0x0000004215237221 */ /* 0x000fe20000010000 */
[----:B-1----:R-:W-:-:S03]  /*3670*/  FADD.FTZ R33, R121, R68 ;  /* 0x0000004479217221 */ /* 0x002fc60000010000 */
[----:B------:R-:W-:Y:S02]  /*3680*/  FADD.FTZ R68, R20, R35 ;  /* 0x0000002314447221 */ /* 0x000fe40000010000 */
[----:B------:R-:W1:Y:S01]  /*3690*/  MUFU.EX2 R123, R123 ;  /* 0x0000007b007b7308 */ /* 0x000e620000000800 */
[C---:B--2---:R-:W-:Y:S01]  /*36a0*/  FADD.FTZ R33, R52.reuse, R33 ;  /* 0x0000002134217221 */ /* 0x044fe20000010000 */
[----:B------:R-:W-:Y:S01]  /*36b0*/  FADD.FTZ R35, R25, R68 ;  /* 0x0000004419237221 */ /* 0x000fe20000010000 */
[----:B------:R-:W-:Y:S02]  /*36c0*/  F2FP.SATFINITE.E4M3.F32.PACK_AB_MERGE_C R231, R52, R121, RZ ;  /* 0x0000007934e7723e */ /* 0x000fe400048070ff */
[----:B------:R-:W-:Y:S01]  /*36d0*/  CS2R R120, SRZ ;  /* 0x0000000000787805 */ /* 0x000fe2000001ff00 */
[----:B------:R-:W-:Y:S01]  /*36e0*/  FADD.FTZ R68, R54, R33 ;  /* 0x0000002136447221 */ /* 0x000fe20000010000 */
[----:B------:R-:W-:Y:S01]  /*36f0*/  FADD.FTZ R70, R24, R35 ;  /* 0x0000002318467221 */ /* 0x000fe20000010000 */
[----:B------:R-:W-:Y:S01]  /*3700*/  F2FP.SATFINITE.E4M3.F32.PACK_AB_MERGE_C R231, R50, R119, R231 ;  /* 0x0000007732e7723e */ /* 0x000fe200048070e7 */
[----:B------:R-:W2:Y:S01]  /*3710*/  MUFU.EX2 R56, R47 ;  /* 0x0000002f00387308 */ /* 0x000ea20000000800 */
[----:B----4-:R-:W-:Y:S01]  /*3720*/  FADD.FTZ R68, R43, R68 ;  /* 0x000000442b447221 */ /* 0x010fe20000010000 */
[----:B------:R-:W-:Y:S01]  /*3730*/  FADD.FTZ R33, R127, R70 ;  /* 0x000000467f217221 */ /* 0x000fe20000010000 */
[----:B------:R-:W-:-:S02]  /*3740*/  CS2R R24, SRZ ;  /* 0x0000000000187805 */ /* 0x000fc4000001ff00 */
[----:B------:R-:W-:Y:S02]  /*3750*/  CS2R R118, SRZ ;  /* 0x0000000000767805 */ /* 0x000fe4000001ff00 */
[----:B------:R-:W-:Y:S01]  /*3760*/  CS2R R126, SRZ ;  /* 0x00000000007e7805 */ /* 0x000fe2000001ff00 */
[----:B------:R-:W-:Y:S01]  /*3770*/  FADD.FTZ R14, R26, R33 ;  /* 0x000000211a0e7221 */ /* 0x000fe20000010000 */
[----:B------:R-:W4:Y:S01]  /*3780*/  MUFU.EX2 R37, R37 ;  /* 0x0000002500257308 */ /* 0x000f220000000800 */
[----:B-1----:R-:W-:Y:S01]  /*3790*/  FADD.FTZ R11, R123, R68 ;  /* 0x000000447b0b7221 */ /* 0x002fe20000010000 */
[----:B------:R-:W-:-:S06]  /*37a0*/  CS2R R68, SRZ ;  /* 0x0000000000447805 */ /* 0x000fcc000001ff00 */
[----:B------:R1:W5:Y:S01]  /*37b0*/  MUFU.EX2 R58, R51 ;  /* 0x00000033003a7308 */ /* 0x0003620000000800 */
[C---:B--2---:R-:W-:Y:S01]  /*37c0*/  FADD.FTZ R4, R56.reuse, R11 ;  /* 0x0000000b38047221 */ /* 0x044fe20000010000 */
[----:B------:R-:W-:Y:S01]  /*37d0*/  FADD.FTZ R11, R27, R14 ;  /* 0x0000000e1b0b7221 */ /* 0x000fe20000010000 */
[----:B------:R-:W-:Y:S02]  /*37e0*/  F2FP.SATFINITE.E4M3.F32.PACK_AB_MERGE_C R56, R56, R123, RZ ;  /* 0x0000007b3838723e */ /* 0x000fe400048070ff */
[----:B------:R-:W-:Y:S02]  /*37f0*/  CS2R R26, SRZ ;  /* 0x00000000001a7805 */ /* 0x000fe4000001ff00 */
[----:B------:R-:W-:Y:S02]  /*3800*/  CS2R R122, SRZ ;  /* 0x00000000007a7805 */ /* 0x000fe4000001ff00 */
[----:B------:R-:W-:Y:S01]  /*3810*/  F2FP.SATFINITE.E4M3.F32.PACK_AB_MERGE_C R225, R43, R54, R56 ;  /* 0x000000362be1723e */ /* 0x000fe20004807038 */
[----:B------:R-:W2:Y:S01]  /*3820*/  MUFU.EX2 R89, R89 ;  /* 0x0000005900597308 */ /* 0x000ea20000000800 */
[----:B----4-:R-:W-:Y:S01]  /*3830*/  FADD.FTZ R5, R37, R4 ;  /* 0x0000000425057221 */ /* 0x010fe20000010000 */
[----:B------:R-:W-:Y:S01]  /*3840*/  FADD.FTZ R4, R34, R11 ;  /* 0x0000000b22047221 */ /* 0x000fe20000010000 */
[----:B------:R-:W-:-:S02]  /*3850*/  F2FP.SATFINITE.E4M3.F32.PACK_AB_MERGE_C R11, R38, R99, RZ ;  /* 0x00000063260b723e */ /* 0x000fc400048070ff */
[----:B------:R-:W-:Y:S02]  /*3860*/  CS2R R34, SRZ ;  /* 0x0000000000227805 */ /* 0x000fe4000001ff00 */
[----:B-1----:R-:W-:Y:S01]  /*3870*/  CS2R R50, SRZ ;  /* 0x0000000000327805 */ /* 0x002fe2000001ff00 */
[----:B------:R-:W-:Y:S01]  /*3880*/  FADD.FTZ R129, R129, R4 ;  /* 0x0000000481817221 */ /* 0x000fe20000010000 */
[----:B------:R1:W4:Y:S01]  /*3890*/  MUFU.EX2 R60, R55 ;  /* 0x00000037003c7308 */ /* 0x0003220000000800 */
[----:B-----5:R-:W-:Y:S02]  /*38a0*/  FADD.FTZ R12, R58, R5 ;  /* 0x000000053a0c7221 */ /* 0x020fe40000010000 */
[----:B------:R-:W-:Y:S01]  /*38b0*/  FADD.FTZ R14, R220, R129 ;  /* 0x00000081dc0e7221 */ /* 0x000fe20000010000 */
[C---:B------:R-:W-:Y:S02]  /*38c0*/  F2FP.SATFINITE.E4M3.F32.PACK_AB_MERGE_C R220, R57.reuse, R220, R11 ;  /* 0x000000dc39dc723e */ /* 0x040fe4000480700b */
[----:B------:R-:W-:Y:S01]  /*38d0*/  CS2R R128, SRZ ;  /* 0x0000000000807805 */ /* 0x000fe2000001ff00 */
[----:B------:R-:W-:Y:S01]  /*38e0*/  FADD.FTZ R14, R57, R14 ;  /* 0x0000000e390e7221 */ /* 0x000fe20000010000 */
[----:B------:R-:W-:Y:S01]  /*38f0*/  CS2R R56, SRZ ;  /* 0x0000000000387805 */ /* 0x000fe2000001ff00 */
[----:B------:R-:W5:Y:S01]  /*3900*/  MUFU.EX2 R41, R41 ;  /* 0x0000002900297308 */ /* 0x000f620000000800 */
[----:B--2---:R-:W-:Y:S01]  /*3910*/  FADD.FTZ R5, R89, R12 ;  /* 0x0000000c59057221 */ /* 0x004fe20000010000 */
[----:B------:R-:W-:Y:S01]  /*3920*/  FADD.FTZ R99, R99, R14 ;  /* 0x0000000e63637221 */ /* 0x000fe20000010000 */
[----:B-1----:R-:W-:-:S03]  /*3930*/  CS2R R54, SRZ ;  /* 0x0000000000367805 */ /* 0x002fc6000001ff00 */
[----:B------:R-:W-:Y:S01]  /*3940*/  FADD.FTZ R38, R38, R99 ;  /* 0x0000006326267221 */ /* 0x000fe20000010000 */
[----:B------:R-:W-:Y:S01]  /*3950*/  CS2R R98, SRZ ;  /* 0x0000000000627805 */ /* 0x000fe2000001ff00 */
[----:B------:R-:W1:Y:S01]  /*3960*/  MUFU.EX2 R62, R59 ;  /* 0x0000003b003e7308 */ /* 0x000e620000000800 */
[C---:B----4-:R-:W-:Y:S01]  /*3970*/  FADD.FTZ R12, R60.reuse, R5 ;  /* 0x000000053c0c7221 */ /* 0x050fe20000010000 */
[----:B------:R-:W-:Y:S01]  /*3980*/  FADD.FTZ R11, R101, R38 ;  /* 0x00000026650b7221 */ /* 0x000fe20000010000 */
[----:B------:R-:W-:Y:S02]  /*3990*/  F2FP.SATFINITE.E4M3.F32.PACK_AB_MERGE_C R60, R60, R89, RZ ;  /* 0x000000593c3c723e */ /* 0x000fe400048070ff */
[----:B------:R-:W-:Y:S02]  /*39a0*/  CS2R R38, SRZ ;  /* 0x0000000000267805 */ /* 0x000fe4000001ff00 */
[----:B------:R-:W-:Y:S01]  /*39b0*/  CS2R R88, SRZ ;  /* 0x0000000000587805 */ /* 0x000fe2000001ff00 */
[----:B------:R-:W-:Y:S01]  /*39c0*/  FADD.FTZ R40, R40, R11 ;  /* 0x0000000b28287221 */ /* 0x000fe20000010000 */
[----:B------:R-:W-:Y:S01]  /*39d0*/  F2FP.SATFINITE.E4M3.F32.PACK_AB_MERGE_C R11, R32, R107, RZ ;  /* 0x0000006b200b723e */ /* 0x000fe200048070ff */
[----:B------:R-:W2:Y:S01]  /*39e0*/  MUFU.EX2 R91, R91 ;  /* 0x0000005b005b7308 */ /* 0x000ea20000000800 */
[----:B-----5:R-:W-:Y:S01]  /*39f0*/  FADD.FTZ R5, R41, R12 ;  /* 0x0000000c29057221 */ /* 0x020fe20000010000 */
[----:B------:R-:W-:Y:S01]  /*3a00*/  FADD.FTZ R103, R103, R40 ;  /* 0x0000002867677221 */ /* 0x000fe20000010000 */
[----:B------:R-:W-:Y:S01]  /*3a10*/  F2FP.SATFINITE.E4M3.F32.PACK_AB_MERGE_C R216, R44, R105, R11 ;  /* 0x000000692cd8723e */ /* 0x000fe2000480700b */
[----:B------:R-:W-:Y:S01]  /*3a20*/  IMAD R11, R16, UR4, -R3 ;  /* 0x00000004100b7c24 */ /* 0x000fe2000f8e0a03 */
[----:B------:R-:W-:Y:S01]  /*3a30*/  UMOV UR4, URZ ;  /* 0x0000003f00047c82 */ /* 0x000fe20008000000 */
[----:B------:R-:W-:Y:S01]  /*3a40*/  FADD.FTZ R42, R42, R103 ;  /* 0x000000672a2a7221 */ /* 0x000fe20000010000 */
[----:B------:R-:W-:Y:S01]  /*3a50*/  F2FP.SATFINITE.E4M3.F32.PACK_AB_MERGE_C R227, R58, R37, R60 ;  /* 0x000000253ae3723e */ /* 0x000fe2000480703c */
[----:B------:R-:W4:Y:S01]  /*3a60*/  MUFU.EX2 R64, R63 ;  /* 0x0000003f00407308 */ /* 0x000f220000000800 */
[----:B-1----:R-:W-:Y:S01]  /*3a70*/  FADD.FTZ R14, R62, R5 ;  /* 0x000000053e0e7221 */ /* 0x002fe20000010000 */
[----:B------:R-:W-:Y:S01]  /*3a80*/  FADD.FTZ R105, R105, R42 ;  /* 0x0000002a69697221 */ /* 0x000fe20000010000 */
[----:B------:R-:W-:-:S02]  /*3a90*/  CS2R R36, SRZ ;  /* 0x0000000000247805 */ /* 0x000fc4000001ff00 */
[----:B------:R-:W-:Y:S02]  /*3aa0*/  CS2R R42, SRZ ;  /* 0x00000000002a7805 */ /* 0x000fe4000001ff00 */
[----:B------:R-:W-:Y:S01]  /*3ab0*/  CS2R R58, SRZ ;  /* 0x00000000003a7805 */ /* 0x000fe2000001ff00 */
[----:B------:R-:W-:Y:S01]  /*3ac0*/  FADD.FTZ R44, R44, R105 ;  /* 0x000000692c2c7221 */ /* 0x000fe20000010000 */
[----:B------:R-:W-:Y:S01]  /*3ad0*/  CS2R R60, SRZ ;  /* 0x00000000003c7805 */ /* 0x000fe2000001ff00 */
[----:B------:R-:W1:Y:S01]  /*3ae0*/  MUFU.EX2 R45, R45 ;  /* 0x0000002d002d7308 */ /* 0x000e620000000800 */
[----:B--2---:R-:W-:Y:S01]  /*3af0*/  FADD.FTZ R5, R91, R14 ;  /* 0x0000000e5b057221 */ /* 0x004fe20000010000 */
[----:B------:R-:W-:Y:S01]  /*3b00*/  FADD.FTZ R107, R107, R44 ;  /* 0x0000002c6b6b7221 */ /* 0x000fe20000010000 */
[----:B------:R-:W-:Y:S02]  /*3b10*/  CS2R R100, SRZ ;  /* 0x0000000000647805 */ /* 0x000fe4000001ff00 */
[----:B------:R-:W-:-:S02]  /*3b20*/  CS2R R102, SRZ ;  /* 0x0000000000667805 */ /* 0x000fc4000001ff00 */
[----:B------:R-:W-:Y:S01]  /*3b30*/  CS2R R104, SRZ ;  /* 0x0000000000687805 */ /* 0x000fe2000001ff00 */
[----:B------:R-:W-:Y:S01]  /*3b40*/  FADD.FTZ R107, R32, R107 ;  /* 0x0000006b206b7221 */ /* 0x000fe20000010000 */
[----:B------:R-:W-:Y:S01]  /*3b50*/  CS2R R32, SRZ ;  /* 0x0000000000207805 */ /* 0x000fe2000001ff00 */
[----:B------:R-:W2:Y:S01]  /*3b60*/  MUFU.EX2 R66, R67 ;  /* 0x0000004300427308 */ /* 0x000ea20000000800 */
[C---:B----4-:R-:W-:Y:S01]  /*3b70*/  FADD.FTZ R14, R64.reuse, R5 ;  /* 0x00000005400e7221 */ /* 0x050fe20000010000 */
[----:B------:R-:W-:Y:S02]  /*3b80*/  F2FP.SATFINITE.E4M3.F32.PACK_AB_MERGE_C R64, R64, R91, RZ ;  /* 0x0000005b4040723e */ /* 0x000fe400048070ff */
[----:B------:R-:W-:Y:S02]  /*3b90*/  CS2R R90, SRZ ;  /* 0x00000000005a7805 */ /* 0x000fe4000001ff00 */
[----:B------:R-:W-:Y:S02]  /*3ba0*/  F2FP.SATFINITE.E4M3.F32.PACK_AB_MERGE_C R221, R62, R41, R64 ;  /* 0x000000293edd723e */ /* 0x000fe40004807040 */
[----:B------:R-:W-:Y:S01]  /*3bb0*/  CS2R R40, SRZ ;  /* 0x0000000000287805 */ /* 0x000fe2000001ff00 */
[----:B------:R-:W4:Y:S01]  /*3bc0*/  MUFU.EX2 R93, R93 ;  /* 0x0000005d005d7308 */ /* 0x000f220000000800 */
[----:B-1----:R-:W-:Y:S01]  /*3bd0*/  FADD.FTZ R5, R45, R14 ;  /* 0x0000000e2d057221 */ /* 0x002fe20000010000 */
[----:B------:R-:W-:-:S02]  /*3be0*/  CS2R R62, SRZ ;  /* 0x00000000003e7805 */ /* 0x000fc4000001ff00 */
[----:B------:R-:W-:-:S04]  /*3bf0*/  CS2R R64, SRZ ;  /* 0x0000000000407805 */ /* 0x000fc8000001ff00 */
[----:B------:R1:W5:Y:S01]  /*3c00*/  MUFU.EX2 R10, R71 ;  /* 0x00000047000a7308 */ /* 0x0003620000000800 */
[----:B--2---:R-:W-:-:S07]  /*3c10*/  FADD.FTZ R20, R66, R5 ;  /* 0x0000000542147221 */ /* 0x004fce0000010000 */
[----:B------:R-:W2:Y:S01]  /*3c20*/  MUFU.EX2 R49, R49 ;  /* 0x0000003100317308 */ /* 0x000ea20000000800 */
[----:B----4-:R-:W-:Y:S01]  /*3c30*/  FADD.FTZ R5, R93, R20 ;  /* 0x000000145d057221 */ /* 0x010fe20000010000 */
[----:B-1----:R-:W-:Y:S01]  /*3c40*/  CS2R R70, SRZ ;  /* 0x0000000000467805 */ /* 0x002fe2000001ff00 */
[----:B------:R-:W1:Y:S05]  /*3c50*/  @P2 LDC R20, c[0x0][0x450] ;  /* 0x00011400ff142b82 */ /* 0x000e6a0000000800 */
[----:B------:R4:W0:Y:S01]  /*3c60*/  MUFU.EX2 R4, R75 ;  /* 0x0000004b00047308 */ /* 0x0008220000000800 */
[C---:B-----5:R-:W-:Y:S01]  /*3c70*/  F2FP.SATFINITE.E4M3.F32.PACK_AB_MERGE_C R93, R10.reuse, R93, RZ ;  /* 0x0000005d0a5d723e */ /* 0x060fe200048070ff */
[----:B------:R-:W-:-:S03]  /*3c80*/  FADD.FTZ R10, R10, R5 ;  /* 0x000000050a0a7221 */ /* 0x000fc60000010000 */
[----:B------:R-:W-:Y:S02]  /*3c90*/  F2FP.SATFINITE.E4M3.F32.PACK_AB_MERGE_C R223, R66, R45, R93 ;  /* 0x0000002d42df723e */ /* 0x000fe4000480705d */
[----:B------:R-:W-:Y:S02]  /*3ca0*/  CS2R R44, SRZ ;  /* 0x00000000002c7805 */ /* 0x000fe4000001ff00 */
[----:B------:R-:W-:Y:S01]  /*3cb0*/  CS2R R66, SRZ ;  /* 0x0000000000427805 */ /* 0x000fe2000001ff00 */
[----:B------:R-:W5:Y:S01]  /*3cc0*/  MUFU.EX2 R95, R95 ;  /* 0x0000005f005f7308 */ /* 0x000f620000000800 */
[----:B--2---:R-:W-:Y:S01]  /*3cd0*/  FADD.FTZ R5, R49, R10 ;  /* 0x0000000a31057221 */ /* 0x004fe20000010000 */
[----:B----4-:R-:W-:Y:S02]  /*3ce0*/  CS2R R74, SRZ ;  /* 0x00000000004a7805 */ /* 0x010fe4000001ff00 */
[----:B------:R-:W-:-:S04]  /*3cf0*/  CS2R R92, SRZ ;  /* 0x00000000005c7805 */ /* 0x000fc8000001ff00 */
[----:B------:R2:W4:Y:S01]  /*3d00*/  MUFU.EX2 R12, R79 ;  /* 0x0000004f000c7308 */ /* 0x0005220000000800 */
[----:B0-----:R-:W-:-:S07]  /*3d10*/  FADD.FTZ R10, R4, R5 ;  /* 0x00000005040a7221 */ /* 0x001fce0000010000 */
[----:B------:R-:W0:Y:S01]  /*3d20*/  MUFU.EX2 R30, R30 ;  /* 0x0000001e001e7308 */ /* 0x000e220000000800 */
[----:B-----5:R-:W-:Y:S01]  /*3d30*/  FADD.FTZ R5, R95, R10 ;  /* 0x0000000a5f057221 */ /* 0x020fe20000010000 */
[----:B--2---:R-:W-:-:S06]  /*3d40*/  CS2R R78, SRZ ;  /* 0x00000000004e7805 */ /* 0x004fcc000001ff00 */
[----:B------:R-:W2:Y:S01]  /*3d50*/  MUFU.EX2 R31, R31 ;  /* 0x0000001f001f7308 */ /* 0x000ea20000000800 */
[C---:B----4-:R-:W-:Y:S01]  /*3d60*/  F2FP.SATFINITE.E4M3.F32.PACK_AB_MERGE_C R95, R12.reuse, R95, RZ ;  /* 0x0000005f0c5f723e */ /* 0x050fe200048070ff */
[----:B------:R-:W-:Y:S01]  /*3d70*/  FADD.FTZ R12, R12, R5 ;  /* 0x000000050c0c7221 */ /* 0x000fe20000010000 */
[----:B---3--:R-:W-:Y:S02]  /*3d80*/  @P2 IMAD.HI.U32 R5, R22, R13, RZ ;  /* 0x0000000d16052227 */ /* 0x008fe400078e00ff */
[----:B------:R-:W-:Y:S02]  /*3d90*/  F2FP.SATFINITE.E4M3.F32.PACK_AB_MERGE_C R217, R4, R49, R95 ;  /* 0x0000003104d9723e */ /* 0x000fe4000480705f */
[----:B------:R-:W-:Y:S01]  /*3da0*/  CS2R R48, SRZ ;  /* 0x0000000000307805 */ /* 0x000fe2000001ff00 */
[----:B------:R-:W-:Y:S01]  /*3db0*/  VIADD R13, R23, 0xfffffffe ;  /* 0xfffffffe170d7836 */ /* 0x000fe20000000000 */
[----:B-1----:R-:W-:Y:S01]  /*3dc0*/  @P2 SHF.R.U32.HI R22, RZ, R20, R5 ;  /* 0x00000014ff162219 */ /* 0x002fe20000011605 */
[----:B------:R-:W1:Y:S01]  /*3dd0*/  MUFU.EX2 R53, R53 ;  /* 0x0000003500357308 */ /* 0x000e620000000800 */
[----:B0-----:R-:W-:-:S02]  /*3de0*/  F2FP.SATFINITE.E4M3.F32.PACK_AB_MERGE_C R10, R30, R29, RZ ;  /* 0x0000001d1e0a723e */ /* 0x001fc400048070ff */
[----:B------:R-:W-:Y:S01]  /*3df0*/  CS2R R94, SRZ ;  /* 0x00000000005e7805 */ /* 0x000fe2000001ff00 */
[----:B------:R-:W-:Y:S01]  /*3e00*/  IMAD.IADD R11, R11, 0x1, R22 ;  /* 0x000000010b0b7824 */ /* 0x000fe200078e0216 */
[----:B--2---:R-:W-:-:S03]  /*3e10*/  F2FP.SATFINITE.E4M3.F32.PACK_AB_MERGE_C R218, R31, R28, R10 ;  /* 0x0000001c1fda723e */ /* 0x004fc6000480700a */
[----:B------:R0:W2:Y:S01]  /*3e20*/  MUFU.EX2 R14, R83 ;  /* 0x00000053000e7308 */ /* 0x0000a20000000800 */
[----:B------:R-:W-:Y:S01]  /*3e30*/  SHF.R.S32.HI R10, RZ, 0x1f, R11 ;  /* 0x0000001fff0a7819 */ /* 0x000fe2000001140b */
[----:B------:R-:W-:Y:S01]  /*3e40*/  FADD.FTZ R28, R28, R107 ;  /* 0x0000006b1c1c7221 */ /* 0x000fe20000010000 */
[----:B------:R-:W-:Y:S02]  /*3e50*/  CS2R R106, SRZ ;  /* 0x00000000006a7805 */ /* 0x000fe4000001ff00 */
[----:B------:R-:W-:Y:S01]  /*3e60*/  LEA.HI R10, R10, R11, RZ, 0x7 ;  /* 0x0000000b0a0a7211 */ /* 0x000fe200078f38ff */
[----:B------:R-:W-:Y:S02]  /*3e70*/  FADD.FTZ R28, R31, R28 ;  /* 0x0000001c1f1c7221 */ /* 0x000fe40000010000 */
[----:B------:R-:W-:Y:S01]  /*3e80*/  MUFU.EX2 R97, R97 ;  /* 0x0000006100617308 */ /* 0x000fe20000000800 */
[----:B------:R-:W-:Y:S01]  /*3e90*/  SHF.R.S32.HI R11, RZ, 0x7, R10 ;  /* 0x00000007ff0b7819 */ /* 0x000fe2000001140a */
[----:B-1----:R-:W-:Y:S01]  /*3ea0*/  FADD.FTZ R3, R53, R12 ;  /* 0x0000000c35037221 */ /* 0x002fe20000010000 */
[----:B------:R-:W-:Y:S01]  /*3eb0*/  FADD.FTZ R5, R29, R28 ;  /* 0x0000001c1d057221 */ /* 0x000fe20000010000 */
[----:B------:R-:W-:-:S02]  /*3ec0*/  CS2R R28, SRZ ;  /* 0x00000000001c7805 */ /* 0x000fc4000001ff00 */
[----:B------:R-:W-:Y:S02]  /*3ed0*/  VIMNMX R12, R18, R11, !PT ;  /* 0x0000000b120c7248 */ /* 0x000fe40007fe0100 */
[----:B0-----:R-:W-:Y:S01]  /*3ee0*/  CS2R R82, SRZ ;  /* 0x0000000000527805 */ /* 0x001fe2000001ff00 */
[----:B------:R-:W-:Y:S01]  /*3ef0*/  FADD.FTZ R5, R30, R5 ;  /* 0x000000051e057221 */ /* 0x000fe20000010000 */
[----:B------:R-:W0:Y:S01]  /*3f00*/  MUFU.EX2 R46, R46 ;  /* 0x0000002e002e7308 */ /* 0x000e220000000800 */
[----:B------:R-:W-:Y:S01]  /*3f10*/  ISETP.GE.AND P3, PT, R13, R12, PT ;  /* 0x0000000c0d00720c */ /* 0x000fe20003f66270 */
[----:B--2---:R-:W-:Y:S01]  /*3f20*/  FADD.FTZ R4, R14, R3 ;  /* 0x000000030e047221 */ /* 0x004fe20000010000 */
[----:B------:R-:W-:Y:S02]  /*3f30*/  CS2R R30, SRZ ;  /* 0x00000000001e7805 */ /* 0x000fe4000001ff00 */
[----:B0-----:R-:W-:Y:S01]  /*3f40*/  F2FP.SATFINITE.E4M3.F32.PACK_AB_MERGE_C R3, R46, R97, RZ ;  /* 0x000000612e03723e */ /* 0x001fe200048070ff */
[----:B------:R-:W-:-:S03]  /*3f50*/  FADD.FTZ R97, R97, R4 ;  /* 0x0000000461617221 */ /* 0x000fc60000010000 */
[----:B------:R-:W-:Y:S01]  /*3f60*/  F2FP.SATFINITE.E4M3.F32.PACK_AB_MERGE_C R219, R14, R53, R3 ;  /* 0x000000350edb723e */ /* 0x000fe20004807003 */
[----:B------:R-:W-:Y:S01]  /*3f70*/  FADD.FTZ R4, R46, R97 ;  /* 0x000000612e047221 */ /* 0x000fe20000010000 */
[----:B------:R-:W-:Y:S01]  /*3f80*/  IMAD.MOV.U32 R3, RZ, RZ, RZ ;  /* 0x000000ffff037224 */ /* 0x000fe200078e00ff */
[----:B------:R-:W-:Y:S02]  /*3f90*/  CS2R R46, SRZ ;  /* 0x00000000002e7805 */ /* 0x000fe4000001ff00 */
[----:B------:R-:W-:Y:S02]  /*3fa0*/  CS2R R52, SRZ ;  /* 0x0000000000347805 */ /* 0x000fe4000001ff00 */
[----:B------:R-:W-:Y:S01]  /*3fb0*/  CS2R R96, SRZ ;  /* 0x0000000000607805 */ /* 0x000fe2000001ff00 */
[----:B------:R-:W-:Y:S06]  /*3fc0*/  @!P3 BRA `(.L_x_2127) ;  /* 0x00000030000cb947 */ /* 0x000fec0003800000 */
[----:B------:R-:W-:Y:S01]  /*3fd0*/  IMAD.MOV.U32 R11, RZ, RZ, R15 ;  /* 0x000000ffff0b7224 */ /* 0x000fe200078e000f */
[----:B------:R-:W-:Y:S01]  /*3fe0*/  CS2R R150, SRZ ;  /* 0x0000000000967805 */ /* 0x000fe2000001ff00 */
[----:B------:R-:W-:Y:S01]  /*3ff0*/  IMAD.MOV.U32 R10, RZ, RZ, R0 ;  /* 0x000000ffff0a7224 */ /* 0x000fe200078e0000 */
        /* <DEDUP_REMOVED lines=65> */
[----:B------:R-:W-:Y:S01]  /*4410*/  ULDC UR42, c[0x0][0x288] ;  /* 0x0000a200002a7ab9 */ /* 0x000fe20000000800 */
[----:B------:R-:W-:-:S05]  /*4420*/  ULDC UR43, c[0x0][0x2f0] ;  /* 0x0000bc00002b7ab9 */ /* 0x000fca0000000800 */
.L_x_2137:
[----:B------:R-:W-:Y:S01]  /*4430*/  ISETP.NE.AND P4, PT, RZ, UR37, PT ;  /* 0x00000025ff007c0c */ /* 0x000fe2000bf85270 */
[----:B------:R-:W-:-:S04]  /*4440*/  UISETP.NE.AND UP0, UPT, UR4, 0x1, UPT ;  /* 0x000000010400788c */ /* 0x000fc8000bf05270 */
[----:B------:R-:W-:-:S06]  /*4450*/  USEL UR7, URZ, 0x1, UP0 ;  /* 0x000000013f077887 */ /* 0x000fcc0008000000 */
[----:B------:R-:W-:Y:S02]  /*4460*/  LOP3.LUT R3, R14, UR7, RZ, 0x3c, !PT ;  /* 0x000000070e037c12 */ /* 0x000fe4000f8e3cff */
[----:B------:R-:W-:Y:S05]  /*4470*/  @P4 BRA `(.L_x_2128) ;  /* 0x0000000000344947 */ /* 0x000fea0003800000 */
[----:B------:R-:W-:Y:S05]  /*4480*/  @!P1 BRA `(.L_x_2129) ;  /* 0x0000000000049947 */ /* 0x000fea0003800000 */
[----:B------:R-:W-:Y:S01]  /*4490*/  BPT.TRAP 0x1 ;  /* 0x000000040000795c */ /* 0x000fe20000300000 */
.L_x_2129:
        /* <DEDUP_REMOVED lines=8> */
.L_x_2130:
[----:B-1----:R-:W-:Y:S05]  /*4520*/  @P3 BRA `(.L_x_2128) ;  /* 0x0000000000083947 */ /* 0x002fea0003800000 */
[----:B------:R-:W1:Y:S02]  /*4530*/  SYNCS.PHASECHK.TRANS64.TRYWAIT P3, [UR7+0x38830], R0 ;  /* 0x03883000ff0075a7 */ /* 0x000e640008060147 */
[----:B-1----:R-:W-:Y:S05]  /*4540*/  @!P3 BRA `(.L_x_2131) ;  /* 0x000000d80020b947 */ /* 0x002fea0003800000 */
.L_x_2128:
        /* <DEDUP_REMOVED lines=50> */
.L_x_2133:
[----:B------:R-:W-:Y:S01]  /*4870*/  ULEA UR10, UR4, UR36, 0x3 ;  /* 0x00000024040a7291 */ /* 0x000fe2000f8e183f */
[----:B------:R-:W-:-:S08]  /*4880*/  SHF.L.U32 R0, R14, 0x1f, RZ ;  /* 0x0000001f0e007819 */ /* 0x000fd000000006ff */
[----:B------:R0:W1:Y:S01]  /*4890*/  SYNCS.PHASECHK.TRANS64.TRYWAIT P3, [UR10+0x38850], R0 ;  /* 0x03885000ff0075a7 */ /* 0x000062000806014a */
[----:B------:R-:W-:Y:S05]  /*48a0*/  @!P1 BRA `(.L_x_2134) ;  /* 0x0000000000049947 */ /* 0x000fea0003800000 */
[----:B------:R-:W-:Y:S01]  /*48b0*/  BPT.TRAP 0x1 ;  /* 0x000000040000795c */ /* 0x000fe20000300000 */
.L_x_2134:
[----:B-1----:R-:W-:Y:S05]  /*48c0*/  @P3 BRA `(.L_x_2132) ;  /* 0x0000000000083947 */ /* 0x002fea0003800000 */
[----:B------:R-:W1:Y:S02]  /*48d0*/  SYNCS.PHASECHK.TRANS64.TRYWAIT P3, [UR10+0x38850], R0 ;  /* 0x03885000ff0075a7 */ /* 0x000e64000806014a */
[----:B-1----:R-:W-:Y:S05]  /*48e0*/  @!P3 BRA `(.L_x_2135) ;  /* 0x000000d40050b947 */ /* 0x002fea0003800000 */
.L_x_2132:
[----:B------:R-:W-:Y:S01]  /*48f0*/  UIADD3 UR10, UR36, 0x400, URZ ;  /* 0x00000400240a7890 */ /* 0x000fe2000fffe03f */
[----:B------:R-:W-:Y:S01]  /*4900*/  WARPGROUP.ARRIVE ;  /* 0x00000000000079c5 */ /* 0x000fe20000000000 */
[----:B------:R-:W-:Y:S01]  /*4910*/  UMOV UR11, 0x40000040 ;  /* 0x40000040000b7882 */ /* 0x000fe20000000000 */
[----:B------:R-:W-:Y:S01]  /*4920*/  UMOV UR15, 0x40000040 ;  /* 0x40000040000f7882 */ /* 0x000fe20000000000 */
[----:B------:R-:W-:Y:S01]  /*4930*/  USHF.R.U32.HI UR10, URZ, 0x4, UR10 ;  /* 0x000000043f0a7899 */ /* 0x000fe2000801160a */
[----:B-1----:R-:W1:Y:S01]  /*4940*/  @P2 LDC R15, c[0x0][0x44c] ;  /* 0x00011300ff0f2b82 */ /* 0x002e620000000800 */
[----:B------:R-:W-:Y:S02]  /*4950*/  IMAD.MOV.U32 R14, RZ, RZ, R8 ;  /* 0x000000ffff0e7224 */ /* 0x000fe400078e0008 */
[----:B------:R-:W-:-:S04]  /*4960*/  ULOP3.LUT UR10, UR10, 0x3fff, URZ, 0xc0, !UPT ;  /* 0x00003fff0a0a7892 */ /* 0x000fc8000f8ec03f */
[----:B------:R-:W-:Y:S01]  /*4970*/  ULOP3.LUT UR10, UR10, 0x10000, URZ, 0xfc, !UPT ;  /* 0x000100000a0a7892 */ /* 0x000fe2000f8efc3f */
[----:B0-----:R-:W0:Y:S03]  /*4980*/  @P2 LDC R0, c[0x0][0x450] ;  /* 0x00011400ff002b82 */ /* 0x001e260000000800 */
[----:B------:R-:W-:-:S04]  /*4990*/  ULEA UR10, UR4, UR10, 0xb ;  /* 0x0000000a040a7291 */ /* 0x000fc8000f8e583f */
[----:B------:R-:W-:-:S05]  /*49a0*/  UIADD3 UR14, UR10, 0x2, URZ ;  /* 0x000000020a0e7890 */ /* 0x000fca000fffe03f */
[----:B------:R-:W-:Y:S01]  /*49b0*/  QGMMA.64x256x32.F32.E4M3.E4M3 R24, R228, gdesc[UR8], R24, gsb0 ;  /* 0x03e00008e4187df3 */ /* 0x000fe20008000818 */
[----:B------:R-:W-:Y:S01]  /*49c0*/  UMOV UR11, 0x40000040 ;  /* 0x40000040000b7882 */ /* 0x000fe20000000000 */
[----:B-1----:R-:W-:-:S05]  /*49d0*/  @P2 IMAD.HI.U32 R15, R8, R15, RZ ;  /* 0x0000000f080f2227 */ /* 0x002fca00078e00ff */
[----:B0-----:R-:W-:Y:S01]  /*49e0*/  @P2 SHF.R.U32.HI R14, RZ, R0, R15 ;  /* 0x00000000ff0e2219 */ /* 0x001fe2000001160f */
[----:B------:R-:W-:-:S04]  /*49f0*/  IMAD.MOV.U32 R0, RZ, RZ, -0x80 ;  /* 0xffffff80ff007424 */ /* 0x000fc800078e00ff */
[----:B------:R-:W0:Y:S01]  /*4a00*/  SHFL.IDX PT, R20, R14, RZ, 0x1c1f ;  /* 0x001c1fff0e147589 */ /* 0x000e2200000e0000 */
[----:B------:R-:W-:-:S03]  /*4a10*/  IMAD R0, R13, R0, 0x1 ;  /* 0x000000010d007424 */ /* 0x000fc600078e0200 */
[----:B------:R-:W1:Y:S01]  /*4a20*/  SHFL.IDX PT, R14, R14, 0x1, 0x1c1f ;  /* 0x003c1f000e0e7f89 */ /* 0x000e6200000e0000 */
[----:B------:R-:W-:-:S04]  /*4a30*/  IMAD R15, R9, -0x2, R0 ;  /* 0xfffffffe090f7824 */ /* 0x000fc800078e0200 */
[----:B------:R-:W-:-:S05]  /*4a40*/  IMAD R15, R16, UR43, R15 ;  /* 0x0000002b100f7c24 */ /* 0x000fca000f8e020f */
[----:B0-----:R-:W-:-:S04]  /*4a50*/  IADD3 R0, R20, -UR42, R15 ;  /* 0x8000002a14007c10 */ /* 0x001fc8000fffe00f */
[C---:B------:R-:W-:Y:S02]  /*4a60*/  ISETP.GT.AND P3, PT, R0.reuse, RZ, PT ;  /* 0x000000ff0000720c */ /* 0x040fe40003f64270 */
[----:B------:R-:W-:Y:S02]  /*4a70*/  ISETP.GT.AND P4, PT, R0, 0x1, PT ;  /* 0x000000010000780c */ /* 0x000fe40003f84270 */
[----:B------:R-:W-:Y:S02]  /*4a80*/  FSEL R21, R152, -INF , P3 ;  /* 0xff80000098157808 */ /* 0x000fe40001800000 */
[----:B------:R-:W-:Y:S02]  /*4a90*/  ISETP.GT.AND P3, PT, R0, 0x8, PT ;  /* 0x000000080000780c */ /* 0x000fe40003f64270 */
[----:B------:R-:W-:Y:S02]  /*4aa0*/  FSEL R153, R153, -INF , P4 ;  /* 0xff80000099997808 */ /* 0x000fe40002000000 */
[----:B------:R-:W-:-:S02]  /*4ab0*/  FMNMX.FTZ R20, R21, R10, !PT ;  /* 0x0000000a15147209 */ /* 0x000fc40007810000 */
[----:B------:R-:W-:Y:S02]  /*4ac0*/  ISETP.GT.AND P4, PT, R0, 0x9, PT ;  /* 0x000000090000780c */ /* 0x000fe40003f84270 */
[----:B------:R-:W-:Y:S02]  /*4ad0*/  FSEL R23, R156, -INF , P3 ;  /* 0xff8000009c177808 */ /* 0x000fe40001800000 */
[----:B------:R-:W-:Y:S02]  /*4ae0*/  FMNMX.FTZ R20, R153, R20, !PT ;  /* 0x0000001499147209 */ /* 0x000fe40007810000 */
[----:B------:R-:W-:Y:S02]  /*4af0*/  ISETP.GT.AND P3, PT, R0, 0x10, PT ;  /* 0x000000100000780c */ /* 0x000fe40003f64270 */
[----:B------:R-:W-:Y:S02]  /*4b00*/  FSEL R157, R157, -INF , P4 ;  /* 0xff8000009d9d7808 */ /* 0x000fe40002000000 */
[----:B------:R-:W-:-:S02]  /*4b10*/  FMNMX.FTZ R20, R23, R20, !PT ;  /* 0x0000001417147209 */ /* 0x000fc40007810000 */
[C---:B------:R-:W-:Y:S02]  /*4b20*/  ISETP.GT.AND P4, PT, R0.reuse, 0x11, PT ;  /* 0x000000110000780c */ /* 0x040fe40003f84270 */
[----:B------:R-:W-:Y:S02]  /*4b30*/  FMNMX.FTZ R20, R157, R20, !PT ;  /* 0x000000149d147209 */ /* 0x000fe40007810000 */
[----:B------:R-:W-:Y:S02]  /*4b40*/  FSEL R161, R161, -INF , P4 ;  /* 0xff800000a1a17808 */ /* 0x000fe40002000000 */
[----:B------:R-:W-:Y:S02]  /*4b50*/  ISETP.GT.AND P4, PT, R0, 0x19, PT ;  /* 0x000000190000780c */ /* 0x000fe40003f84270 */
[----:B-1----:R-:W-:Y:S02]  /*4b60*/  IADD3 R15, R14, -UR42, R15 ;  /* 0x8000002a0e0f7c10 */ /* 0x002fe4000fffe00f */
[----:B------:R-:W-:-:S02]  /*4b70*/  FSEL R165, R165, -INF , P4 ;  /* 0xff800000a5a57808 */ /* 0x000fc40002000000 */
[C---:B------:R-:W-:Y:S02]  /*4b80*/  ISETP.GT.AND P4, PT, R0.reuse, 0x21, PT ;  /* 0x000000210000780c */ /* 0x040fe40003f84270 */
[----:B------:R-:W-:Y:S02]  /*4b90*/  ISETP.GT.AND P5, PT, R15, 0x1, PT ;  /* 0x000000010f00780c */ /* 0x000fe40003fa4270 */
[----:B------:R-:W-:Y:S02]  /*4ba0*/  FSEL R169, R169, -INF , P4 ;  /* 0xff800000a9a97808 */ /* 0x000fe40002000000 */
[----:B------:R-:W-:Y:S02]  /*4bb0*/  ISETP.GT.AND P4, PT, R0, 0x29, PT ;  /* 0x000000290000780c */ /* 0x000fe40003f84270 */
[----:B------:R-:W-:Y:S02]  /*4bc0*/  FSEL R155, R155, -INF , P5 ;  /* 0xff8000009b9b7808 */ /* 0x000fe40002800000 */
        /* <DEDUP_REMOVED lines=31> */
[C---:B------:R-:W-:Y:S02]  /*4dc0*/  ISETP.GT.AND P4, PT, R15.reuse, RZ, PT ;  /* 0x000000ff0f00720c */ /* 0x040fe40003f84270 */
[C---:B------:R-:W-:Y:S02]  /*4dd0*/  ISETP.GT.AND P5, PT, R15.reuse, 0x31, PT ;  /* 0x000000310f00780c */ /* 0x040fe40003fa4270 */
[----:B------:R-:W-:Y:S02]  /*4de0*/  FSEL R154, R154, -INF , P4 ;  /* 0xff8000009a9a7808 */ /* 0x000fe40002000000 */
[----:B------:R-:W-:Y:S02]  /*4df0*/  ISETP.GT.AND P4, PT, R15, 0x8, PT ;  /* 0x000000080f00780c */ /* 0x000fe40003f84270 */
[----:B------:R-:W-:Y:S02]  /*4e00*/  FSEL R179, R179, -INF , P5 ;  /* 0xff800000b3b37808 */ /* 0x000fe40002800000 */
[----:B------:R-:W-:-:S04]  /*4e10*/  ISETP.GT.AND P5, PT, R15, 0x39, PT ;  /* 0x000000390f00780c */ /* 0x000fc80003fa4270 */
        /* <DEDUP_REMOVED lines=16> */
[----:B------:R-:W-:Y:S01]  /*4f20*/  FSEL R215, R215, -INF , P5 ;  /* 0xff800000d7d77808 */ /* 0x000fe20002800000 */
[----:B------:R-:W-:Y:S02]  /*4f30*/  WARPGROUP.DEPBAR.LE gsb0, 0x0 ;  /* 0x00008000000079c5 */ /* 0x000fe40000010000 */
[----:B------:R-:W-:-:S06]  /*4f40*/  WARPGROUP.ARRIVE ;  /* 0x00000000000079c5 */ /* 0x000fcc0000000000 */
[----:B------:R-:W-:Y:S01]  /*4f50*/  QGMMA.64x256x32.F32.E4M3.E4M3 R24, R224, gdesc[UR12], R24, gsb0 ;  /* 0x03e0000ce0187df3 */ /* 0x000fe20008000818 */
[----:B------:R-:W-:Y:S01]  /*4f60*/  UIADD3 UR14, UR10, 0x4, URZ ;  /* 0x000000040a0e7890 */ /* 0x000fe2000fffe03f */
[----:B------:R-:W-:Y:S01]  /*4f70*/  UMOV UR15, 0x40000040 ;  /* 0x40000040000f7882 */ /* 0x000fe20000000000 */
[----:B------:R-:W-:Y:S01]  /*4f80*/  UIADD3 UR10, UR10, 0x6, URZ ;  /* 0x000000060a0a7890 */ /* 0x000fe2000fffe03f */
[----:B------:R-:W-:Y:S02]  /*4f90*/  WARPGROUP.DEPBAR.LE gsb0, 0x0 ;  /* 0x00008000000079c5 */ /* 0x000fe40000010000 */
[----:B------:R-:W-:Y:S01]  /*4fa0*/  FSEL R225, R160, -INF , P3 ;  /* 0xff800000a0e17808 */ /* 0x000fe20001800000 */
[----:B------:R-:W-:Y:S01]  /*4fb0*/  WARPGROUP.ARRIVE ;  /* 0x00000000000079c5 */ /* 0x000fe20000000000 */
[----:B------:R-:W-:Y:S02]  /*4fc0*/  ISETP.GT.AND P3, PT, R0, 0x18, PT ;  /* 0x000000180000780c */ /* 0x000fe40003f64270 */
[----:B------:R-:W-:-:S02]  /*4fd0*/  FMNMX.FTZ R20, R225, R20, !PT ;  /* 0x00000014e1147209 */ /* 0x000fc40007810000 */
[----:B------:R-:W-:-:S15]  /*4fe0*/  FSEL R227, R164, -INF , P3 ;  /* 0xff800000a4e37808 */ /* 0x000fde0001800000 */
[----:B------:R-:W-:-:S01]  /*4ff0*/  NOP ;  /* 0x0000000000007918 */ /* 0x000fc20000000000 */
[----:B------:R-:W-:Y:S01]  /*5000*/  QGMMA.64x256x32.F32.E4M3.E4M3 R24, R220, gdesc[UR12], R24, gsb0 ;  /* 0x03e0000cdc187df3 */ /* 0x000fe20008000818 */
[----:B------:R-:W-:Y:S02]  /*5010*/  FMNMX.FTZ R20, R161, R20, !PT ;  /* 0x00000014a1147209 */ /* 0x000fe40007810000 */
[----:B------:R-:W-:Y:S02]  /*5020*/  ISETP.GT.AND P3, PT, R0, 0x20, PT ;  /* 0x000000200000780c */ /* 0x000fe40003f64270 */
[----:B------:R-:W-:Y:S02]  /*5030*/  FMNMX.FTZ R20, R227, R20, !PT ;  /* 0x00000014e3147209 */ /* 0x000fe40007810000 */
[----:B------:R-:W-:Y:S02]  /*5040*/  FSEL R229, R168, -INF , P3 ;  /* 0xff800000a8e57808 */ /* 0x000fe40001800000 */
[----:B------:R-:W-:Y:S02]  /*5050*/  FMNMX.FTZ R20, R165, R20, !PT ;  /* 0x00000014a5147209 */ /* 0x000fe40007810000 */
[----:B------:R-:W-:-:S02]  /*5060*/  ISETP.GT.AND P3, PT, R0, 0x28, PT ;  /* 0x000000280000780c */ /* 0x000fc40003f64270 */
[----:B------:R-:W-:Y:S02]  /*5070*/  FMNMX.FTZ R20, R229, R20, !PT ;  /* 0x00000014e5147209 */ /* 0x000fe40007810000 */
[----:B------:R-:W-:Y:S02]  /*5080*/  FSEL R231, R172, -INF , P3 ;  /* 0xff800000ace77808 */ /* 0x000fe40001800000 */
[----:B------:R-:W-:Y:S02]  /*5090*/  FMNMX.FTZ R20, R169, R20, !PT ;  /* 0x00000014a9147209 */ /* 0x000fe40007810000 */
[----:B------:R-:W-:Y:S02]  /*50a0*/  ISETP.GT.AND P3, PT, R0, 0x30, PT ;  /* 0x000000300000780c */ /* 0x000fe40003f64270 */
[----:B------:R-:W-:Y:S02]  /*50b0*/  FMNMX.FTZ R20, R231, R20, !PT ;  /* 0x00000014e7147209 */ /* 0x000fe40007810000 */
[----:B------:R-:W-:-:S02]  /*50c0*/  FSEL R233, R176, -INF , P3 ;  /* 0xff800000b0e97808 */ /* 0x000fc40001800000 */
        /* <DEDUP_REMOVED lines=36> */
[----:B------:R-:W-:-:S04]  /*5310*/  FMNMX.FTZ R20, R209, R20, !PT ;  /* 0x00000014d1147209 */ /* 0x000fc80007810000 */
[----:B------:R-:W-:-:S04]  /*5320*/  FMNMX.FTZ R20, R212, R20, !PT ;  /* 0x00000014d4147209 */ /* 0x000fc80007810000 */
[----:B------:R-:W-:-:S05]  /*5330*/  FMNMX.FTZ R152, R213, R20, !PT ;  /* 0x00000014d5987209 */ /* 0x000fca0007810000 */
[----:B------:R-:W0:Y:S02]  /*5340*/  SHFL.BFLY PT, R0, R152, 0x2, 0x1f ;  /* 0x0c401f0098007f89 */ /* 0x000e2400000e0000 */
[----:B0-----:R-:W-:Y:S02]  /*5350*/  FMNMX.FTZ R156, R152, R0, !PT ;  /* 0x00000000989c7209 */ /* 0x001fe40007810000 */
[----:B------:R-:W-:-:S03]  /*5360*/  FMNMX.FTZ R152, R154, R11, !PT ;  /* 0x0000000b9a987209 */ /* 0x000fc60007810000 */
[----:B------:R-:W0:Y:S01]  /*5370*/  SHFL.BFLY PT, R0, R156, 0x1, 0x1f ;  /* 0x0c201f009c007f89 */ /* 0x000e2200000e0000 */
[----:B------:R-:W-:Y:S02]  /*5380*/  FMNMX.FTZ R152, R155, R152, !PT ;  /* 0x000000989b987209 */ /* 0x000fe40007810000 */
[----:B0-----:R-:W-:-:S04]  /*5390*/  FMNMX.FTZ R0, R156, R0, !PT ;  /* 0x000000009c007209 */ /* 0x001fc80007810000 */
[----:B------:R-:W-:Y:S01]  /*53a0*/  FSETP.NEU.FTZ.AND P3, PT, R0, -INF , PT ;  /* 0xff8000000000780b */ /* 0x000fe20003f7d000 */
[----:B------:R-:W-:-:S05]  /*53b0*/  FFMA.FTZ R20, R2, R0, -8 ;  /* 0xc100000002147423 */ /* 0x000fca0000010000 */
[----:B------:R-:W-:-:S05]  /*53c0*/  FSEL R20, R20, RZ, P3 ;  /* 0x000000ff14147208 */ /* 0x000fca0001800000 */
[--C-:B------:R-:W-:Y:S01]  /*53d0*/  FFMA.FTZ R14, R2, R23, -R20.reuse ;  /* 0x00000017020e7223 */ /* 0x100fe20000010814 */
[----:B------:R-:W-:Y:S01]  /*53e0*/  FSEL R23, R158, -INF , P4 ;  /* 0xff8000009e177808 */ /* 0x000fe20002000000 */
[C-C-:B------:R-:W-:Y:S01]  /*53f0*/  FFMA.FTZ R22, R2.reuse, R21, -R20.reuse ;  /* 0x0000001502167223 */ /* 0x140fe20000010814 */
[----:B------:R-:W-:Y:S01]  /*5400*/  ISETP.GT.AND P4, PT, R15, 0x10, PT ;  /* 0x000000100f00780c */ /* 0x000fe20003f84270 */
[C-C-:B------:R-:W-:Y:S01]  /*5410*/  FFMA.FTZ R21, R2.reuse, R153, -R20.reuse ;  /* 0x0000009902157223 */ /* 0x140fe20000010814 */
[----:B------:R-:W-:Y:S01]  /*5420*/  FMNMX.FTZ R152, R23, R152, !PT ;  /* 0x0000009817987209 */ /* 0x000fe20007810000 */
[--C-:B------:R-:W-:Y:S01]  /*5430*/  FFMA.FTZ R153, R2, R157, -R20.reuse ;  /* 0x0000009d02997223 */ /* 0x100fe20000010814 */
[----:B------:R-:W-:Y:S01]  /*5440*/  FSEL R157, R162, -INF , P4 ;  /* 0xff800000a29d7808 */ /* 0x000fe20002000000 */
[C-C-:B------:R-:W-:Y:S01]  /*5450*/  FFMA.FTZ R225, R2.reuse, R225, -R20.reuse ;  /* 0x000000e102e17223 */ /* 0x140fe20000010814 */
[----:B------:R-:W-:Y:S01]  /*5460*/  FMNMX.FTZ R156, R159, R152, !PT ;  /* 0x000000989f9c7209 */ /* 0x000fe20007810000 */
[C-C-:B------:R-:W-:Y:S01]  /*5470*/  FFMA.FTZ R227, R2.reuse, R227, -R20.reuse ;  /* 0x000000e302e37223 */ /* 0x140fe20000010814 */
[----:B------:R-:W-:Y:S01]  /*5480*/  ISETP.GT.AND P4, PT, R15, 0x18, PT ;  /* 0x000000180f00780c */ /* 0x000fe20003f84270 */
[----:B------:R0:W-:Y:S01]  /*5490*/  MUFU.EX2 R152, R225 ;  /* 0x000000e100987308 */ /* 0x0001e20000000800 */
[----:B------:R-:W-:Y:S01]  /*54a0*/  FMNMX.FTZ R156, R157, R156, !PT ;  /* 0x0000009c9d9c7209 */ /* 0x000fe20007810000 */
[C-C-:B------:R-:W-:Y:S01]  /*54b0*/  FFMA.FTZ R162, R2.reuse, R229, -R20.reuse ;  /* 0x000000e502a27223 */ /* 0x140fe20000010814 */
[----:B------:R-:W-:-:S01]  /*54c0*/  FFMA.FTZ R164, R2, R231, -R20 ;  /* 0x000000e702a47223 */ /* 0x000fc20000010814 */
[C-C-:B------:R-:W-:Y:S01]  /*54d0*/  FFMA.FTZ R168, R2.reuse, R235, -R20.reuse ;  /* 0x000000eb02a87223 */ /* 0x140fe20000010814 */
[----:B------:R-:W-:Y:S01]  /*54e0*/  FMNMX.FTZ R156, R163, R156, !PT ;  /* 0x0000009ca39c7209 */ /* 0x000fe20007810000 */
        /* <DEDUP_REMOVED lines=26> */
[----:B------:R-:W-:Y:S01]  /*5690*/  FSEL R221, R166, -INF , P4 ;  /* 0xff800000a6dd7808 */ /* 0x000fe20002000000 */
[----:B------:R-:W-:-:S01]  /*56a0*/  FFMA.FTZ R166, R2, R233, -R20 ;  /* 0x000000e902a67223 */ /* 0x000fc20000010814 */
[----:B------:R-:W-:Y:S01]  /*56b0*/  ISETP.GT.AND P4, PT, R15, 0x20, PT ;  /* 0x000000200f00780c */ /* 0x000fe20003f84270 */
[----:B------:R-:W-:Y:S01]  /*56c0*/  WARPGROUP.ARRIVE ;  /* 0x00000000000079c5 */ /* 0x000fe20000000000 */
[----:B------:R-:W-:Y:S01]  /*56d0*/  FMNMX.FTZ R156, R221, R156, !PT ;  /* 0x0000009cdd9c7209 */ /* 0x000fe20007810000 */
[----:B------:R-:W-:Y:S01]  /*56e0*/  MUFU.EX2 R177, R177 ;  /* 0x000000b100b17308 */ /* 0x000fe20000000800 */
[----:B------:R-:W-:Y:S01]  /*56f0*/  FSEL R223, R170, -INF , P4 ;  /* 0xff800000aadf7808 */ /* 0x000fe20002000000 */
[----:B------:R-:W-:Y:S01]  /*5700*/  FFMA.FTZ R170, R2, R237, -R20 ;  /* 0x000000ed02aa7223 */ /* 0x000fe20000010814 */
[----:B------:R-:W-:Y:S01]  /*5710*/  FMNMX.FTZ R158, R167, R156, !PT ;  /* 0x0000009ca79e7209 */ /* 0x000fe20007810000 */
[----:B------:R-:W-:Y:S01]  /*5720*/  QGMMA.64x256x32.F32.E4M3.E4M3 R24, R216, gdesc[UR8], R24, gsb0 ;  /* 0x03e00008d8187df3 */ /* 0x000fe20008000818 */
[----:B------:R-:W-:-:S02]  /*5730*/  ISETP.GT.AND P4, PT, R15, 0x28, PT ;  /* 0x000000280f00780c */ /* 0x000fc40003f84270 */
[----:B------:R-:W-:Y:S01]  /*5740*/  FMNMX.FTZ R158, R223, R158, !PT ;  /* 0x0000009edf9e7209 */ /* 0x000fe20007810000 */
[----:B------:R1:W-:Y:S01]  /*5750*/  MUFU.EX2 R156, R227 ;  /* 0x000000e3009c7308 */ /* 0x0003e20000000800 */
[----:B0-----:R-:W-:Y:S02]  /*5760*/  FSEL R225, R174, -INF , P4 ;  /* 0xff800000aee17808 */ /* 0x001fe40002000000 */
[----:B------:R-:W-:Y:S02]  /*5770*/  FMNMX.FTZ R158, R171, R158, !PT ;  /* 0x0000009eab9e7209 */ /* 0x000fe40007810000 */
[----:B------:R-:W-:Y:S02]  /*5780*/  ISETP.GT.AND P4, PT, R15, 0x30, PT ;  /* 0x000000300f00780c */ /* 0x000fe40003f84270 */
[----:B------:R-:W-:Y:S01]  /*5790*/  FMNMX.FTZ R158, R225, R158, !PT ;  /* 0x0000009ee19e7209 */ /* 0x000fe20007810000 */
[----:B------:R-:W-:Y:S01]  /*57a0*/  MUFU.EX2 R181, R181 ;  /* 0x000000b500b57308 */ /* 0x000fe20000000800 */
[----:B-1----:R-:W-:Y:S01]  /*57b0*/  FSEL R227, R178, -INF , P4 ;  /* 0xff800000b2e37808 */ /* 0x002fe20002000000 */
[----:B------:R-:W-:Y:S01]  /*57c0*/  FFMA.FTZ R178, R2, R208, -R20 ;  /* 0x000000d002b27223 */ /* 0x000fe20000010814 */
[----:B------:R-:W-:-:S02]  /*57d0*/  FMNMX.FTZ R160, R175, R158, !PT ;  /* 0x0000009eafa07209 */ /* 0x000fc40007810000 */
[----:B------:R-:W-:Y:S02]  /*57e0*/  ISETP.GT.AND P4, PT, R15, 0x38, PT ;  /* 0x000000380f00780c */ /* 0x000fe40003f84270 */
[----:B------:R-:W-:Y:S01]  /*57f0*/  FMNMX.FTZ R160, R227, R160, !PT ;  /* 0x000000a0e3a07209 */ /* 0x000fe20007810000 */
[----:B------:R0:W-:Y:S01]  /*5800*/  MUFU.EX2 R158, R162 ;  /* 0x000000a2009e7308 */ /* 0x0001e20000000800 */
[----:B------:R-:W-:Y:S02]  /*5810*/  FSEL R229, R182, -INF , P4 ;  /* 0xff800000b6e57808 */ /* 0x000fe40002000000 */
[----:B------:R-:W-:Y:S02]  /*5820*/  FMNMX.FTZ R160, R179, R160, !PT ;  /* 0x000000a0b3a07209 */ /* 0x000fe40007810000 */
[----:B------:R-:W-:Y:S02]  /*5830*/  ISETP.GT.AND P4, PT, R15, 0x40, PT ;  /* 0x000000400f00780c */ /* 0x000fe40003f84270 */
[----:B------:R-:W-:Y:S01]  /*5840*/  FMNMX.FTZ R160, R229, R160, !PT ;  /* 0x000000a0e5a07209 */ /* 0x000fe20007810000 */
[----:B------:R-:W-:Y:S01]  /*5850*/  MUFU.EX2 R185, R185 ;  /* 0x000000b900b97308 */ /* 0x000fe20000000800 */
[----:B------:R-:W-:-:S02]  /*5860*/  FSEL R186, R186, -INF , P4 ;  /* 0xff800000baba7808 */ /* 0x000fc40002000000 */
[----:B------:R-:W-:Y:S02]  /*5870*/  FMNMX.FTZ R231, R183, R160, !PT ;  /* 0x000000a0b7e77209 */ /* 0x000fe40007810000 */
[----:B------:R-:W-:Y:S02]  /*5880*/  ISETP.GT.AND P4, PT, R15, 0x48, PT ;  /* 0x000000480f00780c */ /* 0x000fe40003f84270 */
[----:B0-----:R-:W-:Y:S01]  /*5890*/  FMNMX.FTZ R162, R186, R231, !PT ;  /* 0x000000e7baa27209 */ /* 0x001fe20007810000 */
[----:B------:R0:W-:Y:S01]  /*58a0*/  MUFU.EX2 R160, R164 ;  /* 0x000000a400a07308 */ /* 0x0001e20000000800 */
[----:B------:R-:W-:Y:S02]  /*58b0*/  FSEL R231, R190, -INF , P4 ;  /* 0xff800000bee77808 */ /* 0x000fe40002000000 */
[----:B------:R-:W-:Y:S02]  /*58c0*/  FMNMX.FTZ R162, R187, R162, !PT ;  /* 0x000000a2bba27209 */ /* 0x000fe40007810000 */
[----:B------:R-:W-:-:S02]  /*58d0*/  ISETP.GT.AND P4, PT, R15, 0x50, PT ;  /* 0x000000500f00780c */ /* 0x000fc40003f84270 */
[----:B------:R-:W-:Y:S01]  /*58e0*/  FMNMX.FTZ R162, R231, R162, !PT ;  /* 0x000000a2e7a27209 */ /* 0x000fe20007810000 */
[----:B------:R-:W-:Y:S01]  /*58f0*/  MUFU.EX2 R189, R189 ;  /* 0x000000bd00bd7308 */ /* 0x000fe20000000800 */
[----:B------:R-:W-:Y:S02]  /*5900*/  FSEL R194, R194, -INF , P4 ;  /* 0xff800000c2c27808 */ /* 0x000fe40002000000 */
[----:B------:R-:W-:Y:S02]  /*5910*/  FMNMX.FTZ R233, R191, R162, !PT ;  /* 0x000000a2bfe97209 */ /* 0x000fe40007810000 */
[----:B------:R-:W-:Y:S02]  /*5920*/  ISETP.GT.AND P4, PT, R15, 0x58, PT ;  /* 0x000000580f00780c */ /* 0x000fe40003f84270 */
[----:B0-----:R-:W-:Y:S01]  /*5930*/  FMNMX.FTZ R164, R194, R233, !PT ;  /* 0x000000e9c2a47209 */ /* 0x001fe20007810000 */
[----:B------:R0:W-:Y:S01]  /*5940*/  MUFU.EX2 R162, R166 ;  /* 0x000000a600a27308 */ /* 0x0001e20000000800 */
[----:B------:R-:W-:-:S02]  /*5950*/  FSEL R233, R198, -INF , P4 ;  /* 0xff800000c6e97808 */ /* 0x000fc40002000000 */
[----:B------:R-:W-:Y:S02]  /*5960*/  FMNMX.FTZ R164, R195, R164, !PT ;  /* 0x000000a4c3a47209 */ /* 0x000fe40007810000 */
[----:B------:R-:W-:Y:S02]  /*5970*/  ISETP.GT.AND P4, PT, R15, 0x60, PT ;  /* 0x000000600f00780c */ /* 0x000fe40003f84270 */
[----:B------:R-:W-:Y:S01]  /*5980*/  FMNMX.FTZ R164, R233, R164, !PT ;  /* 0x000000a4e9a47209 */ /* 0x000fe20007810000 */
[----:B------:R-:W-:Y:S01]  /*5990*/  MUFU.EX2 R193, R193 ;  /* 0x000000c100c17308 */ /* 0x000fe20000000800 */
[----:B------:R-:W-:Y:S02]  /*59a0*/  FSEL R202, R202, -INF , P4 ;  /* 0xff800000caca7808 */ /* 0x000fe40002000000 */
[----:B------:R-:W-:Y:S02]  /*59b0*/  FMNMX.FTZ R235, R199, R164, !PT ;  /* 0x000000a4c7eb7209 */ /* 0x000fe40007810000 */
[----:B------:R-:W-:-:S02]  /*59c0*/  ISETP.GT.AND P4, PT, R15, 0x68, PT ;  /* 0x000000680f00780c */ /* 0x000fc40003f84270 */
[----:B0-----:R-:W-:Y:S01]  /*59d0*/  FMNMX.FTZ R166, R202, R235, !PT ;  /* 0x000000ebcaa67209 */ /* 0x001fe20007810000 */
        /* <DEDUP_REMOVED lines=11> */
[----:B------:R-:W-:Y:S01]  /*5a90*/  FSEL R237, R214, -INF , P4 ;  /* 0xff800000d6ed7808 */ /* 0x000fe20002000000 */
[----:B------:R-:W-:Y:S01]  /*5aa0*/  IMAD.U32 R214, RZ, RZ, UR7 ;  /* 0x00000007ffd67e24 */ /* 0x000fe2000f8e00ff */
[----:B------:R-:W-:-:S04]  /*5ab0*/  FMNMX.FTZ R168, R211, R168, !PT ;  /* 0x000000a8d3a87209 */ /* 0x000fc80007810000 */
[----:B------:R-:W-:Y:S01]  /*5ac0*/  FMNMX.FTZ R168, R237, R168, !PT ;  /* 0x000000a8eda87209 */ /* 0x000fe20007810000 */
[----:B------:R-:W-:Y:S01]  /*5ad0*/  MUFU.EX2 R197, R197 ;  /* 0x000000c500c57308 */ /* 0x000fe20000000800 */
[----:B0-----:R-:W-:-:S01]  /*5ae0*/  FFMA.FTZ R170, R2, R192, -R20 ;  /* 0x000000c002aa7223 */ /* 0x001fc20000010814 */
[----:B------:R-:W-:Y:S02]  /*5af0*/  @!P0 LEA R214, R214, UR36, 0x3 ;  /* 0x00000024d6d68c11 */ /* 0x000fe4000f8e18ff */
[----:B------:R-:W-:-:S04]  /*5b00*/  FMNMX.FTZ R15, R215, R168, !PT ;  /* 0x000000a8d70f7209 */ /* 0x000fc80007810000 */
[----:B------:R0:W-:Y:S01]  /*5b10*/  MUFU.EX2 R168, R188 ;  /* 0x000000bc00a87308 */ /* 0x0001e20000000800 */
[----:B------:R-:W1:Y:S07]  /*5b20*/  SHFL.BFLY PT, R174, R15, 0x2, 0x1f ;  /* 0x0c401f000fae7f89 */ /* 0x000e6e00000e0000 */
[----:B------:R-:W-:Y:S08]  /*5b30*/  MUFU.EX2 R170, R170 ;  /* 0x000000aa00aa7308 */ /* 0x000ff00000000800 */
[----:B------:R-:W-:Y:S08]  /*5b40*/  MUFU.EX2 R201, R201 ;  /* 0x000000c900c97308 */ /* 0x000ff00000000800 */
[----:B------:R-:W-:Y:S01]  /*5b50*/  MUFU.EX2 R176, R176 ;  /* 0x000000b000b07308 */ /* 0x000fe20000000800 */
[----:B-1----:R-:W-:Y:S01]  /*5b60*/  FMNMX.FTZ R180, R15, R174, !PT ;  /* 0x000000ae0fb47209 */ /* 0x002fe20007810000 */
[----:B------:R-:W-:-:S04]  /*5b70*/  FFMA.FTZ R174, R2, R200, -R20 ;  /* 0x000000c802ae7223 */ /* 0x000fc80000010814 */
[----:B------:R-:W1:Y:S02]  /*5b80*/  SHFL.BFLY PT, R15, R180, 0x1, 0x1f ;  /* 0x0c201f00b40f7f89 */ /* 0x000e6400000e0000 */
[----:B------:R-:W-:Y:S08]  /*5b90*/  MUFU.EX2 R174, R174 ;  /* 0x000000ae00ae7308 */ /* 0x000ff00000000800 */
[----:B------:R-:W-:Y:S08]  /*5ba0*/  MUFU.EX2 R205, R205 ;  /* 0x000000cd00cd7308 */ /* 0x000ff00000000800 */
[----:B------:R-:W-:Y:S01]  /*5bb0*/  MUFU.EX2 R178, R178 ;  /* 0x000000b200b27308 */ /* 0x000fe20000000800 */
[----:B-1----:R-:W-:Y:S01]  /*5bc0*/  FMNMX.FTZ R15, R180, R15, !PT ;  /* 0x0000000fb40f7209 */ /* 0x002fe20007810000 */
[----:B------:R-:W-:-:S06]  /*5bd0*/  FFMA.FTZ R180, R2, R212, -R20 ;  /* 0x000000d402b47223 */ /* 0x000fcc0000010814 */
[----:B------:R-:W-:Y:S01]  /*5be0*/  MUFU.EX2 R209, R209 ;  /* 0x000000d100d17308 */ /* 0x000fe20000000800 */
[----:B------:R-:W-:Y:S01]  /*5bf0*/  FSETP.NEU.FTZ.AND P4, PT, R15, -INF , PT ;  /* 0xff8000000f00780b */ /* 0x000fe20003f9d000 */
[----:B------:R-:W-:-:S03]  /*5c00*/  FFMA.FTZ R182, R2, R15, -8 ;  /* 0xc100000002b67423 */ /* 0x000fc6000001000f */
[----:B------:R-:W-:Y:S02]  /*5c10*/  FSEL R200, R15, RZ, P4 ;  /* 0x000000ff0fc87208 */ /* 0x000fe40002000000 */
[----:B------:R-:W-:Y:S01]  /*5c20*/  FSEL R20, R182, RZ, P4 ;  /* 0x000000ffb6147208 */ /* 0x000fe20002000000 */
[----:B------:R-:W-:Y:S04]  /*5c30*/  MUFU.EX2 R180, R180 ;  /* 0x000000b400b47308 */ /* 0x000fe80000000800 */
[----:B------:R-:W-:-:S01]  /*5c40*/  FFMA.FTZ R192, R2, R175, -R20 ;  /* 0x000000af02c07223 */ /* 0x000fc20000010814 */
[----:B------:R-:W-:Y:S01]  /*5c50*/  FSEL R175, R0, RZ, P3 ;  /* 0x000000ff00af7208 */ /* 0x000fe20001800000 */
[----:B------:R-:W-:-:S01]  /*5c60*/  FFMA.FTZ R154, R2, R154, -R20 ;  /* 0x0000009a029a7223 */ /* 0x000fc20000010814 */
[C-C-:B------:R-:W-:Y:S01]  /*5c70*/  FFMA.FTZ R155, R2.reuse, R155, -R20.reuse ;  /* 0x0000009b029b7223 */ /* 0x140fe20000010814 */
[----:B------:R-:W-:-:S01]  /*5c80*/  FFMA.FTZ R23, R2, R23, -R20 ;  /* 0x0000001702177223 */ /* 0x000fc20000010814 */
[----:B------:R-:W-:Y:S01]  /*5c90*/  FFMA.FTZ R182, R2, R159, -R20 ;  /* 0x0000009f02b67223 */ /* 0x000fe20000010814 */
[----:B------:R-:W-:-:S01]  /*5ca0*/  FADD.FTZ R175, -R175, R10 ;  /* 0x0000000aafaf7221 */ /* 0x000fc20000010100 */
[C-C-:B------:R-:W-:Y:S01]  /*5cb0*/  FFMA.FTZ R157, R2.reuse, R157, -R20.reuse ;  /* 0x0000009d029d7223 */ /* 0x140fe20000010814 */
[----:B------:R-:W-:Y:S01]  /*5cc0*/  MUFU.EX2 R154, R154 ;  /* 0x0000009a009a7308 */ /* 0x000fe20000000800 */
[----:B------:R-:W-:-:S01]  /*5cd0*/  FFMA.FTZ R184, R2, R163, -R20 ;  /* 0x000000a302b87223 */ /* 0x000fc20000010814 */
[----:B------:R-:W-:Y:S01]  /*5ce0*/  FMUL.FTZ R198, R2, R175 ;  /* 0x000000af02c67220 */ /* 0x000fe20000410000 */
[----:B------:R-:W-:-:S01]  /*5cf0*/  FADD.FTZ R175, -R200, R11 ;  /* 0x0000000bc8af7221 */ /* 0x000fc20000010100 */
[C-C-:B------:R-:W-:Y:S01]  /*5d00*/  FFMA.FTZ R159, R2.reuse, R221, -R20.reuse ;  /* 0x000000dd029f7223 */ /* 0x140fe20000010814 */
[----:B0-----:R-:W-:-:S01]  /*5d10*/  FFMA.FTZ R188, R2, R167, -R20 ;  /* 0x000000a702bc7223 */ /* 0x001fc20000010814 */
[C-C-:B------:R-:W-:Y:S01]  /*5d20*/  FFMA.FTZ R163, R2.reuse, R223, -R20.reuse ;  /* 0x000000df02a37223 */ /* 0x140fe20000010814 */
[C---:B------:R-:W-:Y:S01]  /*5d30*/  FMUL.FTZ R175, R2.reuse, R175 ;  /* 0x000000af02af7220 */ /* 0x040fe20000410000 */
[----:B------:R0:W1:Y:S01]  /*5d40*/  MUFU.EX2 R11, R198 ;  /* 0x000000c6000b7308 */ /* 0x0000620000000800 */
[----:B------:R-:W-:-:S01]  /*5d50*/  FFMA.FTZ R190, R2, R171, -R20 ;  /* 0x000000ab02be7223 */ /* 0x000fc20000010814 */
[C-C-:B------:R-:W-:Y:S01]  /*5d60*/  FFMA.FTZ R167, R2.reuse, R225, -R20.reuse ;  /* 0x000000e102a77223 */ /* 0x140fe20000010814 */
[----:B------:R-:W-:-:S01]  /*5d70*/  FFMA.FTZ R171, R2, R227, -R20 ;  /* 0x000000e302ab7223 */ /* 0x000fc20000010814 */
[C-C-:B------:R-:W-:Y:S01]  /*5d80*/  FFMA.FTZ R196, R2.reuse, R179, -R20.reuse ;  /* 0x000000b302c47223 */ /* 0x140fe20000010814 */
[----:B------:R-:W-:-:S01]  /*5d90*/  FFMA.FTZ R229, R2, R229, -R20 ;  /* 0x000000e502e57223 */ /* 0x000fc20000010814 */
[C-C-:B------:R-:W-:Y:S01]  /*5da0*/  FFMA.FTZ R179, R2.reuse, R183, -R20.reuse ;  /* 0x000000b702b37223 */ /* 0x140fe20000010814 */
[----:B------:R-:W-:-:S01]  /*5db0*/  FFMA.FTZ R183, R2, R186, -R20 ;  /* 0x000000ba02b77223 */ /* 0x000fc20000010814 */
[----:B------:R-:W2:Y:S01]  /*5dc0*/  MUFU.EX2 R175, R175 ;  /* 0x000000af00af7308 */ /* 0x000ea20000000800 */
[----:B0-----:R-:W-:-:S01]  /*5dd0*/  FFMA.FTZ R198, R2, R191, -R20 ;  /* 0x000000bf02c67223 */ /* 0x001fc20000010814 */
[C-C-:B------:R-:W-:Y:S01]  /*5de0*/  FFMA.FTZ R191, R2.reuse, R194, -R20.reuse ;  /* 0x000000c202bf7223 */ /* 0x140fe20000010814 */
[----:B------:R-:W-:-:S01]  /*5df0*/  FFMA.FTZ R186, R2, R187, -R20 ;  /* 0x000000bb02ba7223 */ /* 0x000fc20000010814 */
[----:B------:R-:W-:-:S04]  /*5e00*/  FFMA.FTZ R187, R2, R231, -R20 ;  /* 0x000000e702bb7223 */ /* 0x000fc80000010814 */
[----:B------:R-:W0:Y:S01]  /*5e10*/  MUFU.EX2 R155, R155 ;  /* 0x0000009b009b7308 */ /* 0x000e220000000800 */
[----:B-1----:R-:W-:-:S04]  /*5e20*/  FFMA.FTZ R200, R11, R5, R22 ;  /* 0x000000050bc87223 */ /* 0x002fc80000010016 */
[----:B------:R-:W-:-:S03]  /*5e30*/  FADD.FTZ R5, R21, R200 ;  /* 0x000000c815057221 */ /* 0x000fc60000010000 */
[----:B------:R-:W1:Y:S01]  /*5e40*/  MUFU.EX2 R23, R23 ;  /* 0x0000001700177308 */ /* 0x000e620000000800 */
[----:B--2---:R-:W-:-:S01]  /*5e50*/  FFMA.FTZ R4, R175, R4, R154 ;  /* 0x00000004af047223 */ /* 0x004fc2000001009a */
[----:B------:R-:W-:-:S06]  /*5e60*/  FADD.FTZ R200, R14, R5 ;  /* 0x000000050ec87221 */ /* 0x000fcc0000010000 */
        /* <DEDUP_REMOVED lines=15> */
[----:B------:R-:W-:-:S04]  /*5f60*/  FADD.FTZ R217, R153, R200 ;  /* 0x000000c899d97221 */ /* 0x000fc80000010000 */
[----:B------:R-:W0:Y:S01]  /*5f70*/  MUFU.EX2 R167, R167 ;  /* 0x000000a700a77308 */ /* 0x000e220000000800 */
[----:B-1----:R-:W-:-:S01]  /*5f80*/  FADD.FTZ R5, R163, R4 ;  /* 0x00000004a3057221 */ /* 0x002fc20000010000 */
[----:B------:R-:W-:-:S04]  /*5f90*/  FADD.FTZ R194, R152, R217 ;  /* 0x000000d998c27221 */ /* 0x000fc80000010000 */
[----:B------:R-:W-:Y:S02]  /*5fa0*/  FADD.FTZ R217, R161, R194 ;  /* 0x000000c2a1d97221 */ /* 0x000fe40000010000 */
[----:B------:R-:W1:Y:S01]  /*5fb0*/  MUFU.EX2 R192, R192 ;  /* 0x000000c000c07308 */ /* 0x000e620000000800 */
[----:B--2---:R-:W-:-:S01]  /*5fc0*/  FADD.FTZ R4, R190, R5 ;  /* 0x00000005be047221 */ /* 0x004fc20000010000 */
[----:B------:R-:W-:Y:S01]  /*5fd0*/  FFMA.FTZ R194, R2, R195, -R20 ;  /* 0x000000c302c27223 */ /* 0x000fe20000010814 */
[----:B------:R-:W-:-:S01]  /*5fe0*/  FADD.FTZ R200, R156, R217 ;  /* 0x000000d99cc87221 */ /* 0x000fc20000010000 */
[----:B------:R-:W-:-:S03]  /*5ff0*/  FFMA.FTZ R195, R2, R233, -R20 ;  /* 0x000000e902c37223 */ /* 0x000fc60000010814 */
[----:B------:R-:W-:Y:S01]  /*6000*/  FADD.FTZ R217, R165, R200 ;  /* 0x000000c8a5d97221 */ /* 0x000fe20000010000 */
[----:B------:R-:W2:Y:S01]  /*6010*/  MUFU.EX2 R171, R171 ;  /* 0x000000ab00ab7308 */ /* 0x000ea20000000800 */
[----:B0-----:R-:W-:-:S02]  /*6020*/  FADD.FTZ R5, R167, R4 ;  /* 0x00000004a7057221 */ /* 0x001fc40000010000 */
[----:B------:R-:W-:-:S04]  /*6030*/  FADD.FTZ R200, R158, R217 ;  /* 0x000000d99ec87221 */ /* 0x000fc80000010000 */
[----:B------:R-:W-:Y:S01]  /*6040*/  FADD.FTZ R217, R169, R200 ;  /* 0x000000c8a9d97221 */ /* 0x000fe20000010000 */
[----:B------:R-:W0:Y:S01]  /*6050*/  MUFU.EX2 R196, R196 ;  /* 0x000000c400c47308 */ /* 0x000e220000000800 */
[----:B-1----:R-:W-:-:S01]  /*6060*/  FADD.FTZ R4, R192, R5 ;  /* 0x00000005c0047221 */ /* 0x002fc20000010000 */
[----:B------:R-:W-:Y:S01]  /*6070*/  FFMA.FTZ R200, R2, R199, -R20 ;  /* 0x000000c702c87223 */ /* 0x000fe20000010814 */
[----:B------:R-:W-:-:S01]  /*6080*/  FADD.FTZ R204, R160, R217 ;  /* 0x000000d9a0cc7221 */ /* 0x000fc20000010000 */
[----:B------:R-:W-:-:S03]  /*6090*/  FFMA.FTZ R199, R2, R202, -R20 ;  /* 0x000000ca02c77223 */ /* 0x000fc60000010814 */
[----:B------:R-:W-:Y:S01]  /*60a0*/  FADD.FTZ R217, R173, R204 ;  /* 0x000000ccadd97221 */ /* 0x000fe20000010000 */
[----:B------:R-:W1:Y:S01]  /*60b0*/  MUFU.EX2 R10, R229 ;  /* 0x000000e5000a7308 */ /* 0x000e620000000800 */
[----:B--2---:R-:W-:-:S02]  /*60c0*/  FADD.FTZ R5, R171, R4 ;  /* 0x00000004ab057221 */ /* 0x004fc40000010000 */
[----:B------:R-:W-:-:S04]  /*60d0*/  FADD.FTZ R202, R162, R217 ;  /* 0x000000d9a2ca7221 */ /* 0x000fc80000010000 */
[----:B------:R-:W-:Y:S01]  /*60e0*/  FADD.FTZ R217, R177, R202 ;  /* 0x000000cab1d97221 */ /* 0x000fe20000010000 */
[----:B------:R-:W2:Y:S01]  /*60f0*/  MUFU.EX2 R179, R179 ;  /* 0x000000b300b37308 */ /* 0x000ea20000000800 */
[----:B0-----:R-:W-:-:S01]  /*6100*/  FADD.FTZ R5, R196, R5 ;  /* 0x00000005c4057221 */ /* 0x001fc20000010000 */
[----:B------:R-:W-:Y:S01]  /*6110*/  FFMA.FTZ R202, R2, R203, -R20 ;  /* 0x000000cb02ca7223 */ /* 0x000fe20000010814 */
[----:B------:R-:W-:-:S01]  /*6120*/  FADD.FTZ R4, R164, R217 ;  /* 0x000000d9a4047221 */ /* 0x000fc20000010000 */
[----:B------:R-:W-:-:S04]  /*6130*/  FFMA.FTZ R203, R2, R235, -R20 ;  /* 0x000000eb02cb7223 */ /* 0x000fc80000010814 */
        /* <DEDUP_REMOVED lines=10> */
[----:B------:R-:W-:Y:S01]  /*61e0*/  FFMA.FTZ R204, R2, R207, -R20 ;  /* 0x000000cf02cc7223 */ /* 0x000fe20000010814 */
[----:B------:R-:W-:-:S01]  /*61f0*/  FADD.FTZ R207, R189, R206 ;  /* 0x000000cebdcf7221 */ /* 0x000fc20000010000 */
[----:B------:R-:W-:-:S03]  /*6200*/  FFMA.FTZ R206, R2, R210, -R20 ;  /* 0x000000d202ce7223 */ /* 0x000fc60000010814 */
[----:B------:R-:W-:Y:S01]  /*6210*/  FADD.FTZ R208, R170, R207 ;  /* 0x000000cfaad07221 */ /* 0x000fe20000010000 */
[----:B------:R-:W0:Y:S01]  /*6220*/  MUFU.EX2 R198, R198 ;  /* 0x000000c600c67308 */ /* 0x000e220000000800 */
[----:B-1----:R-:W-:-:S01]  /*6230*/  FADD.FTZ R4, R186, R5 ;  /* 0x00000005ba047221 */ /* 0x002fc20000010000 */
[----:B------:R-:W-:Y:S01]  /*6240*/  FFMA.FTZ R207, R2, R211, -R20 ;  /* 0x000000d302cf7223 */ /* 0x000fe20000010814 */
[----:B------:R-:W-:-:S04]  /*6250*/  FADD.FTZ R217, R193, R208 ;  /* 0x000000d0c1d97221 */ /* 0x000fc80000010000 */
[----:B------:R-:W-:Y:S01]  /*6260*/  FADD.FTZ R210, R172, R217 ;  /* 0x000000d9acd27221 */ /* 0x000fe20000010000 */
[----:B------:R-:W1:Y:S01]  /*6270*/  MUFU.EX2 R191, R191 ;  /* 0x000000bf00bf7308 */ /* 0x000e620000000800 */
[----:B--2---:R-:W-:-:S02]  /*6280*/  FADD.FTZ R5, R187, R4 ;  /* 0x00000004bb057221 */ /* 0x004fc40000010000 */
[----:B------:R-:W-:-:S04]  /*6290*/  FADD.FTZ R211, R197, R210 ;  /* 0x000000d2c5d37221 */ /* 0x000fc80000010000 */
[----:B------:R-:W-:Y:S01]  /*62a0*/  FADD.FTZ R212, R174, R211 ;  /* 0x000000d3aed47221 */ /* 0x000fe20000010000 */
[----:B------:R-:W2:Y:S01]  /*62b0*/  MUFU.EX2 R194, R194 ;  /* 0x000000c200c27308 */ /* 0x000ea20000000800 */
[----:B0-----:R-:W-:-:S02]  /*62c0*/  FADD.FTZ R4, R198, R5 ;  /* 0x00000005c6047221 */ /* 0x001fc40000010000 */
[----:B------:R-:W-:-:S04]  /*62d0*/  FADD.FTZ R211, R201, R212 ;  /* 0x000000d4c9d37221 */ /* 0x000fc80000010000 */
[----:B------:R-:W-:Y:S01]  /*62e0*/  FADD.FTZ R212, R176, R211 ;  /* 0x000000d3b0d47221 */ /* 0x000fe20000010000 */
[----:B------:R-:W0:Y:S01]  /*62f0*/  MUFU.EX2 R195, R195 ;  /* 0x000000c300c37308 */ /* 0x000e220000000800 */
[----:B-1----:R-:W-:-:S01]  /*6300*/  FADD.FTZ R5, R191, R4 ;  /* 0x00000004bf057221 */ /* 0x002fc20000010000 */
[----:B------:R-:W-:Y:S01]  /*6310*/  IADD3 R4, -R19, 0xb, RZ ;  /* 0x0000000b13047810 */ /* 0x000fe20007ffe1ff */
[----:B------:R-:W-:-:S04]  /*6320*/  FADD.FTZ R211, R205, R212 ;  /* 0x000000d4cdd37221 */ /* 0x000fc80000010000 */
[----:B------:R1:W-:Y:S06]  /*6330*/  BAR.ARV R4, 0x100 ;  /* 0x000400040000751d */ /* 0x0003ec0000002000 */
[----:B------:R-:W3:Y:S01]  /*6340*/  MUFU.EX2 R200, R200 ;  /* 0x000000c800c87308 */ /* 0x000ee20000000800 */
[----:B--2---:R-:W-:-:S01]  /*6350*/  FADD.FTZ R208, R194, R5 ;  /* 0x00000005c2d07221 */ /* 0x004fc20000010000 */
[----:B-1----:R-:W-:-:S03]  /*6360*/  @!P0 VIADD R4, R214, 0x38840 ;  /* 0x00038840d6048836 */ /* 0x002fc60000000000 */
[----:B0-----:R-:W-:Y:S01]  /*6370*/  FADD.FTZ R5, R195, R208 ;  /* 0x000000d0c3057221 */ /* 0x001fe20000010000 */
[----:B------:R-:W-:-:S01]  /*6380*/  FFMA.FTZ R208, R2, R237, -R20 ;  /* 0x000000ed02d07223 */ /* 0x000fc20000010814 */
[----:B------:R-:W-:Y:S01]  /*6390*/  FFMA.FTZ R20, R2, R215, -R20 ;  /* 0x000000d702147223 */ /* 0x000fe20000010814 */
[----:B------:R-:W0:Y:S01]  /*63a0*/  MUFU.EX2 R199, R199 ;  /* 0x000000c700c77308 */ /* 0x000e220000000800 */
[----:B------:R-:W-:-:S04]  /*63b0*/  @!P0 PRMT R4, RZ, 0x654, R4 ;  /* 0x00000654ff048816 */ /* 0x000fc80000000004 */
[----:B------:R1:W-:Y:S03]  /*63c0*/  @!P0 SYNCS.ARRIVE.TRANS64.RED.A1T0 RZ, [R4+URZ], RZ ;  /* 0x000000ff04ff89a7 */ /* 0x0003e6000810043f */
[----:B------:R-:W2:Y:S01]  /*63d0*/  MUFU.EX2 R202, R202 ;  /* 0x000000ca00ca7308 */ /* 0x000ea20000000800 */
[----:B---3--:R-:W-:-:S01]  /*63e0*/  FADD.FTZ R210, R200, R5 ;  /* 0x00000005c8d27221 */ /* 0x008fc20000010000 */
[----:B-1----:R-:W-:-:S06]  /*63f0*/  FADD.FTZ R4, R178, R211 ;  /* 0x000000d3b2047221 */ /* 0x002fcc0000010000 */
        /* <DEDUP_REMOVED lines=20> */
.L_x_2136:
[----:B------:R-:W-:Y:S01]  /*6540*/  ULEA UR4, UR4, UR36, 0x3 ;  /* 0x0000002404047291 */ /* 0x000fe2000f8e183f */
[----:B------:R-:W-:Y:S01]  /*6550*/  ISETP.GT.AND P3, PT, R13, R12, PT ;  /* 0x0000000c0d00720c */ /* 0x000fe20003f64270 */
[-C--:B------:R-:W-:Y:S01]  /*6560*/  FMUL.FTZ R24, R24, R11.reuse ;  /* 0x0000000b18187220 */ /* 0x080fe20000410000 */
[----:B------:R-:W-:Y:S01]  /*6570*/  F2FP.SATFINITE.E4M3.F32.PACK_AB_MERGE_C R14, R153, R14, RZ ;  /* 0x0000000e990e723e */ /* 0x000fe200048070ff */
[----:B------:R-:W-:Y:S01]  /*6580*/  UIADD3 UR4, UR4, 0x38860, URZ ;  /* 0x0003886004047890 */ /* 0x000fe2000fffe03f */
[----:B------:R-:W-:Y:S01]  /*6590*/  F2FP.SATFINITE.E4M3.F32.PACK_AB_MERGE_C R10, R179, R10, RZ ;  /* 0x0000000ab30a723e */ /* 0x000fe200048070ff */
[----:B------:R-:W-:Y:S01]  /*65a0*/  FMUL.FTZ R25, R25, R11 ;  /* 0x0000000b19197220 */ /* 0x000fe20000410000 */
[----:B------:R-:W-:Y:S01]  /*65b0*/  F2FP.SATFINITE.E4M3.F32.PACK_AB_MERGE_C R23, R182, R23, RZ ;  /* 0x00000017b617723e */ /* 0x000fe200048070ff */
[----:B------:R-:W-:Y:S01]  /*65c0*/  UPRMT UR4, UR5, 0x654, UR4 ;  /* 0x0000065405047896 */ /* 0x000fe20008000004 */
[----:B------:R-:W-:Y:S01]  /*65d0*/  F2FP.SATFINITE.E4M3.F32.PACK_AB_MERGE_C R156, R165, R156, RZ ;  /* 0x0000009ca59c723e */ /* 0x000fe200048070ff */
[----:B------:R-:W-:Y:S01]  /*65e0*/  FMUL.FTZ R28, R28, R11 ;  /* 0x0000000b1c1c7220 */ /* 0x000fe20000410000 */
[----:B------:R-:W-:Y:S01]  /*65f0*/  F2FP.SATFINITE.E4M3.F32.PACK_AB_MERGE_C R159, R188, R159, RZ ;  /* 0x0000009fbc9f723e */ /* 0x000fe200048070ff */
[-C--:B------:R-:W-:Y:S01]  /*6600*/  FMUL.FTZ R29, R29, R11.reuse ;  /* 0x0000000b1d1d7220 */ /* 0x080fe20000410000 */
[----:B------:R-:W-:Y:S01]  /*6610*/  F2FP.SATFINITE.E4M3.F32.PACK_AB_MERGE_C R160, R173, R160, RZ ;  /* 0x000000a0ada0723e */ /* 0x000fe200048070ff */
[----:B------:R-:W-:Y:S01]  /*6620*/  FMUL.FTZ R32, R32, R11 ;  /* 0x0000000b20207220 */ /* 0x000fe20000410000 */
[----:B------:R-:W-:Y:S01]  /*6630*/  F2FP.SATFINITE.E4M3.F32.PACK_AB_MERGE_C R167, R192, R167, RZ ;  /* 0x000000a7c0a7723e */ /* 0x000fe200048070ff */
[----:B------:R-:W-:Y:S01]  /*6640*/  FMUL.FTZ R33, R33, R11 ;  /* 0x0000000b21217220 */ /* 0x000fe20000410000 */
[----:B------:R-:W-:Y:S01]  /*6650*/  F2FP.SATFINITE.E4M3.F32.PACK_AB_MERGE_C R164, R181, R164, RZ ;  /* 0x000000a4b5a4723e */ /* 0x000fe200048070ff */
[----:B------:R-:W-:Y:S01]  /*6660*/  SYNCS.ARRIVE.TRANS64.RED.A1T0 RZ, [UR4], RZ ;  /* 0x000000ffffff79a7 */ /* 0x000fe20008100404 */
[----:B------:R-:W-:Y:S01]  /*6670*/  F2FP.SATFINITE.E4M3.F32.PACK_AB_MERGE_C R168, R189, R168, RZ ;  /* 0x000000a8bda8723e */ /* 0x000fe200048070ff */
[----:B------:R-:W-:Y:S01]  /*6680*/  UMOV UR4, UR7 ;  /* 0x0000000700047c82 */ /* 0x000fe20008000000 */
        /* <DEDUP_REMOVED lines=150> */
[----:B------:R-:W-:-:S05]  /*6ff0*/  UMOV UR4, UR7 ;  /* 0x0000000700047c82 */ /* 0x000fca0008000000 */
.L_x_2127:
[----:B------:R-:W-:-:S13]  /*7000*/  ISETP.GE.AND P2, PT, R13, R18, PT ;  /* 0x000000120d00720c */ /* 0x000fda0003f46270 */
[----:B------:R-:W-:Y:S05]  /*7010*/  @!P2 BRA `(.L_x_2138) ;  /* 0x0000002000a0a947 */ /* 0x000fea0003800000 */
[C---:B------:R-:W-:Y:S01]  /*7020*/  VIADD R8, R19.reuse, 0x8 ;  /* 0x0000000813087836 */ /* 0x040fe20000000000 */
[----:B------:R-:W-:Y:S01]  /*7030*/  IADD3 R19, -R19, 0xb, RZ ;  /* 0x0000000b13137810 */ /* 0x000fe20007ffe1ff */
[----:B------:R-:W-:Y:S01]  /*7040*/  IMAD.MOV.U32 R10, RZ, RZ, R15 ;  /* 0x000000ffff0a7224 */ /* 0x000fe200078e000f */
[----:B------:R-:W-:Y:S01]  /*7050*/  UMOV UR7, UR4 ;  /* 0x0000000400077c82 */ /* 0x000fe20008000000 */
[----:B------:R-:W-:Y:S02]  /*7060*/  IMAD.MOV.U32 R9, RZ, RZ, R0 ;  /* 0x000000ffff097224 */ /* 0x000fe400078e0000 */
[----:B------:R-:W-:-:S07]  /*7070*/  IMAD.MOV.U32 R11, RZ, RZ, R3 ;  /* 0x000000ffff0b7224 */ /* 0x000fce00078e0003 */
.L_x_2148:
[----:B------:R-:W-:Y:S01]  /*7080*/  UIADD3 UR4, UR7, 0x1, URZ ;  /* 0x0000000107047890 */ /* 0x000fe2000fffe03f */
[----:B------:R-:W-:-:S03]  /*7090*/  ISETP.NE.AND P3, PT, RZ, UR37, PT ;  /* 0x00000025ff007c0c */ /* 0x000fc6000bf65270 */
[----:B------:R-:W-:-:S04]  /*70a0*/  UISETP.NE.AND UP0, UPT, UR4, 0x2, UPT ;  /* 0x000000020400788c */ /* 0x000fc8000bf05270 */
[----:B------:R-:W-:Y:S02]  /*70b0*/  USEL UR10, URZ, 0x1, UP0 ;  /* 0x000000013f0a7887 */ /* 0x000fe40008000000 */
[----:B------:R-:W-:-:S04]  /*70c0*/  USEL UR4, UR4, URZ, UP0 ;  /* 0x0000003f04047287 */ /* 0x000fc80008000000 */
[----:B------:R-:W-:Y:S01]  /*70d0*/  LOP3.LUT R3, R11, UR10, RZ, 0x3c, !PT ;  /* 0x0000000a0b037c12 */ /* 0x000fe2000f8e3cff */
[----:B------:R-:W-:Y:S07]  /*70e0*/  @P3 BRA `(.L_x_2139) ;  /* 0x0000000000283947 */ /* 0x000fee0003800000 */
[----:B------:R-:W-:Y:S05]  /*70f0*/  @!P1 BRA `(.L_x_2140) ;  /* 0x0000000000049947 */ /* 0x000fea0003800000 */
[----:B------:R-:W-:Y:S01]  /*7100*/  BPT.TRAP 0x1 ;  /* 0x000000040000795c */ /* 0x000fe20000300000 */
.L_x_2140:
[----:B------:R-:W-:Y:S01]  /*7110*/  ULEA UR10, UR4, UR36, 0x3 ;  /* 0x00000024040a7291 */ /* 0x000fe2000f8e183f */
[----:B------:R-:W-:-:S08]  /*7120*/  SHF.L.U32 R0, R3, 0x1f, RZ ;  /* 0x0000001f03007819 */ /* 0x000fd000000006ff */
[----:B------:R0:W1:Y:S01]  /*7130*/  SYNCS.PHASECHK.TRANS64.TRYWAIT P2, [UR10+0x38830], R0 ;  /* 0x03883000ff0075a7 */ /* 0x000062000804014a */
[----:B------:R-:W-:Y:S05]  /*7140*/  @!P1 BRA `(.L_x_2141) ;  /* 0x0000000000049947 */ /* 0x000fea0003800000 */
[----:B------:R-:W-:Y:S01]  /*7150*/  BPT.TRAP 0x1 ;  /* 0x000000040000795c */ /* 0x000fe20000300000 */
.L_x_2141:
[----:B-1----:R-:W-:Y:S05]  /*7160*/  @P2 BRA `(.L_x_2139) ;  /* 0x0000000000082947 */ /* 0x002fea0003800000 */
[----:B------:R-:W1:Y:S02]  /*7170*/  SYNCS.PHASECHK.TRANS64.TRYWAIT P2, [UR10+0x38830], R0 ;  /* 0x03883000ff0075a7 */ /* 0x000e64000804014a */
[----:B-1----:R-:W-:Y:S05]  /*7180*/  @!P2 BRA `(.L_x_2142) ;  /* 0x000000ac0040a947 */ /* 0x002fea0003800000 */
.L_x_2139:
        /* <DEDUP_REMOVED lines=43> */
[----:B--2---:R-:W-:Y:S05]  /*7440*/  @P3 BRA `(.L_x_2143) ;  /* 0x0000000000283947 */ /* 0x004fea0003800000 */
[----:B------:R-:W-:Y:S05]  /*7450*/  @!P1 BRA `(.L_x_2144) ;  /* 0x0000000000049947 */ /* 0x000fea0003800000 */
[----:B------:R-:W-:Y:S01]  /*7460*/  BPT.TRAP 0x1 ;  /* 0x000000040000795c */ /* 0x000fe20000300000 */
.L_x_2144:
[----:B------:R-:W-:Y:S01]  /*7470*/  ULEA UR10, UR7, UR36, 0x3 ;  /* 0x00000024070a7291 */ /* 0x000fe2000f8e183f */
[----:B01----:R-:W-:-:S08]  /*7480*/  SHF.L.U32 R0, R11, 0x1f, RZ ;  /* 0x0000001f0b007819 */ /* 0x003fd000000006ff */
[----:B------:R0:W1:Y:S01]  /*7490*/  SYNCS.PHASECHK.TRANS64.TRYWAIT P2, [UR10+0x38850], R0 ;  /* 0x03885000ff0075a7 */ /* 0x000062000804014a */
[----:B------:R-:W-:Y:S05]  /*74a0*/  @!P1 BRA `(.L_x_2145) ;  /* 0x0000000000049947 */ /* 0x000fea0003800000 */
[----:B------:R-:W-:Y:S01]  /*74b0*/  BPT.TRAP 0x1 ;  /* 0x000000040000795c */ /* 0x000fe20000300000 */
.L_x_2145:
[----:B-1----:R-:W-:Y:S05]  /*74c0*/  @P2 BRA `(.L_x_2143) ;  /* 0x0000000000082947 */ /* 0x002fea0003800000 */
[----:B------:R-:W1:Y:S02]  /*74d0*/  SYNCS.PHASECHK.TRANS64.TRYWAIT P2, [UR10+0x38850], R0 ;  /* 0x03885000ff0075a7 */ /* 0x000e64000804014a */
[----:B-1----:R-:W-:Y:S05]  /*74e0*/  @!P2 BRA `(.L_x_2146) ;  /* 0x000000a80080a947 */ /* 0x002fea0003800000 */
.L_x_2143:
[----:B------:R-:W-:Y:S01]  /*74f0*/  UIADD3 UR10, UR36, 0x400, URZ ;  /* 0x00000400240a7890 */ /* 0x000fe2000fffe03f */
[----:B------:R-:W-:Y:S01]  /*7500*/  WARPGROUP.ARRIVE ;  /* 0x00000000000079c5 */ /* 0x000fe20000000000 */
[----:B------:R-:W-:Y:S01]  /*7510*/  UMOV UR11, 0x40000040 ;  /* 0x40000040000b7882 */ /* 0x000fe20000000000 */
[----:B------:R-:W-:Y:S01]  /*7520*/  UMOV UR15, 0x40000040 ;  /* 0x40000040000f7882 */ /* 0x000fe20000000000 */
[----:B------:R-:W-:Y:S01]  /*7530*/  USHF.R.U32.HI UR10, URZ, 0x4, UR10 ;  /* 0x000000043f0a7899 */ /* 0x000fe2000801160a */
[----:B01----:R-:W-:Y:S02]  /*7540*/  FMNMX.FTZ R0, R152, R9, !PT ;  /* 0x0000000998007209 */ /* 0x003fe40007810000 */
[----:B------:R-:W-:Y:S01]  /*7550*/  FMNMX.FTZ R12, R154, R10, !PT ;  /* 0x0000000a9a0c7209 */ /* 0x000fe20007810000 */
        /* <DEDUP_REMOVED lines=82> */
[C-C-:B------:R-:W-:Y:S01]  /*7a80*/  FFMA.FTZ R181, R2.reuse, R189, -R11.reuse ;  /* 0x000000bd02b57223 */ /* 0x140fe2000001080b */
[----:B------:R-:W-:-:S01]  /*7a90*/  FFMA.FTZ R189, R2, R197, -R11 ;  /* 0x000000c502bd7223 */ /* 0x000fc2000001080b */
[C---:B------:R-:W-:Y:S01]  /*7aa0*/  FMUL.FTZ R20, R2.reuse, R9 ;  /* 0x0000000902147220 */ /* 0x040fe20000410000 */
[----:B------:R-:W-:-:S01]  /*7ab0*/  FFMA.FTZ R197, R2, R205, -R11 ;  /* 0x000000cd02c57223 */ /* 0x000fc2000001080b */
[----:B------:R-:W-:Y:S01]  /*7ac0*/  FADD.FTZ R9, -R15, R10 ;  /* 0x0000000a0f097221 */ /* 0x000fe20000010100 */
[----:B------:R-:W-:-:S01]  /*7ad0*/  FFMA.FTZ R205, R2, R15, -8 ;  /* 0xc100000002cd7423 */ /* 0x000fc2000001000f */
[C-C-:B------:R-:W-:Y:S01]  /*7ae0*/  FFMA.FTZ R21, R2.reuse, R152, -R11.reuse ;  /* 0x0000009802157223 */ /* 0x140fe2000001080b */
[----:B------:R-:W-:-:S01]  /*7af0*/  FFMA.FTZ R12, R2, R153, -R11 ;  /* 0x00000099020c7223 */ /* 0x000fc2000001080b */
[C---:B------:R-:W-:Y:S01]  /*7b00*/  FMUL.FTZ R9, R2.reuse, R9 ;  /* 0x0000000902097220 */ /* 0x040fe20000410000 */
[----:B------:R-:W-:-:S01]  /*7b10*/  FFMA.FTZ R154, R2, R154, -R205 ;  /* 0x0000009a029a7223 */ /* 0x000fc200000108cd */
[C---:B------:R-:W-:Y:S01]  /*7b20*/  FFMA.FTZ R155, R2.reuse, R155, -R205 ;  /* 0x0000009b029b7223 */ /* 0x040fe200000108cd */
[----:B------:R0:W-:Y:S01]  /*7b30*/  MUFU.EX2 R10, R20 ;  /* 0x00000014000a7308 */ /* 0x0001e20000000800 */
        /* <DEDUP_REMOVED lines=9> */
[C-C-:B------:R-:W-:Y:S01]  /*7bd0*/  FFMA.FTZ R169, R2.reuse, R177, -R11.reuse ;  /* 0x000000b102a97223 */ /* 0x140fe2000001080b */
[----:B0-----:R-:W-:-:S01]  /*7be0*/  FFMA.FTZ R20, R2, R164, -R11 ;  /* 0x000000a402147223 */ /* 0x001fc2000001080b */
        /* <DEDUP_REMOVED lines=10> */
[C-C-:B------:R-:W-:Y:S01]  /*7c90*/  FFMA.FTZ R170, R2.reuse, R170, -R205.reuse ;  /* 0x000000aa02aa7223 */ /* 0x140fe200000108cd */
        /* <DEDUP_REMOVED lines=15> */
[C-C-:B------:R-:W-:Y:S01]  /*7d90*/  FFMA.FTZ R180, R2.reuse, R200, -R11.reuse ;  /* 0x000000c802b47223 */ /* 0x140fe2000001080b */
[----:B------:R-:W-:-:S01]  /*7da0*/  FFMA.FTZ R168, R2, R188, -R11 ;  /* 0x000000bc02a87223 */ /* 0x000fc2000001080b */
[----:B------:R-:W2:Y:S01]  /*7db0*/  MUFU.EX2 R155, R155 ;  /* 0x0000009b009b7308 */ /* 0x000ea20000000800 */
[----:B0-----:R-:W-:-:S01]  /*7dc0*/  FFMA.FTZ R4, R9, R4, R154 ;  /* 0x0000000409047223 */ /* 0x001fc2000001009a */
[C-C-:B------:R-:W-:Y:S01]  /*7dd0*/  FFMA.FTZ R190, R2.reuse, R190, -R205.reuse ;  /* 0x000000be02be7223 */ /* 0x140fe200000108cd */
[----:B------:R-:W-:-:S01]  /*7de0*/  FFMA.FTZ R191, R2, R191, -R205 ;  /* 0x000000bf02bf7223 */ /* 0x000fc200000108cd */
[C---:B------:R-:W-:Y:S01]  /*7df0*/  FFMA.FTZ R172, R2.reuse, R192, -R11 ;  /* 0x000000c002ac7223 */ /* 0x040fe2000001080b */
[----:B------:R-:W-:-:S01]  /*7e00*/  FFMA.FTZ R194, R2, R194, -R205 ;  /* 0x000000c202c27223 */ /* 0x000fc200000108cd */
[C-C-:B------:R-:W-:Y:S01]  /*7e10*/  FFMA.FTZ R195, R2.reuse, R195, -R205.reuse ;  /* 0x000000c302c37223 */ /* 0x140fe200000108cd */
[----:B------:R-:W-:-:S01]  /*7e20*/  FFMA.FTZ R199, R2, R199, -R205 ;  /* 0x000000c702c77223 */ /* 0x000fc200000108cd */
[----:B------:R-:W0:Y:S01]  /*7e30*/  MUFU.EX2 R14, R14 ;  /* 0x0000000e000e7308 */ /* 0x000e220000000800 */
[----:B-1----:R-:W-:-:S01]  /*7e40*/  FADD.FTZ R5, R12, R5 ;  /* 0x000000050c057221 */ /* 0x002fc20000010000 */
[C---:B------:R-:W-:Y:S01]  /*7e50*/  FFMA.FTZ R203, R2.reuse, R203, -R205 ;  /* 0x000000cb02cb7223 */ /* 0x040fe200000108cd */
[----:B------:R-:W-:-:S01]  /*7e60*/  FFMA.FTZ R184, R2, R204, -R11 ;  /* 0x000000cc02b87223 */ /* 0x000fc2000001080b */
[C-C-:B------:R-:W-:Y:S01]  /*7e70*/  FFMA.FTZ R188, R2.reuse, R208, -R11.reuse ;  /* 0x000000d002bc7223 */ /* 0x140fe2000001080b */
[----:B------:R-:W-:-:S01]  /*7e80*/  FFMA.FTZ R192, R2, R212, -R11 ;  /* 0x000000d402c07223 */ /* 0x000fc2000001080b */
[C---:B------:R-:W-:Y:S01]  /*7e90*/  FFMA.FTZ R11, R2.reuse, R213, -R11 ;  /* 0x000000d5020b7223 */ /* 0x040fe2000001080b */
[----:B------:R-:W-:-:S01]  /*7ea0*/  FFMA.FTZ R207, R2, R207, -R205 ;  /* 0x000000cf02cf7223 */ /* 0x000fc200000108cd */
        /* <DEDUP_REMOVED lines=12> */
[----:B------:R-:W-:Y:S01]  /*7f70*/  QGMMA.64x256x32.F32.E4M3.E4M3 R24, R224, gdesc[UR12], R24, gsb0 ;  /* 0x03e0000ce0187df3 */ /* 0x000fe20008000818 */
[----:B------:R-:W-:Y:S01]  /*7f80*/  UIADD3 UR14, UR10, 0x4, URZ ;  /* 0x000000040a0e7890 */ /* 0x000fe2000fffe03f */
[----:B------:R-:W-:Y:S01]  /*7f90*/  UMOV UR15, 0x40000040 ;  /* 0x40000040000f7882 */ /* 0x000fe20000000000 */
[----:B------:R-:W-:-:S03]  /*7fa0*/  UIADD3 UR10, UR10, 0x6, URZ ;  /* 0x000000060a0a7890 */ /* 0x000fc6000fffe03f */
        /* <DEDUP_REMOVED lines=16> */
[----:B------:R-:W-:-:S06]  /*80b0*/  FFMA.FTZ R196, R2, R198, -R205 ;  /* 0x000000c602c47223 */ /* 0x000fcc00000108cd */
        /* <DEDUP_REMOVED lines=16> */
[----:B------:R-:W-:-:S06]  /*81c0*/  FFMA.FTZ R198, R2, R202, -R205 ;  /* 0x000000ca02c67223 */ /* 0x000fcc00000108cd */
        /* <DEDUP_REMOVED lines=16> */
[----:B------:R-:W-:Y:S01]  /*82d0*/  FFMA.FTZ R200, R2, R206, -R205 ;  /* 0x000000ce02c87223 */ /* 0x000fe200000108cd */
[----:B------:R-:W-:-:S05]  /*82e0*/  IMAD.U32 R206, RZ, RZ, UR4 ;  /* 0x00000004ffce7e24 */ /* 0x000fca000f8e00ff */
        /* <DEDUP_REMOVED lines=18> */
[----:B0-----:R-:W-:-:S01]  /*8410*/  FADD.FTZ R4, R172, R5 ;  /* 0x00000005ac047221 */ /* 0x001fc20000010000 */
[----:B------:R-:W-:Y:S02]  /*8420*/  WARPGROUP.DEPBAR.LE gsb0, 0x0 ;  /* 0x00008000000079c5 */ /* 0x000fe40000010000 */
[----:B------:R-:W-:-:S04]  /*8430*/  WARPGROUP.ARRIVE ;  /* 0x00000000000079c5 */ /* 0x000fc80000000000 */
[----:B------:R-:W0:Y:S01]  /*8440*/  MUFU.EX2 R195, R195 ;  /* 0x000000c300c37308 */ /* 0x000e220000000800 */
[----:B-1----:R-:W-:-:S01]  /*8450*/  FADD.FTZ R204, R194, R209 ;  /* 0x000000d1c2cc7221 */ /* 0x002fc20000010000 */
[----:B------:R-:W-:Y:S01]  /*8460*/  FFMA.FTZ R209, R2, R211, -R205 ;  /* 0x000000d302d17223 */ /* 0x000fe200000108cd */
[----:B------:R-:W-:Y:S01]  /*8470*/  QGMMA.64x256x32.F32.E4M3.E4M3 R24, R220, gdesc[UR12], R24, gsb0 ;  /* 0x03e0000cdc187df3 */ /* 0x000fe20008000818 */
[----:B--2---:R-:W-:-:S01]  /*8480*/  FADD.FTZ R5, R185, R4 ;  /* 0x00000004b9057221 */ /* 0x004fc20000010000 */
[----:B------:R-:W-:-:S03]  /*8490*/  @!P0 LEA R4, R206, UR36, 0x3 ;  /* 0x00000024ce048c11 */ /* 0x000fc6000f8e18ff */
[----:B------:R-:W1:Y:S02]  /*84a0*/  MUFU.EX2 R176, R176 ;  /* 0x000000b000b07308 */ /* 0x000e640000000800 */
[----:B------:R-:W-:-:S06]  /*84b0*/  @!P0 VIADD R4, R4, 0x38840 ;  /* 0x0003884004048836 */ /* 0x000fcc0000000000 */
[----:B------:R-:W2:Y:S01]  /*84c0*/  MUFU.EX2 R196, R196 ;  /* 0x000000c400c47308 */ /* 0x000ea20000000800 */
[----:B0-----:R-:W-:-:S01]  /*84d0*/  FADD.FTZ R213, R195, R204 ;  /* 0x000000ccc3d57221 */ /* 0x001fc20000010000 */
[----:B------:R-:W-:-:S06]  /*84e0*/  @!P0 PRMT R4, RZ, 0x654, R4 ;  /* 0x00000654ff048816 */ /* 0x000fcc0000000004 */
[----:B------:R-:W0:Y:S01]  /*84f0*/  MUFU.EX2 R189, R189 ;  /* 0x000000bd00bd7308 */ /* 0x000e220000000800 */
[----:B-1----:R-:W-:-:S07]  /*8500*/  FADD.FTZ R204, R176, R5 ;  /* 0x00000005b0cc7221 */ /* 0x002fce0000010000 */
[----:B------:R-:W1:Y:S01]  /*8510*/  MUFU.EX2 R199, R199 ;  /* 0x000000c700c77308 */ /* 0x000e620000000800 */
[----:B--2---:R-:W-:-:S07]  /*8520*/  FADD.FTZ R206, R196, R213 ;  /* 0x000000d5c4ce7221 */ /* 0x004fce0000010000 */
[----:B------:R-:W2:Y:S01]  /*8530*/  MUFU.EX2 R180, R180 ;  /* 0x000000b400b47308 */ /* 0x000ea20000000800 */
[----:B0-----:R-:W-:-:S01]  /*8540*/  FADD.FTZ R5, R189, R204 ;  /* 0x000000ccbd057221 */ /* 0x001fc20000010000 */
[C-C-:B------:R-:W-:Y:S01]  /*8550*/  FFMA.FTZ R204, R2.reuse, R214, -R205.reuse ;  /* 0x000000d602cc7223 */ /* 0x140fe200000108cd */
[----:B------:R-:W-:-:S05]  /*8560*/  FFMA.FTZ R205, R2, R215, -R205 ;  /* 0x000000d702cd7223 */ /* 0x000fca00000108cd */
        /* <DEDUP_REMOVED lines=14> */
[----:B------:R-:W-:Y:S01]  /*8650*/  MUFU.EX2 R188, R188 ;  /* 0x000000bc00bc7308 */ /* 0x000fe20000000800 */
[----:B--2---:R-:W-:-:S07]  /*8660*/  FADD.FTZ R5, R197, R206 ;  /* 0x000000cec5057221 */ /* 0x004fce0000010000 */
[----:B------:R-:W1:Y:S01]  /*8670*/  MUFU.EX2 R202, R202 ;  /* 0x000000ca00ca7308 */ /* 0x000e620000000800 */
[----:B0-----:R-:W-:-:S07]  /*8680*/  FADD.FTZ R211, R207, R208 ;  /* 0x000000d0cfd37221 */ /* 0x001fce0000010000 */
[----:B------:R-:W-:Y:S08]  /*8690*/  MUFU.EX2 R201, R201 ;  /* 0x000000c900c97308 */ /* 0x000ff00000000800 */
[----:B------:R-:W0:Y:S01]  /*86a0*/  MUFU.EX2 R209, R209 ;  /* 0x000000d100d17308 */ /* 0x000e220000000800 */
[----:B-1----:R-:W-:-:S07]  /*86b0*/  FADD.FTZ R206, R202, R211 ;  /* 0x000000d3cace7221 */ /* 0x002fce0000010000 */
[----:B------:R-:W-:Y:S08]  /*86c0*/  MUFU.EX2 R192, R192 ;  /* 0x000000c000c07308 */ /* 0x000ff00000000800 */
[----:B------:R-:W1:Y:S01]  /*86d0*/  MUFU.EX2 R204, R204 ;  /* 0x000000cc00cc7308 */ /* 0x000e620000000800 */
[----:B0-----:R-:W-:-:S07]  /*86e0*/  FADD.FTZ R211, R209, R206 ;  /* 0x000000ced1d37221 */ /* 0x001fce0000010000 */
[----:B------:R-:W0:Y:S08]  /*86f0*/  MUFU.EX2 R11, R11 ;  /* 0x0000000b000b7308 */ /* 0x000e300000000800 */
[----:B------:R-:W2:Y:S01]  /*8700*/  MUFU.EX2 R205, R205 ;  /* 0x000000cd00cd7308 */ /* 0x000ea20000000800 */
[----:B-1----:R-:W-:-:S01]  /*8710*/  FADD.FTZ R211, R204, R211 ;  /* 0x000000d3ccd37221 */ /* 0x002fc20000010000 */
[----:B------:R-:W-:-:S02]  /*8720*/  WARPGROUP.DEPBAR.LE gsb0, 0x0 ;  /* 0x00008000000079c5 */ /* 0x000fc40000010000 */
[----:B------:R-:W-:-:S06]  /*8730*/  WARPGROUP.ARRIVE ;  /* 0x00000000000079c5 */ /* 0x000fcc0000000000 */
[----:B------:R-:W-:Y:S03]  /*8740*/  QGMMA.64x256x32.F32.E4M3.E4M3 R24, R216, gdesc[UR8], R24, gsb0 ;  /* 0x03e00008d8187df3 */ /* 0x000fe60008000818 */
[----:B------:R-:W-:Y:S02]  /*8750*/  WARPGROUP.DEPBAR.LE gsb0, 0x0 ;  /* 0x00008000000079c5 */ /* 0x000fe40000010000 */
[----:B------:R1:W-:Y:S06]  /*8760*/  BAR.ARV R19, 0x100 ;  /* 0x000400130000751d */ /* 0x0003ec0000002000 */
[----:B------:R3:W-:Y:S02]  /*8770*/  @!P0 SYNCS.ARRIVE.TRANS64.RED.A1T0 RZ, [R4+URZ], RZ ;  /* 0x000000ff04ff89a7 */ /* 0x0007e4000810043f */
[----:B---3--:R-:W-:-:S04]  /*8780*/  FADD.FTZ R4, R188, R5 ;  /* 0x00000005bc047221 */ /* 0x008fc80000010000 */
[----:B------:R-:W-:-:S04]  /*8790*/  FADD.FTZ R5, R201, R4 ;  /* 0x00000004c9057221 */ /* 0x000fc80000010000 */
[----:B------:R-:W-:-:S04]  /*87a0*/  FADD.FTZ R4, R192, R5 ;  /* 0x00000005c0047221 */ /* 0x000fc80000010000 */
[----:B0-----:R-:W-:Y:S01]  /*87b0*/  FADD.FTZ R5, R11, R4 ;  /* 0x000000040b057221 */ /* 0x001fe20000010000 */
[----:B--2---:R-:W-:-:S01]  /*87c0*/  FADD.FTZ R4, R205, R211 ;  /* 0x000000d3cd047221 */ /* 0x004fc20000010000 */
[----:B-1----:R-:W-:Y:S06]  /*87d0*/  @!P1 BRA `(.L_x_2147) ;  /* 0x0000000000049947 */ /* 0x002fec0003800000 */
[----:B------:R-:W-:Y:S01]  /*87e0*/  BPT.TRAP 0x1 ;  /* 0x000000040000795c */ /* 0x000fe20000300000 */
.L_x_2147:
[----:B------:R-:W-:Y:S01]  /*87f0*/  ULEA UR7, UR7, UR36, 0x3 ;  /* 0x0000002407077291 */ /* 0x000fe2000f8e183f */
[----:B------:R-:W-:Y:S01]  /*8800*/  ISETP.GT.AND P2, PT, R13, R18, PT ;  /* 0x000000120d00720c */ /* 0x000fe20003f44270 */
[----:B------:R-:W-:Y:S01]  /*8810*/  FMUL.FTZ R24, R24, R10 ;  /* 0x0000000a18187220 */ /* 0x000fe20000410000 */
        /* <DEDUP_REMOVED lines=160> */
[----:B------:R-:W-:Y:S02]  /*9220*/  F2FP.SATFINITE.E4M3.F32.PACK_AB_MERGE_C R220, R177, R164, R168 ;  /* 0x000000a4b1dc723e */ /* 0x000fe400048070a8 */
[----:B------:R-:W-:Y:S02]  /*9230*/  F2FP.SATFINITE.E4M3.F32.PACK_AB_MERGE_C R221, R187, R186, R190 ;  /* 0x000000babbdd723e */ /* 0x000fe400048070be */
[----:B------:R-:W-:-:S02]  /*9240*/  F2FP.SATFINITE.E4M3.F32.PACK_AB_MERGE_C R222, R185, R172, R176 ;  /* 0x000000acb9de723e */ /* 0x000fc400048070b0 */
[----:B------:R-:W-:Y:S02]  /*9250*/  F2FP.SATFINITE.E4M3.F32.PACK_AB_MERGE_C R223, R195, R194, R196 ;  /* 0x000000c2c3df723e */ /* 0x000fe400048070c4 */
[----:B------:R-:W-:Y:S02]  /*9260*/  F2FP.SATFINITE.E4M3.F32.PACK_AB_MERGE_C R216, R193, R180, R184 ;  /* 0x000000b4c1d8723e */ /* 0x000fe400048070b8 */
[----:B------:R-:W-:Y:S02]  /*9270*/  F2FP.SATFINITE.E4M3.F32.PACK_AB_MERGE_C R217, R203, R198, R200 ;  /* 0x000000c6cbd9723e */ /* 0x000fe400048070c8 */
[----:B------:R-:W-:Y:S01]  /*9280*/  F2FP.SATFINITE.E4M3.F32.PACK_AB_MERGE_C R219, R209, R202, R204 ;  /* 0x000000cad1db723e */ /* 0x000fe200048070cc */
[----:B------:R-:W-:Y:S06]  /*9290*/  @P2 BRA `(.L_x_2148) ;  /* 0xffffffdc00782947 */ /* 0x000fec000383ffff */
.L_x_2138:
[----:B------:R-:W-:Y:S06]  /*92a0*/  BAR.ARV 0x8, 0x180 ;  /* 0x0206000000007b1d */ /* 0x000fec0000002000 */
[----:B------:R-:W-:Y:S05]  /*92b0*/  @!P1 BRA `(.L_x_2149) ;  /* 0x0000000000049947 */ /* 0x000fea0003800000 */
[----:B------:R-:W-:Y:S01]  /*92c0*/  BPT.TRAP 0x1 ;  /* 0x000000040000795c */ /* 0x000fe20000300000 */
.L_x_2149:
[----:B------:R-:W-:Y:S01]  /*92d0*/  ULEA UR7, UR4, UR36, 0x3 ;  /* 0x0000002404077291 */ /* 0x000fe2000f8e183f */
[----:B------:R-:W-:-:S08]  /*92e0*/  SHF.L.U32 R3, R3, 0x1f, RZ ;  /* 0x0000001f03037819 */ /* 0x000fd000000006ff */
[----:B------:R0:W1:Y:S01]  /*92f0*/  SYNCS.PHASECHK.TRANS64.TRYWAIT P0, [UR7+0x38850], R3 ;  /* 0x03885003ff0075a7 */ /* 0x0000620008000147 */
[----:B------:R-:W-:Y:S05]  /*9300*/  @!P1 BRA `(.L_x_2150) ;  /* 0x0000000000049947 */ /* 0x000fea0003800000 */
[----:B------:R-:W-:Y:S01]  /*9310*/  BPT.TRAP 0x1 ;  /* 0x000000040000795c */ /* 0x000fe20000300000 */
.L_x_2150:
[----:B-1----:R-:W-:Y:S05]  /*9320*/  @P0 BRA `(.L_x_2151) ;  /* 0x0000000000080947 */ /* 0x002fea0003800000 */
[----:B------:R-:W1:Y:S02]  /*9330*/  SYNCS.PHASECHK.TRANS64.TRYWAIT P0, [UR7+0x38850], R3 ;  /* 0x03885003ff0075a7 */ /* 0x000e640008000147 */
[----:B-1----:R-:W-:Y:S05]  /*9340*/  @!P0 BRA `(.L_x_2152) ;  /* 0x0000008c00008947 */ /* 0x002fea0003800000 */
.L_x_2151:
[----:B------:R-:W-:Y:S01]  /*9350*/  UIADD3 UR36, UR36, 0x400, URZ ;  /* 0x0000040024247890 */ /* 0x000fe2000fffe03f */
[----:B------:R-:W-:Y:S01]  /*9360*/  WARPGROUP.ARRIVE ;  /* 0x00000000000079c5 */ /* 0x000fe20000000000 */
[----:B------:R-:W-:Y:S01]  /*9370*/  UMOV UR11, 0x40000040 ;  /* 0x40000040000b7882 */ /* 0x000fe20000000000 */
[----:B------:R-:W2:Y:S01]  /*9380*/  LDC.64 R10, c[0x0][0x9a0] ;  /* 0x00026800ff0a7b82 */ /* 0x000ea20000000a00 */
[----:B------:R-:W-:-:S04]  /*9390*/  USHF.R.U32.HI UR36, URZ, 0x4, UR36 ;  /* 0x000000043f247899 */ /* 0x000fc80008011624 */
        /* <DEDUP_REMOVED lines=8> */
[----:B--2---:R-:W-:Y:S01]  /*9420*/  ISETP.NE.U32.AND P0, PT, R10, RZ, PT ;  /* 0x000000ff0a00720c */ /* 0x004fe20003f05070 */
[----:B------:R-:W-:-:S03]  /*9430*/  UIADD3 UR6, UR4, 0x4, URZ ;  /* 0x0000000404067890 */ /* 0x000fc6000fffe03f */
[----:B------:R-:W-:-:S13]  /*9440*/  ISETP.NE.AND.EX P0, PT, R11, RZ, PT, P0 ;  /* 0x000000ff0b00720c */ /* 0x000fda0003f05300 */
[----:B------:R-:W1:Y:S08]  /*9450*/  @P0 LDC.64 R8, c[0x0][0x9c8] ;  /* 0x00027200ff080b82 */ /* 0x000e700000000a00 */
[----:B------:R-:W2:Y:S01]  /*9460*/  @P0 LDC.64 R12, c[0x0][0x9d0] ;  /* 0x00027400ff0c0b82 */ /* 0x000ea20000000a00 */
[----:B-1----:R-:W-:-:S04]  /*9470*/  @P0 IMAD R6, R8, UR38, RZ ;  /* 0x0000002608060c24 */ /* 0x002fc8000f8e02ff */
[----:B0-----:R-:W-:Y:S01]  /*9480*/  @P0 IMAD R3, R9, UR39, R6 ;  /* 0x0000002709030c24 */ /* 0x001fe2000f8e0206 */
[----:B------:R-:W-:Y:S01]  /*9490*/  @P0 SHF.R.S32.HI R9, RZ, 0x1f, R17 ;  /* 0x0000001fff090819 */ /* 0x000fe20000011411 */
[----:B------:R-:W-:-:S04]  /*94a0*/  @P0 IMAD.WIDE.U32 R6, R8, UR39, RZ ;  /* 0x0000002708060c25 */ /* 0x000fc8000f8e00ff */
[----:B------:R-:W-:Y:S02]  /*94b0*/  @P0 IMAD.IADD R7, R7, 0x1, R3 ;  /* 0x0000000107070824 */ /* 0x000fe400078e0203 */
[-C--:B--2---:R-:W-:Y:S02]  /*94c0*/  @P0 IMAD R8, R9, R12.reuse, RZ ;  /* 0x0000000c09080224 */ /* 0x084fe400078e02ff */
        /* <DEDUP_REMOVED lines=25> */
[----:B------:R-:W-:Y:S02]  /*9660*/  IMAD.MOV.U32 R5, RZ, RZ, RZ ;  /* 0x000000ffff057224 */ /* 0x000fe400078e00ff */
        /* <DEDUP_REMOVED lines=9> */
[----:B0-----:R-:W-:-:S06]  /*9700*/  IMAD.MOV.U32 R9, RZ, RZ, RZ ;  /* 0x000000ffff097224 */ /* 0x001fcc00078e00ff */
[----:B------:R-:W0:Y:S08]  /*9710*/  @P2 MUFU.LG2 R8, R13 ;  /* 0x0000000d00082308 */ /* 0x000e300000000c00 */
[----:B------:R-:W1:Y:S08]  /*9720*/  @P3 MUFU.LG2 R10, R14 ;  /* 0x0000000e000a3308 */ /* 0x000e700000000c00 */
[----:B------:R-:W3:Y:S01]  /*9730*/  @P0 MUFU.RCP R9, R12 ;  /* 0x0000000c00090308 */ /* 0x000ee20000001000 */
[----:B------:R-:W-:Y:S01]  /*9740*/  @P2 FMUL.FTZ R7, R2, 0.69314718246459960938 ;  /* 0x3f31721802072820 */ /* 0x000fe20000410000 */
[----:B0-----:R-:W-:Y:S01]  /*9750*/  @P2 FMUL.FTZ R8, R8, 0.69314718246459960938 ;  /* 0x3f31721808082820 */ /* 0x001fe20000410000 */
[----:B------:R-:W-:Y:S01]  /*9760*/  @P3 FMUL.FTZ R19, R2, 0.69314718246459960938 ;  /* 0x3f31721802133820 */ /* 0x000fe20000410000 */
        /* <DEDUP_REMOVED lines=13> */
.L_x_2153:
        /* <DEDUP_REMOVED lines=132> */
.L_x_2120:
[----:B------:R-:W-:Y:S05]  /*a080*/  @P0 BRA `(.L_x_2154) ;  /* 0x0000003800540947 */ /* 0x000fea0003800000 */
[----:B0-----:R-:W0:Y:S01]  /*a090*/  S2R R5, SR_TID.X ;  /* 0x0000000000057919 */ /* 0x001e220000002100 */
        /* <DEDUP_REMOVED lines=10> */
[----:B------:R-:W-:Y:S01]  /*a140*/  LOP3.LUT P0, R2, R5, 0x3, RZ, 0xc0, !PT ;  /* 0x0000000305027812 */ /* 0x000fe2000780c0ff */
[----:B------:R-:W-:Y:S01]  /*a150*/  BSSY B0, `(.L_x_2155) ;  /* 0x00002ae000007945 */ /* 0x000fe20003800000 */
[----:B------:R-:W1:Y:S02]  /*a160*/  S2R R14, SR_CTAID.X ;  /* 0x00000000000e7919 */ /* 0x000e640000002500 */
[----:B------:R-:W-:-:S04]  /*a170*/  ISETP.EQ.OR P0, PT, R2, 0x3, !P0 ;  /* 0x000000030200780c */ /* 0x000fc80004702670 */
[----:B------:R-:W-:Y:S01]  /*a180*/  SEL R171, R38, R39, P0 ;  /* 0x0000002726ab7207 */ /* 0x000fe20000000000 */
[----:B0-----:R-:W-:Y:S01]  /*a190*/  VIADD R6, R5, 0xffffff80 ;  /* 0xffffff8005067836 */ /* 0x001fe20000000000 */
[----:B------:R-:W-:Y:S02]  /*a1a0*/  SEL R20, R39, R38, P0 ;  /* 0x0000002627147207 */ /* 0x000fe40000000000 */
[----:B------:R-:W-:Y:S02]  /*a1b0*/  SEL R19, R8, R147, P0 ;  /* 0x0000009308137207 */ /* 0x000fe40000000000 */
[----:B------:R-:W-:Y:S02]  /*a1c0*/  SHF.R.S32.HI R5, RZ, 0x1f, R6 ;  /* 0x0000001fff057819 */ /* 0x000fe40000011406 */
[----:B------:R-:W-:Y:S02]  /*a1d0*/  SEL R2, R147, R8, P0 ;  /* 0x0000000893027207 */ /* 0x000fe40000000000 */
[----:B------:R-:W-:-:S02]  /*a1e0*/  LEA.HI R7, R5, R6, RZ, 0x7 ;  /* 0x0000000605077211 */ /* 0x000fc400078f38ff */
[----:B------:R-:W-:Y:S02]  /*a1f0*/  SEL R15, R28, R29, P0 ;  /* 0x0000001d1c0f7207 */ /* 0x000fe40000000000 */
[----:B------:R-:W-:Y:S02]  /*a200*/  LOP3.LUT R9, R7, 0xffffff80, RZ, 0xc0, !PT ;  /* 0xffffff8007097812 */ /* 0x000fe400078ec0ff */
[----:B------:R-:W-:Y:S02]  /*a210*/  SHF.R.S32.HI R8, RZ, 0x7, R7 ;  /* 0x00000007ff087819 */ /* 0x000fe40000011407 */
[----:B------:R-:W-:Y:S01]  /*a220*/  SEL R28, R29, R28, P0 ;  /* 0x0000001c1d1c7207 */ /* 0x000fe20000000000 */
[----:B------:R-:W-:Y:S01]  /*a230*/  IMAD.IADD R16, R6, 0x1, -R9 ;  /* 0x0000000106107824 */ /* 0x000fe200078e0a09 */
[----:B------:R-:W-:Y:S02]  /*a240*/  LEA.HI R12, R5, R6, RZ, 0x2 ;  /* 0x00000006050c7211 */ /* 0x000fe400078f10ff */
[----:B------:R-:W-:-:S02]  /*a250*/  SEL R29, R44, R45, P0 ;  /* 0x0000002d2c1d7207 */ /* 0x000fc40000000000 */
[----:B------:R-:W-:Y:S02]  /*a260*/  SHF.R.S32.HI R9, RZ, 0x1f, R16 ;  /* 0x0000001fff097819 */ /* 0x000fe40000011410 */
[----:B------:R-:W-:Y:S02]  /*a270*/  LEA.HI R5, R7, R8, RZ, 0x1 ;  /* 0x0000000807057211 */ /* 0x000fe400078f08ff */
[----:B------:R-:W-:Y:S02]  /*a280*/  LEA.HI R38, R9, R16, RZ, 0x2 ;  /* 0x0000001009267211 */ /* 0x000fe400078f10ff */
[----:B------:R-:W-:Y:S02]  /*a290*/  SEL R44, R45, R44, P0 ;  /* 0x0000002c2d2c7207 */ /* 0x000fe40000000000 */
[--C-:B------:R-:W-:Y:S02]  /*a2a0*/  SHF.R.S32.HI R10, RZ, 0x2, R38.reuse ;  /* 0x00000002ff0a7819 */ /* 0x100fe40000011426 */
[----:B------:R-:W-:-:S02]  /*a2b0*/  SHF.R.S32.HI R11, RZ, 0x1f, R38 ;  /* 0x0000001fff0b7819 */ /* 0x000fc40000011426 */
[----:B------:R-:W-:Y:S02]  /*a2c0*/  SEL R45, R60, R61, P0 ;  /* 0x0000003d3c2d7207 */ /* 0x000fe40000000000 */
[----:B------:R-:W-:Y:S02]  /*a2d0*/  LEA.HI R11, R11, R10, RZ, 0x3 ;  /* 0x0000000a0b0b7211 */ /* 0x000fe400078f18ff */
[----:B------:R-:W-:Y:S02]  /*a2e0*/  SEL R60, R61, R60, P0 ;  /* 0x0000003c3d3c7207 */ /* 0x000fe40000000000 */
[----:B------:R-:W-:Y:S02]  /*a2f0*/  SEL R61, R76, R77, P0 ;  /* 0x0000004d4c3d7207 */ /* 0x000fe40000000000 */
[----:B------:R-:W-:Y:S02]  /*a300*/  LOP3.LUT R5, R5, 0x3fffffe, RZ, 0xc0, !PT ;  /* 0x03fffffe05057812 */ /* 0x000fe400078ec0ff */
[----:B------:R-:W-:-:S02]  /*a310*/  SEL R76, R77, R76, P0 ;  /* 0x0000004c4d4c7207 */ /* 0x000fc40000000000 */
[----:B------:R-:W-:Y:S01]  /*a320*/  LOP3.LUT R7, R12, 0xfffffffc, RZ, 0xc0, !PT ;  /* 0xfffffffc0c077812 */ /* 0x000fe200078ec0ff */
[----:B------:R-:W-:Y:S01]  /*a330*/  IMAD.IADD R5, R8, 0x1, -R5 ;  /* 0x0000000108057824 */ /* 0x000fe200078e0a05 */
[----:B------:R-:W-:Y:S02]  /*a340*/  LOP3.LUT R11, R11, 0xfffffff8, RZ, 0xc0, !PT ;  /* 0xfffffff80b0b7812 */ /* 0x000fe400078ec0ff */
[----:B------:R-:W-:Y:S02]  /*a350*/  SEL R77, R92, R93, P0 ;  /* 0x0000005d5c4d7207 */ /* 0x000fe40000000000 */
[----:B------:R-:W-:Y:S01]  /*a360*/  SHF.R.S32.HI R12, RZ, 0x1f, R17 ;  /* 0x0000001fff0c7819 */ /* 0x000fe20000011411 */
[----:B------:R-:W-:Y:S01]  /*a370*/  IMAD.IADD R8, R10, 0x1, -R11 ;  /* 0x000000010a087824 */ /* 0x000fe200078e0a0b */
[----:B------:R-:W-:Y:S02]  /*a380*/  SEL R92, R93, R92, P0 ;  /* 0x0000005c5d5c7207 */ /* 0x000fe40000000000 */
[----:B------:R-:W-:Y:S01]  /*a390*/  LEA.HI R9, R9, R16, RZ, 0x5 ;  /* 0x0000001009097211 */ /* 0x000fe200078f28ff */
[----:B------:R-:W-:Y:S01]  /*a3a0*/  IMAD R10, R12, UR4, RZ ;  /* 0x000000040c0a7c24 */ /* 0x000fe2000f8e02ff */
[----:B------:R-:W-:Y:S01]  /*a3b0*/  SEL R93, R96, R97, P0 ;  /* 0x00000061605d7207 */ /* 0x000fe20000000000 */
[----:B------:R-:W-:Y:S01]  /*a3c0*/  IMAD R12, R12, UR6, RZ ;  /* 0x000000060c0c7c24 */ /* 0x000fe2000f8e02ff */
[----:B------:R-:W-:Y:S01]  /*a3d0*/  SEL R96, R97, R96, P0 ;  /* 0x0000006061607207 */ /* 0x000fe20000000000 */
[----:B------:R-:W-:Y:S01]  /*a3e0*/  IMAD R11, R17, UR5, R10 ;  /* 0x00000005110b7c24 */ /* 0x000fe2000f8e020a */
[----:B------:R-:W-:-:S02]  /*a3f0*/  SEL R13, R24, R25, P0 ;  /* 0x00000019180d7207 */ /* 0x000fc40000000000 */
[----:B------:R-:W-:Y:S02]  /*a400*/  SEL R97, R104, R105, P0 ;  /* 0x0000006968617207 */ /* 0x000fe40000000000 */
[----:B------:R-:W-:Y:S02]  /*a410*/  SEL R24, R25, R24, P0 ;  /* 0x0000001819187207 */ /* 0x000fe40000000000 */
[----:B------:R-:W-:Y:S02]  /*a420*/  SEL R21, R32, R33, P0 ;  /* 0x0000002120157207 */ /* 0x000fe40000000000 */
[----:B------:R-:W-:Y:S02]  /*a430*/  SEL R23, R36, R37, P0 ;  /* 0x0000002524177207 */ /* 0x000fe40000000000 */
[----:B------:R-:W-:Y:S02]  /*a440*/  SEL R104, R105, R104, P0 ;  /* 0x0000006869687207 */ /* 0x000fe40000000000 */
[----:B------:R-:W-:-:S02]  /*a450*/  SHF.R.S32.HI R9, RZ, 0x5, R9 ;  /* 0x00000005ff097819 */ /* 0x000fc40000011409 */
[----:B------:R-:W-:Y:S02]  /*a460*/  SEL R32, R33, R32, P0 ;  /* 0x0000002021207207 */ /* 0x000fe40000000000 */
[----:B------:R-:W-:Y:S01]  /*a470*/  SEL R36, R37, R36, P0 ;  /* 0x0000002425247207 */ /* 0x000fe20000000000 */
[----:B------:R-:W-:Y:S01]  /*a480*/  IMAD R10, R9, 0x10, R8 ;  /* 0x00000010090a7824 */ /* 0x000fe200078e0208 */
[----:B------:R-:W-:Y:S01]  /*a490*/  SEL R25, R40, R41, P0 ;  /* 0x0000002928197207 */ /* 0x000fe20000000000 */
[----:B------:R-:W-:Y:S01]  /*a4a0*/  IMAD.WIDE.U32 R8, R17, UR6, RZ ;  /* 0x0000000611087c25 */ /* 0x000fe2000f8e00ff */
[----:B------:R-:W-:Y:S02]  /*a4b0*/  SEL R33, R48, R49, P0 ;  /* 0x0000003130217207 */ /* 0x000fe40000000000 */
        /* <DEDUP_REMOVED lines=8> */
[----:B------:R-:W-:Y:S01]  /*a540*/  SEL R70, R71, R70, P0 ;  /* 0x0000004647467207 */ /* 0x000fe20000000000 */
[----:B------:R-:W-:Y:S01]  /*a550*/  IMAD R71, R17, UR7, R12 ;  /* 0x0000000711477c24 */ /* 0x000fe2000f8e020c */
[----:B------:R-:W-:Y:S01]  /*a560*/  SEL R205, R130, R131, P0 ;  /* 0x0000008382cd7207 */ /* 0x000fe20000000000 */
[----:B------:R-:W-:Y:S01]  /*a570*/  ULDC.64 UR6, c[0x0][0xb48] ;  /* 0x0002d20000067ab9 */ /* 0x000fe20000000a00 */
        /* <DEDUP_REMOVED lines=30> */
[----:B------:R-:W-:Y:S01]  /*a760*/  IMAD.IADD R42, R6, 0x1, -R7 ;  /* 0x00000001062a7824 */ /* 0x000fe200078e0a07 */
[----:B------:R-:W-:Y:S01]  /*a770*/  SEL R51, R78, R79, P0 ;  /* 0x0000004f4e337207 */ /* 0x000fe20000000000 */
[----:B------:R-:W-:Y:S01]  /*a780*/  IMAD.WIDE.U32 R6, R17, UR4, RZ ;  /* 0x0000000411067c25 */ /* 0x000fe2000f8e00ff */
[----:B------:R-:W-:Y:S01]  /*a790*/  SEL R189, R94, R95, P0 ;  /* 0x0000005f5ebd7207 */ /* 0x000fe20000000000 */
[----:B------:R-:W0:Y:S01]  /*a7a0*/  S2UR UR4, SR_CTAID.Y ;  /* 0x00000000000479c3 */ /* 0x000e220000002600 */
        /* <DEDUP_REMOVED lines=48> */
[----:B-1----:R-:W-:Y:S01]  /*aab0*/  IMAD R10, R14, 0x80, R10 ;  /* 0x000000800e0a7824 */ /* 0x002fe200078e020a */
        /* <DEDUP_REMOVED lines=14> */
[----:B------:R-:W-:-:S02]  /*aba0*/  LOP3.LUT R5, R38, 0x7ffffffc, RZ, 0xc0, !PT ;  /* 0x7ffffffc26057812 */ /* 0x000fc400078ec0ff */
[----:B------:R-:W-:Y:S02]  /*abb0*/  SEL R183, R74, R75, P0 ;  /* 0x0000004b4ab77207 */ /* 0x000fe40000000000 */
[----:B------:R-:W-:Y:S01]  /*abc0*/  SEL R191, R98, R99, P0 ;  /* 0x0000006362bf7207 */ /* 0x000fe20000000000 */
[----:B------:R-:W-:Y:S01]  /*abd0*/  IMAD.IADD R5, R16, 0x1, -R5 ;  /* 0x0000000110057824 */ /* 0x000fe200078e0a05 */
[----:B------:R-:W-:Y:S02]  /*abe0*/  SEL R193, R106, R107, P0 ;  /* 0x0000006b6ac17207 */ /* 0x000fe40000000000 */
[----:B------:R-:W-:Y:S01]  /*abf0*/  SEL R129, R107, R106, P0 ;  /* 0x0000006a6b817207 */ /* 0x000fe20000000000 */
[----:B--2---:R1:W-:Y:S01]  /*ac00*/  SHFL.IDX PT, R105, R61, R0, 0x1c1f ;  /* 0x001c1f003d697589 */ /* 0x0043e200000e0000 */
[----:B------:R-:W-:Y:S01]  /*ac10*/  SEL R74, R75, R74, P0 ;  /* 0x0000004a4b4a7207 */ /* 0x000fe20000000000 */
[----:B------:R-:W-:Y:S01]  /*ac20*/  IMAD.SHL.U32 R5, R5, 0x2, RZ ;  /* 0x0000000205057824 */ /* 0x000fe200078e00ff */
        /* <DEDUP_REMOVED lines=12> */
[----:B------:R-:W-:Y:S01]  /*acf0*/  SHFL.IDX PT, R79, R93, R0, 0x1c1f ;  /* 0x001c1f005d4f7589 */ /* 0x000fe200000e0000 */
[----:B-1----:R-:W-:-:S02]  /*ad00*/  SEL R23, R134, R25, P0 ;  /* 0x0000001986177207 */ /* 0x002fc40000000000 */
[----:B------:R-:W-:Y:S01]  /*ad10*/  SEL R25, R25, R134, P0 ;  /* 0x0000008619197207 */ /* 0x000fe20000000000 */
[----:B------:R-:W1:Y:S04]  /*ad20*/  SHFL.IDX PT, R65, R56, R61, 0x1c1f ;  /* 0x001c1f3d38417589 */ /* 0x000e6800000e0000 */
[----:B------:R2:W-:Y:S04]  /*ad30*/  SHFL.IDX PT, R153, R2, R61, 0x1c1f ;  /* 0x001c1f3d02997589 */ /* 0x0005e800000e0000 */
[----:B------:R-:W-:Y:S04]  /*ad40*/  SHFL.IDX PT, R123, R45, R0, 0x1c1f ;  /* 0x001c1f002d7b7589 */ /* 0x000fe800000e0000 */
[----:B------:R-:W-:Y:S01]  /*ad50*/  SHFL.IDX PT, R122, R49, R0, 0x1c1f ;  /* 0x001c1f00317a7589 */ /* 0x000fe200000e0000 */
[----:B--2---:R-:W2:Y:S03]  /*ad60*/  LDC R2, c[0x0][0xbe8] ;  /* 0x0002fa00ff027b82 */ /* 0x004ea60000000800 */
[----:B------:R-:W-:Y:S04]  /*ad70*/  SHFL.IDX PT, R121, R53, R0, 0x1c1f ;  /* 0x001c1f0035797589 */ /* 0x000fe800000e0000 */
[----:B------:R-:W-:Y:S04]  /*ad80*/  SHFL.IDX PT, R111, R165, R0, 0x1c1f ;  /* 0x001c1f00a56f7589 */ /* 0x000fe800000e0000 */
[----:B------:R1:W-:Y:S04]  /*ad90*/  SHFL.IDX PT, R166, R60, R61, 0x1c1f ;  /* 0x001c1f3d3ca67589 */ /* 0x0003e800000e0000 */
[----:B------:R-:W-:Y:S04]  /*ada0*/  SHFL.IDX PT, R68, R68, R61, 0x1c1f ;  /* 0x001c1f3d44447589 */ /* 0x000fe800000e0000 */
[----:B------:R-:W3:Y:S01]  /*adb0*/  SHFL.IDX PT, R69, R64, R61, 0x1c1f ;  /* 0x001c1f3d40457589 */ /* 0x000ee200000e0000 */
[----:B-1----:R-:W-:-:S03]  /*adc0*/  SEL R60, R65, R126, P0 ;  /* 0x0000007e413c7207 */ /* 0x002fc60000000000 */
[----:B------:R-:W-:Y:S01]  /*add0*/  SHFL.IDX PT, R93, R112, R61, 0x1c1f ;  /* 0x001c1f3d705d7589 */ /* 0x000fe200000e0000 */
[----:B--2---:R-:W-:-:S03]  /*ade0*/  ISETP.NE.AND P2, PT, R2, 0x1, PT ;  /* 0x000000010200780c */ /* 0x004fc60003f45270 */
[----:B------:R-:W-:Y:S04]  /*adf0*/  SHFL.IDX PT, R91, R113, R0, 0x1c1f ;  /* 0x001c1f00715b7589 */ /* 0x000fe800000e0000 */
[----:B------:R-:W-:Y:S04]  /*ae00*/  SHFL.IDX PT, R119, R169, R0, 0x1c1f ;  /* 0x001c1f00a9777589 */ /* 0x000fe800000e0000 */
[----:B------:R-:W-:Y:S04]  /*ae10*/  SHFL.IDX PT, R118, R171, R0, 0x1c1f ;  /* 0x001c1f00ab767589 */ /* 0x000fe800000e0000 */
[----:B------:R-:W-:Y:S04]  /*ae20*/  SHFL.IDX PT, R165, R20, R61, 0x1c1f ;  /* 0x001c1f3d14a57589 */ /* 0x000fe800000e0000 */
[----:B------:R1:W-:Y:S01]  /*ae30*/  SHFL.IDX PT, R112, R34, R61, 0x1c1f ;  /* 0x001c1f3d22707589 */ /* 0x0003e200000e0000 */
[----:B---3--:R-:W-:-:S03]  /*ae40*/  SEL R64, R69, R122, P0 ;  /* 0x0000007a45407207 */ /* 0x008fc60000000000 */
[----:B------:R-:W-:Y:S04]  /*ae50*/  SHFL.IDX PT, R142, R13, R0, 0x1c1f ;  /* 0x001c1f000d8e7589 */ /* 0x000fe800000e0000 */
[----:B------:R-:W-:Y:S01]  /*ae60*/  SHFL.IDX PT, R113, R39, R0, 0x1c1f ;  /* 0x001c1f0027717589 */ /* 0x000fe200000e0000 */
[----:B-1----:R-:W-:-:S03]  /*ae70*/  SEL R34, R126, R65, P0 ;  /* 0x000000417e227207 */ /* 0x002fc60000000000 */
[----:B------:R1:W2:Y:S01]  /*ae80*/  SHFL.IDX PT, R21, R24, R61, 0x1c1f ;  /* 0x001c1f3d18157589 */ /* 0x0002a200000e0000 */
[----:B------:R-:W-:-:S03]  /*ae90*/  SEL R65, R68, R121, P0 ;  /* 0x0000007944417207 */ /* 0x000fc60000000000 */
[----:B------:R2:W-:Y:S04]  /*aea0*/  SHFL.IDX PT, R152, R18, R61, 0x1c1f ;  /* 0x001c1f3d12987589 */ /* 0x0005e800000e0000 */
[----:B------:R-:W-:Y:S01]  /*aeb0*/  SHFL.IDX PT, R139, R15, R0, 0x1c1f ;  /* 0x001c1f000f8b7589 */ /* 0x000fe200000e0000 */
[----:B-1----:R-:W-:-:S03]  /*aec0*/  SEL R24, R32, R135, P0 ;  /* 0x0000008720187207 */ /* 0x002fc60000000000 */
[----:B------:R-:W1:Y:S04]  /*aed0*/  SHFL.IDX PT, R28, R28, R61, 0x1c1f ;  /* 0x001c1f3d1c1c7589 */ /* 0x000e6800000e0000 */
[----:B------:R-:W-:Y:S04]  /*aee0*/  SHFL.IDX PT, R172, R124, R61, 0x1c1f ;  /* 0x001c1f3d7cac7589 */ /* 0x000fe800000e0000 */
[----:B------:R-:W-:Y:S04]  /*aef0*/  SHFL.IDX PT, R148, R148, R61, 0x1c1f ;  /* 0x001c1f3d94947589 */ /* 0x000fe800000e0000 */
[----:B------:R-:W-:Y:S01]  /*af00*/  SHFL.IDX PT, R83, R97, R0, 0x1c1f ;  /* 0x001c1f0061537589 */ /* 0x000fe200000e0000 */
[----:B--2---:R-:W-:-:S02]  /*af10*/  SEL R18, R142, R21, P0 ;  /* 0x000000158e127207 */ /* 0x004fc40000000000 */
[----:B------:R-:W-:Y:S01]  /*af20*/  SEL R20, R21, R142, P0 ;  /* 0x0000008e15147207 */ /* 0x000fe20000000000 */
[----:B------:R-:W-:Y:S04]  /*af30*/  SHFL.IDX PT, R115, R167, R0, 0x1c1f ;  /* 0x001c1f00a7737589 */ /* 0x000fe800000e0000 */
[----:B------:R-:W-:Y:S04]  /*af40*/  SHFL.IDX PT, R103, R43, R0, 0x1c1f ;  /* 0x001c1f002b677589 */ /* 0x000fe800000e0000 */
[----:B------:R-:W-:Y:S01]  /*af50*/  SHFL.IDX PT, R168, R96, R61, 0x1c1f ;  /* 0x001c1f3d60a87589 */ /* 0x000fe200000e0000 */
[----:B-1----:R-:W-:-:S03]  /*af60*/  SEL R21, R28, R139, P0 ;  /* 0x0000008b1c157207 */ /* 0x002fc60000000000 */
[----:B------:R-:W-:Y:S04]  /*af70*/  SHFL.IDX PT, R124, R27, R61, 0x1c1f ;  /* 0x001c1f3d1b7c7589 */ /* 0x000fe800000e0000 */
[----:B------:R-:W-:Y:S04]  /*af80*/  SHFL.IDX PT, R97, R175, R0, 0x1c1f ;  /* 0x001c1f00af617589 */ /* 0x000fe800000e0000 */
[----:B------:R-:W-:Y:S04]  /*af90*/  SHFL.IDX PT, R167, R144, R61, 0x1c1f ;  /* 0x001c1f3d90a77589 */ /* 0x000fe800000e0000 */
[----:B------:R1:W-:Y:S04]  /*afa0*/  SHFL.IDX PT, R96, R35, R61, 0x1c1f ;  /* 0x001c1f3d23607589 */ /* 0x0003e800000e0000 */
[----:B------:R-:W-:Y:S04]  /*afb0*/  SHFL.IDX PT, R87, R177, R0, 0x1c1f ;  /* 0x001c1f00b1577589 */ /* 0x000fe800000e0000 */
[----:B------:R-:W2:Y:S01]  /*afc0*/  SHFL.IDX PT, R144, R31, R61, 0x1c1f ;  /* 0x001c1f3d1f907589 */ /* 0x000ea200000e0000 */
[----:B-1----:R-:W-:-:S03]  /*afd0*/  SEL R35, R123, R166, P0 ;  /* 0x000000a67b237207 */ /* 0x002fc60000000000 */
[----:B------:R-:W-:Y:S04]  /*afe0*/  SHFL.IDX PT, R13, R213, R0, 0x1c1f ;  /* 0x001c1f00d50d7589 */ /* 0x000fe800000e0000 */
[----:B------:R-:W1:Y:S04]  /*aff0*/  SHFL.IDX PT, R150, R150, R61, 0x1c1f ;  /* 0x001c1f3d96967589 */ /* 0x000e6800000e0000 */
[----:B------:R-:W-:Y:S04]  /*b000*/  SHFL.IDX PT, R110, R163, R0, 0x1c1f ;  /* 0x001c1f00a36e7589 */ /* 0x000fe800000e0000 */
[----:B------:R3:W-:Y:S04]  /*b010*/  SHFL.IDX PT, R163, R22, R61, 0x1c1f ;  /* 0x001c1f3d16a37589 */ /* 0x0007e800000e0000 */
[----:B------:R-:W-:Y:S04]  /*b020*/  SHFL.IDX PT, R33, R33, R0, 0x1c1f ;  /* 0x001c1f0021217589 */ /* 0x000fe800000e0000 */
[----:B------:R-:W4:Y:S01]  /*b030*/  SHFL.IDX PT, R164, R48, R61, 0x1c1f ;  /* 0x001c1f3d30a47589 */ /* 0x000f2200000e0000 */
[----:B--2---:R-:W-:-:S02]  /*b040*/  SEL R126, R144, R87, P0 ;  /* 0x00000057907e7207 */ /* 0x004fc40000000000 */
[----:B---3--:R-:W-:Y:S01]  /*b050*/  SEL R22, R135, R32, P0 ;  /* 0x0000002087167207 */ /* 0x008fe20000000000 */
[----:B------:R-:W-:Y:S01]  /*b060*/  SHFL.IDX PT, R127, R37, R0, 0x1c1f ;  /* 0x001c1f00257f7589 */ /* 0x000fe200000e0000 */
[----:B------:R-:W2:Y:S03]  /*b070*/  LDC.64 R134, c[0x0][0xbd8] ;  /* 0x0002f600ff867b82 */ /* 0x000ea60000000a00 */
[----:B------:R-:W-:Y:S01]  /*b080*/  SHFL.IDX PT, R114, R57, R0, 0x1c1f ;  /* 0x001c1f0039727589 */ /* 0x000fe200000e0000 */
[----:B-1----:R-:W-:Y:S02]  /*b090*/  SEL R15, R13, R150, P0 ;  /* 0x000000960d0f7207 */ /* 0x002fe40000000000 */
[----:B------:R-:W-:Y:S01]  /*b0a0*/  SEL R13, R150, R13, P0 ;  /* 0x0000000d960d7207 */ /* 0x000fe20000000000 */
[----:B------:R-:W-:Y:S01]  /*b0b0*/  SHFL.IDX PT, R107, R161, R0, 0x1c1f ;  /* 0x001c1f00a16b7589 */ /* 0x000fe200000e0000 */
[----:B------:R-:W1:Y:S03]  /*b0c0*/  @P2 LDC R150, c[0x0][0xbf0] ;  /* 0x0002fc00ff962b82 */ /* 0x000e660000000800 */
[----:B------:R-:W3:Y:S04]  /*b0d0*/  SHFL.IDX PT, R160, R40, R61, 0x1c1f ;  /* 0x001c1f3d28a07589 */ /* 0x000ee800000e0000 */
[----:B------:R-:W5:Y:S04]  /*b0e0*/  SHFL.IDX PT, R162, R52, R61, 0x1c1f ;  /* 0x001c1f3d34a27589 */ /* 0x000f6800000e0000 */
[----:B------:R-:W-:Y:S01]  /*b0f0*/  SHFL.IDX PT, R171, R136, R61, 0x1c1f ;  /* 0x001c1f3d88ab7589 */ /* 0x000fe200000e0000 */
[----:B----4-:R-:W-:-:S03]  /*b100*/  SEL R32, R164, R33, P0 ;  /* 0x00000021a4207207 */ /* 0x010fc60000000000 */
[----:B------:R4:W-:Y:S01]  /*b110*/  SHFL.IDX PT, R12, R19, R0, 0x1c1f ;  /* 0x001c1f00130c7589 */ /* 0x0009e200000e0000 */
[----:B--2---:R-:W-:-:S03]  /*b120*/  IMAD R142, R134, UR38, RZ ;  /* 0x00000026868e7c24 */ /* 0x004fc6000f8e02ff */
[----:B------:R-:W-:Y:S04]  /*b130*/  SHFL.IDX PT, R29, R29, R0, 0x1c1f ;  /* 0x001c1f001d1d7589 */ /* 0x000fe800000e0000 */
[----:B------:R-:W-:Y:S01]  /*b140*/  SHFL.IDX PT, R75, R73, R0, 0x1c1f ;  /* 0x001c1f00494b7589 */ /* 0x000fe200000e0000 */
[----:B----4-:R-:W-:-:S03]  /*b150*/  SEL R19, R139, R28, P0 ;  /* 0x0000001c8b137207 */ /* 0x010fc60000000000 */
[----:B------:R-:W-:Y:S01]  /*b160*/  SHFL.IDX PT, R77, R77, R0, 0x1c1f ;  /* 0x001c1f004d4d7589 */ /* 0x000fe200000e0000 */
[----:B---3--:R-:W-:-:S03]  /*b170*/  SEL R28, R160, R131, P0 ;  /* 0x00000083a01c7207 */ /* 0x008fc60000000000 */
[----:B------:R-:W-:Y:S01]  /*b180*/  SHFL.IDX PT, R81, R81, R0, 0x1c1f ;  /* 0x001c1f0051517589 */ /* 0x000fe200000e0000 */
[----:B-----5:R-:W-:-:S03]  /*b190*/  SEL R31, R127, R162, P0 ;  /* 0x000000a27f1f7207 */ /* 0x020fc60000000000 */
        /* <DEDUP_REMOVED lines=34> */
[----:B------:R3:W-:Y:S04]  /*b3c0*/  SHFL.IDX PT, R161, R62, R61, 0x1c1f ;  /* 0x001c1f3d3ea17589 */ /* 0x0007e800000e0000 */
[----:B------:R-:W-:Y:S01]  /*b3d0*/  SHFL.IDX PT, R136, R70, R61, 0x1c1f ;  /* 0x001c1f3d46887589 */ /* 0x000fe200000e0000 */
[----:B--2---:R-:W-:-:S02]  /*b3e0*/  SEL R27, R29, R158, P0 ;  /* 0x0000009e1d1b7207 */ /* 0x004fc40000000000 */
[----:B------:R-:W-:Y:S01]  /*b3f0*/  SEL R29, R158, R29, P0 ;  /* 0x0000001d9e1d7207 */ /* 0x000fe20000000000 */
[----:B------:R-:W2:Y:S01]  /*b400*/  SHFL.IDX PT, R76, R76, R61, 0x1c1f ;  /* 0x001c1f3d4c4c7589 */ /* 0x000ea200000e0000 */
[----:B---3--:R-:W-:-:S03]  /*b410*/  SEL R62, R122, R69, P0 ;  /* 0x000000457a3e7207 */ /* 0x008fc60000000000 */
[----:B------:R-:W-:Y:S01]  /*b420*/  SHFL.IDX PT, R73, R72, R61, 0x1c1f ;  /* 0x001c1f3d48497589 */ /* 0x000fe200000e0000 */
[----:B------:R-:W-:-:S03]  /*b430*/  SEL R122, R112, R119, P0 ;  /* 0x00000077707a7207 */ /* 0x000fc60000000000 */
[----:B------:R-:W-:Y:S04]  /*b440*/  SHFL.IDX PT, R84, R84, R61, 0x1c1f ;  /* 0x001c1f3d54547589 */ /* 0x000fe800000e0000 */
[----:B------:R-:W3:Y:S04]  /*b450*/  SHFL.IDX PT, R80, R80, R61, 0x1c1f ;  /* 0x001c1f3d50507589 */ /* 0x000ee800000e0000 */
[----:B------:R-:W-:Y:S04]  /*b460*/  SHFL.IDX PT, R92, R92, R61, 0x1c1f ;  /* 0x001c1f3d5c5c7589 */ /* 0x000fe800000e0000 */
[----:B------:R-:W4:Y:S04]  /*b470*/  SHFL.IDX PT, R88, R88, R61, 0x1c1f ;  /* 0x001c1f3d58587589 */ /* 0x000f2800000e0000 */
[----:B------:R-:W5:Y:S01]  /*b480*/  SHFL.IDX PT, R100, R100, R61, 0x1c1f ;  /* 0x001c1f3d64647589 */ /* 0x000f6200000e0000 */
[----:B--2---:R-:W-:-:S03]  /*b490*/  SEL R69, R76, R105, P0 ;  /* 0x000000694c457207 */ /* 0x004fc60000000000 */
[----:B------:R-:W-:Y:S04]  /*b4a0*/  SHFL.IDX PT, R108, R108, R61, 0x1c1f ;  /* 0x001c1f3d6c6c7589 */ /* 0x000fe800000e0000 */
[----:B------:R-:W2:Y:S04]  /*b4b0*/  SHFL.IDX PT, R104, R104, R61, 0x1c1f ;  /* 0x001c1f3d68687589 */ /* 0x000ea800000e0000 */
[----:B------:R0:W-:Y:S01]  /*b4c0*/  SHFL.IDX PT, R169, R120, R61, 0x1c1f ;  /* 0x001c1f3d78a97589 */ /* 0x0001e200000e0000 */
[----:B---3--:R-:W-:Y:S02]  /*b4d0*/  SEL R70, R71, R80, P0 ;  /* 0x0000005047467207 */ /* 0x008fe40000000000 */
[----:B------:R-:W-:Y:S01]  /*b4e0*/  SEL R72, R80, R71, P0 ;  /* 0x0000004750487207 */ /* 0x000fe20000000000 */
[----:B------:R3:W-:Y:S01]  /*b4f0*/  SHFL.IDX PT, R154, R30, R61, 0x1c1f ;  /* 0x001c1f3d1e9a7589 */ /* 0x0007e200000e0000 */
[----:B------:R-:W-:-:S02]  /*b500*/  SEL R71, R89, R84, P0 ;  /* 0x0000005459477207 */ /* 0x000fc40000000000 */
[----:B------:R-:W-:Y:S01]  /*b510*/  SEL R80, R168, R79, P0 ;  /* 0x0000004fa8507207 */ /* 0x000fe20000000000 */
[----:B------:R1:W2:Y:S01]  /*b520*/  SHFL.IDX PT, R116, R26, R61, 0x1c1f ;  /* 0x001c1f3d1a747589 */ /* 0x0002a200000e0000 */
[----:B0-----:R-:W-:-:S03]  /*b530*/  SEL R120, R119, R112, P0 ;  /* 0x0000007077787207 */ /* 0x001fc60000000000 */
[----:B------:R0:W2:Y:S01]  /*b540*/  SHFL.IDX PT, R140, R66, R61, 0x1c1f ;  /* 0x001c1f3d428c7589 */ /* 0x0000a200000e0000 */
[----:B------:R-:W-:Y:S02]  /*b550*/  SEL R112, R113, R152, P0 ;  /* 0x0000009871707207 */ /* 0x000fe40000000000 */
[----:B------:R-:W-:Y:S01]  /*b560*/  SEL R119, R124, R103, P0 ;  /* 0x000000677c777207 */ /* 0x000fe20000000000 */
[----:B------:R4:W2:Y:S01]  /*b570*/  SHFL.IDX PT, R132, R78, R61, 0x1c1f ;  /* 0x001c1f3d4e847589 */ /* 0x0008a200000e0000 */
[----:B---3--:R-:W-:Y:S02]  /*b580*/  SEL R30, R33, R164, P0 ;  /* 0x000000a4211e7207 */ /* 0x008fe40000000000 */
[----:B-1----:R-:W-:Y:S01]  /*b590*/  SEL R26, R131, R160, P0 ;  /* 0x000000a0831a7207 */ /* 0x002fe20000000000 */
[----:B------:R1:W3:Y:S01]  /*b5a0*/  SHFL.IDX PT, R159, R74, R61, 0x1c1f ;  /* 0x001c1f3d4a9f7589 */ /* 0x0002e200000e0000 */
[----:B------:R-:W-:Y:S02]  /*b5b0*/  SEL R33, R162, R127, P0 ;  /* 0x0000007fa2217207 */ /* 0x000fe40000000000 */
[----:B------:R-:W-:Y:S01]  /*b5c0*/  SEL R127, R161, R86, P0 ;  /* 0x00000056a17f7207 */ /* 0x000fe20000000000 */
[----:B------:R5:W-:Y:S01]  /*b5d0*/  SHFL.IDX PT, R157, R67, R61, 0x1c1f ;  /* 0x001c1f3d439d7589 */ /* 0x000be200000e0000 */
[----:B------:R-:W-:-:S02]  /*b5e0*/  SEL R131, R136, R49, P0 ;  /* 0x0000003188837207 */ /* 0x000fc40000000000 */
[----:B0-----:R-:W-:Y:S01]  /*b5f0*/  SEL R66, R114, R73, P0 ;  /* 0x0000004972427207 */ /* 0x001fe20000000000 */
[----:B------:R2:W0:Y:S01]  /*b600*/  SHFL.IDX PT, R52, R82, R61, 0x1c1f ;  /* 0x001c1f3d52347589 */ /* 0x00042200000e0000 */
[----:B----4-:R-:W-:Y:S02]  /*b610*/  SEL R78, R79, R168, P0 ;  /* 0x000000a84f4e7207 */ /* 0x010fe40000000000 */
[----:B-1----:R-:W-:Y:S01]  /*b620*/  SEL R74, R75, R88, P0 ;  /* 0x000000584b4a7207 */ /* 0x002fe20000000000 */
[----:B------:R1:W-:Y:S01]  /*b630*/  SHFL.IDX PT, R128, R109, R61, 0x1c1f ;  /* 0x001c1f3d6d807589 */ /* 0x0003e200000e0000 */
[----:B-----5:R-:W-:Y:S02]  /*b640*/  SEL R79, R81, R100, P0 ;  /* 0x00000064514f7207 */ /* 0x020fe40000000000 */
[----:B------:R-:W-:Y:S01]  /*b650*/  SEL R67, R105, R76, P0 ;  /* 0x0000004c69437207 */ /* 0x000fe20000000000 */
[----:B------:R4:W5:Y:S01]  /*b660*/  SHFL.IDX PT, R56, R63, R61, 0x1c1f ;  /* 0x001c1f3d3f387589 */ /* 0x00096200000e0000 */
[----:B------:R-:W-:-:S02]  /*b670*/  SEL R76, R88, R75, P0 ;  /* 0x0000004b584c7207 */ /* 0x000fc40000000000 */
[----:B--2---:R-:W-:Y:S01]  /*b680*/  SEL R82, R83, R104, P0 ;  /* 0x0000006853527207 */ /* 0x004fe20000000000 */
[----:B------:R2:W-:Y:S01]  /*b690*/  SHFL.IDX PT, R0, R125, R61, 0x1c1f ;  /* 0x001c1f3d7d007589 */ /* 0x0005e200000e0000 */
[----:B------:R-:W-:Y:S02]  /*b6a0*/  SEL R75, R77, R92, P0 ;  /* 0x0000005c4d4b7207 */ /* 0x000fe40000000000 */
[----:B-1----:R-:W-:Y:S01]  /*b6b0*/  SEL R109, R111, R148, P0 ;  /* 0x000000946f6d7207 */ /* 0x002fe20000000000 */
[----:B------:R-:W1:Y:S01]  /*b6c0*/  SHFL.IDX PT, R155, R98, R61, 0x1c1f ;  /* 0x001c1f3d629b7589 */ /* 0x000e6200000e0000 */
[----:B------:R-:W-:Y:S02]  /*b6d0*/  SEL R111, R148, R111, P0 ;  /* 0x0000006f946f7207 */ /* 0x000fe40000000000 */
[----:B----4-:R-:W-:Y:S01]  /*b6e0*/  SEL R63, R121, R68, P0 ;  /* 0x00000044793f7207 */ /* 0x010fe20000000000 */
[----:B------:R4:W-:Y:S01]  /*b6f0*/  SHFL.IDX PT, R36, R137, R61, 0x1c1f ;  /* 0x001c1f3d89247589 */ /* 0x0009e200000e0000 */
[----:B------:R-:W-:Y:S01]  /*b700*/  SEL R121, R118, R165, P0 ;  /* 0x000000a576797207 */ /* 0x000fe20000000000 */
[----:B------:R-:W0:Y:S01]  /*b710*/  @P2 LDC R148, c[0x0][0xbec] ;  /* 0x0002fb00ff942b82 */ /* 0x000e220000000800 */
[----:B--2---:R-:W-:Y:S01]  /*b720*/  SEL R125, R97, R96, P0 ;  /* 0x00000060617d7207 */ /* 0x004fe20000000000 */
[----:B------:R-:W-:Y:S01]  /*b730*/  SHFL.IDX PT, R129, R129, R61, 0x1c1f ;  /* 0x001c1f3d81817589 */ /* 0x000fe200000e0000 */
[----:B------:R-:W-:-:S02]  /*b740*/  SEL R68, R73, R114, P0 ;  /* 0x0000007249447207 */ /* 0x000fc40000000000 */
[----:B------:R-:W-:Y:S01]  /*b750*/  SEL R73, R84, R89, P0 ;  /* 0x0000005954497207 */ /* 0x000fe20000000000 */
[----:B------:R-:W-:Y:S01]  /*b760*/  SHFL.IDX PT, R145, R145, R61, 0x1c1f ;  /* 0x001c1f3d91917589 */ /* 0x000fe200000e0000 */
[----:B------:R-:W-:Y:S01]  /*b770*/  SEL R84, R104, R83, P0 ;  /* 0x0000005368547207 */ /* 0x000fe20000000000 */
[----:B----4-:R-:W2:Y:S01]  /*b780*/  @P2 LDC R137, c[0x0][0xbf0] ;  /* 0x0002fc00ff892b82 */ /* 0x010ea20000000800 */
        /* <DEDUP_REMOVED lines=13> */
[----:B------:R4:W-:Y:S01]  /*b860*/  SHFL.IDX PT, R147, R130, R61, 0x1c1f ;  /* 0x001c1f3d82937589 */ /* 0x0009e200000e0000 */
[----:B------:R-:W-:-:S02]  /*b870*/  SEL R116, R116, R115, P0 ;  /* 0x0000007374747207 */ /* 0x000fc40000000000 */
[----:B------:R-:W-:Y:S01]  /*b880*/  SEL R89, R91, R170, P0 ;  /* 0x000000aa5b597207 */ /* 0x000fe20000000000 */
[----:B------:R-:W-:Y:S01]  /*b890*/  SHFL.IDX PT, R143, R143, R61, 0x1c1f ;  /* 0x001c1f3d8f8f7589 */ /* 0x000fe200000e0000 */
[----:B------:R-:W-:Y:S02]  /*b8a0*/  SEL R92, R94, R169, P0 ;  /* 0x000000a95e5c7207 */ /* 0x000fe40000000000 */
[----:B------:R-:W-:Y:S01]  /*b8b0*/  SEL R93, R95, R172, P0 ;  /* 0x000000ac5f5d7207 */ /* 0x000fe20000000000 */
[----:B------:R3:W-:Y:S01]  /*b8c0*/  SHFL.IDX PT, R151, R138, R61, 0x1c1f ;  /* 0x001c1f3d8a977589 */ /* 0x0007e200000e0000 */
[----:B------:R-:W-:Y:S02]  /*b8d0*/  SEL R99, R101, R174, P0 ;  /* 0x000000ae65637207 */ /* 0x000fe40000000000 */
[----:B----4-:R-:W-:Y:S02]  /*b8e0*/  SEL R130, R140, R47, P0 ;  /* 0x0000002f8c827207 */ /* 0x010fe40000000000 */
[----:B------:R-:W-:-:S02]  /*b8f0*/  SEL R104, R106, R171, P0 ;  /* 0x000000ab6a687207 */ /* 0x000fc40000000000 */
[----:B------:R-:W-:Y:S02]  /*b900*/  SEL R105, R107, R156, P0 ;  /* 0x0000009c6b697207 */ /* 0x000fe40000000000 */
[----:B------:R-:W-:Y:S01]  /*b910*/  SEL R108, R110, R167, P0 ;  /* 0x000000a76e6c7207 */ /* 0x000fe20000000000 */
[----:B---3--:R-:W3:Y:S01]  /*b920*/  LDC.64 R138, c[0x0][0xb40] ;  /* 0x0002d000ff8a7b82 */ /* 0x008ee20000000a00 */
[----:B------:R-:W-:Y:S02]  /*b930*/  SEL R61, R166, R123, P0 ;  /* 0x0000007ba63d7207 */ /* 0x000fe40000000000 */
[----:B------:R-:W-:Y:S02]  /*b940*/  SEL R123, R165, R118, P0 ;  /* 0x00000076a57b7207 */ /* 0x000fe40000000000 */
[----:B------:R-:W-:Y:S02]  /*b950*/  SEL R118, R152, R113, P0 ;  /* 0x0000007198767207 */ /* 0x000fe40000000000 */
[----:B------:R-:W-:Y:S01]  /*b960*/  SEL R113, R103, R124, P0 ;  /* 0x0000007c67717207 */ /* 0x000fe20000000000 */
[----:B------:R-:W4:Y:S01]  /*b970*/  LDC R152, c[0x0][0xc50] ;  /* 0x00031400ff987b82 */ /* 0x000f220000000800 */
[----:B------:R-:W-:-:S02]  /*b980*/  SEL R103, R96, R97, P0 ;  /* 0x0000006160677207 */ /* 0x000fc40000000000 */
[----:B------:R-:W-:Y:S02]  /*b990*/  SEL R96, R87, R144, P0 ;  /* 0x0000009057607207 */ /* 0x000fe40000000000 */
[----:B------:R-:W-:Y:S02]  /*b9a0*/  SEL R97, R86, R161, P0 ;  /* 0x000000a156617207 */ /* 0x000fe40000000000 */
[----:B------:R-:W-:Y:S01]  /*b9b0*/  SEL R87, R49, R136, P0 ;  /* 0x0000008831577207 */ /* 0x000fe20000000000 */
[----:B------:R-:W5:Y:S01]  /*b9c0*/  @P2 LDC R144, c[0x0][0xbec] ;  /* 0x0002fb00ff902b82 */ /* 0x000f620000000800 */
[----:B------:R-:W-:Y:S01]  /*b9d0*/  SEL R86, R47, R140, P0 ;  /* 0x0000008c2f567207 */ /* 0x000fe20000000000 */
[----:B------:R-:W-:Y:S01]  /*b9e0*/  IMAD.MOV R49, RZ, RZ, -R17 ;  /* 0x000000ffff317224 */ /* 0x000fe200078e0a11 */
[----:B------:R-:W-:Y:S01]  /*b9f0*/  SEL R115, R117, R154, P0 ;  /* 0x0000009a75737207 */ /* 0x000fe20000000000 */
[----:B------:R-:W-:Y:S01]  /*ba00*/  IMAD R47, R135, UR39, R142 ;  /* 0x00000027872f7c24 */ /* 0x000fe2000f8e028e */
[----:B------:R-:W-:Y:S01]  /*ba10*/  SEL R124, R102, R163, P0 ;  /* 0x000000a3667c7207 */ /* 0x000fe20000000000 */
[----:B------:R-:W-:Y:S01]  /*ba20*/  IMAD.WIDE.U32 R134, R134, UR39, R6 ;  /* 0x0000002786867c25 */ /* 0x000fe2000f8e0006 */
[----:B------:R-:W-:-:S02]  /*ba30*/  SEL R7, R51, R132, P0 ;  /* 0x0000008433077207 */ /* 0x000fc40000000000 */
[----:B------:R-:W-:Y:S01]  /*ba40*/  SEL R51, R132, R51, P0 ;  /* 0x0000003384337207 */ /* 0x000fe20000000000 */
[----:B---3--:R-:W-:Y:S01]  /*ba50*/  IMAD R132, R138, UR38, RZ ;  /* 0x000000268a847c24 */ /* 0x008fe2000f8e02ff */
[----:B------:R-:W-:Y:S01]  /*ba60*/  SEL R6, R50, R159, P0 ;  /* 0x0000009f32067207 */ /* 0x000fe20000000000 */
[----:B------:R-:W-:Y:S01]  /*ba70*/  IMAD.WIDE.U32 R8, R138, UR39, R8 ;  /* 0x000000278a087c25 */ /* 0x000fe2000f8e0008 */
[----:B------:R-:W-:Y:S02]  /*ba80*/  SEL R91, R170, R91, P0 ;  /* 0x0000005baa5b7207 */ /* 0x000fe40000000000 */
[----:B------:R-:W-:Y:S01]  /*ba90*/  SEL R94, R169, R94, P0 ;  /* 0x0000005ea95e7207 */ /* 0x000fe20000000000 */
[----:B----4-:R-:W-:Y:S01]  /*baa0*/  IMAD R152, R152, R49, UR4 ;  /* 0x0000000498987e24 */ /* 0x010fe2000f8e0231 */
[----:B------:R-:W-:Y:S01]  /*bab0*/  ULDC.64 UR4, c[0x0][0xbe0] ;  /* 0x0002f80000047ab9 */ /* 0x000fe20000000a00 */
[----:B------:R-:W-:Y:S01]  /*bac0*/  IMAD R139, R139, UR39, R132 ;  /* 0x000000278b8b7c24 */ /* 0x000fe2000f8e0284 */
[----:B------:R-:W-:Y:S01]  /*bad0*/  SEL R95, R172, R95, P0 ;  /* 0x0000005fac5f7207 */ /* 0x000fe20000000000 */
[----:B------:R-:W-:Y:S01]  /*bae0*/  IMAD.IADD R135, R135, 0x1, R47 ;  /* 0x0000000187877824 */ /* 0x000fe200078e022f */
[----:B------:R-:W-:Y:S01]  /*baf0*/  SHF.R.S32.HI R49, RZ, 0x1f, R152 ;  /* 0x0000001fff317819 */ /* 0x000fe20000011498 */
[----:B------:R-:W-:Y:S01]  /*bb00*/  IMAD.IADD R133, R9, 0x1, R139 ;  /* 0x0000000109857824 */ /* 0x000fe200078e028b */
[----:B------:R-:W-:Y:S01]  /*bb10*/  SEL R101, R174, R101, P0 ;  /* 0x00000065ae657207 */ /* 0x000fe20000000000 */
[----:B0-----:R-:W-:Y:S01]  /*bb20*/  @P2 IMAD.HI.U32 R47, R11, R148, RZ ;  /* 0x000000940b2f2227 */ /* 0x001fe200078e00ff */
[----:B------:R-:W-:-:S02]  /*bb30*/  SEL R106, R171, R106, P0 ;  /* 0x0000006aab6a7207 */ /* 0x000fc40000000000 */
[----:B------:R-:W-:Y:S01]  /*bb40*/  SEL R107, R156, R107, P0 ;  /* 0x0000006b9c6b7207 */ /* 0x000fe20000000000 */
[----:B------:R-:W-:Y:S01]  /*bb50*/  IMAD R9, R49, UR4, RZ ;  /* 0x0000000431097c24 */ /* 0x000fe2000f8e02ff */
[----:B------:R-:W-:Y:S01]  /*bb60*/  SEL R110, R167, R110, P0 ;  /* 0x0000006ea76e7207 */ /* 0x000fe20000000000 */
[----:B-----5:R-:W-:Y:S01]  /*bb70*/  @P2 IMAD.HI.U32 R144, R11, R144, RZ ;  /* 0x000000900b902227 */ /* 0x020fe200078e00ff */
[----:B------:R-:W-:Y:S02]  /*bb80*/  SEL R117, R154, R117, P0 ;  /* 0x000000759a757207 */ /* 0x000fe40000000000 */
[----:B------:R-:W-:Y:S01]  /*bb90*/  SEL R102, R163, R102, P0 ;  /* 0x00000066a3667207 */ /* 0x000fe20000000000 */
[----:B------:R-:W-:Y:S01]  /*bba0*/  IMAD.MOV.U32 R17, RZ, RZ, R11 ;  /* 0x000000ffff117224 */ /* 0x000fe200078e000b */
[----:B------:R-:W-:Y:S01]  /*bbb0*/  @P2 SHF.R.U32.HI R17, RZ, R150, R47 ;  /* 0x00000096ff112219 */ /* 0x000fe2000001162f */
[----:B------:R-:W-:Y:S01]  /*bbc0*/  IMAD.MOV.U32 R132, RZ, RZ, R8 ;  /* 0x000000ffff847224 */ /* 0x000fe200078e0008 */
[----:B------:R-:W-:Y:S01]  /*bbd0*/  SEL R50, R159, R50, P0 ;  /* 0x000000329f327207 */ /* 0x000fe20000000000 */
[----:B------:R-:W-:-:S02]  /*bbe0*/  IMAD R136, R152, UR5, R9 ;  /* 0x0000000598887c24 */ /* 0x000fc4000f8e0209 */
[----:B------:R-:W-:Y:S01]  /*bbf0*/  IMAD.WIDE.U32 R8, R152, UR4, R134 ;  /* 0x0000000498087c25 */ /* 0x000fe2000f8e0086 */
[----:B------:R-:W-:-:S03]  /*bc00*/  ULDC.64 UR4, c[0x0][0xb30] ;  /* 0x0002cc0000047ab9 */ /* 0x000fc60000000a00 */
[----:B------:R-:W-:Y:S01]  /*bc10*/  IMAD.MOV.U32 R47, RZ, RZ, R11 ;  /* 0x000000ffff2f7224 */ /* 0x000fe200078e000b */
[----:B--2---:R-:W-:Y:S01]  /*bc20*/  @P2 SHF.R.U32.HI R47, RZ, R137, R144 ;  /* 0x00000089ff2f2219 */ /* 0x004fe20000011690 */
[----:B------:R-:W-:Y:S02]  /*bc30*/  IMAD R49, R49, UR6, RZ ;  /* 0x0000000631317c24 */ /* 0x000fe4000f8e02ff */
[C---:B------:R-:W-:Y:S01]  /*bc40*/  IMAD.WIDE.U32 R134, R152.reuse, UR6, R132 ;  /* 0x0000000698867c25 */ /* 0x040fe2000f8e0084 */
[----:B------:R-:W-:Y:S02]  /*bc50*/  IADD3 R132, P2, R17, R8, RZ ;  /* 0x0000000811847210 */ /* 0x000fe40007f5e0ff */
[----:B------:R-:W-:Y:S01]  /*bc60*/  SHF.R.S32.HI R8, RZ, 0x1f, R47 ;  /* 0x0000001fff087819 */ /* 0x000fe2000001142f */
[----:B------:R-:W-:Y:S01]  /*bc70*/  IMAD R137, R152, UR7, R49 ;  /* 0x0000000798897c24 */ /* 0x000fe2000f8e0231 */
[--C-:B------:R-:W-:Y:S01]  /*bc80*/  SHF.R.S32.HI R49, RZ, 0x1f, R17.reuse ;  /* 0x0000001fff317819 */ /* 0x100fe20000011411 */
[----:B------:R-:W-:Y:S01]  /*bc90*/  IMAD.MOV R17, RZ, RZ, -R17 ;  /* 0x000000ffff117224 */ /* 0x000fe200078e0a11 */
[----:B------:R-:W-:Y:S01]  /*bca0*/  ULDC.64 UR6, c[0x0][0xbc8] ;  /* 0x0002f20000067ab9 */ /* 0x000fe20000000a00 */
[----:B------:R-:W-:Y:S01]  /*bcb0*/  IMAD R8, R8, UR4, RZ ;  /* 0x0000000408087c24 */ /* 0x000fe2000f8e02ff */
[----:B------:R-:W-:Y:S01]  /*bcc0*/  IADD3.X R133, R49, R9, R136, P2, !PT ;  /* 0x0000000931857210 */ /* 0x000fe200017fe488 */
[----:B------:R-:W-:-:S02]  /*bcd0*/  IMAD.IADD R135, R135, 0x1, R137 ;  /* 0x0000000187877824 */ /* 0x000fc400078e0289 */
[C---:B------:R-:W-:Y:S02]  /*bce0*/  IMAD R17, R2.reuse, R17, R11 ;  /* 0x0000001102117224 */ /* 0x040fe400078e020b */
[C---:B------:R-:W-:Y:S01]  /*bcf0*/  IMAD R137, R47.reuse, UR5, R8 ;  /* 0x000000052f897c24 */ /* 0x040fe2000f8e0208 */
[----:B------:R-:W0:Y:S01]  /*bd00*/  S2UR UR5, SR_CgaCtaId ;  /* 0x00000000000579c3 */ /* 0x000e220000008800 */
[----:B------:R-:W-:Y:S02]  /*bd10*/  IMAD.MOV R138, RZ, RZ, -R47 ;  /* 0x000000ffff8a7224 */ /* 0x000fe400078e0a2f */
[----:B------:R-:W-:Y:S01]  /*bd20*/  IMAD.WIDE.U32 R8, R47, UR4, R134 ;  /* 0x000000042f087c25 */ /* 0x000fe2000f8e0086 */
[----:B------:R-:W-:Y:S01]  /*bd30*/  SHF.R.S32.HI R47, RZ, 0x1f, R17 ;  /* 0x0000001fff2f7819 */ /* 0x000fe20000011411 */
[----:B------:R-:W-:Y:S02]  /*bd40*/  UMOV UR4, 0x400 ;  /* 0x0000040000047882 */ /* 0x000fe40000000000 */
[----:B------:R-:W-:-:S02]  /*bd50*/  IMAD R11, R2, R138, R11 ;  /* 0x0000008a020b7224 */ /* 0x000fc400078e020b */
[----:B------:R-:W-:Y:S02]  /*bd60*/  IMAD R134, R47, UR6, RZ ;  /* 0x000000062f867c24 */ /* 0x000fe4000f8e02ff */
[----:B------:R-:W-:Y:S01]  /*bd70*/  IMAD.IADD R9, R9, 0x1, R137 ;  /* 0x0000000109097824 */ /* 0x000fe200078e0289 */
[----:B------:R-:W-:Y:S01]  /*bd80*/  SHF.R.S32.HI R49, RZ, 0x1f, R11 ;  /* 0x0000001fff317819 */ /* 0x000fe2000001140b */
[C---:B------:R-:W-:Y:S02]  /*bd90*/  IMAD R47, R17.reuse, UR7, R134 ;  /* 0x00000007112f7c24 */ /* 0x040fe4000f8e0286 */
[----:B------:R-:W-:Y:S01]  /*bda0*/  IMAD.WIDE.U32 R132, R17, UR6, R132 ;  /* 0x0000000611847c25 */ /* 0x000fe2000f8e0084 */
[----:B------:R-:W-:-:S03]  /*bdb0*/  ULDC.64 UR6, c[0x0][0xba8] ;  /* 0x0002ea0000067ab9 */ /* 0x000fc60000000a00 */
[----:B------:R-:W-:Y:S01]  /*bdc0*/  IMAD.WIDE.U32 R134, R11, UR8, R8 ;  /* 0x000000080b867c25 */ /* 0x000fe2000f8e0008 */
[----:B------:R-:W-:Y:S02]  /*bdd0*/  SEL R8, R53, R52, P0 ;  /* 0x0000003435087207 */ /* 0x000fe40000000000 */
[----:B------:R-:W-:Y:S01]  /*bde0*/  SEL R52, R52, R53, P0 ;  /* 0x0000003534347207 */ /* 0x000fe20000000000 */
[----:B------:R-:W-:Y:S01]  /*bdf0*/  IMAD R136, R49, UR8, RZ ;  /* 0x0000000831887c24 */ /* 0x000fe2000f8e02ff */
[C---:B------:R-:W-:Y:S01]  /*be00*/  LEA R49, P2, R132.reuse, UR6, 0x2 ;  /* 0x0000000684317c11 */ /* 0x040fe2000f8410ff */
[----:B------:R-:W-:Y:S01]  /*be10*/  IMAD.IADD R9, R133, 0x1, R47 ;  /* 0x0000000185097824 */ /* 0x000fe200078e022f */
[----:B------:R-:W-:Y:S01]  /*be20*/  ULDC UR6, c[0x0][0xa88] ;  /* 0x0002a20000067ab9 */ /* 0x000fe20000000800 */
[----:B------:R-:W-:Y:S01]  /*be30*/  IMAD R17, R11, UR9, R136 ;  /* 0x000000090b117c24 */ /* 0x000fe2000f8e0288 */
[----:B0-----:R-:W-:Y:S01]  /*be40*/  ULEA UR4, UR5, UR4, 0x18 ;  /* 0x0000000405047291 */ /* 0x001fe2000f8ec03f */
[----:B------:R-:W-:Y:S01]  /*be50*/  SHFL.IDX PT, R136, R49, RZ, 0x1c1f ;  /* 0x001c1fff31887589 */ /* 0x000fe200000e0000 */
[----:B------:R-:W-:Y:S01]  /*be60*/  LEA.HI.X R132, R132, UR7, R9, 0x2, P2 ;  /* 0x0000000784847c11 */ /* 0x000fe200090f1409 */
[----:B------:R-:W-:Y:S01]  /*be70*/  IMAD R11, R2, UR6, RZ ;  /* 0x00000006020b7c24 */ /* 0x000fe2000f8e02ff */
[----:B------:R-:W-:Y:S01]  /*be80*/  UIADD3 UR4, UR4, 0x38820, URZ ;  /* 0x0003882004047890 */ /* 0x000fe2000fffe03f */
[----:B------:R-:W-:Y:S01]  /*be90*/  SHFL.IDX PT, R138, R49, 0x1, 0x1c1f ;  /* 0x003c1f00318a7f89 */ /* 0x000fe200000e0000 */
[C---:B------:R-:W-:Y:S01]  /*bea0*/  VIADD R2, R10.reuse, 0x8 ;  /* 0x000000080a027836 */ /* 0x040fe20000000000 */
[----:B------:R-:W-:Y:S01]  /*beb0*/  ULDC.64 UR8, c[0x0][0xb00] ;  /* 0x0002c00000087ab9 */ /* 0x000fe20000000a00 */
[-C--:B------:R-:W-:Y:S01]  /*bec0*/  ISETP.GE.OR P2, PT, R10, R11.reuse, P1 ;  /* 0x0000000b0a00720c */ /* 0x080fe20000f46670 */
[----:B------:R-:W0:Y:S01]  /*bed0*/  SHFL.IDX PT, R137, R132, RZ, 0x1c1f ;  /* 0x001c1fff84897589 */ /* 0x000e2200000e0000 */
[----:B------:R-:W-:Y:S01]  /*bee0*/  UPRMT UR4, URZ, 0x654, UR4 ;  /* 0x000006543f047896 */ /* 0x000fe20008000004 */
[----:B------:R-:W-:Y:S01]  /*bef0*/  ISETP.GE.OR P1, PT, R2, R11, P1 ;  /* 0x0000000b0200720c */ /* 0x000fe20000f26670 */
[----:B------:R-:W-:Y:S01]  /*bf00*/  IMAD.IADD R47, R135, 0x1, R17 ;  /* 0x00000001872f7824 */ /* 0x000fe200078e0211 */
[----:B------:R1:W2:Y:S01]  /*bf10*/  SHFL.IDX PT, R139, R132, 0x1, 0x1c1f ;  /* 0x003c1f00848b7f89 */ /* 0x0002a200000e0000 */
[----:B------:R-:W-:-:S02]  /*bf20*/  LEA R17, P3, R134, UR8, 0x2 ;  /* 0x0000000886117c11 */ /* 0x000fc4000f8610ff */
[----:B------:R-:W-:Y:S02]  /*bf30*/  SEL R9, R54, R157, P0 ;  /* 0x0000009d36097207 */ /* 0x000fe40000000000 */
[----:B------:R-:W-:Y:S01]  /*bf40*/  LEA.HI.X R47, R134, UR9, R47, 0x2, P3 ;  /* 0x00000009862f7c11 */ /* 0x000fe200098f142f */
[----:B------:R-:W-:Y:S01]  /*bf50*/  SYNCS.ARRIVE.TRANS64.RED.A1T0 RZ, [UR4], RZ ;  /* 0x000000ffffff79a7 */ /* 0x000fe20008100404 */
[----:B------:R-:W-:Y:S01]  /*bf60*/  ISETP.GE.AND P3, PT, R10, R11, PT ;  /* 0x0000000b0a00720c */ /* 0x000fe20003f66270 */
[----:B------:R3:W4:Y:S01]  /*bf70*/  SHFL.IDX PT, R134, R17, RZ, 0x1c1f ;  /* 0x001c1fff11867589 */ /* 0x00072200000e0000 */
[----:B------:R-:W-:Y:S02]  /*bf80*/  SEL R53, R157, R54, P0 ;  /* 0x000000369d357207 */ /* 0x000fe40000000000 */
[----:B------:R-:W-:Y:S01]  /*bf90*/  SEL R54, R55, R56, P0 ;  /* 0x0000003837367207 */ /* 0x000fe20000000000 */
[----:B------:R3:W3:Y:S01]  /*bfa0*/  SHFL.IDX PT, R135, R47, RZ, 0x1c1f ;  /* 0x001c1fff2f877589 */ /* 0x0006e200000e0000 */
[----:B------:R-:W-:-:S02]  /*bfb0*/  SEL R56, R56, R55, P0 ;  /* 0x0000003738387207 */ /* 0x000fc40000000000 */
[----:B------:R-:W-:Y:S02]  /*bfc0*/  SEL R55, R57, R128, P0 ;  /* 0x0000008039377207 */ /* 0x000fe40000000000 */
[----:B-1----:R-:W-:Y:S02]  /*bfd0*/  SEL R132, R58, R155, P0 ;  /* 0x0000009b3a847207 */ /* 0x002fe40000000000 */
[----:B------:R-:W-:Y:S01]  /*bfe0*/  SEL R133, R59, R0, P0 ;  /* 0x000000003b857207 */ /* 0x000fe20000000000 */
[----:B0-----:R0:W-:Y:S01]  /*bff0*/  @!P2 ST.E desc[UR40][R136.64], R3 ;  /* 0x000000038800a985 */ /* 0x0011e2000c101928 */
[----:B------:R-:W-:Y:S02]  /*c000*/  SEL R57, R128, R57, P0 ;  /* 0x0000003980397207 */ /* 0x000fe40000000000 */
[----:B------:R-:W-:Y:S01]  /*c010*/  SEL R58, R155, R58, P0 ;  /* 0x0000003a9b3a7207 */ /* 0x000fe20000000000 */
[----:B--2---:R0:W-:Y:S01]  /*c020*/  @!P1 ST.E desc[UR40][R138.64], R4 ;  /* 0x000000048a009985 */ /* 0x0041e2000c101928 */
[----:B------:R-:W-:Y:S01]  /*c030*/  SEL R59, R0, R59, P0 ;  /* 0x0000003b003b7207 */ /* 0x000fe20000000000 */
[----:B------:R-:W-:Y:S06]  /*c040*/  @P3 BRA `(.L_x_2156) ;  /* 0x0000000800f83947 */ /* 0x000fec0003800000 */
[----:B------:R-:W-:Y:S01]  /*c050*/  ULDC UR4, c[0x0][0xac8] ;  /* 0x0002b20000047ab9 */ /* 0x000fe20000000800 */
[C---:B------:R-:W-:Y:S01]  /*c060*/  VIADD R0, R5.reuse, 0x8 ;  /* 0x0000000805007836 */ /* 0x040fe20000000000 */
[C---:B------:R-:W-:Y:S01]  /*c070*/  ISETP.GE.AND P1, PT, R5.reuse, UR4, PT ;  /* 0x0000000405007c0c */ /* 0x040fe2000bf26270 */
[C---:B0-----:R-:W-:Y:S02]  /*c080*/  VIADD R3, R5.reuse, 0x10 ;  /* 0x0000001005037836 */ /* 0x041fe40000000000 */
        /* <DEDUP_REMOVED lines=8> */
[----:B---34-:R-:W-:Y:S01]  /*c110*/  @!P1 IMAD.WIDE R136, R5, 0x4, R134 ;  /* 0x0000000405889825 */ /* 0x018fe200078e0286 */
        /* <DEDUP_REMOVED lines=24> */
[C---:B------:R-:W-:Y:S02]  /*c2a0*/  VIADD R49, R5.reuse, 0x58 ;  /* 0x0000005805317836 */ /* 0x040fe40000000000 */
        /* <DEDUP_REMOVED lines=13> */
[----:B------:R-:W-:Y:S01]  /*c380*/  @!P4 LOP3.LUT R3, R0, 0xfffffffe, RZ, 0xc0, !PT ;  /* 0xfffffffe0003c812 */ /* 0x000fe200078ec0ff */
[----:B------:R-:W-:Y:S01]  /*c390*/  VIADD R0, R5, 0x68 ;  /* 0x0000006805007836 */ /* 0x000fe20000000000 */
[----:B------:R-:W-:-:S02]  /*c3a0*/  @!P6 LEA.HI R10, R10, R10, RZ, 0x1 ;  /* 0x0000000a0a0ae211 */ /* 0x000fc400078f08ff */
[----:B------:R-:W-:Y:S01]  /*c3b0*/  ISETP.GE.AND P3, PT, R24, UR4, PT ;  /* 0x0000000418007c0c */ /* 0x000fe2000bf66270 */
[--C-:B0-----:R-:W-:Y:S01]  /*c3c0*/  @!P4 IMAD.WIDE R18, R3, 0x4, R134.reuse ;  /* 0x000000040312c825 */ /* 0x101fe200078e0286 */
[----:B------:R-:W-:Y:S02]  /*c3d0*/  @!P5 LOP3.LUT R25, R4, 0xfffffffe, RZ, 0xc0, !PT ;  /* 0xfffffffe0419d812 */ /* 0x000fe400078ec0ff */
[----:B------:R-:W-:Y:S01]  /*c3e0*/  ISETP.GE.AND P1, PT, R49, UR4, PT ;  /* 0x0000000431007c0c */ /* 0x000fe2000bf26270 */
[----:B------:R-:W-:Y:S01]  /*c3f0*/  VIADD R4, R5, 0x70 ;  /* 0x0000007005047836 */ /* 0x000fe20000000000 */
[----:B------:R-:W-:Y:S01]  /*c400*/  ISETP.GE.AND P2, PT, R128, UR4, PT ;  /* 0x0000000480007c0c */ /* 0x000fe2000bf46270 */
[--C-:B-1----:R-:W-:Y:S01]  /*c410*/  @!P5 IMAD.WIDE R20, R25, 0x4, R134.reuse ;  /* 0x000000041914d825 */ /* 0x102fe200078e0286 */
[----:B------:R0:W-:Y:S01]  /*c420*/  @!P4 ST.E.64 desc[UR40][R18.64], R32 ;  /* 0x000000201200c985 */ /* 0x0001e2000c101b28 */
[----:B--2---:R-:W-:Y:S02]  /*c430*/  @!P6 LOP3.LUT R23, R10, 0xfffffffe, RZ, 0xc0, !PT ;  /* 0xfffffffe0a17e812 */ /* 0x004fe400078ec0ff */
[----:B------:R-:W-:Y:S01]  /*c440*/  VIADD R10, R5, 0x78 ;  /* 0x00000078050a7836 */ /* 0x000fe20000000000 */
[----:B------:R1:W-:Y:S01]  /*c450*/  @!P5 ST.E.64 desc[UR40][R20.64], R34 ;  /* 0x000000221400d985 */ /* 0x0003e2000c101b28 */
[----:B------:R-:W-:Y:S01]  /*c460*/  @!P3 LEA.HI R24, R24, R24, RZ, 0x1 ;  /* 0x000000181818b211 */ /* 0x000fe200078f08ff */
[----:B------:R-:W-:Y:S01]  /*c470*/  @!P6 IMAD.WIDE R22, R23, 0x4, R134 ;  /* 0x000000041716e825 */ /* 0x000fe200078e0286 */
[----:B------:R-:W-:-:S02]  /*c480*/  ISETP.GE.AND P4, PT, R0, UR4, PT ;  /* 0x0000000400007c0c */ /* 0x000fc4000bf86270 */
[----:B------:R-:W-:Y:S01]  /*c490*/  @!P3 LOP3.LUT R3, R24, 0xfffffffe, RZ, 0xc0, !PT ;  /* 0xfffffffe1803b812 */ /* 0x000fe200078ec0ff */
[C---:B------:R-:W-:Y:S01]  /*c4a0*/  VIADD R24, R5.reuse, 0x80 ;  /* 0x0000008005187836 */ /* 0x040fe20000000000 */
[----:B------:R2:W-:Y:S01]  /*c4b0*/  @!P6 ST.E.64 desc[UR40][R22.64], R60 ;  /* 0x0000003c1600e985 */ /* 0x0005e2000c101b28 */
[----:B------:R-:W-:Y:S01]  /*c4c0*/  ISETP.GE.AND P5, PT, R4, UR4, PT ;  /* 0x0000000404007c0c */ /* 0x000fe2000bfa6270 */
[----:B------:R-:W-:Y:S01]  /*c4d0*/  VIADD R26, R5, 0x88 ;  /* 0x00000088051a7836 */ /* 0x000fe20000000000 */
[----:B------:R-:W-:Y:S01]  /*c4e0*/  @!P1 LEA.HI R49, R49, R49, RZ, 0x1 ;  /* 0x0000003131319211 */ /* 0x000fe200078f08ff */
[----:B0-----:R-:W-:Y:S01]  /*c4f0*/  @!P3 IMAD.WIDE R18, R3, 0x4, R134 ;  /* 0x000000040312b825 */ /* 0x001fe200078e0286 */
[----:B------:R-:W-:Y:S02]  /*c500*/  @!P2 LEA.HI R128, R128, R128, RZ, 0x1 ;  /* 0x000000808080a211 */ /* 0x000fe400078f08ff */
[----:B------:R-:W-:Y:S02]  /*c510*/  @!P1 LOP3.LUT R49, R49, 0xfffffffe, RZ, 0xc0, !PT ;  /* 0xfffffffe31319812 */ /* 0x000fe400078ec0ff */
[----:B------:R0:W-:Y:S01]  /*c520*/  @!P3 ST.E.64 desc[UR40][R18.64], R62 ;  /* 0x0000003e1200b985 */ /* 0x0001e2000c101b28 */
[----:B------:R-:W-:-:S02]  /*c530*/  ISETP.GE.AND P3, PT, R10, UR4, PT ;  /* 0x000000040a007c0c */ /* 0x000fc4000bf66270 */
[--C-:B-1----:R-:W-:Y:S01]  /*c540*/  @!P1 IMAD.WIDE R20, R49, 0x4, R134.reuse ;  /* 0x0000000431149825 */ /* 0x102fe200078e0286 */
[----:B------:R-:W-:Y:S02]  /*c550*/  @!P4 LEA.HI R0, R0, R0, RZ, 0x1 ;  /* 0x000000000000c211 */ /* 0x000fe400078f08ff */
[----:B--2---:R-:W-:Y:S02]  /*c560*/  @!P2 LOP3.LUT R23, R128, 0xfffffffe, RZ, 0xc0, !PT ;  /* 0xfffffffe8017a812 */ /* 0x004fe400078ec0ff */
[----:B------:R-:W-:Y:S01]  /*c570*/  @!P5 LEA.HI R4, R4, R4, RZ, 0x1 ;  /* 0x000000040404d211 */ /* 0x000fe200078f08ff */
[----:B------:R1:W-:Y:S01]  /*c580*/  @!P1 ST.E.64 desc[UR40][R20.64], R64 ;  /* 0x0000004014009985 */ /* 0x0003e2000c101b28 */
[----:B------:R-:W-:Y:S01]  /*c590*/  ISETP.GE.AND P6, PT, R24, UR4, PT ;  /* 0x0000000418007c0c */ /* 0x000fe2000bfc6270 */
[--C-:B------:R-:W-:Y:S01]  /*c5a0*/  @!P2 IMAD.WIDE R22, R23, 0x4, R134.reuse ;  /* 0x000000041716a825 */ /* 0x100fe200078e0286 */
[----:B------:R-:W-:Y:S02]  /*c5b0*/  @!P4 LOP3.LUT R3, R0, 0xfffffffe, RZ, 0xc0, !PT ;  /* 0xfffffffe0003c812 */ /* 0x000fe400078ec0ff */
[----:B------:R-:W-:Y:S01]  /*c5c0*/  @!P3 LEA.HI R10, R10, R10, RZ, 0x1 ;  /* 0x0000000a0a0ab211 */ /* 0x000fe200078f08ff */
[----:B------:R-:W-:Y:S01]  /*c5d0*/  VIADD R0, R5, 0x90 ;  /* 0x0000009005007836 */ /* 0x000fe20000000000 */
[----:B------:R2:W-:Y:S01]  /*c5e0*/  @!P2 ST.E.64 desc[UR40][R22.64], R66 ;  /* 0x000000421600a985 */ /* 0x0005e2000c101b28 */
[----:B------:R-:W-:Y:S01]  /*c5f0*/  ISETP.GE.AND P1, PT, R26, UR4, PT ;  /* 0x000000041a007c0c */ /* 0x000fe2000bf26270 */
[----:B0-----:R-:W-:-:S02]  /*c600*/  @!P4 IMAD.WIDE R18, R3, 0x4, R134 ;  /* 0x000000040312c825 */ /* 0x001fc400078e0286 */
[----:B------:R-:W-:Y:S02]  /*c610*/  ISETP.GE.AND P2, PT, R0, UR4, PT ;  /* 0x0000000400007c0c */ /* 0x000fe4000bf46270 */
[----:B-1----:R-:W-:Y:S01]  /*c620*/  @!P5 LOP3.LUT R21, R4, 0xfffffffe, RZ, 0xc0, !PT ;  /* 0xfffffffe0415d812 */ /* 0x002fe200078ec0ff */
[----:B------:R-:W-:Y:S01]  /*c630*/  VIADD R4, R5, 0x98 ;  /* 0x0000009805047836 */ /* 0x000fe20000000000 */
[----:B------:R0:W-:Y:S01]  /*c640*/  @!P4 ST.E.64 desc[UR40][R18.64], R68 ;  /* 0x000000441200c985 */ /* 0x0001e2000c101b28 */
[----:B------:R-:W-:Y:S02]  /*c650*/  @!P6 LEA.HI R24, R24, R24, RZ, 0x1 ;  /* 0x000000181818e211 */ /* 0x000fe400078f08ff */
[----:B------:R-:W-:Y:S01]  /*c660*/  @!P5 IMAD.WIDE R20, R21, 0x4, R134 ;  /* 0x000000041514d825 */ /* 0x000fe200078e0286 */
[----:B--2---:R-:W-:Y:S02]  /*c670*/  @!P3 LOP3.LUT R23, R10, 0xfffffffe, RZ, 0xc0, !PT ;  /* 0xfffffffe0a17b812 */ /* 0x004fe400078ec0ff */
[----:B------:R-:W-:-:S02]  /*c680*/  @!P1 LEA.HI R26, R26, R26, RZ, 0x1 ;  /* 0x0000001a1a1a9211 */ /* 0x000fc400078f08ff */
[----:B------:R1:W-:Y:S01]  /*c690*/  @!P5 ST.E.64 desc[UR40][R20.64], R70 ;  /* 0x000000461400d985 */ /* 0x0003e2000c101b28 */
[----:B------:R-:W-:Y:S01]  /*c6a0*/  @!P6 LOP3.LUT R25, R24, 0xfffffffe, RZ, 0xc0, !PT ;  /* 0xfffffffe1819e812 */ /* 0x000fe200078ec0ff */
[--C-:B------:R-:W-:Y:S01]  /*c6b0*/  @!P3 IMAD.WIDE R22, R23, 0x4, R134.reuse ;  /* 0x000000041716b825 */ /* 0x100fe200078e0286 */
[----:B------:R-:W-:Y:S02]  /*c6c0*/  @!P2 LEA.HI R0, R0, R0, RZ, 0x1 ;  /* 0x000000000000a211 */ /* 0x000fe400078f08ff */
[----:B0-----:R-:W-:Y:S02]  /*c6d0*/  @!P1 LOP3.LUT R19, R26, 0xfffffffe, RZ, 0xc0, !PT ;  /* 0xfffffffe1a139812 */ /* 0x001fe400078ec0ff */
[----:B------:R0:W-:Y:S01]  /*c6e0*/  @!P3 ST.E.64 desc[UR40][R22.64], R72 ;  /* 0x000000481600b985 */ /* 0x0001e2000c101b28 */
[----:B------:R-:W-:Y:S01]  /*c6f0*/  ISETP.GE.AND P3, PT, R4, UR4, PT ;  /* 0x0000000404007c0c */ /* 0x000fe2000bf66270 */
[----:B------:R-:W-:Y:S01]  /*c700*/  @!P6 IMAD.WIDE R24, R25, 0x4, R134 ;  /* 0x000000041918e825 */ /* 0x000fe200078e0286 */
[----:B------:R-:W-:-:S03]  /*c710*/  @!P2 LOP3.LUT R3, R0, 0xfffffffe, RZ, 0xc0, !PT ;  /* 0xfffffffe0003a812 */ /* 0x000fc600078ec0ff */
[--C-:B------:R-:W-:Y:S01]  /*c720*/  @!P1 IMAD.WIDE R18, R19, 0x4, R134.reuse ;  /* 0x0000000413129825 */ /* 0x100fe200078e0286 */
[----:B------:R2:W-:Y:S03]  /*c730*/  @!P6 ST.E.64 desc[UR40][R24.64], R74 ;  /* 0x0000004a1800e985 */ /* 0x0005e6000c101b28 */
[C---:B------:R-:W-:Y:S01]  /*c740*/  VIADD R0, R5.reuse, 0xa8 ;  /* 0x000000a805007836 */ /* 0x040fe20000000000 */
[----:B------:R3:W-:Y:S01]  /*c750*/  @!P1 ST.E.64 desc[UR40][R18.64], R76 ;  /* 0x0000004c12009985 */ /* 0x0007e2000c101b28 */
[----:B------:R-:W-:Y:S02]  /*c760*/  VIADD R10, R5, 0xa0 ;  /* 0x000000a0050a7836 */ /* 0x000fe40000000000 */
[----:B------:R-:W-:Y:S01]  /*c770*/  @!P3 LEA.HI R4, R4, R4, RZ, 0x1 ;  /* 0x000000040404b211 */ /* 0x000fe200078f08ff */
[----:B-1----:R-:W-:Y:S01]  /*c780*/  @!P2 IMAD.WIDE R20, R3, 0x4, R134 ;  /* 0x000000040314a825 */ /* 0x002fe200078e0286 */
[----:B------:R-:W-:-:S02]  /*c790*/  ISETP.GE.AND P1, PT, R0, UR4, PT ;  /* 0x0000000400007c0c */ /* 0x000fc4000bf26270 */
[----:B------:R-:W-:Y:S01]  /*c7a0*/  @!P3 LOP3.LUT R3, R4, 0xfffffffe, RZ, 0xc0, !PT ;  /* 0xfffffffe0403b812 */ /* 0x000fe200078ec0ff */
[C---:B0-----:R-:W-:Y:S01]  /*c7b0*/  VIADD R22, R5.reuse, 0xb0 ;  /* 0x000000b005167836 */ /* 0x041fe20000000000 */
[----:B------:R-:W-:Y:S01]  /*c7c0*/  ISETP.GE.AND P4, PT, R10, UR4, PT ;  /* 0x000000040a007c0c */ /* 0x000fe2000bf86270 */
[C---:B------:R-:W-:Y:S01]  /*c7d0*/  VIADD R26, R5.reuse, 0xb8 ;  /* 0x000000b8051a7836 */ /* 0x040fe20000000000 */
[----:B------:R0:W-:Y:S01]  /*c7e0*/  @!P2 ST.E.64 desc[UR40][R20.64], R78 ;  /* 0x0000004e1400a985 */ /* 0x0001e2000c101b28 */
[----:B--2---:R-:W-:Y:S01]  /*c7f0*/  VIADD R24, R5, 0xc0 ;  /* 0x000000c005187836 */ /* 0x004fe20000000000 */
[----:B------:R-:W-:Y:S01]  /*c800*/  ISETP.GE.AND P6, PT, R22, UR4, PT ;  /* 0x0000000416007c0c */ /* 0x000fe2000bfc6270 */
[----:B---3--:R-:W-:Y:S01]  /*c810*/  @!P3 IMAD.WIDE R18, R3, 0x4, R134 ;  /* 0x000000040312b825 */ /* 0x008fe200078e0286 */
[----:B------:R-:W-:Y:S02]  /*c820*/  ISETP.GE.AND P5, PT, R26, UR4, PT ;  /* 0x000000041a007c0c */ /* 0x000fe4000bfa6270 */
[----:B------:R-:W-:Y:S01]  /*c830*/  ISETP.GE.AND P2, PT, R24, UR4, PT ;  /* 0x0000000418007c0c */ /* 0x000fe2000bf46270 */
[----:B------:R-:W-:Y:S01]  /*c840*/  VIADD R4, R5, 0xc8 ;  /* 0x000000c805047836 */ /* 0x000fe20000000000 */
[----:B------:R1:W-:Y:S01]  /*c850*/  @!P3 ST.E.64 desc[UR40][R18.64], R80 ;  /* 0x000000501200b985 */ /* 0x0003e2000c101b28 */
[----:B------:R-:W-:-:S02]  /*c860*/  @!P1 LEA.HI R0, R0, R0, RZ, 0x1 ;  /* 0x0000000000009211 */ /* 0x000fc400078f08ff */
[----:B------:R-:W-:Y:S02]  /*c870*/  @!P4 LEA.HI R10, R10, R10, RZ, 0x1 ;  /* 0x0000000a0a0ac211 */ /* 0x000fe400078f08ff */
[----:B------:R-:W-:Y:S02]  /*c880*/  ISETP.GE.AND P3, PT, R4, UR4, PT ;  /* 0x0000000404007c0c */ /* 0x000fe4000bf66270 */
[----:B------:R-:W-:Y:S02]  /*c890*/  @!P1 LOP3.LUT R23, R0, 0xfffffffe, RZ, 0xc0, !PT ;  /* 0xfffffffe00179812 */ /* 0x000fe400078ec0ff */
[----:B------:R-:W-:Y:S02]  /*c8a0*/  @!P6 LEA.HI R0, R22, R22, RZ, 0x1 ;  /* 0x000000161600e211 */ /* 0x000fe400078f08ff */
[----:B0-----:R-:W-:Y:S01]  /*c8b0*/  @!P4 LOP3.LUT R21, R10, 0xfffffffe, RZ, 0xc0, !PT ;  /* 0xfffffffe0a15c812 */ /* 0x001fe200078ec0ff */
[----:B------:R-:W-:Y:S01]  /*c8c0*/  @!P1 IMAD.WIDE R22, R23, 0x4, R134 ;  /* 0x0000000417169825 */ /* 0x000fe200078e0286 */
[----:B------:R-:W-:-:S02]  /*c8d0*/  @!P6 LOP3.LUT R3, R0, 0xfffffffe, RZ, 0xc0, !PT ;  /* 0xfffffffe0003e812 */ /* 0x000fc400078ec0ff */
[----:B------:R-:W-:Y:S01]  /*c8e0*/  @!P5 LEA.HI R26, R26, R26, RZ, 0x1 ;  /* 0x0000001a1a1ad211 */ /* 0x000fe200078f08ff */
[--C-:B------:R-:W-:Y:S01]  /*c8f0*/  @!P4 IMAD.WIDE R20, R21, 0x4, R134.reuse ;  /* 0x000000041514c825 */ /* 0x100fe200078e0286 */
[----:B------:R-:W-:Y:S02]  /*c900*/  @!P2 LEA.HI R24, R24, R24, RZ, 0x1 ;  /* 0x000000181818a211 */ /* 0x000fe400078f08ff */
[----:B------:R-:W-:Y:S01]  /*c910*/  @!P3 LEA.HI R4, R4, R4, RZ, 0x1 ;  /* 0x000000040404b211 */ /* 0x000fe200078f08ff */
[--C-:B-1----:R-:W-:Y:S01]  /*c920*/  @!P6 IMAD.WIDE R18, R3, 0x4, R134.reuse ;  /* 0x000000040312e825 */ /* 0x102fe200078e0286 */
[----:B------:R-:W-:Y:S01]  /*c930*/  @!P5 LOP3.LUT R25, R26, 0xfffffffe, RZ, 0xc0, !PT ;  /* 0xfffffffe1a19d812 */ /* 0x000fe200078ec0ff */
[----:B------:R0:W-:Y:S01]  /*c940*/  @!P4 ST.E.64 desc[UR40][R20.64], R82 ;  /* 0x000000521400c985 */ /* 0x0001e2000c101b28 */
[----:B------:R-:W-:Y:S01]  /*c950*/  @!P2 LOP3.LUT R3, R24, 0xfffffffe, RZ, 0xc0, !PT ;  /* 0xfffffffe1803a812 */ /* 0x000fe200078ec0ff */
[----:B------:R-:W-:Y:S01]  /*c960*/  VIADD R0, R5, 0xd0 ;  /* 0x000000d005007836 */ /* 0x000fe20000000000 */
[----:B------:R-:W-:Y:S01]  /*c970*/  @!P3 LOP3.LUT R27, R4, 0xfffffffe, RZ, 0xc0, !PT ;  /* 0xfffffffe041bb812 */ /* 0x000fe200078ec0ff */
[----:B------:R-:W-:Y:S01]  /*c980*/  @!P5 IMAD.WIDE R24, R25, 0x4, R134 ;  /* 0x000000041918d825 */ /* 0x000fe200078e0286 */
[----:B------:R1:W-:Y:S02]  /*c990*/  @!P1 ST.E.64 desc[UR40][R22.64], R84 ;  /* 0x0000005416009985 */ /* 0x0003e4000c101b28 */
[----:B------:R-:W-:Y:S01]  /*c9a0*/  ISETP.GE.AND P1, PT, R0, UR4, PT ;  /* 0x0000000400007c0c */ /* 0x000fe2000bf26270 */
[C---:B------:R-:W-:Y:S01]  /*c9b0*/  VIADD R4, R5.reuse, 0xe0 ;  /* 0x000000e005047836 */ /* 0x040fe20000000000 */
[----:B------:R2:W-:Y:S01]  /*c9c0*/  @!P6 ST.E.64 desc[UR40][R18.64], R88 ;  /* 0x000000581200e985 */ /* 0x0005e2000c101b28 */
[----:B------:R-:W-:-:S03]  /*c9d0*/  VIADD R10, R5, 0xe8 ;  /* 0x000000e8050a7836 */ /* 0x000fc60000000000 */
[----:B------:R3:W-:Y:S01]  /*c9e0*/  @!P5 ST.E.64 desc[UR40][R24.64], R90 ;  /* 0x0000005a1800d985 */ /* 0x0007e2000c101b28 */
[----:B0-----:R-:W-:Y:S01]  /*c9f0*/  @!P2 IMAD.WIDE R20, R3, 0x4, R134 ;  /* 0x000000040314a825 */ /* 0x001fe200078e0286 */
[----:B------:R-:W-:-:S03]  /*ca00*/  ISETP.GE.AND P4, PT, R10, UR4, PT ;  /* 0x000000040a007c0c */ /* 0x000fc6000bf86270 */
[----:B------:R-:W-:Y:S01]  /*ca10*/  VIADD R3, R5, 0xd8 ;  /* 0x000000d805037836 */ /* 0x000fe20000000000 */
[----:B------:R0:W-:Y:S01]  /*ca20*/  @!P2 ST.E.64 desc[UR40][R20.64], R92 ;  /* 0x0000005c1400a985 */ /* 0x0001e2000c101b28 */
[----:B-1----:R-:W-:Y:S01]  /*ca30*/  @!P3 IMAD.WIDE R22, R27, 0x4, R134 ;  /* 0x000000041b16b825 */ /* 0x002fe200078e0286 */
[----:B------:R-:W-:Y:S02]  /*ca40*/  @!P1 LEA.HI R0, R0, R0, RZ, 0x1 ;  /* 0x0000000000009211 */ /* 0x000fe400078f08ff */
[----:B------:R-:W-:Y:S01]  /*ca50*/  ISETP.GE.AND P2, PT, R3, UR4, PT ;  /* 0x0000000403007c0c */ /* 0x000fe2000bf46270 */
[C---:B--2---:R-:W-:Y:S01]  /*ca60*/  VIADD R19, R5.reuse, 0xf8 ;  /* 0x000000f805137836 */ /* 0x044fe20000000000 */
[----:B------:R1:W-:Y:S01]  /*ca70*/  @!P3 ST.E.64 desc[UR40][R22.64], R94 ;  /* 0x0000005e1600b985 */ /* 0x0003e2000c101b28 */
[----:B------:R-:W-:Y:S01]  /*ca80*/  VIADD R18, R5, 0xf0 ;  /* 0x000000f005127836 */ /* 0x000fe20000000000 */
[----:B------:R-:W-:Y:S02]  /*ca90*/  ISETP.GE.AND P3, PT, R4, UR4, PT ;  /* 0x0000000404007c0c */ /* 0x000fe4000bf66270 */
[----:B------:R-:W-:-:S02]  /*caa0*/  ISETP.GE.AND P6, PT, R19, UR4, PT ;  /* 0x0000000413007c0c */ /* 0x000fc4000bfc6270 */
[----:B------:R-:W-:Y:S02]  /*cab0*/  ISETP.GE.AND P5, PT, R18, UR4, PT ;  /* 0x0000000412007c0c */ /* 0x000fe4000bfa6270 */
[----:B------:R-:W-:-:S03]  /*cac0*/  @!P4 LEA.HI R10, R10, R10, RZ, 0x1 ;  /* 0x0000000a0a0ac211 */ /* 0x000fc600078f08ff */
[----:B------:R-:W-:Y:S02]  /*cad0*/  @!P2 LEA.HI R3, R3, R3, RZ, 0x1 ;  /* 0x000000030303a211 */ /* 0x000fe400078f08ff */
[----:B---3--:R-:W-:Y:S02]  /*cae0*/  @!P4 LOP3.LUT R25, R10, 0xfffffffe, RZ, 0xc0, !PT ;  /* 0xfffffffe0a19c812 */ /* 0x008fe400078ec0ff */
[----:B------:R-:W-:Y:S02]  /*caf0*/  @!P3 LEA.HI R4, R4, R4, RZ, 0x1 ;  /* 0x000000040404b211 */ /* 0x000fe400078f08ff */
[----:B0-----:R-:W-:Y:S01]  /*cb00*/  @!P6 LEA.HI R20, R19, R19, RZ, 0x1 ;  /* 0x000000131314e211 */ /* 0x001fe200078f08ff */
[----:B------:R-:W-:Y:S01]  /*cb10*/  @!P4 IMAD.WIDE R24, R25, 0x4, R134 ;  /* 0x000000041918c825 */ /* 0x000fe200078e0286 */
[----:B------:R-:W-:Y:S02]  /*cb20*/  @!P5 LEA.HI R18, R18, R18, RZ, 0x1 ;  /* 0x000000121212d211 */ /* 0x000fe400078f08ff */
[----:B------:R-:W-:-:S02]  /*cb30*/  @!P1 LOP3.LUT R19, R0, 0xfffffffe, RZ, 0xc0, !PT ;  /* 0xfffffffe00139812 */ /* 0x000fc400078ec0ff */
[----:B------:R-:W-:Y:S02]  /*cb40*/  @!P2 LOP3.LUT R3, R3, 0xfffffffe, RZ, 0xc0, !PT ;  /* 0xfffffffe0303a812 */ /* 0x000fe400078ec0ff */
[----:B-1----:R-:W-:Y:S02]  /*cb50*/  @!P3 LOP3.LUT R23, R4, 0xfffffffe, RZ, 0xc0, !PT ;  /* 0xfffffffe0417b812 */ /* 0x002fe400078ec0ff */
        /* <DEDUP_REMOVED lines=11> */
[----:B------:R1:W-:Y:S04]  /*cc10*/  @!P5 ST.E.64 desc[UR40][R26.64], R108 ;  /* 0x0000006c1a00d985 */ /* 0x0003e8000c101b28 */
[----:B------:R1:W-:Y:S02]  /*cc20*/  @!P6 ST.E.64 desc[UR40][R134.64], R110 ;  /* 0x0000006e8600e985 */ /* 0x0003e4000c101b28 */
.L_x_2156:
[----:B------:R-:W-:Y:S05]  /*cc30*/  BSYNC B0 ;  /* 0x0000000000007941 */ /* 0x000fea0003800000 */
.L_x_2155:
[----:B------:R-:W-:Y:S01]  /*cc40*/  ISETP.GE.AND P1, PT, R2, R11, PT ;  /* 0x0000000b0200720c */ /* 0x000fe20003f26270 */
[----:B-1----:R-:W1:Y:S01]  /*cc50*/  SHFL.IDX PT, R19, R47, 0x1, 0x1c1f ;  /* 0x003c1f002f137f89 */ /* 0x002e6200000e0000 */
[----:B------:R-:W-:Y:S02]  /*cc60*/  SEL R21, R45, R36, P0 ;  /* 0x000000242d157207 */ /* 0x000fe40000000000 */
[----:B------:R-:W-:Y:S01]  /*cc70*/  SEL R23, R36, R45, P0 ;  /* 0x0000002d24177207 */ /* 0x000fe20000000000 */
[----:B------:R3:W2:Y:S01]  /*cc80*/  SHFL.IDX PT, R18, R17, 0x1, 0x1c1f ;  /* 0x003c1f0011127f89 */ /* 0x0006a200000e0000 */
[----:B0-----:R-:W-:Y:S02]  /*cc90*/  SEL R3, R14, R143, P0 ;  /* 0x0000008f0e037207 */ /* 0x001fe40000000000 */
[----:B------:R-:W-:Y:S02]  /*cca0*/  SEL R26, R41, R44, P0 ;  /* 0x0000002c291a7207 */ /* 0x000fe40000000000 */
[----:B------:R-:W-:-:S02]  /*ccb0*/  SEL R27, R39, R146, P0 ;  /* 0x00000092271b7207 */ /* 0x000fc40000000000 */
[----:B------:R-:W-:Y:S02]  /*ccc0*/  SEL R45, R146, R39, P0 ;  /* 0x00000027922d7207 */ /* 0x000fe40000000000 */
[----:B---3--:R-:W-:Y:S02]  /*ccd0*/  SEL R17, R143, R14, P0 ;  /* 0x0000000e8f117207 */ /* 0x008fe40000000000 */
        /* <DEDUP_REMOVED lines=158> */
[----:B------:R2:W-:Y:S01]  /*d6c0*/  @!P5 ST.E.64 desc[UR40][R32.64], R22 ;  /* 0x000000162000d985 */ /* 0x0005e2000c101b28 */
[----:B------:R-:W-:-:S03]  /*d6d0*/  VIADD R34, R5, 0xc8 ;  /* 0x000000c805227836 */ /* 0x000fc60000000000 */
[----:B------:R3:W-:Y:S01]  /*d6e0*/  @!P1 ST.E.64 desc[UR40][R6.64], R24 ;  /* 0x0000001806009985 */ /* 0x0007e2000c101b28 */
[----:B------:R-:W-:Y:S01]  /*d6f0*/  ISETP.GE.AND P1, PT, R0, UR4, PT ;  /* 0x0000000400007c0c */ /* 0x000fe2000bf26270 */
[----:B-1----:R-:W-:Y:S01]  /*d700*/  @!P0 IMAD.WIDE R8, R37, 0x4, R18 ;  /* 0x0000000425088825 */ /* 0x002fe200078e0212 */
[----:B------:R-:W-:-:S03]  /*d710*/  ISETP.GE.AND P3, PT, R34, UR4, PT ;  /* 0x0000000422007c0c */ /* 0x000fc6000bf66270 */
[C---:B0-----:R-:W-:Y:S01]  /*d720*/  VIADD R10, R5.reuse, 0xd8 ;  /* 0x000000d8050a7836 */ /* 0x041fe20000000000 */
[----:B------:R0:W-:Y:S01]  /*d730*/  @!P0 ST.E.64 desc[UR40][R8.64], R28 ;  /* 0x0000001c08008985 */ /* 0x0001e2000c101b28 */
[C---:B------:R-:W-:Y:S01]  /*d740*/  VIADD R20, R5.reuse, 0xe0 ;  /* 0x000000e005147836 */ /* 0x040fe20000000000 */
[----:B------:R-:W-:Y:S01]  /*d750*/  @!P2 LOP3.LUT R11, R4, 0xfffffffe, RZ, 0xc0, !PT ;  /* 0xfffffffe040ba812 */ /* 0x000fe200078ec0ff */
[C---:B--2---:R-:W-:Y:S01]  /*d760*/  VIADD R22, R5.reuse, 0xe8 ;  /* 0x000000e805167836 */ /* 0x044fe20000000000 */
[----:B------:R-:W-:Y:S01]  /*d770*/  ISETP.GE.AND P0, PT, R10, UR4, PT ;  /* 0x000000040a007c0c */ /* 0x000fe2000bf06270 */
[----:B------:R-:W-:Y:S01]  /*d780*/  VIADD R23, R5, 0xf0 ;  /* 0x000000f005177836 */ /* 0x000fe20000000000 */
[----:B------:R-:W-:Y:S01]  /*d790*/  ISETP.GE.AND P4, PT, R20, UR4, PT ;  /* 0x0000000414007c0c */ /* 0x000fe2000bf86270 */
[----:B---3--:R-:W-:Y:S01]  /*d7a0*/  @!P2 IMAD.WIDE R6, R11, 0x4, R18 ;  /* 0x000000040b06a825 */ /* 0x008fe200078e0212 */
[----:B------:R-:W-:Y:S02]  /*d7b0*/  ISETP.GE.AND P5, PT, R22, UR4, PT ;  /* 0x0000000416007c0c */ /* 0x000fe4000bfa6270 */
[----:B------:R-:W-:Y:S01]  /*d7c0*/  ISETP.GE.AND P6, PT, R23, UR4, PT ;  /* 0x0000000417007c0c */ /* 0x000fe2000bfc6270 */
[----:B------:R-:W-:Y:S01]  /*d7d0*/  VIADD R5, R5, 0xf8 ;  /* 0x000000f805057836 */ /* 0x000fe20000000000 */
[----:B------:R-:W-:Y:S01]  /*d7e0*/  @!P1 LEA.HI R0, R0, R0, RZ, 0x1 ;  /* 0x0000000000009211 */ /* 0x000fe200078f08ff */
[----:B------:R1:W-:Y:S01]  /*d7f0*/  @!P2 ST.E.64 desc[UR40][R6.64], R26 ;  /* 0x0000001a0600a985 */ /* 0x0003e2000c101b28 */
[----:B------:R-:W-:-:S02]  /*d800*/  @!P3 LEA.HI R34, R34, R34, RZ, 0x1 ;  /* 0x000000222222b211 */ /* 0x000fc400078f08ff */
[----:B------:R-:W-:Y:S02]  /*d810*/  @!P1 LOP3.LUT R11, R0, 0xfffffffe, RZ, 0xc0, !PT ;  /* 0xfffffffe000b9812 */ /* 0x000fe400078ec0ff */
[----:B------:R-:W-:Y:S02]  /*d820*/  @!P0 LEA.HI R0, R10, R10, RZ, 0x1 ;  /* 0x0000000a0a008211 */ /* 0x000fe400078f08ff */
[----:B0-----:R-:W-:Y:S01]  /*d830*/  @!P3 LOP3.LUT R9, R34, 0xfffffffe, RZ, 0xc0, !PT ;  /* 0xfffffffe2209b812 */ /* 0x001fe200078ec0ff */
[--C-:B------:R-:W-:Y:S01]  /*d840*/  @!P1 IMAD.WIDE R10, R11, 0x4, R18.reuse ;  /* 0x000000040b0a9825 */ /* 0x100fe200078e0212 */
[----:B------:R-:W-:Y:S02]  /*d850*/  @!P4 LEA.HI R20, R20, R20, RZ, 0x1 ;  /* 0x000000141414c211 */ /* 0x000fe400078f08ff */
[----:B------:R-:W-:Y:S01]  /*d860*/  @!P0 LOP3.LUT R21, R0, 0xfffffffe, RZ, 0xc0, !PT ;  /* 0xfffffffe00158812 */ /* 0x000fe200078ec0ff */
[----:B------:R-:W-:Y:S01]  /*d870*/  @!P3 IMAD.WIDE R8, R9, 0x4, R18 ;  /* 0x000000040908b825 */ /* 0x000fe200078e0212 */
[----:B------:R-:W-:-:S02]  /*d880*/  @!P5 LEA.HI R22, R22, R22, RZ, 0x1 ;  /* 0x000000161616d211 */ /* 0x000fc400078f08ff */
[----:B------:R-:W-:Y:S02]  /*d890*/  @!P6 LEA.HI R0, R23, R23, RZ, 0x1 ;  /* 0x000000171700e211 */ /* 0x000fe400078f08ff */
[----:B------:R-:W-:Y:S01]  /*d8a0*/  @!P4 LOP3.LUT R23, R20, 0xfffffffe, RZ, 0xc0, !PT ;  /* 0xfffffffe1417c812 */ /* 0x000fe200078ec0ff */
[--C-:B------:R-:W-:Y:S01]  /*d8b0*/  @!P0 IMAD.WIDE R20, R21, 0x4, R18.reuse ;  /* 0x0000000415148825 */ /* 0x100fe200078e0212 */
[----:B------:R-:W-:Y:S01]  /*d8c0*/  @!P5 LOP3.LUT R25, R22, 0xfffffffe, RZ, 0xc0, !PT ;  /* 0xfffffffe1619d812 */ /* 0x000fe200078ec0ff */
[----:B------:R0:W-:Y:S01]  /*d8d0*/  @!P3 ST.E.64 desc[UR40][R8.64], R44 ;  /* 0x0000002c0800b985 */ /* 0x0001e2000c101b28 */
[----:B-1----:R-:W-:Y:S01]  /*d8e0*/  @!P6 LOP3.LUT R27, R0, 0xfffffffe, RZ, 0xc0, !PT ;  /* 0xfffffffe001be812 */ /* 0x002fe200078ec0ff */
[--C-:B------:R-:W-:Y:S02]  /*d8f0*/  @!P4 IMAD.WIDE R6, R23, 0x4, R18.reuse ;  /* 0x000000041706c825 */ /* 0x100fe400078e0212 */
[----:B------:R1:W-:Y:S02]  /*d900*/  @!P1 ST.E.64 desc[UR40][R10.64], R30 ;  /* 0x0000001e0a009985 */ /* 0x0003e4000c101b28 */
[----:B------:R-:W-:-:S02]  /*d910*/  @!P6 IMAD.WIDE R22, R27, 0x4, R18 ;  /* 0x000000041b16e825 */ /* 0x000fc400078e0212 */
[----:B------:R1:W-:Y:S01]  /*d920*/  @!P0 ST.E.64 desc[UR40][R20.64], R38 ;  /* 0x0000002614008985 */ /* 0x0003e2000c101b28 */
[----:B------:R-:W-:-:S03]  /*d930*/  ISETP.GE.AND P0, PT, R5, UR4, PT ;  /* 0x0000000405007c0c */ /* 0x000fc6000bf06270 */
[----:B------:R1:W-:Y:S01]  /*d940*/  @!P4 ST.E.64 desc[UR40][R6.64], R2 ;  /* 0x000000020600c985 */ /* 0x0003e2000c101b28 */
[----:B0-----:R-:W-:-:S05]  /*d950*/  @!P5 IMAD.WIDE R8, R25, 0x4, R18 ;  /* 0x000000041908d825 */ /* 0x001fca00078e0212 */
[----:B------:R1:W-:Y:S04]  /*d960*/  @!P5 ST.E.64 desc[UR40][R8.64], R16 ;  /* 0x000000100800d985 */ /* 0x0003e8000c101b28 */
[----:B------:R1:W-:Y:S01]  /*d970*/  @!P6 ST.E.64 desc[UR40][R22.64], R14 ;  /* 0x0000000e1600e985 */ /* 0x0003e2000c101b28 */
[----:B------:R-:W-:Y:S05]  /*d980*/  @P0 BRA `(.L_x_2118) ;  /* 0x0000004000d80947 */ /* 0x000fea0003800000 */
[----:B------:R-:W-:-:S04]  /*d990*/  LEA.HI R5, R5, R5, RZ, 0x1 ;  /* 0x0000000505057211 */ /* 0x000fc800078f08ff */
[----:B------:R-:W-:-:S05]  /*d9a0*/  LOP3.LUT R5, R5, 0xfffffffe, RZ, 0xc0, !PT ;  /* 0xfffffffe05057812 */ /* 0x000fca00078ec0ff */
[----:B------:R-:W-:-:S05]  /*d9b0*/  IMAD.WIDE R18, R5, 0x4, R18 ;  /* 0x0000000405127825 */ /* 0x000fca00078e0212 */
[----:B------:R0:W-:Y:S01]  /*d9c0*/  ST.E.64 desc[UR40][R18.64], R12 ;  /* 0x0000000c12007985 */ /* 0x0001e2000c101b28 */
[----:B------:R-:W-:Y:S05]  /*d9d0*/  BRA `(.L_x_2118) ;  /* 0x0000004000c47947 */ /* 0x000fea0003800000 */
.L_x_2154:
[----:B------:R-:W1:Y:S02]  /*d9e0*/  S2R R0, SR_TID.X ;  /* 0x0000000000007919 */ /* 0x000e640000002100 */
[----:B-1----:R-:W-:-:S05]  /*d9f0*/  VIADD R2, R0, 0xffffff80 ;  /* 0xffffff8000027836 */ /* 0x002fca0000000000 */
[----:B------:R-:W-:-:S13]  /*da00*/  ISETP.GT.AND P0, PT, R2, 0x7f, PT ;  /* 0x0000007f0200780c */ /* 0x000fda0003f04270 */
[----:B------:R-:W-:Y:S05]  /*da10*/  @P0 BRA `(.L_x_2118) ;  /* 0x0000004000b40947 */ /* 0x000fea0003800000 */
[----:B------:R-:W1:Y:S01]  /*da20*/  S2R R3, SR_CTAID.X ;  /* 0x0000000000037919 */ /* 0x000e620000002500 */
[----:B------:R-:W2:Y:S01]  /*da30*/  LDC R6, c[0x0][0xbe8] ;  /* 0x0002fa00ff067b82 */ /* 0x000ea20000000800 */
[----:B------:R-:W-:Y:S01]  /*da40*/  ULDC UR4, c[0x0][0xa88] ;  /* 0x0002a20000047ab9 */ /* 0x000fe20000000800 */
[----:B-1----:R-:W-:Y:S02]  /*da50*/  IMAD R0, R3, 0x80, R0 ;  /* 0x0000008003007824 */ /* 0x002fe400078e0200 */
[----:B--2---:R-:W-:Y:S02]  /*da60*/  IMAD R3, R6, UR4, RZ ;  /* 0x0000000406037c24 */ /* 0x004fe4000f8e02ff */
[----:B------:R-:W-:-:S05]  /*da70*/  VIADD R0, R0, 0xffffff80 ;  /* 0xffffff8000007836 */ /* 0x000fca0000000000 */
[----:B------:R-:W-:-:S13]  /*da80*/  ISETP.GE.AND P0, PT, R0, R3, PT ;  /* 0x000000030000720c */ /* 0x000fda0003f06270 */
[----:B------:R-:W-:Y:S05]  /*da90*/  @P0 BRA `(.L_x_2118) ;  /* 0x0000004000940947 */ /* 0x000fea0003800000 */
[----:B------:R-:W-:Y:S01]  /*daa0*/  ISETP.NE.AND P0, PT, R6, 0x1, PT ;  /* 0x000000010600780c */ /* 0x000fe20003f05270 */
[----:B------:R-:W1:Y:S01]  /*dab0*/  LDC.64 R10, c[0x0][0xbd8] ;  /* 0x0002f600ff0a7b82 */ /* 0x000e620000000a00 */
[----:B------:R-:W-:Y:S01]  /*dac0*/  SHF.R.S32.HI R4, RZ, 0x1f, R17 ;  /* 0x0000001fff047819 */ /* 0x000fe20000011411 */
[----:B------:R-:W-:Y:S02]  /*dad0*/  ULDC.64 UR4, c[0x0][0xbd0] ;  /* 0x0002f40000047ab9 */ /* 0x000fe40000000a00 */
[----:B------:R-:W-:-:S04]  /*dae0*/  IMAD.WIDE.U32 R2, R17, UR4, RZ ;  /* 0x0000000411027c25 */ /* 0x000fc8000f8e00ff */
[----:B------:R-:W2:Y:S01]  /*daf0*/  S2UR UR6, SR_CTAID.Y ;  /* 0x00000000000679c3 */ /* 0x000ea20000002600 */
[----:B------:R-:W-:-:S04]  /*db00*/  IMAD R4, R4, UR4, RZ ;  /* 0x0000000404047c24 */ /* 0x000fc8000f8e02ff */
[----:B0-----:R-:W-:Y:S01]  /*db10*/  IMAD R5, R17, UR5, R4 ;  /* 0x0000000511057c24 */ /* 0x001fe2000f8e0204 */
[----:B------:R-:W-:Y:S01]  /*db20*/  ULDC.64 UR4, c[0x0][0xbe0] ;  /* 0x0002f80000047ab9 */ /* 0x000fe20000000a00 */
[----:B------:R-:W-:Y:S01]  /*db30*/  IMAD.MOV R17, RZ, RZ, -R17 ;  /* 0x000000ffff117224 */ /* 0x000fe200078e0a11 */
[----:B------:R-:W0:Y:S01]  /*db40*/  @P0 LDC R7, c[0x0][0xbec] ;  /* 0x0002fb00ff070b82 */ /* 0x000e220000000800 */
[----:B------:R-:W-:Y:S02]  /*db50*/  IMAD.IADD R3, R3, 0x1, R5 ;  /* 0x0000000103037824 */ /* 0x000fe400078e0205 */
[----:B------:R-:W-:-:S05]  /*db60*/  IMAD.MOV.U32 R5, RZ, RZ, R0 ;  /* 0x000000ffff057224 */ /* 0x000fca00078e0000 */
[----:B------:R-:W2:Y:S01]  /*db70*/  LDC R8, c[0x0][0xc50] ;  /* 0x00031400ff087b82 */ /* 0x000ea20000000800 */
[C---:B-1----:R-:W-:Y:S02]  /*db80*/  IMAD R12, R10.reuse, UR38, RZ ;  /* 0x000000260a0c7c24 */ /* 0x042fe4000f8e02ff */
[----:B------:R-:W-:-:S04]  /*db90*/  IMAD.WIDE.U32 R2, R10, UR39, R2 ;  /* 0x000000270a027c25 */ /* 0x000fc8000f8e0002 */
[----:B------:R-:W-:Y:S01]  /*dba0*/  IMAD R11, R11, UR39, R12 ;  /* 0x000000270b0b7c24 */ /* 0x000fe2000f8e020c */
[----:B------:R-:W1:Y:S03]  /*dbb0*/  @P0 LDC R9, c[0x0][0xbf0] ;  /* 0x0002fc00ff090b82 */ /* 0x000e660000000800 */
[----:B------:R-:W-:Y:S02]  /*dbc0*/  IMAD.IADD R3, R11, 0x1, R3 ;  /* 0x000000010b037824 */ /* 0x000fe400078e0203 */
[----:B0-----:R-:W-:-:S04]  /*dbd0*/  @P0 IMAD.HI.U32 R4, R0, R7, RZ ;  /* 0x0000000700040227 */ /* 0x001fc800078e00ff */
[----:B--2---:R-:W-:-:S04]  /*dbe0*/  IMAD R17, R8, R17, UR6 ;  /* 0x0000000608117e24 */ /* 0x004fc8000f8e0211 */
[----:B------:R-:W-:Y:S01]  /*dbf0*/  IMAD.WIDE.U32 R2, R17, UR4, R2 ;  /* 0x0000000411027c25 */ /* 0x000fe2000f8e0002 */
[----:B-1----:R-:W-:Y:S02]  /*dc00*/  @P0 SHF.R.U32.HI R5, RZ, R9, R4 ;  /* 0x00000009ff050219 */ /* 0x002fe40000011604 */
[----:B------:R-:W-:Y:S02]  /*dc10*/  SHF.R.S32.HI R4, RZ, 0x1f, R17 ;  /* 0x0000001fff047819 */ /* 0x000fe40000011411 */
[--C-:B------:R-:W-:Y:S01]  /*dc20*/  SHF.R.S32.HI R9, RZ, 0x1f, R5.reuse ;  /* 0x0000001fff097819 */ /* 0x100fe20000011405 */
[----:B------:R-:W-:Y:S01]  /*dc30*/  IMAD.MOV R7, RZ, RZ, -R5 ;  /* 0x000000ffff077224 */ /* 0x000fe200078e0a05 */
[----:B------:R-:W-:Y:S01]  /*dc40*/  IADD3 R2, P0, R5, R2, RZ ;  /* 0x0000000205027210 */ /* 0x000fe20007f1e0ff */
[----:B------:R-:W-:Y:S02]  /*dc50*/  IMAD R4, R4, UR4, RZ ;  /* 0x0000000404047c24 */ /* 0x000fe4000f8e02ff */
[----:B------:R-:W-:-:S02]  /*dc60*/  IMAD R7, R6, R7, R0 ;  /* 0x0000000706077224 */ /* 0x000fc400078e0200 */
[----:B------:R-:W-:Y:S01]  /*dc70*/  IMAD R4, R17, UR5, R4 ;  /* 0x0000000511047c24 */ /* 0x000fe2000f8e0204 */
[----:B------:R-:W-:Y:S02]  /*dc80*/  ULDC.64 UR4, c[0x0][0xbc8] ;  /* 0x0002f20000047ab9 */ /* 0x000fe40000000a00 */
        /* <DEDUP_REMOVED lines=12> */
.L_x_2116:
        /* <DEDUP_REMOVED lines=18> */
.L_x_2157:
[----:B------:R-:W-:Y:S01]  /*de70*/  ULDC UR7, c[0x0][0xc50] ;  /* 0x0003140000077ab9 */ /* 0x000fe20000000800 */
[----:B------:R-:W-:Y:S01]  /*de80*/  UMOV UR36, UR6 ;  /* 0x0000000600247c82 */ /* 0x000fe20008000000 */
[----:B------:R-:W-:-:S11]  /*de90*/  UISETP.NE.AND UP0, UPT, UR7, 0x1, UPT ;  /* 0x000000010700788c */ /* 0x000fd6000bf05270 */
[----:B------:R-:W-:Y:S01]  /*dea0*/  @UP0 ULDC UR4, c[0x0][0xc54] ;  /* 0x0003150000040ab9 */ /* 0x000fe20000000800 */
[----:B------:R-:W-:Y:S01]  /*deb0*/  @UP0 ULDC UR8, c[0x0][0xc58] ;  /* 0x0003160000080ab9 */ /* 0x000fe20000000800 */
[----:B------:R-:W-:-:S04]  /*dec0*/  UIMAD.WIDE.U32 UR4, UR6, UR4, URZ ;  /* 0x00000004060472a5 */ /* 0x000fc8000f8e003f */
[----:B------:R-:W-:-:S12]  /*ded0*/  @UP0 USHF.R.U32.HI UR36, URZ, UR8, UR5 ;  /* 0x000000083f240299 */ /* 0x000fd80008011605 */
.L_x_2158:
        /* <DEDUP_REMOVED lines=8> */
[----:B------:R-:W-:Y:S01]  /*df60*/  ULDC UR6, c[0x0][0x448] ;  /* 0x0001120000067ab9 */ /* 0x000fe20000000800 */
[----:B------:R-:W-:Y:S01]  /*df70*/  ULDC.64 UR4, c[0x0][0x418] ;  /* 0x0001060000047ab9 */ /* 0x000fe20000000a00 */
[----:B------:R-:W-:Y:S01]  /*df80*/  UISETP.NE.AND UP1, UPT, UR6, 0x1, UPT ;  /* 0x000000010600788c */ /* 0x000fe2000bf25270 */
[----:B------:R-:W-:Y:S01]  /*df90*/  IMAD.MOV.U32 R17, RZ, RZ, RZ ;  /* 0x000000ffff117224 */ /* 0x000fe200078e00ff */
[----:B------:R-:W-:Y:S01]  /*dfa0*/  UISETP.NE.U32.AND UP0, UPT, UR4, URZ, UPT ;  /* 0x0000003f0400728c */ /* 0x000fe2000bf05070 */
[----:B------:R-:W-:Y:S02]  /*dfb0*/  ULDC UR8, c[0x0][0x424] ;  /* 0x0001090000087ab9 */ /* 0x000fe40000000800 */
[----:B------:R-:W-:Y:S01]  /*dfc0*/  ULDC UR4, c[0x0][0x288] ;  /* 0x0000a20000047ab9 */ /* 0x000fe20000000800 */
[----:B------:R-:W-:Y:S02]  /*dfd0*/  UISETP.NE.AND.EX UP0, UPT, UR5, URZ, UPT, UP0 ;  /* 0x0000003f0500728c */ /* 0x000fe4000bf05300 */
[----:B------:R-:W-:-:S02]  /*dfe0*/  UIADD3 UR10, -UR4, 0x80, URZ ;  /* 0x00000080040a7890 */ /* 0x000fc4000fffe13f */
[----:B------:R-:W-:Y:S01]  /*dff0*/  USEL UR8, UR8, 0x1, UP0 ;  /* 0x0000000108087887 */ /* 0x000fe20008000000 */
[----:B------:R-:W-:Y:S01]  /*e000*/  @UP1 ULDC UR4, c[0x0][0x44c] ;  /* 0x0001130000041ab9 */ /* 0x000fe20000000800 */
[----:B------:R-:W-:Y:S01]  /*e010*/  ULDC UR9, c[0x0][0x2f0] ;  /* 0x0000bc0000097ab9 */ /* 0x000fe20000000800 */
[----:B------:R-:W-:Y:S01]  /*e020*/  @UP1 ULDC UR11, c[0x0][0x450] ;  /* 0x00011400000b1ab9 */ /* 0x000fe20000000800 */
[----:B------:R-:W-:Y:S02]  /*e030*/  UIMAD UR10, UR8, UR9, UR10 ;  /* 0x00000009080a72a4 */ /* 0x000fe4000f8e020a */
[----:B------:R-:W-:Y:S02]  /*e040*/  UIMAD UR8, UR8, UR9, 0x7f ;  /* 0x0000007f080874a4 */ /* 0x000fe4000f8e0209 */
[----:B0-----:R-:W-:-:S04]  /*e050*/  USHF.L.U32 UR39, UR39, 0x7, URZ ;  /* 0x0000000727277899 */ /* 0x001fc8000800063f */
[----:B------:R-:W-:-:S04]  /*e060*/  UIADD3 UR6, UR39, 0x7f, URZ ;  /* 0x0000007f27067890 */ /* 0x000fc8000fffe03f */
[----:B------:R-:W-:-:S04]  /*e070*/  UIMAD.WIDE.U32 UR4, UR6, UR4, URZ ;  /* 0x00000004060472a5 */ /* 0x000fc8000f8e003f */
[----:B------:R-:W-:Y:S02]  /*e080*/  @UP1 USHF.R.U32.HI UR6, URZ, UR11, UR5 ;  /* 0x0000000b3f061299 */ /* 0x000fe40008011605 */
[----:B------:R-:W-:Y:S02]  /*e090*/  USHF.R.S32.HI UR5, URZ, 0x1f, UR8 ;  /* 0x0000001f3f057899 */ /* 0x000fe40008011408 */
[----:B------:R-:W-:Y:S02]  /*e0a0*/  UIADD3 UR6, UR10, UR6, URZ ;  /* 0x000000060a067290 */ /* 0x000fe4000fffe03f */
[----:B------:R-:W-:Y:S02]  /*e0b0*/  ULEA.HI UR5, UR5, UR8, URZ, 0x7 ;  /* 0x0000000805057291 */ /* 0x000fe4000f8f383f */
[----:B------:R-:W-:Y:S02]  /*e0c0*/  USHF.R.S32.HI UR4, URZ, 0x1f, UR6 ;  /* 0x0000001f3f047899 */ /* 0x000fe40008011406 */
[----:B------:R-:W-:-:S02]  /*e0d0*/  USHF.R.S32.HI UR5, URZ, 0x7, UR5 ;  /* 0x000000073f057899 */ /* 0x000fc40008011405 */
[----:B------:R-:W-:Y:S02]  /*e0e0*/  ULEA.HI UR4, UR4, UR6, URZ, 0x7 ;  /* 0x0000000604047291 */ /* 0x000fe4000f8f383f */
[----:B------:R-:W-:Y:S02]  /*e0f0*/  USHF.R.U32.HI UR8, URZ, 0x10, UR7 ;  /* 0x000000103f087899 */ /* 0x000fe40008011607 */
[----:B------:R-:W-:-:S04]  /*e100*/  USHF.R.S32.HI UR4, URZ, 0x7, UR4 ;  /* 0x000000073f047899 */ /* 0x000fc80008011404 */
[----:B------:R-:W-:-:S04]  /*e110*/  UISETP.LT.AND UP0, UPT, UR5, UR4, UPT ;  /* 0x000000040500728c */ /* 0x000fc8000bf01270 */
[----:B------:R-:W-:Y:S02]  /*e120*/  USEL UR6, UR5, UR4, UP0 ;  /* 0x0000000405067287 */ /* 0x000fe40008000000 */
[----:B------:R-:W-:Y:S02]  /*e130*/  UISETP.NE.AND UP0, UPT, UR8, URZ, UPT ;  /* 0x0000003f0800728c */ /* 0x000fe4000bf05270 */
[----:B------:R-:W-:Y:S02]  /*e140*/  UISETP.GE.AND UP1, UPT, UR6, 0x1, UPT ;  /* 0x000000010600788c */ /* 0x000fe4000bf26270 */
[----:B------:R-:W-:-:S04]  /*e150*/  ULOP3.LUT UR5, UR7, 0xffff, URZ, 0xc0, !UPT ;  /* 0x0000ffff07057892 */ /* 0x000fc8000f8ec03f */
[----:B------:R-:W-:-:S03]  /*e160*/  PLOP3.LUT P0, PT, PT, PT, UP1, 0x80, 0x0 ;  /* 0x000000000000781c */ /* 0x000fc60003f0f018 */
[----:B------:R-:W-:-:S10]  /*e170*/  @!UP0 ULDC UR8, c[0x0][0x9f0] ;  /* 0x00027c0000088ab9 */ /* 0x000fd40000000800 */
[----:B------:R-:W-:Y:S05]  /*e180*/  @!P0 BRA `(.L_x_2160) ;  /* 0x0000000000708947 */ /* 0x000fea0003800000 */
        /* <DEDUP_REMOVED lines=28> */
.L_x_2160:
        /* <DEDUP_REMOVED lines=30> */
.L_x_2161:
        /* <DEDUP_REMOVED lines=20> */
.L_x_2162:
        /* <DEDUP_REMOVED lines=20> */
.L_x_2163:
        /* <DEDUP_REMOVED lines=18> */
.L_x_2164:
[----:B------:R-:W0:Y:S01]  /*e8d0*/  LDC.64 R2, c[0x0][0x9f8] ;  /* 0x00027e00ff027b82 */ /* 0x000e220000000a00 */
[----:B------:R-:W-:Y:S01]  /*e8e0*/  IMAD.MOV.U32 R10, RZ, RZ, R19 ;  /* 0x000000ffff0a7224 */ /* 0x000fe200078e0013 */
[----:B------:R-:W1:Y:S01]  /*e8f0*/  S2R R11, SR_TID.X ;  /* 0x00000000000b7919 */ /* 0x000e620000002100 */
[----:B0-----:R-:W-:-:S04]  /*e900*/  ISETP.NE.U32.AND P0, PT, R2, RZ, PT ;  /* 0x000000ff0200720c */ /* 0x001fc80003f05070 */
[----:B------:R-:W-:-:S13]  /*e910*/  ISETP.NE.AND.EX P0, PT, R3, RZ, PT, P0 ;  /* 0x000000ff0300720c */ /* 0x000fda0003f05300 */
[----:B------:R-:W0:Y:S02]  /*e920*/  @P0 LDC.64 R2, c[0x0][0x9f8] ;  /* 0x00027e00ff020b82 */ /* 0x000e240000000a00 */
[----:B0-----:R-:W-:-:S05]  /*e930*/  @P0 IMAD.WIDE R2, R19, 0x4, R2 ;  /* 0x0000000413020825 */ /* 0x001fca00078e0202 */
[----:B------:R0:W2:Y:S01]  /*e940*/  @P0 LDG.E R10, desc[UR40][R2.64] ;  /* 0x00000028020a0981 */ /* 0x0000a2000c1e1900 */
[C---:B-1----:R-:W-:Y:S01]  /*e950*/  IMAD.SHL.U32 R0, R11.reuse, 0x80, RZ ;  /* 0x000000800b007824 */ /* 0x042fe200078e00ff */
[C---:B------:R-:W-:Y:S01]  /*e960*/  LOP3.LUT R8, R11.reuse, 0x7f, RZ, 0xc0, !PT ;  /* 0x0000007f0b087812 */ /* 0x040fe200078ec0ff */
[----:B------:R-:W-:Y:S01]  /*e970*/  IMAD.SHL.U32 R18, R11, 0x10, RZ ;  /* 0x000000100b127824 */ /* 0x000fe200078e00ff */
[----:B------:R-:W-:Y:S02]  /*e980*/  UMOV UR4, 0xffffffff ;  /* 0xffffffff00047882 */ /* 0x000fe40000000000 */
[----:B------:R-:W-:Y:S02]  /*e990*/  SHF.R.U32.HI R5, RZ, 0x5, R8 ;  /* 0x00000005ff057819 */ /* 0x000fe40000011608 */
[----:B------:R-:W-:Y:S01]  /*e9a0*/  LOP3.LUT R4, R0, 0x380, RZ, 0xc0, !PT ;  /* 0x0000038000047812 */ /* 0x000fe200078ec0ff */
[----:B0-----:R-:W0:Y:S01]  /*e9b0*/  LDC.64 R2, c[0x0][0x418] ;  /* 0x00010600ff027b82 */ /* 0x001e220000000a00 */
[----:B------:R-:W-:-:S03]  /*e9c0*/  LOP3.LUT R18, R18, 0x70, RZ, 0xc0, !PT ;  /* 0x0000007012127812 */ /* 0x000fc600078ec0ff */
[----:B------:R-:W-:Y:S01]  /*e9d0*/  IMAD R7, R5, 0x10, R4 ;  /* 0x0000001005077824 */ /* 0x000fe200078e0204 */
[----:B------:R-:W-:Y:S02]  /*e9e0*/  LOP3.LUT R6, R0, 0x400, RZ, 0xc0, !PT ;  /* 0x0000040000067812 */ /* 0x000fe400078ec0ff */
[----:B------:R-:W-:Y:S02]  /*e9f0*/  LOP3.LUT R9, R4, 0x10, R11, 0xf8, !PT ;  /* 0x0000001004097812 */ /* 0x000fe400078ef80b */
[-C--:B------:R-:W-:Y:S01]  /*ea00*/  LOP3.LUT R7, R7, R18.reuse, RZ, 0x3c, !PT ;  /* 0x0000001207077212 */ /* 0x080fe200078e3cff */
[----:B------:R-:W-:Y:S01]  /*ea10*/  IMAD R6, R5, 0x800, R6 ;  /* 0x0000080005067824 */ /* 0x000fe200078e0206 */
[----:B------:R-:W-:Y:S02]  /*ea20*/  LOP3.LUT R9, R9, R18, RZ, 0x3c, !PT ;  /* 0x0000001209097212 */ /* 0x000fe400078e3cff */
[----:B------:R-:W-:-:S03]  /*ea30*/  LOP3.LUT R4, R7, 0xc00, R0, 0xf8, !PT ;  /* 0x00000c0007047812 */ /* 0x000fc600078ef800 */
[----:B------:R-:W-:Y:S02]  /*ea40*/  IMAD.IADD R0, R6, 0x1, R9 ;  /* 0x0000000106007824 */ /* 0x000fe400078e0209 */
[----:B------:R1:W-:Y:S04]  /*ea50*/  STL [R1+0x14], R4 ;  /* 0x0000140401007387 */ /* 0x0003e80000100800 */
[----:B------:R3:W-:Y:S01]  /*ea60*/  STL [R1+0x1c], R0 ;  /* 0x00001c0001007387 */ /* 0x0007e20000100800 */
[----:B0-----:R-:W-:Y:S01]  /*ea70*/  ISETP.NE.U32.AND P0, PT, R2, RZ, PT ;  /* 0x000000ff0200720c */ /* 0x001fe20003f05070 */
[----:B-1----:R-:W-:-:S03]  /*ea80*/  IMAD.MOV.U32 R4, RZ, RZ, 0x20 ;  /* 0x00000020ff047424 */ /* 0x002fc600078e00ff */
[----:B------:R-:W-:Y:S02]  /*ea90*/  R2P PR, R11, 0x6 ;  /* 0x000000060b007804 */ /* 0x000fe40000000000 */
[----:B------:R-:W-:Y:S01]  /*eaa0*/  ISETP.NE.AND.EX P3, PT, R3, RZ, PT, P0 ;  /* 0x000000ff0300720c */ /* 0x000fe20003f65300 */
[----:B---3--:R-:W-:-:S03]  /*eab0*/  IMAD.MOV.U32 R0, RZ, RZ, 0x40 ;  /* 0x00000040ff007424 */ /* 0x008fc600078e00ff */
[----:B------:R-:W-:Y:S02]  /*eac0*/  P2R R5, PR, RZ, 0x8 ;  /* 0x00000008ff057803 */ /* 0x000fe40000000000 */
[----:B------:R-:W-:Y:S02]  /*ead0*/  SEL R6, R0, 0xffffffc0, !P2 ;  /* 0xffffffc000067807 */ /* 0x000fe40005000000 */
[----:B------:R-:W-:-:S03]  /*eae0*/  SEL R0, R4, 0xffffffe0, !P1 ;  /* 0xffffffe004007807 */ /* 0x000fc60004800000 */
[----:B------:R-:W-:Y:S01]  /*eaf0*/  STL [R1+0x4], R6 ;  /* 0x0000040601007387 */ /* 0x000fe20000100800 */
[----:B--2---:R-:W-:-:S03]  /*eb00*/  SHF.R.S32.HI R9, RZ, 0x1f, R10 ;  /* 0x0000001fff097819 */ /* 0x004fc6000001140a */
[----:B------:R-:W-:Y:S01]  /*eb10*/  STL [R1], R10 ;  /* 0x0000000a01007387 */ /* 0x000fe20000100800 */
[----:B------:R-:W-:-:S03]  /*eb20*/  SEL R16, R10, RZ, !P3 ;  /* 0x000000ff0a107207 */ /* 0x000fc60005800000 */
[----:B------:R0:W-:Y:S04]  /*eb30*/  STL [R1+0x20], R5 ;  /* 0x0000200501007387 */ /* 0x0001e80000100800 */
[----:B------:R1:W-:Y:S04]  /*eb40*/  STL [R1+0x8], R0 ;  /* 0x0000080001007387 */ /* 0x0003e80000100800 */
[----:B------:R1:W-:Y:S01]  /*eb50*/  STL [R1+0x10], R9 ;  /* 0x0000100901007387 */ /* 0x0003e20000100800 */
[----:B0-----:R-:W-:-:S04]  /*eb60*/  SHF.R.U32.HI R5, RZ, 0x5, R11 ;  /* 0x00000005ff057819 */ /* 0x001fc8000001160b */
[----:B------:R-:W-:Y:S01]  /*eb70*/  LOP3.LUT R5, R5, 0x3, RZ, 0xc0, !PT ;  /* 0x0000000305057812 */ /* 0x000fe200078ec0ff */
[----:B------:R-:W-:Y:S06]  /*eb80*/  BRA.DIV UR4, `(.L_x_2165) ;  /* 0x0000003604087947 */ /* 0x000fec000b800000 */
[----:B------:R0:W2:Y:S02]  /*eb90*/  SHFL.IDX PT, R14, R5, RZ, 0x1f ;  /* 0x00001fff050e7589 */ /* 0x0000a400000e0000 */
.L_x_2218:
[----:B------:R-:W-:Y:S02]  /*eba0*/  PLOP3.LUT P1, PT, PT, PT, PT, 0x8, 0x0 ;  /* 0x000000000000781c */ /* 0x000fe40003f2e170 */
[----:B--2---:R-:W-:Y:S02]  /*ebb0*/  ISETP.NE.AND P0, PT, R14, RZ, PT ;  /* 0x000000ff0e00720c */ /* 0x004fe40003f05270 */
[----:B-1----:R-:W-:-:S05]  /*ebc0*/  P2R R0, PR, RZ, 0x2 ;  /* 0x00000002ff007803 */ /* 0x002fca0000000000 */
[----:B------:R1:W-:Y:S06]  /*ebd0*/  STL [R1+0x18], R0 ;  /* 0x0000180001007387 */ /* 0x0003ec0000100800 */
[----:B------:R-:W-:Y:S05]  /*ebe0*/  @P0 BRA `(.L_x_2166) ;  /* 0x0000000400580947 */ /* 0x000fea0003800000 */
[----:B------:R-:W-:Y:S01]  /*ebf0*/  UMOV UR4, 0xffffffff ;  /* 0xffffffff00047882 */ /* 0x000fe20000000000 */
[----:B-1----:R-:W-:Y:S02]  /*ec00*/  VIADD R0, R17, 0xffffffff ;  /* 0xffffffff11007836 */ /* 0x002fe40000000000 */
[----:B------:R-:W-:Y:S05]  /*ec10*/  BRA.DIV UR4, `(.L_x_2167) ;  /* 0x0000003604047947 */ /* 0x000fea000b800000 */
[----:B------:R-:W-:-:S13]  /*ec20*/  ELECT P6, URZ, PT ;  /* 0x00000000003f782f */ /* 0x000fda00038c0000 */
.L_x_2221:
[----:B------:R-:W-:Y:S05]  /*ec30*/  @!P6 BRA `(.L_x_2166) ;  /* 0x000000040044e947 */ /* 0x000fea0003800000 */
[----:B------:R-:W-:Y:S01]  /*ec40*/  IMAD.MOV.U32 R16, RZ, RZ, R10 ;  /* 0x000000ffff107224 */ /* 0x000fe200078e000a */
[----:B------:R-:W-:Y:S06]  /*ec50*/  @!P3 BRA `(.L_x_2168) ;  /* 0x000000000044b947 */ /* 0x000fec0003800000 */
        /* <DEDUP_REMOVED lines=17> */
.L_x_2168:
[----:B-1----:R-:W-:Y:S01]  /*ed70*/  IMAD.MOV.U32 R2, RZ, RZ, 0x1 ;  /* 0x00000001ff027424 */ /* 0x002fe200078e00ff */
[----:B------:R-:W-:-:S04]  /*ed80*/  ISETP.NE.AND P1, PT, R8, RZ, PT ;  /* 0x000000ff0800720c */ /* 0x000fc80003f25270 */
[----:B------:R-:W-:-:S04]  /*ed90*/  SHF.L.U32 R2, R2, 0x1f, RZ ;  /* 0x0000001f02027819 */ /* 0x000fc800000006ff */
[----:B------:R-:W1:Y:S02]  /*eda0*/  SYNCS.PHASECHK.TRANS64.TRYWAIT P0, [UR38+0x38880], R2 ;  /* 0x03888002ff0075a7 */ /* 0x000e640008000166 */
[----:B-1----:R-:W-:Y:S05]  /*edb0*/  @!P0 BRA `(.L_x_2169) ;  /* 0x0000003000bc8947 */ /* 0x002fea0003800000 */
.L_x_2222:
[----:B------:R-:W-:Y:S05]  /*edc0*/  @P1 BRA `(.L_x_2170) ;  /* 0x0000000000181947 */ /* 0x000fea0003800000 */
[----:B------:R-:W2:Y:S01]  /*edd0*/  S2R R4, SR_TID.X ;  /* 0x0000000000047919 */ /* 0x000ea20000002100 */
[----:B-1----:R-:W-:-:S04]  /*ede0*/  IMAD.MOV.U32 R3, RZ, RZ, 0x8000 ;  /* 0x00008000ff037424 */ /* 0x002fc800078e00ff */
[----:B------:R3:W-:Y:S01]  /*edf0*/  SYNCS.ARRIVE.TRANS64 RZ, [UR38+0x38870], R3 ;  /* 0x03887003ffff79a7 */ /* 0x0007e20008000026 */
[----:B--2---:R-:W-:-:S13]  /*ee00*/  LOP3.LUT P0, RZ, R4, 0x1f, RZ, 0xc0, !PT ;  /* 0x0000001f04ff7812 */ /* 0x004fda000780c0ff */
[----:B---3--:R-:W-:Y:S05]  /*ee10*/  @!P0 BRA `(.L_x_2170) ;  /* 0x0000000000048947 */ /* 0x008fea0003800000 */
[----:B------:R-:W-:Y:S01]  /*ee20*/  BPT.TRAP 0x1 ;  /* 0x000000040000795c */ /* 0x000fe20000300000 */
.L_x_2170:
        /* <DEDUP_REMOVED lines=21> */
.L_x_2223:
[----:B------:R-:W-:Y:S05]  /*ef80*/  @P1 BRA `(.L_x_2172) ;  /* 0x0000000000181947 */ /* 0x000fea0003800000 */
[----:B-1----:R-:W1:Y:S01]  /*ef90*/  S2R R3, SR_TID.X ;  /* 0x0000000000037919 */ /* 0x002e620000002100 */
[----:B------:R-:W-:-:S04]  /*efa0*/  IMAD.MOV.U32 R2, RZ, RZ, 0x8000 ;  /* 0x00008000ff027424 */ /* 0x000fc800078e00ff */
[----:B------:R2:W-:Y:S01]  /*efb0*/  SYNCS.ARRIVE.TRANS64 RZ, [UR38+0x38830], R2 ;  /* 0x03883002ffff79a7 */ /* 0x0005e20008000026 */
[----:B-1----:R-:W-:-:S13]  /*efc0*/  LOP3.LUT P0, RZ, R3, 0x1f, RZ, 0xc0, !PT ;  /* 0x0000001f03ff7812 */ /* 0x002fda000780c0ff */
[----:B--2---:R-:W-:Y:S05]  /*efd0*/  @!P0 BRA `(.L_x_2172) ;  /* 0x0000000000048947 */ /* 0x004fea0003800000 */
[----:B------:R-:W-:Y:S01]  /*efe0*/  BPT.TRAP 0x1 ;  /* 0x000000040000795c */ /* 0x000fe20000300000 */
.L_x_2172:
        /* <DEDUP_REMOVED lines=22> */
.L_x_2166:
[----:B------:R-:W-:Y:S05]  /*f150*/  WARPSYNC.ALL ;  /* 0x0000000000007948 */ /* 0x000fea0003800000 */
[----:B--2---:R-:W-:Y:S01]  /*f160*/  UIADD3 UR4, UR38, 0x20400, URZ ;  /* 0x0002040026047890 */ /* 0x004fe2000fffe03f */
[----:B------:R-:W-:Y:S03]  /*f170*/  BAR.SYNC.DEFER_BLOCKING 0x8, 0x180 ;  /* 0x0206000000007b1d */ /* 0x000fe60000010000 */
[----:B------:R-:W-:-:S06]  /*f180*/  ULOP3.LUT UP0, URZ, UR4, 0x3ff, URZ, 0xc0, !UPT ;  /* 0x000003ff043f7892 */ /* 0x000fcc000f80c03f */
[----:B------:R-:W-:-:S13]  /*f190*/  PLOP3.LUT P0, PT, PT, PT, UP0, 0x80, 0x0 ;  /* 0x000000000000781c */ /* 0x000fda0003f0f008 */
[----:B------:R-:W-:Y:S05]  /*f1a0*/  @!P0 BRA `(.L_x_2173) ;  /* 0x0000000000408947 */ /* 0x000fea0003800000 */
[----:B-1----:R-:W-:Y:S01]  /*f1b0*/  MOV R2, 0x0 ;  /* 0x0000000000027802 */ /* 0x002fe20000000f00 */
        /* <DEDUP_REMOVED lines=15> */
.L_x_2173:
[----:B------:R-:W2:Y:S01]  /*f2b0*/  S2R R7, SR_TID.X ;  /* 0x0000000000077919 */ /* 0x000ea20000002100 */
[----:B------:R-:W3:Y:S01]  /*f2c0*/  LDC R8, c[0x0][0x448] ;  /* 0x00011200ff087b82 */ /* 0x000ee20000000800 */
[----:B------:R-:W-:Y:S01]  /*f2d0*/  USHF.R.S32.HI UR4, URZ, 0x1f, UR36 ;  /* 0x0000001f3f047899 */ /* 0x000fe20008011424 */
[----:B0-----:R-:W-:Y:S01]  /*f2e0*/  SHF.R.S32.HI R5, RZ, 0x1f, R19 ;  /* 0x0000001fff057819 */ /* 0x001fe20000011413 */
[----:B------:R-:W0:Y:S01]  /*f2f0*/  S2R R4, SR_CTAID.X ;  /* 0x0000000000047919 */ /* 0x000e220000002500 */
[----:B------:R-:W-:Y:S02]  /*f300*/  ULDC.64 UR8, c[0x0][0x2d8] ;  /* 0x0000b60000087ab9 */ /* 0x000fe40000000a00 */
[----:B------:R-:W-:Y:S02]  /*f310*/  UIMAD UR6, UR4, UR8, URZ ;  /* 0x00000008040672a4 */ /* 0x000fe4000f8e023f */
[----:B-1----:R-:W1:Y:S01]  /*f320*/  LDC.64 R2, c[0x0][0x2e0] ;  /* 0x0000b800ff027b82 */ /* 0x002e620000000a00 */
[----:B------:R-:W-:-:S02]  /*f330*/  UIMAD.WIDE.U32 UR4, UR36, UR8, URZ ;  /* 0x00000008240472a5 */ /* 0x000fc4000f8e003f */
[----:B------:R-:W-:-:S04]  /*f340*/  UIMAD UR6, UR36, UR9, UR6 ;  /* 0x00000009240672a4 */ /* 0x000fc8000f8e0206 */
[----:B------:R-:W-:Y:S01]  /*f350*/  UIADD3 UR5, UR5, UR6, URZ ;  /* 0x0000000605057290 */ /* 0x000fe2000fffe03f */
[----:B---3--:R-:W-:Y:S02]  /*f360*/  ISETP.NE.AND P0, PT, R8, 0x1, PT ;  /* 0x000000010800780c */ /* 0x008fe40003f05270 */
[----:B--2---:R-:W-:Y:S01]  /*f370*/  LOP3.LUT R9, R7, 0x7f, RZ, 0xc0, !PT ;  /* 0x0000007f07097812 */ /* 0x004fe200078ec0ff */
[----:B-1----:R-:W-:Y:S01]  /*f380*/  IMAD R0, R5, R2, RZ ;  /* 0x0000000205007224 */ /* 0x002fe200078e02ff */
[----:B------:R-:W-:Y:S02]  /*f390*/  SHF.R.U32.HI R7, RZ, 0x3, R7 ;  /* 0x00000003ff077819 */ /* 0x000fe40000011607 */
[----:B------:R-:W-:Y:S01]  /*f3a0*/  LEA.HI R5, R9, R18, RZ, 0x1d ;  /* 0x0000001209057211 */ /* 0x000fe200078fe8ff */
[----:B------:R-:W-:-:S06]  /*f3b0*/  IMAD R0, R19, R3, R0 ;  /* 0x0000000313007224 */ /* 0x000fcc00078e0200 */
[----:B------:R-:W1:Y:S01]  /*f3c0*/  @P0 LDC R6, c[0x0][0x44c] ;  /* 0x00011300ff060b82 */ /* 0x000e620000000800 */
[----:B------:R-:W-:Y:S01]  /*f3d0*/  IMAD.WIDE.U32 R2, R19, R2, UR4 ;  /* 0x0000000413027e25 */ /* 0x000fe2000f8e0002 */
[----:B------:R-:W-:-:S03]  /*f3e0*/  ULDC.64 UR4, c[0x0][0x2d0] ;  /* 0x0000b40000047ab9 */ /* 0x000fc60000000a00 */
[----:B------:R-:W-:Y:S02]  /*f3f0*/  IMAD.IADD R3, R3, 0x1, R0 ;  /* 0x0000000103037824 */ /* 0x000fe400078e0200 */
[----:B0-----:R-:W-:Y:S02]  /*f400*/  IMAD R0, R4, 0x80, R5 ;  /* 0x0000008004007824 */ /* 0x001fe400078e0205 */
[----:B------:R-:W0:Y:S02]  /*f410*/  @P0 LDC R5, c[0x0][0x450] ;  /* 0x00011400ff050b82 */ /* 0x000e240000000800 */
[----:B------:R-:W-:Y:S02]  /*f420*/  IMAD.MOV.U32 R4, RZ, RZ, R0 ;  /* 0x000000ffff047224 */ /* 0x000fe400078e0000 */
[----:B-1----:R-:W-:-:S05]  /*f430*/  @P0 IMAD.HI.U32 R6, R0, R6, RZ ;  /* 0x0000000600060227 */ /* 0x002fca00078e00ff */
[----:B0-----:R-:W-:-:S05]  /*f440*/  @P0 SHF.R.U32.HI R4, RZ, R5, R6 ;  /* 0x00000005ff040219 */ /* 0x001fca0000011606 */
        /* <DEDUP_REMOVED lines=14> */
[----:B------:R-:W-:Y:S02]  /*f530*/  ULDC UR4, c[0x0][0x2b8] ;  /* 0x0000ae0000047ab9 */ /* 0x000fe40000000800 */
[C---:B------:R-:W-:Y:S02]  /*f540*/  ISETP.GE.AND P1, PT, R18.reuse, UR4, PT ;  /* 0x0000000412007c0c */ /* 0x040fe4000bf26270 */
[----:B------:R-:W-:Y:S01]  /*f550*/  IADD3.X R2, R3, UR5, R4, P0, !PT ;  /* 0x0000000503027c10 */ /* 0x000fe200087fe404 */
[----:B------:R-:W-:Y:S01]  /*f560*/  IMAD.SHL.U32 R4, R7, 0x10, RZ ;  /* 0x0000001007047824 */ /* 0x000fe200078e00ff */
[----:B------:R-:W-:-:S04]  /*f570*/  LOP3.LUT R3, R18, 0x80, RZ, 0xfc, !PT ;  /* 0x0000008012037812 */ /* 0x000fc800078efcff */
[----:B------:R-:W-:Y:S01]  /*f580*/  ISETP.GE.AND P0, PT, R3, UR4, PT ;  /* 0x0000000403007c0c */ /* 0x000fe2000bf06270 */
[----:B------:R-:W-:Y:S01]  /*f590*/  IMAD.SHL.U32 R3, R7, 0x80, RZ ;  /* 0x0000008007037824 */ /* 0x000fe200078e00ff */
[----:B------:R-:W-:-:S04]  /*f5a0*/  UMOV UR4, 0xffffffff ;  /* 0xffffffff00047882 */ /* 0x000fc80000000000 */
[----:B------:R-:W-:-:S04]  /*f5b0*/  LOP3.LUT R3, R18, 0x380, R3, 0xf8, !PT ;  /* 0x0000038012037812 */ /* 0x000fc800078ef803 */
[----:B------:R-:W-:Y:S01]  /*f5c0*/  LOP3.LUT R4, R3, 0x70, R4, 0x78, !PT ;  /* 0x0000007003047812 */ /* 0x000fe200078e7804 */
[----:B------:R-:W-:-:S05]  /*f5d0*/  IMAD.SHL.U32 R3, R9, 0x10, RZ ;  /* 0x0000001009037824 */ /* 0x000fca00078e00ff */
[----:B------:R-:W-:Y:S01]  /*f5e0*/  LOP3.LUT R4, R4, 0x400, R3, 0xf8, !PT ;  /* 0x0000040004047812 */ /* 0x000fe200078ef803 */
[----:B------:R-:W-:Y:S06]  /*f5f0*/  BRA.DIV UR4, `(.L_x_2174) ;  /* 0x0000002a04dc7947 */ /* 0x000fec000b800000 */
[----:B------:R-:W0:Y:S01]  /*f600*/  SHFL.IDX PT, R7, R0, RZ, 0x181f ;  /* 0x00181fff00077589 */ /* 0x000e2200000e0000 */
[----:B------:R-:W-:Y:S01]  /*f610*/  ULDC UR4, c[0x0][0x288] ;  /* 0x0000a20000047ab9 */ /* 0x000fe20000000800 */
[----:B------:R-:W-:Y:S01]  /*f620*/  LEA.HI R5, R9, UR39, RZ, 0x1d ;  /* 0x0000002709057c11 */ /* 0x000fe2000f8fe8ff */
[----:B------:R-:W-:Y:S01]  /*f630*/  IMAD R3, R8, UR4, RZ ;  /* 0x0000000408037c24 */ /* 0x000fe2000f8e02ff */
[----:B------:R-:W1:Y:S04]  /*f640*/  SHFL.IDX PT, R6, R2, RZ, 0x181f ;  /* 0x00181fff02067589 */ /* 0x000e6800000e0000 */
[----:B------:R-:W-:Y:S01]  /*f650*/  ISETP.GE.AND P2, PT, R5, R3, PT ;  /* 0x000000030500720c */ /* 0x000fe20003f46270 */
[----:B------:R-:W-:-:S12]  /*f660*/  SHFL.IDX PT, R14, R0, 0x7, 0x181f ;  /* 0x00f81f00000e7f89 */ /* 0x000fd800000e0000 */
[----:B------:R-:W-:Y:S01]  /*f670*/  @!P2 VIADD R8, R4, UR38 ;  /* 0x000000260408ac36 */ /* 0x000fe20008000000 */
[----:B0-----:R-:W-:-:S05]  /*f680*/  @!P2 IADD3 R7, P3, R18, R7, RZ ;  /* 0x000000071207a210 */ /* 0x001fca0007f7e0ff */
[----:B-1----:R-:W-:-:S05]  /*f690*/  @!P2 IMAD.X R6, RZ, RZ, R6, P3 ;  /* 0x000000ffff06a224 */ /* 0x002fca00018e0606 */
[----:B------:R-:W-:-:S04]  /*f6a0*/  @!P2 LOP3.LUT R7, R7, R6, RZ, 0x3c, !PT ;  /* 0x000000060707a212 */ /* 0x000fc800078e3cff */
[----:B------:R-:W-:-:S04]  /*f6b0*/  @!P2 LOP3.LUT R6, R7, R6, RZ, 0x3c, !PT ;  /* 0x000000060706a212 */ /* 0x000fc800078e3cff */
[----:B------:R-:W-:-:S05]  /*f6c0*/  @!P2 LOP3.LUT R7, R7, R6, RZ, 0x3c, !PT ;  /* 0x000000060707a212 */ /* 0x000fca00078e3cff */
[----:B------:R-:W-:Y:S04]  /*f6d0*/  @!P2 LDGSTS.E.BYPASS.LTC128B.128 [R8+0x20400], desc[UR40][R6.64], !P1 ;  /* 0x204000000608afae */ /* 0x000fe8000c901d68 */
[----:B------:R0:W-:Y:S02]  /*f6e0*/  @!P2 LDGSTS.E.BYPASS.LTC128B.128 [R8+0x24400], desc[UR40][R6.64+0x80], !P0 ;  /* 0x244000800608afae */ /* 0x0001e4000c101d68 */
[----:B0-----:R-:W-:Y:S02]  /*f6f0*/  VIADD R6, R5, 0x10 ;  /* 0x0000001005067836 */ /* 0x001fe40000000000 */
[----:B------:R-:W0:Y:S03]  /*f700*/  SHFL.IDX PT, R7, R0, 0x1, 0x181f ;  /* 0x00381f0000077f89 */ /* 0x000e2600000e0000 */
[----:B------:R-:W-:-:S02]  /*f710*/  ISETP.GE.AND P2, PT, R6, R3, PT ;  /* 0x000000030600720c */ /* 0x000fc40003f46270 */
[----:B------:R-:W1:Y:S11]  /*f720*/  SHFL.IDX PT, R6, R2, 0x1, 0x181f ;  /* 0x00381f0002067f89 */ /* 0x000e7600000e0000 */
        /* <DEDUP_REMOVED lines=67> */
[----:B------:R0:W-:Y:S04]  /*fb60*/  @!P2 LDGSTS.E.BYPASS.LTC128B.128 [R8+0x27400], desc[UR40][R6.64+0x80], !P0 ;  /* 0x274000800608afae */ /* 0x0001e8000c101d68 */
[----:B0-----:R0:W1:Y:S02]  /*fb70*/  SHFL.IDX PT, R6, R2, 0x7, 0x181f ;  /* 0x00f81f0002067f89 */ /* 0x00106400000e0000 */
.L_x_2240:
[----:B------:R-:W-:Y:S01]  /*fb80*/  VIADD R0, R5, 0x70 ;  /* 0x0000007005007836 */ /* 0x000fe20000000000 */
[----:B------:R-:W-:Y:S04]  /*fb90*/  BSSY B0, `(.L_x_2175) ;  /* 0x000000b000007945 */ /* 0x000fe80003800000 */
[----:B------:R-:W-:-:S13]  /*fba0*/  ISETP.GE.AND P2, PT, R0, R3, PT ;  /* 0x000000030000720c */ /* 0x000fda0003f46270 */
[----:B------:R-:W-:Y:S05]  /*fbb0*/  @P2 BRA `(.L_x_2176) ;  /* 0x0000000000202947 */ /* 0x000fea0003800000 */
[----:B0-----:R-:W-:Y:S01]  /*fbc0*/  IADD3 R2, P2, R18, R14, RZ ;  /* 0x0000000e12027210 */ /* 0x001fe20007f5e0ff */
[----:B------:R-:W-:-:S04]  /*fbd0*/  VIADD R5, R4, UR38 ;  /* 0x0000002604057c36 */ /* 0x000fc80008000000 */
[----:B-1----:R-:W-:-:S05]  /*fbe0*/  IMAD.X R3, RZ, RZ, R6, P2 ;  /* 0x000000ffff037224 */ /* 0x002fca00010e0606 */
[----:B------:R-:W-:Y:S01]  /*fbf0*/  @!PT LDS RZ, [RZ] ;  /* 0x00000000fffff984 */ /* 0x000fe20000000800 */
[----:B------:R-:W-:Y:S01]  /*fc00*/  @!PT LDS RZ, [RZ] ;  /* 0x00000000fffff984 */ /* 0x000fe20000000800 */
[----:B------:R-:W-:Y:S01]  /*fc10*/  @!PT LDS RZ, [RZ] ;  /* 0x00000000fffff984 */ /* 0x000fe20000000800 */
[----:B------:R2:W-:Y:S04]  /*fc20*/  LDGSTS.E.BYPASS.LTC128B.128 [R5+0x23c00], desc[UR40][R2.64], !P1 ;  /* 0x23c0000002057fae */ /* 0x0005e8000c901d68 */
[----:B------:R2:W-:Y:S02]  /*fc30*/  LDGSTS.E.BYPASS.LTC128B.128 [R5+0x27c00], desc[UR40][R2.64+0x80], !P0 ;  /* 0x27c0008002057fae */ /* 0x0005e4000c101d68 */
.L_x_2176:
[----:B------:R-:W-:Y:S05]  /*fc40*/  BSYNC B0 ;  /* 0x0000000000007941 */ /* 0x000fea0003800000 */
.L_x_2175:
[----:B------:R-:W-:Y:S01]  /*fc50*/  NOP ;  /* 0x0000000000007918 */ /* 0x000fe20000000000 */
[----:B------:R-:W-:Y:S01]  /*fc60*/  SYNCS.ARRIVE.TRANS64.RED.A0T1 RZ, [UR38+0x38800], RZ ;  /* 0x038800ffffff79a7 */ /* 0x000fe20008200426 */
[----:B------:R-:W-:Y:S01]  /*fc70*/  IMAD.MOV.U32 R0, RZ, RZ, 0x1 ;  /* 0x00000001ff007424 */ /* 0x000fe200078e00ff */
[----:B------:R-:W-:Y:S04]  /*fc80*/  ARRIVES.LDGSTSBAR.64.TRANSCNT [UR38+0x38800] ;  /* 0x03880000ff0079b0 */ /* 0x000fe80008000aa6 */
[----:B------:R-:W-:Y:S01]  /*fc90*/  SHF.L.U32 R0, R0, 0x1f, RZ ;  /* 0x0000001f00007819 */ /* 0x000fe200000006ff */
[----:B------:R-:W-:Y:S01]  /*fca0*/  NOP ;  /* 0x0000000000007918 */ /* 0x000fe20000000000 */
[----:B--2---:R-:W2:Y:S01]  /*fcb0*/  LDL R3, [R1+0xc] ;  /* 0x00000c0001037983 */ /* 0x004ea20000100800 */
[----:B------:R-:W-:Y:S01]  /*fcc0*/  SYNCS.ARRIVE.TRANS64.A1T0 RZ, [UR38+0x38800], RZ ;  /* 0x038800ffffff79a7 */ /* 0x000fe20008100026 */
[----:B------:R-:W-:Y:S01]  /*fcd0*/  VIADD R17, R17, 0xfffffffe ;  /* 0xfffffffe11117836 */ /* 0x000fe20000000000 */
[----:B------:R-:W3:Y:S04]  /*fce0*/  SYNCS.PHASECHK.TRANS64.TRYWAIT P0, [UR38+0x38820], R0 ;  /* 0x03882000ff0075a7 */ /* 0x000ee80008000166 */
[----:B--2---:R-:W-:Y:S01]  /*fcf0*/  ISETP.GE.AND P1, PT, R17, R3, PT ;  /* 0x000000031100720c */ /* 0x004fe20003f26270 */
[----:B---3--:R-:W-:-:S12]  /*fd00*/  @!P0 BRA `(.L_x_2177) ;  /* 0x0000002c00f48947 */ /* 0x008fd80003800000 */
.L_x_2241:
[----:B------:R-:W-:Y:S01]  /*fd10*/  IMAD.MOV.U32 R21, RZ, RZ, 0x1 ;  /* 0x00000001ff157424 */ /* 0x000fe200078e00ff */
[----:B------:R-:W-:Y:S06]  /*fd20*/  @!P1 BRA `(.L_x_2178) ;  /* 0x0000001000a49947 */ /* 0x000fec0003800000 */
[----:B0-----:R-:W3:Y:S01]  /*fd30*/  LDL R2, [R1+0x24] ;  /* 0x0000240001027983 */ /* 0x001ee20000100800 */
[----:B--2---:R-:W-:Y:S02]  /*fd40*/  IMAD.MOV.U32 R0, RZ, RZ, 0x1 ;  /* 0x00000001ff007424 */ /* 0x004fe400078e00ff */
[----:B-1----:R-:W-:Y:S01]  /*fd50*/  IMAD.MOV.U32 R6, RZ, RZ, RZ ;  /* 0x000000ffff067224 */ /* 0x002fe200078e00ff */
[C---:B---3--:R-:W-:Y:S02]  /*fd60*/  LOP3.LUT R3, R2.reuse, 0x1, RZ, 0xfc, !PT ;  /* 0x0000000102037812 */ /* 0x048fe400078efcff */
[----:B------:R-:W-:-:S03]  /*fd70*/  LOP3.LUT R2, R2, 0x2, RZ, 0xfc, !PT ;  /* 0x0000000202027812 */ /* 0x000fc600078efcff */
[----:B------:R0:W-:Y:S04]  /*fd80*/  STL [R1+0x2c], R3 ;  /* 0x00002c0301007387 */ /* 0x0001e80000100800 */
[----:B------:R0:W-:Y:S02]  /*fd90*/  STL [R1+0x28], R2 ;  /* 0x0000280201007387 */ /* 0x0001e40000100800 */
.L_x_2197:
[----:B0-----:R-:W2:Y:S01]  /*fda0*/  LDL R2, [R1+0x18] ;  /* 0x0000180001027983 */ /* 0x001ea20000100800 */
        /* <DEDUP_REMOVED lines=9> */
[----:B------:R-:W-:Y:S01]  /*fe40*/  IMAD.MOV.U32 R7, RZ, RZ, R17 ;  /* 0x000000ffff077224 */ /* 0x000fe200078e0011 */
[----:B--2---:R-:W-:-:S13]  /*fe50*/  ISETP.NE.AND P1, PT, R2, RZ, PT ;  /* 0x000000ff0200720c */ /* 0x004fda0003f25270 */
[----:B------:R-:W-:Y:S05]  /*fe60*/  @!P1 BRA `(.L_x_2181) ;  /* 0x0000000000509947 */ /* 0x000fea0003800000 */
[----:B------:R-:W2:Y:S01]  /*fe70*/  LDL R8, [R1+0x10] ;  /* 0x0000100001087983 */ /* 0x000ea20000100800 */
[----:B------:R-:W0:Y:S01]  /*fe80*/  LDC R7, c[0x0][0x43c] ;  /* 0x00010f00ff077b82 */ /* 0x000e220000000800 */
[----:B------:R-:W-:Y:S02]  /*fe90*/  ULDC.64 UR4, c[0x0][0x428] ;  /* 0x00010a0000047ab9 */ /* 0x000fe40000000a00 */
[----:B------:R-:W3:Y:S01]  /*fea0*/  LDL R9, [R1] ;  /* 0x0000000001097983 */ /* 0x000ee20000100800 */
        /* <DEDUP_REMOVED lines=16> */
.L_x_2181:
[----:B0-----:R-:W-:Y:S01]  /*ffb0*/  LEA R4, R20, UR38, 0x3 ;  /* 0x0000002614047c11 */ /* 0x001fe2000f8e18ff */
[----:B------:R-:W0:Y:S01]  /*ffc0*/  S2R R2, SR_TID.X ;  /* 0x0000000000027919 */ /* 0x000e220000002100 */
[----:B------:R-:W-:-:S04]  /*ffd0*/  SHF.L.U32 R3, R21, 0x1f, RZ ;  /* 0x0000001f15037819 */ /* 0x000fc800000006ff */
[----:B------:R-:W1:Y:S01]  /*ffe0*/  SYNCS.PHASECHK.TRANS64.TRYWAIT P0, [R4+URZ+0x38880], R3 ;  /* 0x03888003040075a7 */ /* 0x000e62000800017f */
[----:B0-----:R-:W-:-:S04]  /*fff0*/  LOP3.LUT R2, R2, 0x7f, RZ, 0xc0, !PT ;  /* 0x0000007f02027812 */ /* 0x001fc800078ec0ff */
[----:B------:R-:W-:Y:S01]  /*10000*/  ISETP.NE.AND P1, PT, R2, RZ, PT ;  /* 0x000000ff0200720c */ /* 0x000fe20003f25270 */
[----:B-1----:R-:W-:-:S12]  /*10010*/  @!P0 BRA `(.L_x_2182) ;  /* 0x0000002c00488947 */ /* 0x002fd80003800000 */
.L_x_2242:
        /* <DEDUP_REMOVED lines=9> */
.L_x_2184:
[----:B------:R-:W-:Y:S05]  /*100b0*/  BSYNC B1 ;  /* 0x0000000000017941 */ /* 0x000fea0003800000 */
.L_x_2183:
        /* <DEDUP_REMOVED lines=15> */
.L_x_2185:
        /* <DEDUP_REMOVED lines=13> */
.L_x_2186:
        /* <DEDUP_REMOVED lines=10> */
.L_x_2243:
        /* <DEDUP_REMOVED lines=11> */
.L_x_2189:
[----:B------:R-:W-:Y:S05]  /*103d0*/  BSYNC B1 ;  /* 0x0000000000017941 */ /* 0x000fea0003800000 */
.L_x_2188:
        /* <DEDUP_REMOVED lines=12> */
.L_x_2190:
        /* <DEDUP_REMOVED lines=13> */
.L_x_2191:
[----:B------:R-:W-:-:S13]  /*10570*/  @P0 ELECT P1, URZ, PT ;  /* 0x00000000003f082f */ /* 0x000fda0003820000 */
[----:B------:R-:W-:Y:S01]  /*10580*/  @P1 R2UR UR13, R16 ;  /* 0x00000000100d12ca */ /* 0x000fe200000e0000 */
[----:B------:R-:W-:Y:S01]  /*10590*/  UMOV UR12, UR36 ;  /* 0x00000024000c7c82 */ /* 0x000fe20008000000 */
[----:B------:R-:W-:-:S11]  /*105a0*/  @P1 PLOP3.LUT P0, PT, P1, PT, PT, 0x8, 0x0 ;  /* 0x000000000000181c */ /* 0x000fd60000f0e170 */
[----:B------:R2:W-:Y:S01]  /*105b0*/  UTMALDG.4D [UR8], [UR6], desc[UR14] ;  /* 0x00000e08060075b4 */ /* 0x0005e20008019000 */
[----:B------:R-:W-:Y:S01]  /*105c0*/  PLOP3.LUT P1, PT, PT, PT, PT, 0x8, 0x0 ;  /* 0x000000000000781c */ /* 0x000fe20003f2e170 */
[----:B--2---:R-:W-:-:S12]  /*105d0*/  @P0 BRA.U.ANY `(.L_x_2191) ;  /* 0xfffffffd00e40947 */ /* 0x004fd8000393ffff */
.L_x_2180:
[----:B------:R-:W-:Y:S05]  /*105e0*/  BSYNC B0 ;  /* 0x0000000000007941 */ /* 0x000fea0003800000 */
.L_x_2179:
[----:B------:R-:W2:Y:S02]  /*105f0*/  LDL R2, [R1+0x2c] ;  /* 0x00002c0001027983 */ /* 0x000ea40000100800 */
[----:B--2---:R-:W-:-:S13]  /*10600*/  ISETP.NE.AND P0, PT, R2, 0x3, PT ;  /* 0x000000030200780c */ /* 0x004fda0003f05270 */
[----:B------:R-:W-:Y:S05]  /*10610*/  @!P0 BRA `(.L_x_2192) ;  /* 0x0000000000048947 */ /* 0x000fea0003800000 */
[----:B------:R-:W-:Y:S01]  /*10620*/  BPT.TRAP 0x1 ;  /* 0x000000040000795c */ /* 0x000fe20000300000 */
.L_x_2192:
[----:B01----:R-:W2:Y:S01]  /*10630*/  LDL R3, [R1+0x28] ;  /* 0x0000280001037983 */ /* 0x003ea20000100800 */
[----:B------:R-:W-:Y:S02]  /*10640*/  LOP3.LUT R2, R0, 0x1, RZ, 0x3c, !PT ;  /* 0x0000000100027812 */ /* 0x000fe400078e3cff */
[----:B------:R-:W-:Y:S02]  /*10650*/  LEA R19, R6, UR38, 0x3 ;  /* 0x0000002606137c11 */ /* 0x000fe4000f8e18ff */
[----:B------:R-:W-:-:S04]  /*10660*/  SHF.L.U32 R2, R2, 0x1f, RZ ;  /* 0x0000001f02027819 */ /* 0x000fc800000006ff */
[----:B------:R-:W0:Y:S01]  /*10670*/  SYNCS.PHASECHK.TRANS64.TRYWAIT P0, [R19+URZ+0x38870], R2 ;  /* 0x03887002130075a7 */ /* 0x000e22000800017f */
[----:B--2---:R-:W-:Y:S01]  /*10680*/  ISETP.NE.AND P1, PT, R3, 0x3, PT ;  /* 0x000000030300780c */ /* 0x004fe20003f25270 */
[----:B0-----:R-:W-:-:S12]  /*10690*/  @!P0 BRA `(.L_x_2193) ;  /* 0x0000002400d08947 */ /* 0x001fd80003800000 */
.L_x_2244:
[----:B------:R-:W-:Y:S05]  /*106a0*/  @!P1 BRA `(.L_x_2194) ;  /* 0x0000000000049947 */ /* 0x000fea0003800000 */
[----:B------:R-:W-:Y:S01]  /*106b0*/  BPT.TRAP 0x1 ;  /* 0x000000040000795c */ /* 0x000fe20000300000 */
.L_x_2194:
[----:B------:R-:W-:Y:S01]  /*106c0*/  SHF.L.U32 R0, R0, 0x1f, RZ ;  /* 0x0000001f00007819 */ /* 0x000fe200000006ff */
[----:B------:R-:W-:-:S03]  /*106d0*/  IMAD.SHL.U32 R3, R6, 0x8000, RZ ;  /* 0x0000800006037824 */ /* 0x000fc600078e00ff */
[----:B------:R-:W1:Y:S02]  /*106e0*/  SYNCS.PHASECHK.TRANS64.TRYWAIT P0, [R19+URZ+0x38860], R0 ;  /* 0x03886000130075a7 */ /* 0x000e64000800017f */
[----:B-1----:R-:W-:Y:S05]  /*106f0*/  @!P0 BRA `(.L_x_2195) ;  /* 0x0000002400cc8947 */ /* 0x002fea0003800000 */
.L_x_2245:
        /* <DEDUP_REMOVED lines=125> */
.L_x_2196:
[----:B------:R-:W2:Y:S01]  /*10ed0*/  S2R R0, SR_TID.X ;  /* 0x0000000000007919 */ /* 0x000ea20000002100 */
[----:B-1----:R1:W-:Y:S01]  /*10ee0*/  SYNCS.ARRIVE.TRANS64.A1T0 RZ, [R19+URZ+0x38850], RZ ;  /* 0x038850ff13ff79a7 */ /* 0x0023e2000810003f */
[----:B--2---:R-:W-:Y:S02]  /*10ef0*/  LOP3.LUT R2, R0, 0x7f, RZ, 0xc0, !PT ;  /* 0x0000007f00027812 */ /* 0x004fe400078ec0ff */
[----:B------:R-:W2:Y:S01]  /*10f00*/  LDL R0, [R1+0xc] ;  /* 0x00000c0001007983 */ /* 0x000ea20000100800 */
[----:B------:R-:W-:Y:S01]  /*10f10*/  IMAD.MOV.U32 R6, RZ, RZ, R20 ;  /* 0x000000ffff067224 */ /* 0x000fe200078e0014 */
[----:B------:R-:W-:Y:S01]  /*10f20*/  BAR.SYNC.DEFER_BLOCKING 0x2, 0x80 ;  /* 0x0082000000007b1d */ /* 0x000fe20000010000 */
[----:B------:R-:W-:-:S13]  /*10f30*/  ISETP.NE.AND P0, PT, R2, RZ, PT ;  /* 0x000000ff0200720c */ /* 0x000fda0003f05270 */
[----:B-1----:R-:W-:-:S05]  /*10f40*/  @!P0 VIADD R19, R19, 0x38880 ;  /* 0x0003888013138836 */ /* 0x002fca0000000000 */
[----:B------:R-:W-:-:S04]  /*10f50*/  @!P0 PRMT R19, RZ, 0x654, R19 ;  /* 0x00000654ff138816 */ /* 0x000fc80000000013 */
[----:B------:R1:W-:Y:S01]  /*10f60*/  @!P0 SYNCS.ARRIVE.TRANS64.RED.A1T0 RZ, [R19+URZ], RZ ;  /* 0x000000ff13ff89a7 */ /* 0x0003e2000810043f */
[C---:B--2---:R-:W-:Y:S01]  /*10f70*/  ISETP.GT.AND P0, PT, R17.reuse, R0, PT ;  /* 0x000000001100720c */ /* 0x044fe20003f04270 */
[----:B------:R-:W-:Y:S02]  /*10f80*/  VIADD R17, R17, 0xffffffff ;  /* 0xffffffff11117836 */ /* 0x000fe40000000000 */
[----:B------:R-:W-:-:S10]  /*10f90*/  IMAD.MOV.U32 R0, RZ, RZ, R21 ;  /* 0x000000ffff007224 */ /* 0x000fd400078e0015 */
[----:B-1----:R-:W-:Y:S05]  /*10fa0*/  @P0 BRA `(.L_x_2197) ;  /* 0xffffffec007c0947 */ /* 0x002fea000383ffff */
[----:B------:R-:W-:Y:S05]  /*10fb0*/  BRA `(.L_x_2198) ;  /* 0x0000000000047947 */ /* 0x000fea0003800000 */
.L_x_2178:
[----:B------:R-:W-:-:S07]  /*10fc0*/  IMAD.MOV.U32 R20, RZ, RZ, RZ ;  /* 0x000000ffff147224 */ /* 0x000fce00078e00ff */
.L_x_2198:
[----:B0-----:R-:W2:Y:S02]  /*10fd0*/  LDL R2, [R1+0x24] ;  /* 0x0000240001027983 */ /* 0x001ea40000100800 */
[----:B--2---:R-:W-:-:S04]  /*10fe0*/  LOP3.LUT R0, R2, 0x1, RZ, 0xfc, !PT ;  /* 0x0000000102007812 */ /* 0x004fc800078efcff */
[----:B------:R-:W-:-:S13]  /*10ff0*/  ISETP.NE.AND P0, PT, R0, 0x3, PT ;  /* 0x000000030000780c */ /* 0x000fda0003f05270 */
[----:B------:R-:W-:Y:S05]  /*11000*/  @!P0 BRA `(.L_x_2199) ;  /* 0x0000000000048947 */ /* 0x000fea0003800000 */
[----:B------:R-:W-:Y:S01]  /*11010*/  BPT.TRAP 0x1 ;  /* 0x000000040000795c */ /* 0x000fe20000300000 */
.L_x_2199:
[----:B------:R-:W-:Y:S01]  /*11020*/  LOP3.LUT R0, R21, 0x1, RZ, 0x3c, !PT ;  /* 0x0000000115007812 */ /* 0x000fe200078e3cff */
[----:B------:R-:W-:Y:S01]  /*11030*/  BSSY B0, `(.L_x_2200) ;  /* 0x0000008000007945 */ /* 0x000fe20003800000 */
[----:B------:R-:W-:Y:S02]  /*11040*/  LEA R3, R20, UR38, 0x3 ;  /* 0x0000002614037c11 */ /* 0x000fe4000f8e18ff */
[----:B------:R-:W-:Y:S02]  /*11050*/  SHF.L.U32 R0, R0, 0x1f, RZ ;  /* 0x0000001f00007819 */ /* 0x000fe400000006ff */
[----:B------:R-:W-:Y:S01]  /*11060*/  LOP3.LUT R2, R2, 0x2, RZ, 0xfc, !PT ;  /* 0x0000000202027812 */ /* 0x000fe200078efcff */
[----:B------:R0:W-:Y:S01]  /*11070*/  STL [R1+0xc], R3 ;  /* 0x00000c0301007387 */ /* 0x0001e20000100800 */
[----:B------:R-:W2:Y:S02]  /*11080*/  SYNCS.PHASECHK.TRANS64.TRYWAIT P0, [R3+URZ+0x38870], R0 ;  /* 0x03887000030075a7 */ /* 0x000ea4000800017f */
[----:B------:R-:W-:Y:S01]  /*11090*/  ISETP.NE.AND P1, PT, R2, 0x3, PT ;  /* 0x000000030200780c */ /* 0x000fe20003f25270 */
[----:B0-2---:R-:W-:-:S12]  /*110a0*/  @!P0 BRA `(.L_x_2201) ;  /* 0x0000001c00748947 */ /* 0x005fd80003800000 */
.L_x_2246:
[----:B------:R-:W-:Y:S05]  /*110b0*/  BSYNC B0 ;  /* 0x0000000000007941 */ /* 0x000fea0003800000 */
.L_x_2200:
[----:B------:R-:W-:Y:S05]  /*110c0*/  @!P1 BRA `(.L_x_2202) ;  /* 0x0000000000049947 */ /* 0x000fea0003800000 */
[----:B------:R-:W-:Y:S01]  /*110d0*/  BPT.TRAP 0x1 ;  /* 0x000000040000795c */ /* 0x000fe20000300000 */
.L_x_2202:
[----:B0-----:R-:W2:Y:S01]  /*110e0*/  LDL R2, [R1+0xc] ;  /* 0x00000c0001027983 */ /* 0x001ea20000100800 */
[----:B------:R-:W-:-:S04]  /*110f0*/  SHF.L.U32 R0, R21, 0x1f, RZ ;  /* 0x0000001f15007819 */ /* 0x000fc800000006ff */
[----:B--2---:R-:W0:Y:S02]  /*11100*/  SYNCS.PHASECHK.TRANS64.TRYWAIT P0, [R2+URZ+0x38860], R0 ;  /* 0x03886000020075a7 */ /* 0x004e24000800017f */
[----:B0-----:R-:W-:Y:S05]  /*11110*/  @!P0 BRA `(.L_x_2203) ;  /* 0x0000001c00708947 */ /* 0x001fea0003800000 */
.L_x_2247:
[----:B------:R-:W2:Y:S04]  /*11120*/  LDL.LU R4, [R1+0x14] ;  /* 0x0000140001047983 */ /* 0x000ea80000300800 */
[----:B0-----:R-:W3:Y:S04]  /*11130*/  LDL.LU R2, [R1+0x1c] ;  /* 0x00001c0001027983 */ /* 0x001ee80000300800 */
[----:B------:R-:W4:Y:S01]  /*11140*/  LDL.LU R12, [R1+0x4] ;  /* 0x00000400010c7983 */ /* 0x000f220000300800 */
[----:B------:R-:W-:Y:S01]  /*11150*/  IMAD.SHL.U32 R3, R20, 0x8000, RZ ;  /* 0x0000800014037824 */ /* 0x000fe200078e00ff */
[----:B------:R-:W-:Y:S05]  /*11160*/  WARPSYNC.ALL ;  /* 0x0000000000007948 */ /* 0x000fea0003800000 */
[----:B--2---:R-:W-:-:S02]  /*11170*/  LOP3.LUT R0, R3, R4, RZ, 0xfc, !PT ;  /* 0x0000000403007212 */ /* 0x004fc400078efcff */
[----:B---3--:R-:W-:-:S03]  /*11180*/  IADD3 R3, R3, UR38, R2 ;  /* 0x0000002603037c10 */ /* 0x008fc6000fffe002 */
[----:B-1----:R-:W0:Y:S01]  /*11190*/  LDSM.16.MT88.4 R4, [R0+UR38+0x10400] ;  /* 0x010400260004783b */ /* 0x002e220008004200 */
        /* <DEDUP_REMOVED lines=115> */
.L_x_2204:
        /* <DEDUP_REMOVED lines=15> */
.L_x_2159:
[----:B------:R-:W1:Y:S01]  /*119c0*/  S2R R4, SR_CgaCtaId ;  /* 0x0000000000047919 */ /* 0x000e620000008800 */
[----:B0-----:R-:W-:Y:S02]  /*119d0*/  MOV R3, 0x400 ;  /* 0x0000040000037802 */ /* 0x001fe40000000f00 */
[----:B------:R-:W-:Y:S02]  /*119e0*/  SHF.L.U32 R2, R2, 0x1f, RZ ;  /* 0x0000001f02027819 */ /* 0x000fe400000006ff */
[----:B-1----:R-:W-:-:S04]  /*119f0*/  LEA R7, R4, R3, 0x18 ;  /* 0x0000000304077211 */ /* 0x002fc800078ec0ff */
[----:B------:R-:W0:Y:S02]  /*11a00*/  SYNCS.PHASECHK.TRANS64.TRYWAIT P0, [R7+URZ+0x38820], R2 ;  /* 0x03882002070075a7 */ /* 0x000e24000800017f */
[----:B0-----:R-:W-:Y:S05]  /*11a10*/  @!P0 BRA `(.L_x_2205) ;  /* 0x0000001400488947 */ /* 0x001fea0003800000 */
.L_x_2248:
        /* <DEDUP_REMOVED lines=13> */
.L_x_2206:
        /* <DEDUP_REMOVED lines=12> */
.L_x_2249:
[----:B------:R-:W1:Y:S02]  /*11bb0*/  SYNCS.PHASECHK.TRANS64.TRYWAIT P1, [R5+URZ], R2 ;  /* 0x00000002050075a7 */ /* 0x000e64000802017f */
[----:B-1----:R-:W-:Y:S05]  /*11bc0*/  @!P1 BRA `(.L_x_2208) ;  /* 0x0000001400049947 */ /* 0x002fea0003800000 */
.L_x_2250:
[----:B------:R-:W-:Y:S05]  /*11bd0*/  @!P0 BRA `(.L_x_2209) ;  /* 0x0000000000048947 */ /* 0x000fea0003800000 */
[----:B------:R-:W-:Y:S01]  /*11be0*/  BPT.TRAP 0x1 ;  /* 0x000000040000795c */ /* 0x000fe20000300000 */
.L_x_2209:
[----:B------:R-:W-:-:S04]  /*11bf0*/  IMAD R0, R0, 0x8, R7 ;  /* 0x0000000800007824 */ /* 0x000fc800078e0207 */
[----:B------:R-:W2:Y:S02]  /*11c00*/  SYNCS.PHASECHK.TRANS64.TRYWAIT P1, [R0+URZ+0x38860], R3 ;  /* 0x03886003000075a7 */ /* 0x000ea4000802017f */
[----:B--2---:R-:W-:Y:S05]  /*11c10*/  @!P1 BRA `(.L_x_2210) ;  /* 0x0000001400049947 */ /* 0x004fea0003800000 */
.L_x_2251:
[----:B------:R-:W-:Y:S05]  /*11c20*/  @!P0 BRA `(.L_x_2211) ;  /* 0x0000000000048947 */ /* 0x000fea0003800000 */
[----:B------:R-:W-:Y:S01]  /*11c30*/  BPT.TRAP 0x1 ;  /* 0x000000040000795c */ /* 0x000fe20000300000 */
.L_x_2211:
[----:B-1----:R-:W-:-:S04]  /*11c40*/  IMAD R5, R4, 0x8, R7 ;  /* 0x0000000804057824 */ /* 0x002fc800078e0207 */
[----:B------:R-:W1:Y:S02]  /*11c50*/  SYNCS.PHASECHK.TRANS64.TRYWAIT P1, [R5+URZ+0x38860], R2 ;  /* 0x03886002050075a7 */ /* 0x000e64000802017f */
[----:B-1----:R-:W-:Y:S05]  /*11c60*/  @!P1 BRA `(.L_x_2212) ;  /* 0x0000001400049947 */ /* 0x002fea0003800000 */
.L_x_2252:
[----:B------:R-:W-:Y:S05]  /*11c70*/  @!P0 BRA `(.L_x_2213) ;  /* 0x0000000000048947 */ /* 0x000fea0003800000 */
[----:B------:R-:W-:Y:S01]  /*11c80*/  BPT.TRAP 0x1 ;  /* 0x000000040000795c */ /* 0x000fe20000300000 */
.L_x_2213:
[----:B------:R-:W3:Y:S02]  /*11c90*/  SYNCS.PHASECHK.TRANS64.TRYWAIT P0, [R0+URZ+0x38880], R3 ;  /* 0x03888003000075a7 */ /* 0x000ee4000800017f */
[----:B---3--:R-:W-:Y:S05]  /*11ca0*/  @!P0 BRA `(.L_x_2214) ;  /* 0x0000001400088947 */ /* 0x008fea0003800000 */
.L_x_2215:
[----:B----4-:R4:W0:Y:S02]  /*11cb0*/  SYNCS.PHASECHK.TRANS64.TRYWAIT P0, [R5+URZ+0x38880], R2 ;  /* 0x03888002050075a7 */ /* 0x010824000800017f */
[----:B0-----:R-:W-:Y:S05]  /*11cc0*/  @!P0 NANOSLEEP.SYNCS 0x989680 ;  /* 0x009896800000895d */ /* 0x001fea0003900000 */
[----:B------:R-:W0:Y:S02]  /*11cd0*/  @!P0 SYNCS.PHASECHK.TRANS64 P0, [R5+URZ+0x38880], R2 ;  /* 0x03888002050085a7 */ /* 0x000e24000800007f */
[----:B0-----:R-:W-:Y:S05]  /*11ce0*/  @!P0 BRA `(.L_x_2215) ;  /* 0xfffffffc00f08947 */ /* 0x001fea000383ffff */
.L_x_2118:
[----:B------:R-:W-:Y:S05]  /*11cf0*/  BSYNC B6 ;  /* 0x0000000000067941 */ /* 0x000fea0003800000 */
.L_x_2115:
[----:B------:R-:W-:Y:S05]  /*11d00*/  EXIT ;  /* 0x000000000000794d */ /* 0x000fea0003800000 */
.L_x_2122:
[----:B-1----:R-:W-:-:S04]  /*11d10*/  IMAD.U32 R0, RZ, RZ, UR36 ;  /* 0x00000024ff007e24 */ /* 0x002fc8000f8e00ff */
[----:B------:R1:W2:Y:S03]  /*11d20*/  SYNCS.PHASECHK.TRANS64.TRYWAIT P0, [R0+URZ+0x38800], R3 ;  /* 0x03880003000075a7 */ /* 0x0002a6000800017f */
[----:B--2---:R-:W-:Y:S05]  /*11d30*/  @!P0 NANOSLEEP.SYNCS 0x989680 ;  /* 0x009896800000895d */ /* 0x004fea0003900000 */
[----:B------:R-:W2:Y:S02]  /*11d40*/  @!P0 SYNCS.PHASECHK.TRANS64 P0, [R0+URZ+0x38800], R3 ;  /* 0x03880003000085a7 */ /* 0x000ea4000800007f */
[----:B--2---:R-:W-:Y:S05]  /*11d50*/  @!P0 BRA `(.L_x_2122) ;  /* 0xfffffffc00ec8947 */ /* 0x004fea000383ffff */
[----:B------:R-:W-:Y:S05]  /*11d60*/  BRA `(.L_x_2216) ;  /* 0xfffffef800b47947 */ /* 0x000fea000383ffff */
.L_x_2126:
[----:B-1----:R-:W-:-:S04]  /*11d70*/  IMAD.U32 R0, RZ, RZ, UR36 ;  /* 0x00000024ff007e24 */ /* 0x002fc8000f8e00ff */
[----:B------:R1:W3:Y:S03]  /*11d80*/  SYNCS.PHASECHK.TRANS64.TRYWAIT P2, [R0+URZ+0x38830], R3 ;  /* 0x03883003000075a7 */ /* 0x0002e6000804017f */
[----:B---3--:R-:W-:Y:S05]  /*11d90*/  @!P2 NANOSLEEP.SYNCS 0x989680 ;  /* 0x009896800000a95d */ /* 0x008fea0003900000 */
[----:B------:R-:W3:Y:S02]  /*11da0*/  @!P2 SYNCS.PHASECHK.TRANS64 P2, [R0+URZ+0x38830], R3 ;  /* 0x038830030000a5a7 */ /* 0x000ee4000804007f */
[----:B---3--:R-:W-:Y:S05]  /*11db0*/  @!P2 BRA `(.L_x_2126) ;  /* 0xfffffffc00eca947 */ /* 0x008fea000383ffff */
[----:B------:R-:W-:Y:S05]  /*11dc0*/  BRA `(.L_x_2125) ;  /* 0xfffffef800d07947 */ /* 0x000fea000383ffff */
.L_x_2131:
[----:B-1----:R-:W-:-:S04]  /*11dd0*/  IMAD.U32 R15, RZ, RZ, UR7 ;  /* 0x00000007ff0f7e24 */ /* 0x002fc8000f8e00ff */
[----:B------:R1:W2:Y:S03]  /*11de0*/  SYNCS.PHASECHK.TRANS64.TRYWAIT P3, [R15+URZ+0x38830], R0 ;  /* 0x038830000f0075a7 */ /* 0x0002a6000806017f */
[----:B--2---:R-:W-:Y:S05]  /*11df0*/  @!P3 NANOSLEEP.SYNCS 0x989680 ;  /* 0x009896800000b95d */ /* 0x004fea0003900000 */
[----:B------:R-:W2:Y:S02]  /*11e00*/  @!P3 SYNCS.PHASECHK.TRANS64 P3, [R15+URZ+0x38830], R0 ;  /* 0x038830000f00b5a7 */ /* 0x000ea4000806007f */
[----:B--2---:R-:W-:Y:S05]  /*11e10*/  @!P3 BRA `(.L_x_2131) ;  /* 0xfffffffc00ecb947 */ /* 0x004fea000383ffff */
[----:B------:R-:W-:Y:S05]  /*11e20*/  BRA `(.L_x_2128) ;  /* 0xffffff2400c87947 */ /* 0x000fea000383ffff */
.L_x_2135:
[----:B-1----:R-:W-:-:S04]  /*11e30*/  IMAD.U32 R15, RZ, RZ, UR10 ;  /* 0x0000000aff0f7e24 */ /* 0x002fc8000f8e00ff */
[----:B------:R1:W2:Y:S03]  /*11e40*/  SYNCS.PHASECHK.TRANS64.TRYWAIT P3, [R15+URZ+0x38850], R0 ;  /* 0x038850000f0075a7 */ /* 0x0002a6000806017f */
[----:B--2---:R-:W-:Y:S05]  /*11e50*/  @!P3 NANOSLEEP.SYNCS 0x989680 ;  /* 0x009896800000b95d */ /* 0x004fea0003900000 */
[----:B------:R-:W2:Y:S02]  /*11e60*/  @!P3 SYNCS.PHASECHK.TRANS64 P3, [R15+URZ+0x38850], R0 ;  /* 0x038850000f00b5a7 */ /* 0x000ea4000806007f */
[----:B--2---:R-:W-:Y:S05]  /*11e70*/  @!P3 BRA `(.L_x_2135) ;  /* 0xfffffffc00ecb947 */ /* 0x004fea000383ffff */
[----:B------:R-:W-:Y:S05]  /*11e80*/  BRA `(.L_x_2132) ;  /* 0xffffff2800987947 */ /* 0x000fea000383ffff */
.L_x_2142:
[----:B-1----:R-:W-:-:S04]  /*11e90*/  IMAD.U32 R15, RZ, RZ, UR10 ;  /* 0x0000000aff0f7e24 */ /* 0x002fc8000f8e00ff */
[----:B------:R1:W2:Y:S03]  /*11ea0*/  SYNCS.PHASECHK.TRANS64.TRYWAIT P2, [R15+URZ+0x38830], R0 ;  /* 0x038830000f0075a7 */ /* 0x0002a6000804017f */
[----:B--2---:R-:W-:Y:S05]  /*11eb0*/  @!P2 NANOSLEEP.SYNCS 0x989680 ;  /* 0x009896800000a95d */ /* 0x004fea0003900000 */
[----:B------:R-:W2:Y:S02]  /*11ec0*/  @!P2 SYNCS.PHASECHK.TRANS64 P2, [R15+URZ+0x38830], R0 ;  /* 0x038830000f00a5a7 */ /* 0x000ea4000804007f */
[----:B--2---:R-:W-:Y:S05]  /*11ed0*/  @!P2 BRA `(.L_x_2142) ;  /* 0xfffffffc00eca947 */ /* 0x004fea000383ffff */
[----:B------:R-:W-:Y:S05]  /*11ee0*/  BRA `(.L_x_2139) ;  /* 0xffffff5000a87947 */ /* 0x000fea000383ffff */
.L_x_2146:
[----:B-1----:R-:W-:-:S04]  /*11ef0*/  IMAD.U32 R11, RZ, RZ, UR10 ;  /* 0x0000000aff0b7e24 */ /* 0x002fc8000f8e00ff */
[----:B------:R1:W2:Y:S03]  /*11f00*/  SYNCS.PHASECHK.TRANS64.TRYWAIT P2, [R11+URZ+0x38850], R0 ;  /* 0x038850000b0075a7 */ /* 0x0002a6000804017f */
[----:B--2---:R-:W-:Y:S05]  /*11f10*/  @!P2 NANOSLEEP.SYNCS 0x989680 ;  /* 0x009896800000a95d */ /* 0x004fea0003900000 */
[----:B------:R-:W2:Y:S02]  /*11f20*/  @!P2 SYNCS.PHASECHK.TRANS64 P2, [R11+URZ+0x38850], R0 ;  /* 0x038850000b00a5a7 */ /* 0x000ea4000804007f */
[----:B--2---:R-:W-:Y:S05]  /*11f30*/  @!P2 BRA `(.L_x_2146) ;  /* 0xfffffffc00eca947 */ /* 0x004fea000383ffff */
[----:B------:R-:W-:Y:S05]  /*11f40*/  BRA `(.L_x_2143) ;  /* 0xffffff5400687947 */ /* 0x000fea000383ffff */
.L_x_2152:
[----:B-1----:R-:W-:-:S04]  /*11f50*/  IMAD.U32 R6, RZ, RZ, UR7 ;  /* 0x00000007ff067e24 */ /* 0x002fc8000f8e00ff */
[----:B------:R1:W2:Y:S03]  /*11f60*/  SYNCS.PHASECHK.TRANS64.TRYWAIT P0, [R6+URZ+0x38850], R3 ;  /* 0x03885003060075a7 */ /* 0x0002a6000800017f */
[----:B--2---:R-:W-:Y:S05]  /*11f70*/  @!P0 NANOSLEEP.SYNCS 0x989680 ;  /* 0x009896800000895d */ /* 0x004fea0003900000 */
[----:B------:R-:W2:Y:S02]  /*11f80*/  @!P0 SYNCS.PHASECHK.TRANS64 P0, [R6+URZ+0x38850], R3 ;  /* 0x03885003060085a7 */ /* 0x000ea4000800007f */
[----:B--2---:R-:W-:Y:S05]  /*11f90*/  @!P0 BRA `(.L_x_2152) ;  /* 0xfffffffc00ec8947 */ /* 0x004fea000383ffff */
[----:B------:R-:W-:Y:S05]  /*11fa0*/  BRA `(.L_x_2151) ;  /* 0xffffff7000e87947 */ /* 0x000fea000383ffff */
.L_x_2165:
[----:B------:R-:W-:Y:S02]  /*11fb0*/  IMAD.MOV.U32 R13, RZ, RZ, R5 ;  /* 0x000000ffff0d7224 */ /* 0x000fe400078e0005 */
[----:B------:R-:W-:Y:S02]  /*11fc0*/  IMAD.MOV.U32 R12, RZ, RZ, RZ ;  /* 0x000000ffff0c7224 */ /* 0x000fe400078e00ff */
[----:B------:R-:W-:Y:S02]  /*11fd0*/  IMAD.MOV.U32 R11, RZ, RZ, 0x1f ;  /* 0x0000001fff0b7424 */ /* 0x000fe400078e00ff */
[----:B------:R-:W-:-:S07]  /*11fe0*/  IMAD.MOV.U32 R15, RZ, RZ, -0x1 ;  /* 0xffffffffff0f7424 */ /* 0x000fce00078e00ff */
[----:B-1----:R-:W-:Y:S05]  /*11ff0*/  WARPSYNC.COLLECTIVE R15, `(.L_x_2217) ;  /* 0x000000000f087348 */ /* 0x002fea0003c00000 */
[----:B------:R0:W2:Y:S02]  /*12000*/  SHFL.IDX P6, R14, R13, R12, R11 ;  /* 0x0000000c0d0e7389 */ /* 0x0000a400000c000b */
[----:B012---:R-:W-:Y:S01]  /*12010*/  ENDCOLLECTIVE ;  /* 0x000000000000791b */ /* 0x007fe20003800000 */
.L_x_2217:
[----:B------:R-:W-:Y:S05]  /*12020*/  BRA `(.L_x_2218) ;  /* 0xffffffc800dc7947 */ /* 0x000fea000383ffff */
.L_x_2167:
[----:B------:R-:W-:Y:S01]  /*12030*/  BSSY B0, `(.L_x_2219) ;  /* 0x0000006000007945 */ /* 0x000fe20003800000 */
[----:B------:R-:W-:-:S07]  /*12040*/  IMAD.MOV.U32 R15, RZ, RZ, -0x1 ;  /* 0xffffffffff0f7424 */ /* 0x000fce00078e00ff */
[----:B0-----:R-:W-:Y:S05]  /*12050*/  WARPSYNC.COLLECTIVE R15, `(.L_x_2220) ;  /* 0x000000000f0c7348 */ /* 0x001fea0003c00000 */
[----:B------:R-:W-:Y:S02]  /*12060*/  ELECT P6, UR62, PT ;  /* 0x00000000003e782f */ /* 0x000fe400038c0000 */
[----:B------:R-:W-:Y:S01]  /*12070*/  MOV R14, UR62 ;  /* 0x0000003e000e7c02 */ /* 0x000fe20008000f00 */
[----:B0-----:R-:W-:Y:S10]  /*12080*/  ENDCOLLECTIVE ;  /* 0x000000000000791b */ /* 0x001ff40003800000 */
.L_x_2220:
[----:B------:R-:W-:Y:S05]  /*12090*/  BSYNC B0 ;  /* 0x0000000000007941 */ /* 0x000fea0003800000 */
.L_x_2219:
[----:B------:R-:W-:Y:S05]  /*120a0*/  BRA `(.L_x_2221) ;  /* 0xffffffc800e07947 */ /* 0x000fea000383ffff */
.L_x_2169:
[----:B-1----:R-:W-:-:S04]  /*120b0*/  IMAD.U32 R3, RZ, RZ, UR38 ;  /* 0x00000026ff037e24 */ /* 0x002fc8000f8e00ff */
[----:B------:R1:W2:Y:S03]  /*120c0*/  SYNCS.PHASECHK.TRANS64.TRYWAIT P0, [R3+URZ+0x38880], R2 ;  /* 0x03888002030075a7 */ /* 0x0002a6000800017f */
[----:B--2---:R-:W-:Y:S05]  /*120d0*/  @!P0 NANOSLEEP.SYNCS 0x989680 ;  /* 0x009896800000895d */ /* 0x004fea0003900000 */
[----:B------:R-:W2:Y:S02]  /*120e0*/  @!P0 SYNCS.PHASECHK.TRANS64 P0, [R3+URZ+0x38880], R2 ;  /* 0x03888002030085a7 */ /* 0x000ea4000800007f */
[----:B--2---:R-:W-:Y:S05]  /*120f0*/  @!P0 BRA `(.L_x_2169) ;  /* 0xfffffffc00ec8947 */ /* 0x004fea000383ffff */
[----:B------:R-:W-:Y:S05]  /*12100*/  BRA `(.L_x_2222) ;  /* 0xffffffcc002c7947 */ /* 0x000fea000383ffff */
.L_x_2171:
[----:B-1----:R-:W-:-:S04]  /*12110*/  IMAD.U32 R3, RZ, RZ, UR38 ;  /* 0x00000026ff037e24 */ /* 0x002fc8000f8e00ff */
[----:B------:R1:W2:Y:S03]  /*12120*/  SYNCS.PHASECHK.TRANS64.TRYWAIT P0, [R3+URZ+0x38840], R2 ;  /* 0x03884002030075a7 */ /* 0x0002a6000800017f */
[----:B--2---:R-:W-:Y:S05]  /*12130*/  @!P0 NANOSLEEP.SYNCS 0x989680 ;  /* 0x009896800000895d */ /* 0x004fea0003900000 */
[----:B------:R-:W2:Y:S02]  /*12140*/  @!P0 SYNCS.PHASECHK.TRANS64 P0, [R3+URZ+0x38840], R2 ;  /* 0x03884002030085a7 */ /* 0x000ea4000800007f */
[----:B--2---:R-:W-:Y:S05]  /*12150*/  @!P0 BRA `(.L_x_2171) ;  /* 0xfffffffc00ec8947 */ /* 0x004fea000383ffff */
[----:B------:R-:W-:Y:S05]  /*12160*/  BRA `(.L_x_2223) ;  /* 0xffffffcc00847947 */ /* 0x000fea000383ffff */
.L_x_2174:
[----:B------:R-:W-:Y:S01]  /*12170*/  IMAD.MOV.U32 R13, RZ, RZ, R2 ;  /* 0x000000ffff0d7224 */ /* 0x000fe200078e0002 */
[----:B------:R-:W-:Y:S01]  /*12180*/  LEA.HI R5, R9, UR39, RZ, 0x1d ;  /* 0x0000002709057c11 */ /* 0x000fe2000f8fe8ff */
[----:B------:R-:W-:Y:S02]  /*12190*/  IMAD.MOV.U32 R12, RZ, RZ, RZ ;  /* 0x000000ffff0c7224 */ /* 0x000fe400078e00ff */
[----:B------:R-:W-:Y:S02]  /*121a0*/  IMAD.MOV.U32 R11, RZ, RZ, 0x181f ;  /* 0x0000181fff0b7424 */ /* 0x000fe400078e00ff */
[----:B------:R-:W-:-:S07]  /*121b0*/  IMAD.MOV.U32 R15, RZ, RZ, -0x1 ;  /* 0xffffffffff0f7424 */ /* 0x000fce00078e00ff */
[----:B------:R-:W-:Y:S05]  /*121c0*/  WARPSYNC.COLLECTIVE R15, `(.L_x_2224) ;  /* 0x000000000f087348 */ /* 0x000fea0003c00000 */
[----:B------:R0:W1:Y:S02]  /*121d0*/  SHFL.IDX P6, R14, R13, R12, R11 ;  /* 0x0000000c0d0e7389 */ /* 0x00006400000c000b */
[----:B01----:R-:W-:Y:S01]  /*121e0*/  ENDCOLLECTIVE ;  /* 0x000000000000791b */ /* 0x003fe20003800000 */
.L_x_2224:
[----:B------:R-:W-:Y:S02]  /*121f0*/  IMAD.MOV.U32 R13, RZ, RZ, R0 ;  /* 0x000000ffff0d7224 */ /* 0x000fe400078e0000 */
[----:B------:R-:W-:-:S07]  /*12200*/  IMAD.MOV.U32 R6, RZ, RZ, R14 ;  /* 0x000000ffff067224 */ /* 0x000fce00078e000e */
[----:B------:R-:W-:Y:S05]  /*12210*/  WARPSYNC.COLLECTIVE R15, `(.L_x_2225) ;  /* 0x000000000f087348 */ /* 0x000fea0003c00000 */
[----:B------:R0:W1:Y:S02]  /*12220*/  SHFL.IDX P6, R14, R13, R12, R11 ;  /* 0x0000000c0d0e7389 */ /* 0x00006400000c000b */
[----:B01----:R-:W-:Y:S01]  /*12230*/  ENDCOLLECTIVE ;  /* 0x000000000000791b */ /* 0x003fe20003800000 */
.L_x_2225:
        /* <DEDUP_REMOVED lines=10> */
.L_x_2226:
        /* <DEDUP_REMOVED lines=10> */
[----:B------:R0:W-:Y:S02]  /*12380*/  @!P2 LDGSTS.E.BYPASS.LTC128B.128 [R8+0x24400], desc[UR40][R6.64+0x80], !P0 ;  /* 0x244000800608afae */ /* 0x0001e4000c101d68 */
[----:B0-----:R-:W-:-:S05]  /*12390*/  VIADD R6, R5, 0x10 ;  /* 0x0000001005067836 */ /* 0x001fca0000000000 */
[----:B------:R-:W-:Y:S01]  /*123a0*/  ISETP.GE.AND P2, PT, R6, R3, PT ;  /* 0x000000030600720c */ /* 0x000fe20003f46270 */
[----:B------:R-:W-:-:S12]  /*123b0*/  IMAD.MOV.U32 R6, RZ, RZ, R14 ;  /* 0x000000ffff067224 */ /* 0x000fd800078e000e */
[----:B------:R-:W-:Y:S05]  /*123c0*/  WARPSYNC.COLLECTIVE R15, `(.L_x_2227) ;  /* 0x000000000f087348 */ /* 0x000fea0003c00000 */
[----:B------:R0:W1:Y:S02]  /*123d0*/  SHFL.IDX P6, R14, R13, R12, R11 ;  /* 0x0000000c0d0e7389 */ /* 0x00006400000c000b */
[----:B01----:R-:W-:Y:S01]  /*123e0*/  ENDCOLLECTIVE ;  /* 0x000000000000791b */ /* 0x003fe20003800000 */
.L_x_2227:
[----:B------:R-:W-:Y:S02]  /*123f0*/  @!P2 VIADD R8, R4, UR38 ;  /* 0x000000260408ac36 */ /* 0x000fe40008000000 */
[----:B------:R-:W-:Y:S02]  /*12400*/  IMAD.MOV.U32 R13, RZ, RZ, R2 ;  /* 0x000000ffff0d7224 */ /* 0x000fe400078e0002 */
[----:B------:R-:W-:Y:S02]  /*12410*/  IMAD.MOV.U32 R12, RZ, RZ, 0x2 ;  /* 0x00000002ff0c7424 */ /* 0x000fe400078e00ff */
[----:B------:R-:W-:-:S07]  /*12420*/  IMAD.MOV.U32 R7, RZ, RZ, R14 ;  /* 0x000000ffff077224 */ /* 0x000fce00078e000e */
[----:B------:R-:W-:Y:S05]  /*12430*/  WARPSYNC.COLLECTIVE R15, `(.L_x_2228) ;  /* 0x000000000f087348 */ /* 0x000fea0003c00000 */
[----:B------:R0:W1:Y:S02]  /*12440*/  SHFL.IDX P6, R14, R13, R12, R11 ;  /* 0x0000000c0d0e7389 */ /* 0x00006400000c000b */
[----:B01----:R-:W-:Y:S01]  /*12450*/  ENDCOLLECTIVE ;  /* 0x000000000000791b */ /* 0x003fe20003800000 */
.L_x_2228:
        /* <DEDUP_REMOVED lines=17> */
.L_x_2229:
[----:B------:R-:W-:Y:S02]  /*12570*/  @!P2 VIADD R8, R4, UR38 ;  /* 0x000000260408ac36 */ /* 0x000fe40008000000 */
[----:B------:R-:W-:Y:S02]  /*12580*/  IMAD.MOV.U32 R13, RZ, RZ, R2 ;  /* 0x000000ffff0d7224 */ /* 0x000fe400078e0002 */
[----:B------:R-:W-:Y:S02]  /*12590*/  IMAD.MOV.U32 R12, RZ, RZ, 0x3 ;  /* 0x00000003ff0c7424 */ /* 0x000fe400078e00ff */
[----:B------:R-:W-:-:S07]  /*125a0*/  IMAD.MOV.U32 R7, RZ, RZ, R14 ;  /* 0x000000ffff077224 */ /* 0x000fce00078e000e */
[----:B------:R-:W-:Y:S05]  /*125b0*/  WARPSYNC.COLLECTIVE R15, `(.L_x_2230) ;  /* 0x000000000f087348 */ /* 0x000fea0003c00000 */
[----:B------:R0:W1:Y:S02]  /*125c0*/  SHFL.IDX P6, R14, R13, R12, R11 ;  /* 0x0000000c0d0e7389 */ /* 0x00006400000c000b */
[----:B01----:R-:W-:Y:S01]  /*125d0*/  ENDCOLLECTIVE ;  /* 0x000000000000791b */ /* 0x003fe20003800000 */
.L_x_2230:
        /* <DEDUP_REMOVED lines=17> */
.L_x_2231:
[----:B------:R-:W-:Y:S02]  /*126f0*/  @!P2 VIADD R8, R4, UR38 ;  /* 0x000000260408ac36 */ /* 0x000fe40008000000 */
[----:B------:R-:W-:Y:S02]  /*12700*/  IMAD.MOV.U32 R13, RZ, RZ, R2 ;  /* 0x000000ffff0d7224 */ /* 0x000fe400078e0002 */
[----:B------:R-:W-:Y:S02]  /*12710*/  IMAD.MOV.U32 R12, RZ, RZ, 0x4 ;  /* 0x00000004ff0c7424 */ /* 0x000fe400078e00ff */
[----:B------:R-:W-:-:S07]  /*12720*/  IMAD.MOV.U32 R7, RZ, RZ, R14 ;  /* 0x000000ffff077224 */ /* 0x000fce00078e000e */
[----:B------:R-:W-:Y:S05]  /*12730*/  WARPSYNC.COLLECTIVE R15, `(.L_x_2232) ;  /* 0x000000000f087348 */ /* 0x000fea0003c00000 */
[----:B------:R0:W1:Y:S02]  /*12740*/  SHFL.IDX P6, R14, R13, R12, R11 ;  /* 0x0000000c0d0e7389 */ /* 0x00006400000c000b */
[----:B01----:R-:W-:Y:S01]  /*12750*/  ENDCOLLECTIVE ;  /* 0x000000000000791b */ /* 0x003fe20003800000 */
.L_x_2232:
        /* <DEDUP_REMOVED lines=17> */
.L_x_2233:
[----:B------:R-:W-:Y:S02]  /*12870*/  @!P2 VIADD R8, R4, UR38 ;  /* 0x000000260408ac36 */ /* 0x000fe40008000000 */
[----:B------:R-:W-:Y:S02]  /*12880*/  IMAD.MOV.U32 R13, RZ, RZ, R2 ;  /* 0x000000ffff0d7224 */ /* 0x000fe400078e0002 */
[----:B------:R-:W-:Y:S02]  /*12890*/  IMAD.MOV.U32 R12, RZ, RZ, 0x5 ;  /* 0x00000005ff0c7424 */ /* 0x000fe400078e00ff */
[----:B------:R-:W-:-:S07]  /*128a0*/  IMAD.MOV.U32 R7, RZ, RZ, R14 ;  /* 0x000000ffff077224 */ /* 0x000fce00078e000e */
[----:B------:R-:W-:Y:S05]  /*128b0*/  WARPSYNC.COLLECTIVE R15, `(.L_x_2234) ;  /* 0x000000000f087348 */ /* 0x000fea0003c00000 */
[----:B------:R0:W1:Y:S02]  /*128c0*/  SHFL.IDX P6, R14, R13, R12, R11 ;  /* 0x0000000c0d0e7389 */ /* 0x00006400000c000b */
[----:B01----:R-:W-:Y:S01]  /*128d0*/  ENDCOLLECTIVE ;  /* 0x000000000000791b */ /* 0x003fe20003800000 */
.L_x_2234:
        /* <DEDUP_REMOVED lines=17> */
.L_x_2235:
[----:B------:R-:W-:Y:S02]  /*129f0*/  @!P2 VIADD R8, R4, UR38 ;  /* 0x000000260408ac36 */ /* 0x000fe40008000000 */
[----:B------:R-:W-:Y:S02]  /*12a00*/  IMAD.MOV.U32 R13, RZ, RZ, R2 ;  /* 0x000000ffff0d7224 */ /* 0x000fe400078e0002 */
[----:B------:R-:W-:Y:S02]  /*12a10*/  IMAD.MOV.U32 R12, RZ, RZ, 0x6 ;  /* 0x00000006ff0c7424 */ /* 0x000fe400078e00ff */
[----:B------:R-:W-:-:S07]  /*12a20*/  IMAD.MOV.U32 R7, RZ, RZ, R14 ;  /* 0x000000ffff077224 */ /* 0x000fce00078e000e */
[----:B------:R-:W-:Y:S05]  /*12a30*/  WARPSYNC.COLLECTIVE R15, `(.L_x_2236) ;  /* 0x000000000f087348 */ /* 0x000fea0003c00000 */
[----:B------:R0:W1:Y:S02]  /*12a40*/  SHFL.IDX P6, R14, R13, R12, R11 ;  /* 0x0000000c0d0e7389 */ /* 0x00006400000c000b */
[----:B01----:R-:W-:Y:S01]  /*12a50*/  ENDCOLLECTIVE ;  /* 0x000000000000791b */ /* 0x003fe20003800000 */
.L_x_2236:
        /* <DEDUP_REMOVED lines=15> */
.L_x_2237:
        /* <DEDUP_REMOVED lines=9> */
.L_x_2238:
        /* <DEDUP_REMOVED lines=15> */
.L_x_2239:
[----:B------:R-:W-:Y:S05]  /*12cd0*/  BRA `(.L_x_2240) ;  /* 0xffffffcc00a87947 */ /* 0x000fea000383ffff */
.L_x_2177:
[----:B--2---:R-:W-:-:S04]  /*12ce0*/  IMAD.U32 R3, RZ, RZ, UR38 ;  /* 0x00000026ff037e24 */ /* 0x004fc8000f8e00ff */
[----:B------:R2:W3:Y:S03]  /*12cf0*/  SYNCS.PHASECHK.TRANS64.TRYWAIT P0, [R3+URZ+0x38820], R0 ;  /* 0x03882000030075a7 */ /* 0x0004e6000800017f */
[----:B---3--:R-:W-:Y:S05]  /*12d00*/  @!P0 NANOSLEEP.SYNCS 0x989680 ;  /* 0x009896800000895d */ /* 0x008fea0003900000 */
[----:B------:R-:W3:Y:S02]  /*12d10*/  @!P0 SYNCS.PHASECHK.TRANS64 P0, [R3+URZ+0x38820], R0 ;  /* 0x03882000030085a7 */ /* 0x000ee4000800007f */
[----:B---3--:R-:W-:Y:S05]  /*12d20*/  @!P0 BRA `(.L_x_2177) ;  /* 0xfffffffc00ec8947 */ /* 0x008fea000383ffff */
[----:B------:R-:W-:Y:S05]  /*12d30*/  BRA `(.L_x_2241) ;  /* 0xffffffcc00f47947 */ /* 0x000fea000383ffff */
.L_x_2182:
[----:B0-----:R0:W1:Y:S02]  /*12d40*/  SYNCS.PHASECHK.TRANS64.TRYWAIT P0, [R4+URZ+0x38880], R3 ;  /* 0x03888003040075a7 */ /* 0x001064000800017f */
[----:B-1----:R-:W-:Y:S05]  /*12d50*/  @!P0 NANOSLEEP.SYNCS 0x989680 ;  /* 0x009896800000895d */ /* 0x002fea0003900000 */
[----:B------:R-:W1:Y:S02]  /*12d60*/  @!P0 SYNCS.PHASECHK.TRANS64 P0, [R4+URZ+0x38880], R3 ;  /* 0x03888003040085a7 */ /* 0x000e64000800007f */
[----:B-1----:R-:W-:Y:S05]  /*12d70*/  @!P0 BRA `(.L_x_2182) ;  /* 0xfffffffc00f08947 */ /* 0x002fea000383ffff */
[----:B------:R-:W-:Y:S05]  /*12d80*/  BRA `(.L_x_2242) ;  /* 0xffffffd000a47947 */ /* 0x000fea000383ffff */
.L_x_2187:
[----:B-1----:R1:W2:Y:S02]  /*12d90*/  SYNCS.PHASECHK.TRANS64.TRYWAIT P0, [R4+URZ+0x38840], R3 ;  /* 0x03884003040075a7 */ /* 0x0022a4000800017f */
[----:B--2---:R-:W-:Y:S05]  /*12da0*/  @!P0 NANOSLEEP.SYNCS 0x989680 ;  /* 0x009896800000895d */ /* 0x004fea0003900000 */
[----:B------:R-:W2:Y:S02]  /*12db0*/  @!P0 SYNCS.PHASECHK.TRANS64 P0, [R4+URZ+0x38840], R3 ;  /* 0x03884003040085a7 */ /* 0x000ea4000800007f */
[----:B--2---:R-:W-:Y:S05]  /*12dc0*/  @!P0 BRA `(.L_x_2187) ;  /* 0xfffffffc00f08947 */ /* 0x004fea000383ffff */
[----:B------:R-:W-:Y:S05]  /*12dd0*/  BRA `(.L_x_2243) ;  /* 0xffffffd400507947 */ /* 0x000fea000383ffff */
.L_x_2193:
[----:B0-----:R0:W1:Y:S02]  /*12de0*/  SYNCS.PHASECHK.TRANS64.TRYWAIT P0, [R19+URZ+0x38870], R2 ;  /* 0x03887002130075a7 */ /* 0x001064000800017f */
[----:B-1----:R-:W-:Y:S05]  /*12df0*/  @!P0 NANOSLEEP.SYNCS 0x989680 ;  /* 0x009896800000895d */ /* 0x002fea0003900000 */
[----:B------:R-:W1:Y:S02]  /*12e00*/  @!P0 SYNCS.PHASECHK.TRANS64 P0, [R19+URZ+0x38870], R2 ;  /* 0x03887002130085a7 */ /* 0x000e64000800007f */
[----:B-1----:R-:W-:Y:S05]  /*12e10*/  @!P0 BRA `(.L_x_2193) ;  /* 0xfffffffc00f08947 */ /* 0x002fea000383ffff */
[----:B------:R-:W-:Y:S05]  /*12e20*/  BRA `(.L_x_2244) ;  /* 0xffffffd8001c7947 */ /* 0x000fea000383ffff */
.L_x_2195:
[----:B-1----:R1:W2:Y:S02]  /*12e30*/  SYNCS.PHASECHK.TRANS64.TRYWAIT P0, [R19+URZ+0x38860], R0 ;  /* 0x03886000130075a7 */ /* 0x0022a4000800017f */
[----:B--2---:R-:W-:Y:S05]  /*12e40*/  @!P0 NANOSLEEP.SYNCS 0x989680 ;  /* 0x009896800000895d */ /* 0x004fea0003900000 */
[----:B------:R-:W2:Y:S02]  /*12e50*/  @!P0 SYNCS.PHASECHK.TRANS64 P0, [R19+URZ+0x38860], R0 ;  /* 0x03886000130085a7 */ /* 0x000ea4000800007f */
[----:B--2---:R-:W-:Y:S05]  /*12e60*/  @!P0 BRA `(.L_x_2195) ;  /* 0xfffffffc00f08947 */ /* 0x004fea000383ffff */
[----:B------:R-:W-:Y:S05]  /*12e70*/  BRA `(.L_x_2245) ;  /* 0xffffffd800207947 */ /* 0x000fea000383ffff */
.L_x_2201:
[----:B0-----:R-:W2:Y:S02]  /*12e80*/  LDL R2, [R1+0xc] ;  /* 0x00000c0001027983 */ /* 0x001ea40000100800 */
[----:B--2---:R0:W2:Y:S02]  /*12e90*/  SYNCS.PHASECHK.TRANS64.TRYWAIT P0, [R2+URZ+0x38870], R0 ;  /* 0x03887000020075a7 */ /* 0x0040a4000800017f */
[----:B--2---:R-:W-:Y:S05]  /*12ea0*/  @!P0 NANOSLEEP.SYNCS 0x989680 ;  /* 0x009896800000895d */ /* 0x004fea0003900000 */
[----:B------:R-:W2:Y:S02]  /*12eb0*/  @!P0 SYNCS.PHASECHK.TRANS64 P0, [R2+URZ+0x38870], R0 ;  /* 0x03887000020085a7 */ /* 0x000ea4000800007f */
[----:B--2---:R-:W-:Y:S05]  /*12ec0*/  @!P0 BRA `(.L_x_2201) ;  /* 0xfffffffc00ec8947 */ /* 0x004fea000383ffff */
[----:B------:R-:W-:Y:S05]  /*12ed0*/  BRA `(.L_x_2246) ;  /* 0xffffffe000747947 */ /* 0x000fea000383ffff */
.L_x_2203:
[----:B0-----:R-:W2:Y:S02]  /*12ee0*/  LDL R2, [R1+0xc] ;  /* 0x00000c0001027983 */ /* 0x001ea40000100800 */
[----:B--2---:R0:W2:Y:S02]  /*12ef0*/  SYNCS.PHASECHK.TRANS64.TRYWAIT P0, [R2+URZ+0x38860], R0 ;  /* 0x03886000020075a7 */ /* 0x0040a4000800017f */
[----:B--2---:R-:W-:Y:S05]  /*12f00*/  @!P0 NANOSLEEP.SYNCS 0x989680 ;  /* 0x009896800000895d */ /* 0x004fea0003900000 */
[----:B------:R-:W2:Y:S02]  /*12f10*/  @!P0 SYNCS.PHASECHK.TRANS64 P0, [R2+URZ+0x38860], R0 ;  /* 0x03886000020085a7 */ /* 0x000ea4000800007f */
[----:B--2---:R-:W-:Y:S05]  /*12f20*/  @!P0 BRA `(.L_x_2203) ;  /* 0xfffffffc00ec8947 */ /* 0x004fea000383ffff */
[----:B------:R-:W-:Y:S05]  /*12f30*/  BRA `(.L_x_2247) ;  /* 0xffffffe000787947 */ /* 0x000fea000383ffff */
.L_x_2205:
[----:B0-----:R0:W1:Y:S02]  /*12f40*/  SYNCS.PHASECHK.TRANS64.TRYWAIT P0, [R7+URZ+0x38820], R2 ;  /* 0x03882002070075a7 */ /* 0x001064000800017f */
[----:B-1----:R-:W-:Y:S05]  /*12f50*/  @!P0 NANOSLEEP.SYNCS 0x989680 ;  /* 0x009896800000895d */ /* 0x002fea0003900000 */
[----:B------:R-:W1:Y:S02]  /*12f60*/  @!P0 SYNCS.PHASECHK.TRANS64 P0, [R7+URZ+0x38820], R2 ;  /* 0x03882002070085a7 */ /* 0x000e64000800007f */
[----:B-1----:R-:W-:Y:S05]  /*12f70*/  @!P0 BRA `(.L_x_2205) ;  /* 0xfffffffc00f08947 */ /* 0x002fea000383ffff */
[----:B------:R-:W-:Y:S05]  /*12f80*/  BRA `(.L_x_2248) ;  /* 0xffffffe800a47947 */ /* 0x000fea000383ffff */
.L_x_2207:
[----:B0-----:R0:W1:Y:S02]  /*12f90*/  SYNCS.PHASECHK.TRANS64.TRYWAIT P1, [R6+URZ], R3 ;  /* 0x00000003060075a7 */ /* 0x001064000802017f */
[----:B-1----:R-:W-:Y:S05]  /*12fa0*/  @!P1 NANOSLEEP.SYNCS 0x989680 ;  /* 0x009896800000995d */ /* 0x002fea0003900000 */
[----:B------:R-:W1:Y:S02]  /*12fb0*/  @!P1 SYNCS.PHASECHK.TRANS64 P1, [R6+URZ], R3 ;  /* 0x00000003060095a7 */ /* 0x000e64000802007f */
[----:B-1----:R-:W-:Y:S05]  /*12fc0*/  @!P1 BRA `(.L_x_2207) ;  /* 0xfffffffc00f09947 */ /* 0x002fea000383ffff */
[----:B------:R-:W-:Y:S05]  /*12fd0*/  BRA `(.L_x_2249) ;  /* 0xffffffe800f47947 */ /* 0x000fea000383ffff */
.L_x_2208:
[----:B-1----:R1:W2:Y:S02]  /*12fe0*/  SYNCS.PHASECHK.TRANS64.TRYWAIT P1, [R5+URZ], R2 ;  /* 0x00000002050075a7 */ /* 0x0022a4000802017f */
[----:B--2---:R-:W-:Y:S05]  /*12ff0*/  @!P1 NANOSLEEP.SYNCS 0x989680 ;  /* 0x009896800000995d */ /* 0x004fea0003900000 */
[----:B------:R-:W2:Y:S02]  /*13000*/  @!P1 SYNCS.PHASECHK.TRANS64 P1, [R5+URZ], R2 ;  /* 0x00000002050095a7 */ /* 0x000ea4000802007f */
[----:B--2---:R-:W-:Y:S05]  /*13010*/  @!P1 BRA `(.L_x_2208) ;  /* 0xfffffffc00f09947 */ /* 0x004fea000383ffff */
[----:B------:R-:W-:Y:S05]  /*13020*/  BRA `(.L_x_2250) ;  /* 0xffffffe800e87947 */ /* 0x000fea000383ffff */
.L_x_2210:
[----:B--2---:R2:W3:Y:S02]  /*13030*/  SYNCS.PHASECHK.TRANS64.TRYWAIT P1, [R0+URZ+0x38860], R3 ;  /* 0x03886003000075a7 */ /* 0x0044e4000802017f */
[----:B---3--:R-:W-:Y:S05]  /*13040*/  @!P1 NANOSLEEP.SYNCS 0x989680 ;  /* 0x009896800000995d */ /* 0x008fea0003900000 */
[----:B------:R-:W3:Y:S02]  /*13050*/  @!P1 SYNCS.PHASECHK.TRANS64 P1, [R0+URZ+0x38860], R3 ;  /* 0x03886003000095a7 */ /* 0x000ee4000802007f */
[----:B---3--:R-:W-:Y:S05]  /*13060*/  @!P1 BRA `(.L_x_2210) ;  /* 0xfffffffc00f09947 */ /* 0x008fea000383ffff */
[----:B------:R-:W-:Y:S05]  /*13070*/  BRA `(.L_x_2251) ;  /* 0xffffffe800e87947 */ /* 0x000fea000383ffff */
.L_x_2212:
[----:B-1----:R1:W3:Y:S02]  /*13080*/  SYNCS.PHASECHK.TRANS64.TRYWAIT P1, [R5+URZ+0x38860], R2 ;  /* 0x03886002050075a7 */ /* 0x0022e4000802017f */
[----:B---3--:R-:W-:Y:S05]  /*13090*/  @!P1 NANOSLEEP.SYNCS 0x989680 ;  /* 0x009896800000995d */ /* 0x008fea0003900000 */
[----:B------:R-:W3:Y:S02]  /*130a0*/  @!P1 SYNCS.PHASECHK.TRANS64 P1, [R5+URZ+0x38860], R2 ;  /* 0x03886002050095a7 */ /* 0x000ee4000802007f */
[----:B---3--:R-:W-:Y:S05]  /*130b0*/  @!P1 BRA `(.L_x_2212) ;  /* 0xfffffffc00f09947 */ /* 0x008fea000383ffff */
[----:B------:R-:W-:Y:S05]  /*130c0*/  BRA `(.L_x_2252) ;  /* 0xffffffe800e87947 */ /* 0x000fea000383ffff */
.L_x_2214:
[----:B---3--:R3:W4:Y:S02]  /*130d0*/  SYNCS.PHASECHK.TRANS64.TRYWAIT P0, [R0+URZ+0x38880], R3 ;  /* 0x03888003000075a7 */ /* 0x008724000800017f */
[----:B----4-:R-:W-:Y:S05]  /*130e0*/  @!P0 NANOSLEEP.SYNCS 0x989680 ;  /* 0x009896800000895d */ /* 0x010fea0003900000 */
[----:B------:R-:W4:Y:S02]  /*130f0*/  @!P0 SYNCS.PHASECHK.TRANS64 P0, [R0+URZ+0x38880], R3 ;  /* 0x03888003000085a7 */ /* 0x000f24000800007f */
[----:B----4-:R-:W-:Y:S05]  /*13100*/  @!P0 BRA `(.L_x_2214) ;  /* 0xfffffffc00f08947 */ /* 0x010fea000383ffff */
[----:B------:R-:W-:Y:S05]  /*13110*/  BRA `(.L_x_2215) ;  /* 0xffffffe800e47947 */ /* 0x000fea000383ffff */
.L_x_2253:
        /* <DEDUP_REMOVED lines=14> */
.L_x_3140:


//--------------------- .text._ZN7cutlass13device_kernelIN5flash11enable_sm90INS1_16FlashAttnFwdSm90INS1_25CollectiveMainloopFwdSm90ILi2EN4cute5tupleIJNS5_1CILi1EEES8_S8_EEENS6_IJNS7_ILi128EEESA_NS7_ILi256EEEEEELi256ENS_12float_e4m3_tEfNS_4arch4Sm90ELb1ELb0ELb0ELb1ELb0ELb0ELb0ELb1ELb1ELb1ELb1ELb0EEENS1_21CollectiveEpilogueFwdINS6_IJSA_SB_SA_EEES9_NS_10bfloat16_tESF_Li256ELb1ELb1ELb1ELb1EEENS1_36VarlenDynamicPersistentTileSchedulerILi128ELi128ELi256ELi128ELb1ELb1ELb1ELb1ELb1ELb1EEEEEEEEEvNT_6ParamsE --------------------------
	.section	.text._ZN7cutlass13device_kernelIN5flash11enable_sm90INS1_16FlashAttnFwdSm90INS1_25CollectiveMainloopFwdSm90ILi2EN4cute5tupleIJNS5_1CILi1EEES8_S8_EEENS6_IJNS7_ILi128EEESA_NS7_ILi256EEEEEELi256ENS_12float_e4m3_tEfNS_4arch4Sm90ELb1ELb0ELb0ELb1ELb0ELb0ELb0ELb1ELb1ELb1ELb1ELb0EEENS1_21CollectiveEpilogueFwdINS6_IJSA_SB_SA_EEES9_NS_10bfloat16_tESF_Li256ELb1ELb1ELb1ELb1EEENS1_36VarlenDynamicPersistentTileSchedulerILi128ELi128ELi256ELi128ELb1ELb1ELb1ELb1ELb1ELb1EEEEEEEEEvNT_6ParamsE,"ax",@progbits
	.align	128
.text._ZN7cutlass13device_kernelIN5flash11enable_sm90INS1_16FlashAttnFwdSm90INS1_25CollectiveMainloopFwdSm90ILi2EN4cute5tupleIJNS5_1CILi1EEES8_S8_EEENS6_IJNS7_ILi128EEESA_NS7_ILi256EEEEEELi256ENS_12float_e4m3_tEfNS_4arch4Sm90ELb1ELb0ELb0ELb1ELb0ELb0ELb0ELb1ELb1ELb1ELb1ELb0EEENS1_21CollectiveEpilogueFwdINS6_IJSA_SB_SA_EEES9_NS_10bfloat16_tESF_Li256ELb1ELb1ELb1ELb1EEENS1_36VarlenDynamicPersistentTileSchedulerILi128ELi128ELi256ELi128ELb1ELb1ELb1ELb1ELb1ELb1EEEEEEEEEvNT_6ParamsE:
        .type           _ZN7cutlass13device_kernelIN5flash11enable_sm90INS1_16FlashAttnFwdSm90INS1_25CollectiveMainloopFwdSm90ILi2EN4cute5tupleIJNS5_1CILi1EEES8_S8_EEENS6_IJNS7_ILi128EEESA_NS7_ILi256EEEEEELi256ENS_12float_e4m3_tEfNS_4arch4Sm90ELb1ELb0ELb0ELb1ELb0ELb0ELb0ELb1ELb1ELb1ELb1ELb0EEENS1_21CollectiveEpilogueFwdINS6_IJSA_SB_SA_EEES9_NS_10bfloat16_tESF_Li256ELb1ELb1ELb1ELb1EEENS1_36VarlenDynamicPersistentTileSchedulerILi128ELi128ELi256ELi128ELb1ELb1ELb1ELb1ELb1ELb1EEEEEEEEEvNT_6ParamsE,@function
        .size           _ZN7cutlass13device_kernelIN5flash11enable_sm90INS1_16FlashAttnFwdSm90INS1_25CollectiveMainloopFwdSm90ILi2EN4cute5tupleIJNS5_1CILi1EEES8_S8_EEENS6_IJNS7_ILi128EEESA_NS7_ILi256EEEEEELi256ENS_12float_e4m3_tEfNS_4arch4Sm90ELb1ELb0ELb0ELb1ELb0ELb0ELb0ELb1ELb1ELb1ELb1ELb0EEENS1_21CollectiveEpilogueFwdINS6_IJSA_SB_SA_EEES9_NS_10bfloat16_tESF_Li256ELb1ELb1ELb1ELb1EEENS1_36VarlenDynamicPersistentTileSchedulerILi128ELi128ELi256ELi128ELb1ELb1ELb1ELb1ELb1ELb1EEEEEEEEEvNT_6ParamsE,(.L_x_3141 - _ZN7cutlass13device_kernelIN5flash11enable_sm90INS1_16FlashAttnFwdSm90INS1_25CollectiveMainloopFwdSm90ILi2EN4cute5tupleIJNS5_1CILi1EEES8_S8_EEENS6_IJNS7_ILi128EEESA_NS7_ILi256EEEEEELi256ENS_12float_e4m3_tEfNS_4arch4Sm90ELb1ELb0ELb0ELb1ELb0ELb0ELb0ELb1ELb1ELb1ELb1ELb0EEENS1_21CollectiveEpilogueFwdINS6_IJSA_SB_SA_EEES9_NS_10bfloat16_tESF_Li256ELb1ELb1ELb1ELb1EEENS1_36VarlenDynamicPersistentTileSchedulerILi128ELi128ELi256ELi128ELb1ELb1ELb1ELb1ELb1ELb1EEEEEEEEEvNT_6ParamsE)
        .other          _ZN7cutlass13device_kernelIN5flash11enable_sm90INS1_16FlashAttnFwdSm90INS1_25CollectiveMainloopFwdSm90ILi2EN4cute5tupleIJNS5_1CILi1EEES8_S8_EEENS6_IJNS7_ILi128EEESA_NS7_ILi256EEEEEELi256ENS_12float_e4m3_tEfNS_4arch4Sm90ELb1ELb0ELb0ELb1ELb0ELb0ELb0ELb1ELb1ELb1ELb1ELb0EEENS1_21CollectiveEpilogueFwdINS6_IJSA_SB_SA_EEES9_NS_10bfloat16_tESF_Li256ELb1ELb1ELb1ELb1EEENS1_36VarlenDynamicPersistentTileSchedulerILi128ELi128ELi256ELi128ELb1ELb1ELb1ELb1ELb1ELb1EEEEEEEEEvNT_6ParamsE,@"STO_CUDA_ENTRY STV_DEFAULT"
_ZN7cutlass13device_kernelIN5flash11enable_sm90INS1_16FlashAttnFwdSm90INS1_25CollectiveMainloopFwdSm90ILi2EN4cute5tupleIJNS5_1CILi1EEES8_S8_EEENS6_IJNS7_ILi128EEESA_NS7_ILi256EEEEEELi256ENS_12float_e4m3_tEfNS_4arch4Sm90ELb1ELb0ELb0ELb1ELb0ELb0ELb0ELb1ELb1ELb1ELb1ELb0EEENS1_21CollectiveEpilogueFwdINS6_IJSA_SB_SA_EEES9_NS_10bfloat16_tESF_Li256ELb1ELb1ELb1ELb1EEENS1_36VarlenDynamicPersistentTileSchedulerILi128ELi128ELi256ELi128ELb1ELb1ELb1ELb1ELb1ELb1EEEEEEEEEvNT_6ParamsE:
        /* <DEDUP_REMOVED lines=18> */
.L_x_2255:
[----:B------:R-:W-:Y:S05]  /*0120*/  BSYNC B0 ;  /* 0x0000000000007941 */ /* 0x000fea0003800000 */
.L_x_2254:
        /* <DEDUP_REMOVED lines=41> */
.L_x_2256:
        /* <DEDUP_REMOVED lines=22> */
.L_x_2257:
        /* <DEDUP_REMOVED lines=18> */
.L_x_2258:
        /* <DEDUP_REMOVED lines=22> */
.L_x_2259:
        /* <DEDUP_REMOVED lines=22> */
.L_x_2260:
[----:B------:R-:W-:Y:S01]  /*0900*/  PLOP3.LUT P0, PT, PT, PT, UP0, 0x80, 0x0 ;  /* 0x000000000000781c */ /* 0x000fe20003f0f008 */
[----:B------:R-:W-:Y:S01]  /*0910*/  UMOV UR38, 0x1 ;  /* 0x0000000100267882 */ /* 0x000fe20000000000 */
[----:B------:R-:W-:Y:S01]  /*0920*/  NOP ;  /* 0x0000000000007918 */ /* 0x000fe20000000000 */
[----:B------:R-:W-:Y:S01]  /*0930*/  USEL UR38, UR38, 0x2, !UP0 ;  /* 0x0000000226267887 */ /* 0x000fe2000c000000 */
[----:B------:R-:W-:Y:S01]  /*0940*/  ULDC.64 UR52, c[0x0][0x208] ;  /* 0x0000820000347ab9 */ /* 0x000fe20000000a00 */
[----:B012-4-:R-:W-:Y:S08]  /*0950*/  BAR.SYNC.DEFER_BLOCKING 0x0 ;  /* 0x0000000000007b1d */ /* 0x017ff00000010000 */
[----:B------:R-:W-:Y:S05]  /*0960*/  @!P0 BRA `(.L_x_2261) ;  /* 0x00000104006c8947 */ /* 0x000fea0003800000 */
.L_x_2262:
        /* <DEDUP_REMOVED lines=125> */
.L_x_2323:
[----:B------:R-:W-:Y:S01]  /*1140*/  ULDC.64 UR8, c[0x0][0xc88] ;  /* 0x0003220000087ab9 */ /* 0x000fe20000000a00 */
[----:B------:R-:W-:Y:S01]  /*1150*/  ULDC.64 UR10, c[0x0][0xa18] ;  /* 0x00028600000a7ab9 */ /* 0x000fe20000000a00 */
[----:B------:R-:W-:Y:S02]  /*1160*/  UIMAD.WIDE UR8, UR7, 0x4, UR8 ;  /* 0x00000004070878a5 */ /* 0x000fe4000f8e0208 */
[----:B------:R-:W-:Y:S02]  /*1170*/  UISETP.NE.U32.AND UP1, UPT, UR10, URZ, UPT ;  /* 0x0000003f0a00728c */ /* 0x000fe4000bf25070 */
[----:B------:R-:W-:Y:S02]  /*1180*/  ULOP3.LUT UR4, UR6, 0xff000000, URZ, 0xc0, !UPT ;  /* 0xff00000006047892 */ /* 0x000fe4000f8ec03f */
[----:B0-23--:R-:W-:Y:S01]  /*1190*/  IMAD.U32 R2, RZ, RZ, UR8 ;  /* 0x00000008ff027e24 */ /* 0x00dfe2000f8e00ff */
[----:B------:R-:W-:Y:S01]  /*11a0*/  ULDC UR7, c[0x0][0x424] ;  /* 0x0001090000077ab9 */ /* 0x000fe20000000800 */
[----:B-1----:R-:W-:Y:S01]  /*11b0*/  IMAD.U32 R3, RZ, RZ, UR9 ;  /* 0x00000009ff037e24 */ /* 0x002fe2000f8e00ff */
[----:B------:R-:W-:-:S04]  /*11c0*/  ULDC.64 UR8, c[0x0][0xa28] ;  /* 0x00028a0000087ab9 */ /* 0x000fc80000000a00 */
[----:B------:R-:W2:Y:S01]  /*11d0*/  LDG.E R2, desc[UR52][R2.64] ;  /* 0x0000003402027981 */ /* 0x000ea2000c1e1900 */
[----:B------:R-:W-:Y:S02]  /*11e0*/  UISETP.NE.U32.AND UP0, UPT, UR8, URZ, UPT ;  /* 0x0000003f0800728c */ /* 0x000fe4000bf05070 */
[----:B------:R-:W-:Y:S02]  /*11f0*/  UISETP.NE.AND.EX UP1, UPT, UR11, URZ, UPT, UP1 ;  /* 0x0000003f0b00728c */ /* 0x000fe4000bf25310 */
[----:B------:R-:W-:-:S04]  /*1200*/  UISETP.NE.AND.EX UP0, UPT, UR9, URZ, UPT, UP0 ;  /* 0x0000003f0900728c */ /* 0x000fc8000bf05300 */
[----:B------:R-:W-:Y:S02]  /*1210*/  PLOP3.LUT P2, PT, PT, PT, UP1, 0x80, 0x0 ;  /* 0x000000000000781c */ /* 0x000fe40003f4f018 */
[----:B------:R-:W-:Y:S02]  /*1220*/  PLOP3.LUT P0, PT, PT, PT, UP0, 0x80, 0x0 ;  /* 0x000000000000781c */ /* 0x000fe40003f0f008 */
[----:B--2---:R-:W-:-:S13]  /*1230*/  R2UR UR44, R2 ;  /* 0x00000000022c72ca */ /* 0x004fda00000e0000 */
[----:B------:R-:W-:Y:S02]  /*1240*/  USHF.R.S32.HI UR43, URZ, 0x1f, UR44 ;  /* 0x0000001f3f2b7899 */ /* 0x000fe4000801142c */
[----:B------:R-:W-:-:S04]  /*1250*/  @UP0 ULEA UR8, UP2, UR44, UR8, 0x2 ;  /* 0x000000082c080291 */ /* 0x000fc8000f84103f */
[----:B------:R-:W-:Y:S02]  /*1260*/  @UP0 ULEA.HI.X UR9, UR44, UR9, UR43, 0x2, UP2 ;  /* 0x000000092c090291 */ /* 0x000fe400090f142b */
[----:B------:R-:W-:Y:S01]  /*1270*/  @UP1 ULEA UR10, UP0, UR44, UR10, 0x2 ;  /* 0x0000000a2c0a1291 */ /* 0x000fe2000f80103f */
[----:B------:R-:W-:-:S03]  /*1280*/  IMAD.U32 R2, RZ, RZ, UR8 ;  /* 0x00000008ff027e24 */ /* 0x000fc6000f8e00ff */
[----:B------:R-:W-:Y:S01]  /*1290*/  @UP1 ULEA.HI.X UR11, UR44, UR11, UR43, 0x2, UP0 ;  /* 0x0000000b2c0b1291 */ /* 0x000fe200080f142b */
[----:B------:R-:W-:Y:S01]  /*12a0*/  IMAD.U32 R3, RZ, RZ, UR9 ;  /* 0x00000009ff037e24 */ /* 0x000fe2000f8e00ff */
[----:B------:R-:W-:Y:S01]  /*12b0*/  ULDC.64 UR8, c[0x0][0x418] ;  /* 0x0001060000087ab9 */ /* 0x000fe20000000a00 */
[----:B------:R-:W-:-:S03]  /*12c0*/  IMAD.U32 R4, RZ, RZ, UR10 ;  /* 0x0000000aff047e24 */ /* 0x000fc6000f8e00ff */
[----:B------:R-:W-:Y:S01]  /*12d0*/  IMAD.U32 R5, RZ, RZ, UR11 ;  /* 0x0000000bff057e24 */ /* 0x000fe2000f8e00ff */
[----:B------:R-:W2:Y:S01]  /*12e0*/  @P0 LDG.E R2, desc[UR52][R2.64] ;  /* 0x0000003402020981 */ /* 0x000ea2000c1e1900 */
[----:B------:R-:W-:Y:S01]  /*12f0*/  UISETP.NE.U32.AND UP0, UPT, UR8, URZ, UPT ;  /* 0x0000003f0800728c */ /* 0x000fe2000bf05070 */
[----:B------:R-:W-:Y:S02]  /*1300*/  ULDC.64 UR10, c[0x0][0xa20] ;  /* 0x00028800000a7ab9 */ /* 0x000fe40000000a00 */
[----:B------:R-:W3:Y:S01]  /*1310*/  @P2 LDG.E R4, desc[UR52][R4.64] ;  /* 0x0000003404042981 */ /* 0x000ee2000c1e1900 */
[----:B------:R-:W-:Y:S01]  /*1320*/  UISETP.NE.AND.EX UP0, UPT, UR9, URZ, UPT, UP0 ;  /* 0x0000003f0900728c */ /* 0x000fe2000bf05300 */
[----:B------:R-:W-:Y:S01]  /*1330*/  ISETP.NE.U32.AND P1, PT, RZ, UR10, PT ;  /* 0x0000000aff007c0c */ /* 0x000fe2000bf25070 */
[----:B------:R-:W-:Y:S02]  /*1340*/  ULOP3.LUT UR47, UR6, 0xff0000, URZ, 0xc0, !UPT ;  /* 0x00ff0000062f7892 */ /* 0x000fe4000f8ec03f */
[----:B------:R-:W-:Y:S01]  /*1350*/  USHF.R.U32.HI UR4, URZ, 0x8, UR4 ;  /* 0x000000083f047899 */ /* 0x000fe20008011604 */
[----:B------:R-:W-:Y:S01]  /*1360*/  ISETP.NE.AND.EX P1, PT, RZ, UR11, PT, P1 ;  /* 0x0000000bff007c0c */ /* 0x000fe2000bf25310 */
[----:B------:R-:W-:Y:S01]  /*1370*/  USEL UR7, UR7, 0x1, UP0 ;  /* 0x0000000107077887 */ /* 0x000fe20008000000 */
[----:B------:R-:W-:Y:S01]  /*1380*/  ULDC UR8, c[0x0][0x2f0] ;  /* 0x0000bc0000087ab9 */ /* 0x000fe20000000800 */
[----:B------:R-:W-:Y:S01]  /*1390*/  UMOV UR55, URZ ;  /* 0x0000003f00377c82 */ /* 0x000fe20008000000 */
[----:B------:R-:W-:Y:S01]  /*13a0*/  ULEA.HI UR47, UR47, UR4, URZ, 0x10 ;  /* 0x000000042f2f7291 */ /* 0x000fe2000f8f803f */
[----:B------:R-:W-:Y:S01]  /*13b0*/  ULDC UR56, c[0x0][0x288] ;  /* 0x0000a20000387ab9 */ /* 0x000fe20000000800 */
[----:B------:R-:W-:-:S02]  /*13c0*/  UIMAD UR4, UR7, UR8, URZ ;  /* 0x00000008070472a4 */ /* 0x000fc4000f8e023f */
[----:B------:R-:W-:Y:S01]  /*13d0*/  ULOP3.LUT UR45, UR6, 0xffff, URZ, 0xc0, !UPT ;  /* 0x0000ffff062d7892 */ /* 0x000fe2000f8ec03f */
[----:B--2---:R-:W-:Y:S02]  /*13e0*/  @P0 R2UR UR55, R2 ;  /* 0x00000000023702ca */ /* 0x004fe400000e0000 */
[----:B---3--:R-:W-:Y:S01]  /*13f0*/  @P2 R2UR UR56, R4 ;  /* 0x00000000043822ca */ /* 0x008fe200000e0000 */
[----:B----45:R-:W-:-:S14]  /*1400*/  @P2 BRA `(.L_x_2263) ;  /* 0x0000000000342947 */ /* 0x030fdc0003800000 */
        /* <DEDUP_REMOVED lines=13> */
.L_x_2263:
[----:B------:R-:W-:Y:S05]  /*14e0*/  @!P1 BRA `(.L_x_2264) ;  /* 0x00000000001c9947 */ /* 0x000fea0003800000 */
[----:B------:R-:W-:-:S04]  /*14f0*/  ULEA UR4, UP0, UR44, UR10, 0x2 ;  /* 0x0000000a2c047291 */ /* 0x000fc8000f80103f */
[----:B------:R-:W-:Y:S02]  /*1500*/  ULEA.HI.X UR6, UR44, UR11, UR43, 0x2, UP0 ;  /* 0x0000000b2c067291 */ /* 0x000fe400080f142b */
[----:B------:R-:W-:-:S04]  /*1510*/  IMAD.U32 R2, RZ, RZ, UR4 ;  /* 0x00000004ff027e24 */ /* 0x000fc8000f8e00ff */
[----:B------:R-:W-:-:S05]  /*1520*/  IMAD.U32 R3, RZ, RZ, UR6 ;  /* 0x00000006ff037e24 */ /* 0x000fca000f8e00ff */
[----:B------:R-:W2:Y:S02]  /*1530*/  LDG.E R2, desc[UR52][R2.64] ;  /* 0x0000003402027981 */ /* 0x000ea4000c1e1900 */
[----:B--2---:R-:W-:Y:S01]  /*1540*/  R2UR UR4, R2 ;  /* 0x00000000020472ca */ /* 0x004fe200000e0000 */
[----:B------:R-:W-:-:S14]  /*1550*/  BRA `(.L_x_2265) ;  /* 0x0000000000347947 */ /* 0x000fdc0003800000 */
.L_x_2264:
        /* <DEDUP_REMOVED lines=13> */
.L_x_2265:
[----:B------:R-:W-:Y:S01]  /*1630*/  ULDC.64 UR8, c[0x0][0x998] ;  /* 0x0002660000087ab9 */ /* 0x000fe20000000a00 */
[----:B------:R-:W-:Y:S01]  /*1640*/  ULDC.64 UR6, c[0x0][0x990] ;  /* 0x0002640000067ab9 */ /* 0x000fe20000000a00 */
[----:B------:R-:W-:Y:S01]  /*1650*/  ISETP.NE.U32.AND P1, PT, RZ, UR8, PT ;  /* 0x00000008ff007c0c */ /* 0x000fe2000bf25070 */
[----:B------:R-:W-:Y:S01]  /*1660*/  USHF.L.U32 UR36, UR5, 0x7, URZ ;  /* 0x0000000705247899 */ /* 0x000fe2000800063f */
[----:B------:R-:W-:Y:S01]  /*1670*/  ISETP.NE.U32.AND P0, PT, RZ, UR6, PT ;  /* 0x00000006ff007c0c */ /* 0x000fe2000bf05070 */
[----:B------:R-:W-:Y:S01]  /*1680*/  UIADD3 UR55, -UR55, UR4, URZ ;  /* 0x0000000437377290 */ /* 0x000fe2000fffe13f */
[----:B------:R-:W-:Y:S01]  /*1690*/  ISETP.NE.AND.EX P1, PT, RZ, UR9, PT, P1 ;  /* 0x00000009ff007c0c */ /* 0x000fe2000bf25310 */
[----:B------:R-:W-:Y:S01]  /*16a0*/  ULOP3.LUT UR37, UR47, 0xff, URZ, 0xc0, !UPT ;  /* 0x000000ff2f257892 */ /* 0x000fe2000f8ec03f */
[----:B------:R-:W-:Y:S01]  /*16b0*/  ISETP.NE.AND.EX P0, PT, RZ, UR7, PT, P0 ;  /* 0x00000007ff007c0c */ /* 0x000fe2000bf05300 */
[----:B------:R-:W-:-:S10]  /*16c0*/  ULDC UR11, c[0x0][0x988] ;  /* 0x00026200000b7ab9 */ /* 0x000fd40000000800 */
[----:B------:R-:W0:Y:S08]  /*16d0*/  @P1 LDC.64 R8, c[0x0][0x9b8] ;  /* 0x00026e00ff081b82 */ /* 0x000e300000000a00 */
[----:B------:R-:W1:Y:S08]  /*16e0*/  @P0 LDC.64 R6, c[0x0][0x9a8] ;  /* 0x00026a00ff060b82 */ /* 0x000e700000000a00 */
[----:B------:R-:W2:Y:S08]  /*16f0*/  @P0 LDC.64 R10, c[0x0][0x9b0] ;  /* 0x00026c00ff0a0b82 */ /* 0x000eb00000000a00 */
[----:B------:R-:W3:Y:S01]  /*1700*/  @P1 LDC.64 R12, c[0x0][0x9c0] ;  /* 0x00027000ff0c1b82 */ /* 0x000ee20000000a00 */
[----:B0-----:R-:W-:-:S02]  /*1710*/  @P1 IMAD R2, R8, UR43, RZ ;  /* 0x0000002b08021c24 */ /* 0x001fc4000f8e02ff */
[----:B------:R-:W-:-:S04]  /*1720*/  @P1 IMAD.WIDE.U32 R4, R8, UR44, RZ ;  /* 0x0000002c08041c25 */ /* 0x000fc8000f8e00ff */
[----:B------:R-:W-:Y:S02]  /*1730*/  @P1 IMAD R9, R9, UR44, R2 ;  /* 0x0000002c09091c24 */ /* 0x000fe4000f8e0202 */
[C---:B-1----:R-:W-:Y:S02]  /*1740*/  @P0 IMAD R0, R6.reuse, UR43, RZ ;  /* 0x0000002b06000c24 */ /* 0x042fe4000f8e02ff */
[----:B------:R-:W-:-:S04]  /*1750*/  @P0 IMAD.WIDE.U32 R2, R6, UR44, RZ ;  /* 0x0000002c06020c25 */ /* 0x000fc8000f8e00ff */
[----:B------:R-:W-:Y:S02]  /*1760*/  @P0 IMAD R7, R7, UR44, R0 ;  /* 0x0000002c07070c24 */ /* 0x000fe4000f8e0200 */
[----:B------:R-:W-:Y:S02]  /*1770*/  @P1 IMAD.IADD R5, R5, 0x1, R9 ;  /* 0x0000000105051824 */ /* 0x000fe400078e0209 */
[----:B------:R-:W-:Y:S02]  /*1780*/  @P0 IMAD.IADD R3, R3, 0x1, R7 ;  /* 0x0000000103030824 */ /* 0x000fe400078e0207 */
[----:B------:R-:W-:Y:S02]  /*1790*/  IMAD.MOV.U32 R0, RZ, RZ, 0x3f800000 ;  /* 0x3f800000ff007424 */ /* 0x000fe400078e00ff */
[----:B--2---:R-:W-:-:S04]  /*17a0*/  @P0 IMAD.WIDE.U32 R2, R10, UR45, R2 ;  /* 0x0000002d0a020c25 */ /* 0x004fc8000f8e0002 */
[----:B---3--:R-:W-:Y:S01]  /*17b0*/  @P1 IMAD.WIDE.U32 R6, R12, UR45, R4 ;  /* 0x0000002d0c061c25 */ /* 0x008fe2000f8e0004 */
[----:B------:R-:W-:Y:S01]  /*17c0*/  @P0 LEA R4, P2, R2, UR6, 0x2 ;  /* 0x0000000602040c11 */ /* 0x000fe2000f8410ff */
[----:B------:R-:W-:Y:S02]  /*17d0*/  ULDC UR6, c[0x0][0x448] ;  /* 0x0001120000067ab9 */ /* 0x000fe40000000800 */
[----:B------:R-:W-:Y:S01]  /*17e0*/  @P0 IMAD R5, R11, UR45, R3 ;  /* 0x0000002d0b050c24 */ /* 0x000fe2000f8e0203 */
[----:B------:R-:W-:Y:S01]  /*17f0*/  @P1 LEA R8, P3, R6, UR8, 0x2 ;  /* 0x0000000806081c11 */ /* 0x000fe2000f8610ff */
[----:B------:R-:W-:-:S03]  /*1800*/  @P1 IMAD R3, R13, UR45, R7 ;  /* 0x0000002d0d031c24 */ /* 0x000fc6000f8e0207 */
[----:B------:R-:W-:Y:S02]  /*1810*/  @P0 LEA.HI.X R5, R2, UR7, R5, 0x2, P2 ;  /* 0x0000000702050c11 */ /* 0x000fe400090f1405 */
[----:B------:R-:W-:Y:S01]  /*1820*/  @P1 LEA.HI.X R9, R6, UR9, R3, 0x2, P3 ;  /* 0x0000000906091c11 */ /* 0x000fe200098f1403 */
[----:B------:R-:W-:-:S04]  /*1830*/  IMAD.MOV.U32 R3, RZ, RZ, 0x3f800000 ;  /* 0x3f800000ff037424 */ /* 0x000fc800078e00ff */
[----:B------:R-:W2:Y:S04]  /*1840*/  @P1 LDG.E R0, desc[UR52][R8.64] ;  /* 0x0000003408001981 */ /* 0x000ea8000c1e1900 */
[----:B------:R-:W2:Y:S01]  /*1850*/  @P0 LDG.E R3, desc[UR52][R4.64] ;  /* 0x0000003404030981 */ /* 0x000ea2000c1e1900 */
[----:B------:R-:W-:Y:S02]  /*1860*/  UISETP.NE.AND UP0, UPT, UR6, 0x1, UPT ;  /* 0x000000010600788c */ /* 0x000fe4000bf05270 */
[----:B------:R-:W-:Y:S02]  /*1870*/  UIADD3 UR6, UR36, 0x7f, URZ ;  /* 0x0000007f24067890 */ /* 0x000fe4000fffe03f */
[----:B------:R-:W-:-:S07]  /*1880*/  UIADD3 UR7, UR55, 0x80, -UR56 ;  /* 0x0000008037077890 */ /* 0x000fce000fffe838 */
[----:B------:R-:W-:Y:S01]  /*1890*/  @UP0 ULDC UR4, c[0x0][0x44c] ;  /* 0x0001130000040ab9 */ /* 0x000fe20000000800 */
[----:B------:R-:W-:Y:S01]  /*18a0*/  @UP0 ULDC UR8, c[0x0][0x450] ;  /* 0x0001140000080ab9 */ /* 0x000fe20000000800 */
[----:B------:R-:W-:-:S04]  /*18b0*/  UIMAD.WIDE.U32 UR4, UR6, UR4, URZ ;  /* 0x00000004060472a5 */ /* 0x000fc8000f8e003f */
[----:B------:R-:W-:Y:S02]  /*18c0*/  @UP0 USHF.R.U32.HI UR6, URZ, UR8, UR5 ;  /* 0x000000083f060299 */ /* 0x000fe40008011605 */
[----:B------:R-:W-:Y:S02]  /*18d0*/  UIADD3 UR4, UR55, 0x7f, URZ ;  /* 0x0000007f37047890 */ /* 0x000fe4000fffe03f */
[----:B------:R-:W-:Y:S02]  /*18e0*/  UIADD3 UR6, UR7, UR6, URZ ;  /* 0x0000000607067290 */ /* 0x000fe4000fffe03f */
[----:B------:R-:W-:Y:S02]  /*18f0*/  USHF.R.S32.HI UR5, URZ, 0x1f, UR4 ;  /* 0x0000001f3f057899 */ /* 0x000fe40008011404 */
[----:B------:R-:W-:Y:S02]  /*1900*/  USHF.R.S32.HI UR7, URZ, 0x1f, UR6 ;  /* 0x0000001f3f077899 */ /* 0x000fe40008011406 */
[----:B------:R-:W-:-:S02]  /*1910*/  ULEA.HI UR5, UR5, UR4, URZ, 0x7 ;  /* 0x0000000405057291 */ /* 0x000fc4000f8f383f */
[----:B------:R-:W-:Y:S02]  /*1920*/  ULEA.HI UR7, UR7, UR6, URZ, 0x7 ;  /* 0x0000000607077291 */ /* 0x000fe4000f8f383f */
[----:B------:R-:W-:Y:S02]  /*1930*/  USHF.R.S32.HI UR5, URZ, 0x7, UR5 ;  /* 0x000000073f057899 */ /* 0x000fe40008011405 */
[----:B------:R-:W-:-:S04]  /*1940*/  USHF.R.S32.HI UR7, URZ, 0x7, UR7 ;  /* 0x000000073f077899 */ /* 0x000fc80008011407 */
[----:B------:R-:W-:-:S04]  /*1950*/  UISETP.LT.AND UP0, UPT, UR5, UR7, UPT ;  /* 0x000000070500728c */ /* 0x000fc8000bf01270 */
[----:B------:R-:W-:-:S04]  /*1960*/  USEL UR9, UR5, UR7, UP0 ;  /* 0x0000000705097287 */ /* 0x000fc80008000000 */
[----:B------:R-:W-:-:S06]  /*1970*/  UISETP.GE.AND UP0, UPT, UR9, 0x1, UPT ;  /* 0x000000010900788c */ /* 0x000fcc000bf06270 */
[----:B------:R-:W-:Y:S01]  /*1980*/  PLOP3.LUT P0, PT, PT, PT, UP0, 0x80, 0x0 ;  /* 0x000000000000781c */ /* 0x000fe20003f0f008 */
[----:B------:R-:W-:Y:S01]  /*1990*/  USHF.R.U32.HI UR47, URZ, 0x10, UR47 ;  /* 0x000000103f2f7899 */ /* 0x000fe2000801162f */
[----:B------:R-:W-:Y:S01]  /*19a0*/  UMOV UR4, URZ ;  /* 0x0000003f00047c82 */ /* 0x000fe20008000000 */
[----:B--2---:R-:W-:-:S10]  /*19b0*/  FMUL.FTZ R0, R3, R0 ;  /* 0x0000000003007220 */ /* 0x004fd40000410000 */
[----:B------:R-:W-:Y:S05]  /*19c0*/  @!P0 BRA `(.L_x_2266) ;  /* 0x0000000000908947 */ /* 0x000fea0003800000 */
        /* <DEDUP_REMOVED lines=36> */
.L_x_2266:
[----:B------:R-:W-:Y:S01]  /*1c10*/  UIMAD UR39, UR37, UR4, URZ ;  /* 0x00000004252772a4 */ /* 0x000fe2000f8e023f */
[----:B------:R-:W-:Y:S02]  /*1c20*/  IMAD.U32 R2, RZ, RZ, UR9 ;  /* 0x00000009ff027e24 */ /* 0x000fe4000f8e00ff */
[----:B------:R-:W-:Y:S01]  /*1c30*/  FMUL.FTZ R0, R0, UR11 ;  /* 0x0000000b00007c20 */ /* 0x000fe20008410000 */
[----:B------:R-:W-:Y:S01]  /*1c40*/  IMAD.U32 R3, RZ, RZ, UR4 ;  /* 0x00000004ff037e24 */ /* 0x000fe2000f8e00ff */
[----:B------:R-:W-:Y:S02]  /*1c50*/  PLOP3.LUT P0, PT, PT, PT, PT, 0x80, 0x0 ;  /* 0x000000000000781c */ /* 0x000fe40003f0f070 */
[----:B------:R-:W-:Y:S02]  /*1c60*/  CS2R R28, SRZ ;  /* 0x00000000001c7805 */ /* 0x000fe4000001ff00 */
[----:B------:R-:W-:Y:S02]  /*1c70*/  CS2R R4, SRZ ;  /* 0x0000000000047805 */ /* 0x000fe4000001ff00 */
[----:B------:R-:W-:-:S02]  /*1c80*/  R2UR UR42, R0 ;  /* 0x00000000002a72ca */ /* 0x000fc400000e0000 */
[----:B------:R-:W-:Y:S02]  /*1c90*/  CS2R R24, SRZ ;  /* 0x0000000000187805 */ /* 0x000fe4000001ff00 */
[----:B------:R-:W-:Y:S01]  /*1ca0*/  VIADDMNMX R2, R3, UR39, R2, PT ;  /* 0x0000002703027c46 */ /* 0x000fe2000b800102 */
[----:B------:R-:W-:Y:S01]  /*1cb0*/  IMAD.MOV.U32 R3, RZ, RZ, RZ ;  /* 0x000000ffff037224 */ /* 0x000fe200078e00ff */
[----:B------:R-:W-:Y:S02]  /*1cc0*/  CS2R R30, SRZ ;  /* 0x00000000001e7805 */ /* 0x000fe4000001ff00 */
[----:B------:R-:W-:Y:S02]  /*1cd0*/  CS2R R26, SRZ ;  /* 0x00000000001a7805 */ /* 0x000fe4000001ff00 */
[----:B------:R-:W-:Y:S02]  /*1ce0*/  R2UR UR57, R2 ;  /* 0x00000000023972ca */ /* 0x000fe400000e0000 */
        /* <DEDUP_REMOVED lines=12> */
[----:B------:R-:W-:Y:S01]  /*1db0*/  UISETP.GT.AND UP0, UPT, UR57, UR39, UPT ;  /* 0x000000273900728c */ /* 0x000fe2000bf04270 */
[----:B------:R-:W-:-:S02]  /*1dc0*/  CS2R R60, SRZ ;  /* 0x00000000003c7805 */ /* 0x000fc4000001ff00 */
[----:B------:R-:W-:Y:S02]  /*1dd0*/  CS2R R56, SRZ ;  /* 0x0000000000387805 */ /* 0x000fe4000001ff00 */
[----:B------:R-:W-:Y:S02]  /*1de0*/  CS2R R62, SRZ ;  /* 0x00000000003e7805 */ /* 0x000fe4000001ff00 */
[----:B------:R-:W-:Y:S02]  /*1df0*/  CS2R R58, SRZ ;  /* 0x00000000003a7805 */ /* 0x000fe4000001ff00 */
[----:B------:R-:W-:Y:S02]  /*1e00*/  CS2R R68, SRZ ;  /* 0x0000000000447805 */ /* 0x000fe4000001ff00 */
[----:B------:R-:W-:Y:S02]  /*1e10*/  PLOP3.LUT P1, PT, PT, PT, UP0, 0x80, 0x0 ;  /* 0x000000000000781c */ /* 0x000fe40003f2f008 */
        /* <DEDUP_REMOVED lines=80> */
.L_x_2268:
        /* <DEDUP_REMOVED lines=9> */
.L_x_2422:
[----:B------:R-:W-:Y:S05]  /*23b0*/  @!P1 BRA `(.L_x_2270) ;  /* 0x0000000000049947 */ /* 0x000fea0003800000 */
[----:B------:R-:W-:Y:S01]  /*23c0*/  BPT.TRAP 0x1 ;  /* 0x000000040000795c */ /* 0x000fe20000300000 */
.L_x_2270:
[----:B0-----:R-:W-:Y:S02]  /*23d0*/  IMAD.U32 R3, RZ, RZ, UR54 ;  /* 0x00000036ff037e24 */ /* 0x001fe4000f8e00ff */
[----:B------:R-:W-:-:S03]  /*23e0*/  IMAD.U32 R0, RZ, RZ, UR48 ;  /* 0x00000030ff007e24 */ /* 0x000fc6000f8e00ff */
[----:B------:R-:W-:Y:S02]  /*23f0*/  LEA R3, R3, UR41, 0x3 ;  /* 0x0000002903037c11 */ /* 0x000fe4000f8e18ff */
[----:B------:R-:W-:-:S04]  /*2400*/  SHF.L.U32 R0, R0, 0x1f, RZ ;  /* 0x0000001f00007819 */ /* 0x000fc800000006ff */
[----:B------:R0:W1:Y:S01]  /*2410*/  SYNCS.PHASECHK.TRANS64.TRYWAIT P2, [R3+URZ+0x38830], R0 ;  /* 0x03883000030075a7 */ /* 0x000062000804017f */
[----:B------:R-:W-:Y:S05]  /*2420*/  @!P1 BRA `(.L_x_2271) ;  /* 0x0000000000049947 */ /* 0x000fea0003800000 */
[----:B------:R-:W-:Y:S01]  /*2430*/  BPT.TRAP 0x1 ;  /* 0x000000040000795c */ /* 0x000fe20000300000 */
.L_x_2271:
[----:B------:R-:W2:Y:S02]  /*2440*/  S2R R2, SR_TID.X ;  /* 0x0000000000027919 */ /* 0x000ea40000002100 */
[----:B--2---:R-:W-:Y:S01]  /*2450*/  LOP3.LUT P0, RZ, R2, 0x7f, RZ, 0xc0, !PT ;  /* 0x0000007f02ff7812 */ /* 0x004fe2000780c0ff */
[----:B-1----:R-:W-:-:S12]  /*2460*/  @P2 BRA `(.L_x_2272) ;  /* 0x0000000000082947 */ /* 0x002fd80003800000 */
[----:B------:R-:W1:Y:S02]  /*2470*/  SYNCS.PHASECHK.TRANS64.TRYWAIT P2, [R3+URZ+0x38830], R0 ;  /* 0x03883000030075a7 */ /* 0x000e64000804017f */
[----:B-1----:R-:W-:Y:S05]  /*2480*/  @!P2 BRA `(.L_x_2273) ;  /* 0x000001540098a947 */ /* 0x002fea0003800000 */
.L_x_2272:
[----:B------:R-:W-:Y:S05]  /*2490*/  WARPSYNC.ALL ;  /* 0x0000000000007948 */ /* 0x000fea0003800000 */
[----:B------:R-:W-:Y:S01]  /*24a0*/  UIADD3 UR4, UR41, 0x28400, URZ ;  /* 0x0002840029047890 */ /* 0x000fe2000fffe03f */
[----:B------:R-:W-:Y:S01]  /*24b0*/  WARPGROUP.ARRIVE ;  /* 0x00000000000079c5 */ /* 0x000fe20000000000 */
[----:B------:R-:W-:Y:S01]  /*24c0*/  ULOP3.LUT UR32, UR58, 0x10000, URZ, 0xfc, !UPT ;  /* 0x000100003a207892 */ /* 0x000fe2000f8efc3f */
[----:B01----:R-:W-:Y:S01]  /*24d0*/  VIADD R0, R17, UR36 ;  /* 0x0000002411007c36 */ /* 0x003fe20008000000 */
[----:B------:R-:W-:Y:S01]  /*24e0*/  USHF.R.U32.HI UR4, URZ, 0x4, UR4 ;  /* 0x000000043f047899 */ /* 0x000fe20008011604 */
[----:B------:R-:W-:Y:S01]  /*24f0*/  IMAD.U32 R5, RZ, RZ, UR56 ;  /* 0x00000038ff057e24 */ /* 0x000fe2000f8e00ff */
[----:B------:R-:W-:Y:S01]  /*2500*/  UMOV UR33, 0x40000040 ;  /* 0x4000004000217882 */ /* 0x000fe20000000000 */
[----:B------:R-:W-:Y:S01]  /*2510*/  UMOV UR35, 0x40000040 ;  /* 0x4000004000237882 */ /* 0x000fe20000000000 */
[----:B------:R-:W-:Y:S01]  /*2520*/  ULOP3.LUT UR4, UR4, 0x3fff, URZ, 0xc0, !UPT ;  /* 0x00003fff04047892 */ /* 0x000fe2000f8ec03f */
[----:B------:R-:W-:Y:S01]  /*2530*/  IMAD.U32 R15, RZ, RZ, UR42 ;  /* 0x0000002aff0f7e24 */ /* 0x000fe2000f8e00ff */
[----:B------:R-:W-:Y:S01]  /*2540*/  UMOV UR5, 0x40000040 ;  /* 0x4000004000057882 */ /* 0x000fe20000000000 */
[----:B------:R-:W-:Y:S01]  /*2550*/  UMOV UR7, 0x40000040 ;  /* 0x4000004000077882 */ /* 0x000fe20000000000 */
[----:B------:R-:W-:Y:S01]  /*2560*/  ULOP3.LUT UR51, UR4, 0x10000, URZ, 0xfc, !UPT ;  /* 0x0001000004337892 */ /* 0x000fe2000f8efc3f */
[----:B------:R-:W-:Y:S01]  /*2570*/  @!P0 VIADD R3, R3, 0x38840 ;  /* 0x0003884003038836 */ /* 0x000fe20000000000 */
[----:B------:R-:W-:Y:S01]  /*2580*/  UIADD3 UR4, UR32, 0x2, URZ ;  /* 0x0000000220047890 */ /* 0x000fe2000fffe03f */
[----:B------:R-:W-:Y:S01]  /*2590*/  CS2R R90, SRZ ;  /* 0x00000000005a7805 */ /* 0x000fe2000001ff00 */
[----:B------:R-:W-:Y:S01]  /*25a0*/  ULEA UR34, UR54, UR51, 0xb ;  /* 0x0000003336227291 */ /* 0x000fe2000f8e583f */
[----:B------:R-:W-:Y:S01]  /*25b0*/  CS2R R92, SRZ ;  /* 0x00000000005c7805 */ /* 0x000fe2000001ff00 */
[----:B------:R-:W-:Y:S01]  /*25c0*/  UIADD3 UR8, UR32, 0x4, URZ ;  /* 0x0000000420087890 */ /* 0x000fe2000fffe03f */
[----:B------:R-:W-:Y:S01]  /*25d0*/  @!P0 PRMT R3, RZ, 0x654, R3 ;  /* 0x00000654ff038816 */ /* 0x000fe20000000003 */
[----:B------:R-:W-:Y:S01]  /*25e0*/  UIADD3 UR6, UR34, 0x2, URZ ;  /* 0x0000000222067890 */ /* 0x000fe2000fffe03f */
[----:B------:R-:W-:Y:S01]  /*25f0*/  CS2R R94, SRZ ;  /* 0x00000000005e7805 */ /* 0x000fe2000001ff00 */
[----:B------:R-:W-:Y:S01]  /*2600*/  UIADD3 UR10, UR34, 0x4, URZ ;  /* 0x00000004220a7890 */ /* 0x000fe2000fffe03f */
[----:B------:R-:W-:Y:S01]  /*2610*/  CS2R R96, SRZ ;  /* 0x0000000000607805 */ /* 0x000fe2000001ff00 */
[----:B------:R-:W-:Y:S01]  /*2620*/  UMOV UR9, 0x40000040 ;  /* 0x4000004000097882 */ /* 0x000fe20000000000 */
[----:B------:R-:W-:Y:S01]  /*2630*/  QGMMA.64x128x32.F32.E4M3.E4M3 R24, gdesc[UR32], RZ, !UPT, gsb0 ;  /* 0x01e00000201879f3 */ /* 0x000fe2000c0008ff */
[----:B------:R-:W-:Y:S01]  /*2640*/  UMOV UR11, 0x40000040 ;  /* 0x40000040000b7882 */ /* 0x000fe20000000000 */
[----:B------:R-:W-:Y:S01]  /*2650*/  UIADD3 UR12, UR32, 0x6, URZ ;  /* 0x00000006200c7890 */ /* 0x000fe2000fffe03f */
[----:B------:R-:W-:Y:S01]  /*2660*/  CS2R R98, SRZ ;  /* 0x0000000000627805 */ /* 0x000fe2000001ff00 */
[----:B------:R-:W-:Y:S01]  /*2670*/  UIADD3 UR14, UR34, 0x6, URZ ;  /* 0x00000006220e7890 */ /* 0x000fe2000fffe03f */
[----:B------:R-:W-:Y:S01]  /*2680*/  CS2R R100, SRZ ;  /* 0x0000000000647805 */ /* 0x000fe2000001ff00 */
[----:B------:R-:W-:Y:S01]  /*2690*/  UMOV UR13, 0x40000040 ;  /* 0x40000040000d7882 */ /* 0x000fe20000000000 */
        /* <DEDUP_REMOVED lines=25> */
[----:B------:R-:W-:Y:S01]  /*2830*/  UIADD3 UR58, UR57, -0x2, URZ ;  /* 0xfffffffe393a7890 */ /* 0x000fe2000fffe03f */
        /* <DEDUP_REMOVED lines=17> */
[----:B------:R-:W-:Y:S02]  /*2950*/  WARPGROUP.DEPBAR.LE gsb0, 0x0 ;  /* 0x00008000000079c5 */ /* 0x000fe40000010000 */
[----:B------:R-:W-:-:S06]  /*2960*/  WARPGROUP.ARRIVE ;  /* 0x00000000000079c5 */ /* 0x000fcc0000000000 */
[----:B------:R-:W-:Y:S01]  /*2970*/  QGMMA.64x128x32.F32.E4M3.E4M3 R24, gdesc[UR4], R24, gsb0 ;  /* 0x01e00000041879f3 */ /* 0x000fe20008000818 */
[----:B------:R-:W-:Y:S02]  /*2980*/  ULDC UR6, c[0x0][0x448] ;  /* 0x0001120000067ab9 */ /* 0x000fe40000000800 */
[----:B------:R-:W-:-:S06]  /*2990*/  UISETP.NE.AND UP0, UPT, UR6, 0x1, UPT ;  /* 0x000000010600788c */ /* 0x000fcc000bf05270 */
[----:B------:R-:W-:-:S05]  /*29a0*/  PLOP3.LUT P2, PT, PT, PT, UP0, 0x80, 0x0 ;  /* 0x000000000000781c */ /* 0x000fca0003f4f008 */
[----:B------:R-:W-:-:S08]  /*29b0*/  @UP0 ULDC UR6, c[0x0][0x44c] ;  /* 0x0001130000060ab9 */ /* 0x000fd00000000800 */
[----:B------:R-:W-:Y:S01]  /*29c0*/  @P2 IMAD.HI.U32 R2, R0, UR6, RZ ;  /* 0x0000000600022c27 */ /* 0x000fe2000f8e00ff */
[----:B------:R-:W-:-:S04]  /*29d0*/  @UP0 ULDC UR6, c[0x0][0x450] ;  /* 0x0001140000060ab9 */ /* 0x000fc80000000800 */
[----:B------:R-:W-:Y:S01]  /*29e0*/  @P2 SHF.R.U32.HI R0, RZ, UR6, R2 ;  /* 0x00000006ff002c19 */ /* 0x000fe20008011602 */
[----:B------:R-:W-:Y:S02]  /*29f0*/  UMOV UR6, 0xffffff80 ;  /* 0xffffff8000067882 */ /* 0x000fe40000000000 */
[----:B------:R-:W-:Y:S02]  /*2a00*/  UIMAD UR6, UR57, UR6, 0x80 ;  /* 0x00000080390674a4 */ /* 0x000fe4000f8e0206 */
[----:B------:R-:W0:Y:S04]  /*2a10*/  SHFL.IDX PT, R6, R0, 0x1, 0x1c1f ;  /* 0x003c1f0000067f89 */ /* 0x000e2800000e0000 */
[----:B------:R-:W-:Y:S01]  /*2a20*/  IMAD.U32 R7, RZ, RZ, UR6 ;  /* 0x00000006ff077e24 */ /* 0x000fe2000f8e00ff */
[----:B------:R-:W-:-:S02]  /*2a30*/  @UP0 ULDC UR6, c[0x0][0x44c] ;  /* 0x0001130000060ab9 */ /* 0x000fc40000000800 */
[----:B------:R-:W-:Y:S02]  /*2a40*/  UIMAD.WIDE.U32 UR6, UR36, UR6, URZ ;  /* 0x00000006240672a5 */ /* 0x000fe4000f8e003f */
[C-C-:B------:R-:W-:Y:S02]  /*2a50*/  IADD3 R2, -R16.reuse, 0x1, R7.reuse ;  /* 0x0000000110027810 */ /* 0x140fe40007ffe107 */
[----:B------:R-:W-:Y:S02]  /*2a60*/  IADD3 R4, -R16, UR55, R7 ;  /* 0x0000003710047c10 */ /* 0x000fe4000fffe107 */
[----:B------:R-:W-:-:S04]  /*2a70*/  IADD3 R5, -R5, UR55, R2 ;  /* 0x0000003705057c10 */ /* 0x000fc8000fffe102 */
[----:B0-----:R-:W-:-:S04]  /*2a80*/  VIADDMNMX R6, R6, R5, R4, PT ;  /* 0x0000000506067246 */ /* 0x001fc80003800104 */
[C---:B------:R-:W-:Y:S02]  /*2a90*/  ISETP.GT.AND P3, PT, R6.reuse, RZ, PT ;  /* 0x000000ff0600720c */ /* 0x040fe40003f64270 */
[C---:B------:R-:W-:Y:S02]  /*2aa0*/  ISETP.GT.AND P4, PT, R6.reuse, 0x1, PT ;  /* 0x000000010600780c */ /* 0x040fe40003f84270 */
[----:B------:R-:W-:Y:S01]  /*2ab0*/  ISETP.GT.AND P5, PT, R6, 0x8, PT ;  /* 0x000000080600780c */ /* 0x000fe20003fa4270 */
[----:B------:R-:W-:Y:S02]  /*2ac0*/  WARPGROUP.DEPBAR.LE gsb0, 0x0 ;  /* 0x00008000000079c5 */ /* 0x000fe40000010000 */
[----:B------:R-:W-:-:S06]  /*2ad0*/  WARPGROUP.ARRIVE ;  /* 0x00000000000079c5 */ /* 0x000fcc0000000000 */
[----:B------:R-:W-:Y:S01]  /*2ae0*/  QGMMA.64x128x32.F32.E4M3.E4M3 R24, gdesc[UR8], R24, gsb0 ;  /* 0x01e00000081879f3 */ /* 0x000fe20008000818 */
[----:B------:R-:W-:Y:S01]  /*2af0*/  @UP0 ULDC UR11, c[0x0][0x450] ;  /* 0x00011400000b0ab9 */ /* 0x000fe20000000800 */
[----:B------:R-:W-:Y:S01]  /*2b00*/  UMOV UR10, UR36 ;  /* 0x00000024000a7c82 */ /* 0x000fe20008000000 */
[----:B------:R-:W-:-:S04]  /*2b10*/  @UP0 USHF.R.U32.HI UR10, URZ, UR11, UR7 ;  /* 0x0000000b3f0a0299 */ /* 0x000fc80008011607 */
[----:B------:R-:W-:-:S04]  /*2b20*/  UIADD3 UR6, UR10, UR55, -UR56 ;  /* 0x000000370a067290 */ /* 0x000fc8000fffe838 */
[----:B------:R-:W-:-:S04]  /*2b30*/  USHF.R.S32.HI UR7, URZ, 0x1f, UR6 ;  /* 0x0000001f3f077899 */ /* 0x000fc80008011406 */
[----:B------:R-:W-:-:S04]  /*2b40*/  ULEA.HI UR7, UR7, UR6, URZ, 0x7 ;  /* 0x0000000607077291 */ /* 0x000fc8000f8f383f */
[----:B------:R-:W-:-:S04]  /*2b50*/  USHF.R.S32.HI UR7, URZ, 0x7, UR7 ;  /* 0x000000073f077899 */ /* 0x000fc80008011407 */
[----:B------:R-:W-:-:S04]  /*2b60*/  UISETP.LT.AND UP1, UPT, UR39, UR7, UPT ;  /* 0x000000072700728c */ /* 0x000fc8000bf21270 */
[----:B------:R-:W-:-:S04]  /*2b70*/  USEL UR57, UR39, UR7, !UP1 ;  /* 0x0000000727397287 */ /* 0x000fc8000c800000 */
[----:B------:R-:W-:Y:S01]  /*2b80*/  UISETP.GE.AND UP1, UPT, UR58, UR57, UPT ;  /* 0x000000393a00728c */ /* 0x000fe2000bf26270 */
        /* <DEDUP_REMOVED lines=16> */
[----:B------:R-:W-:Y:S01]  /*2c90*/  FSEL R26, R26, -INF , P3 ;  /* 0xff8000001a1a7808 */ /* 0x000fe20001800000 */
[----:B------:R0:W-:Y:S01]  /*2ca0*/  @!P0 SYNCS.ARRIVE.TRANS64.RED.A1T0 RZ, [R3+URZ], RZ ;  /* 0x000000ff03ff89a7 */ /* 0x0001e2000810043f */
[----:B------:R-:W-:Y:S02]  /*2cb0*/  FSEL R8, R27, -INF , P4 ;  /* 0xff8000001b087808 */ /* 0x000fe40002000000 */
[----:B------:R-:W-:Y:S02]  /*2cc0*/  ISETP.GT.AND P3, PT, R6, 0x9, PT ;  /* 0x000000090600780c */ /* 0x000fe40003f64270 */
[----:B------:R-:W-:-:S02]  /*2cd0*/  FSEL R30, R30, -INF , P5 ;  /* 0xff8000001e1e7808 */ /* 0x000fc40002800000 */
[----:B------:R-:W-:Y:S02]  /*2ce0*/  FMNMX.FTZ R7, R26, R8, !PT ;  /* 0x000000081a077209 */ /* 0x000fe40007810000 */
[----:B------:R-:W-:Y:S02]  /*2cf0*/  ISETP.GT.AND P4, PT, R6, 0x10, PT ;  /* 0x000000100600780c */ /* 0x000fe40003f84270 */
[----:B------:R-:W-:Y:S02]  /*2d00*/  FSEL R10, R31, -INF , P3 ;  /* 0xff8000001f0a7808 */ /* 0x000fe40001800000 */
[----:B------:R-:W-:Y:S02]  /*2d10*/  FMNMX.FTZ R7, R30, R7, !PT ;  /* 0x000000071e077209 */ /* 0x000fe40007810000 */
        /* <DEDUP_REMOVED lines=22> */
[----:B------:R-:W-:Y:S01]  /*2e80*/  FSEL R2, R47, -INF , P3 ;  /* 0xff8000002f027808 */ /* 0x000fe20001800000 */
[----:B------:R-:W-:Y:S01]  /*2e90*/  IMAD.U32 R47, RZ, RZ, UR42 ;  /* 0x0000002aff2f7e24 */ /* 0x000fe2000f8e00ff */
        /* <DEDUP_REMOVED lines=58> */
[----:B------:R-:W-:Y:S02]  /*3240*/  FSEL R87, R87, -INF , P3 ;  /* 0xff80000057577808 */ /* 0x000fe40001800000 */
[----:B------:R-:W-:-:S04]  /*3250*/  FMNMX.FTZ R6, R86, R7, !PT ;  /* 0x0000000756067209 */ /* 0x000fc80007810000 */
[----:B------:R-:W-:-:S05]  /*3260*/  FMNMX.FTZ R7, R87, R6, !PT ;  /* 0x0000000657077209 */ /* 0x000fca0007810000 */
[----:B------:R-:W1:Y:S02]  /*3270*/  SHFL.BFLY PT, R6, R7, 0x2, 0x1f ;  /* 0x0c401f0007067f89 */ /* 0x000e6400000e0000 */
[----:B-1----:R-:W-:Y:S02]  /*3280*/  FMNMX.FTZ R9, R7, R6, !PT ;  /* 0x0000000607097209 */ /* 0x002fe40007810000 */
[----:B------:R-:W1:Y:S04]  /*3290*/  SHFL.IDX PT, R6, R0, RZ, 0x1c1f ;  /* 0x001c1fff00067589 */ /* 0x000e6800000e0000 */
[----:B------:R-:W2:Y:S01]  /*32a0*/  SHFL.BFLY PT, R88, R9, 0x1, 0x1f ;  /* 0x0c201f0009587f89 */ /* 0x000ea200000e0000 */
[----:B-1----:R-:W-:Y:S02]  /*32b0*/  VIADDMNMX R27, R6, R5, R4, PT ;  /* 0x00000005061b7246 */ /* 0x002fe40003800104 */
[----:B--2---:R-:W-:-:S02]  /*32c0*/  FMNMX.FTZ R0, R9, R88, !PT ;  /* 0x0000005809007209 */ /* 0x004fc40007810000 */
[----:B------:R-:W-:Y:S02]  /*32d0*/  CS2R R88, SRZ ;  /* 0x0000000000587805 */ /* 0x000fe4000001ff00 */
[----:B------:R-:W-:Y:S02]  /*32e0*/  ISETP.GT.AND P4, PT, R27, 0x1, PT ;  /* 0x000000011b00780c */ /* 0x000fe40003f84270 */
[C---:B------:R-:W-:Y:S01]  /*32f0*/  FSETP.NEU.FTZ.AND P3, PT, R0.reuse, -INF , PT ;  /* 0xff8000000000780b */ /* 0x040fe20003f7d000 */
[----:B------:R-:W-:-:S01]  /*3300*/  FFMA.FTZ R15, R0, R15, -8 ;  /* 0xc1000000000f7423 */ /* 0x000fc2000001000f */
[----:B------:R-:W-:Y:S02]  /*3310*/  ISETP.GT.AND P5, PT, R27, 0x8, PT ;  /* 0x000000081b00780c */ /* 0x000fe40003fa4270 */
[----:B------:R-:W-:Y:S02]  /*3320*/  FSEL R25, R25, -INF , P4 ;  /* 0xff80000019197808 */ /* 0x000fe40002000000 */
[----:B------:R-:W-:-:S02]  /*3330*/  FSEL R15, R15, RZ, P3 ;  /* 0x000000ff0f0f7208 */ /* 0x000fc40001800000 */
[----:B------:R-:W-:Y:S02]  /*3340*/  ISETP.GT.AND P3, PT, R27, RZ, PT ;  /* 0x000000ff1b00720c */ /* 0x000fe40003f64270 */
[----:B------:R-:W-:Y:S01]  /*3350*/  FSEL R28, R28, -INF , P5 ;  /* 0xff8000001c1c7808 */ /* 0x000fe20002800000 */
[----:B------:R-:W-:-:S01]  /*3360*/  FFMA.FTZ R4, R8, UR42, -R15 ;  /* 0x0000002a08047c23 */ /* 0x000fc2000801080f */
[----:B------:R-:W-:Y:S01]  /*3370*/  FSEL R24, R24, -INF , P3 ;  /* 0xff80000018187808 */ /* 0x000fe20001800000 */
[----:B------:R-:W-:-:S01]  /*3380*/  FFMA.FTZ R6, R10, UR42, -R15 ;  /* 0x0000002a0a067c23 */ /* 0x000fc2000801080f */
[----:B------:R-:W-:Y:S01]  /*3390*/  ISETP.GT.AND P3, PT, R27, 0x9, PT ;  /* 0x000000091b00780c */ /* 0x000fe20003f64270 */
[----:B------:R-:W-:-:S01]  /*33a0*/  FFMA.FTZ R34, R34, UR42, -R15 ;  /* 0x0000002a22227c23 */ /* 0x000fc2000801080f */
[----:B------:R-:W-:Y:S01]  /*33b0*/  FMNMX.FTZ R7, R24, R25, !PT ;  /* 0x0000001918077209 */ /* 0x000fe20007810000 */
[----:B------:R-:W-:-:S01]  /*33c0*/  FFMA.FTZ R38, R38, UR42, -R15 ;  /* 0x0000002a26267c23 */ /* 0x000fc2000801080f */
[----:B------:R-:W-:Y:S01]  /*33d0*/  ISETP.GT.AND P4, PT, R27, 0x10, PT ;  /* 0x000000101b00780c */ /* 0x000fe20003f84270 */
[----:B------:R-:W-:-:S01]  /*33e0*/  FFMA.FTZ R42, R42, UR42, -R15 ;  /* 0x0000002a2a2a7c23 */ /* 0x000fc2000801080f */
[----:B------:R-:W-:Y:S01]  /*33f0*/  FSEL R29, R29, -INF , P3 ;  /* 0xff8000001d1d7808 */ /* 0x000fe20001800000 */
        /* <DEDUP_REMOVED lines=16> */
[----:B------:R1:W-:Y:S01]  /*3500*/  MUFU.EX2 R7, R34 ;  /* 0x0000002200077308 */ /* 0x0003e20000000800 */
[----:B------:R-:W-:Y:S01]  /*3510*/  FSEL R36, R36, -INF , P4 ;  /* 0xff80000024247808 */ /* 0x000fe20002000000 */
[--C-:B------:R-:W-:Y:S01]  /*3520*/  FFMA.FTZ R223, R66, UR42, -R15.reuse ;  /* 0x0000002a42df7c23 */ /* 0x100fe2000801080f */
[----:B------:R-:W-:Y:S01]  /*3530*/  FMNMX.FTZ R9, R33, R8, !PT ;  /* 0x0000000821097209 */ /* 0x000fe20007810000 */
[--C-:B------:R-:W-:Y:S01]  /*3540*/  FFMA.FTZ R8, R12, UR42, -R15.reuse ;  /* 0x0000002a0c087c23 */ /* 0x100fe2000801080f */
[----:B------:R-:W-:Y:S01]  /*3550*/  ISETP.GT.AND P4, PT, R27, 0x20, PT ;  /* 0x000000201b00780c */ /* 0x000fe20003f84270 */
[--C-:B------:R-:W-:Y:S01]  /*3560*/  FFMA.FTZ R217, R74, UR42, -R15.reuse ;  /* 0x0000002a4ad97c23 */ /* 0x100fe2000801080f */
[----:B------:R-:W-:Y:S01]  /*3570*/  FSEL R37, R37, -INF , P3 ;  /* 0xff80000025257808 */ /* 0x000fe20001800000 */
[--C-:B------:R-:W-:Y:S01]  /*3580*/  FFMA.FTZ R50, R75, UR42, -R15.reuse ;  /* 0x0000002a4b327c23 */ /* 0x100fe2000801080f */
[----:B------:R-:W-:Y:S01]  /*3590*/  FMNMX.FTZ R10, R36, R9, !PT ;  /* 0x00000009240a7209 */ /* 0x000fe20007810000 */
[--C-:B-1----:R-:W-:Y:S01]  /*35a0*/  FFMA.FTZ R34, R67, UR42, -R15.reuse ;  /* 0x0000002a43227c23 */ /* 0x102fe2000801080f */
[----:B------:R-:W-:Y:S01]  /*35b0*/  ISETP.GT.AND P3, PT, R27, 0x21, PT ;  /* 0x000000211b00780c */ /* 0x000fe20003f64270 */
[--C-:B------:R-:W-:Y:S01]  /*35c0*/  FFMA.FTZ R39, R79, UR42, -R15.reuse ;  /* 0x0000002a4f277c23 */ /* 0x100fe2000801080f */
[----:B------:R-:W-:Y:S01]  /*35d0*/  FSEL R40, R40, -INF , P4 ;  /* 0xff80000028287808 */ /* 0x000fe20002000000 */
[----:B------:R-:W-:Y:S01]  /*35e0*/  FFMA.FTZ R58, R87, UR42, -R15 ;  /* 0x0000002a573a7c23 */ /* 0x000fe2000801080f */
[----:B------:R-:W-:Y:S01]  /*35f0*/  FMNMX.FTZ R9, R37, R10, !PT ;  /* 0x0000000a25097209 */ /* 0x000fe20007810000 */
[----:B------:R-:W-:Y:S01]  /*3600*/  MUFU.EX2 R229, R229 ;  /* 0x000000e500e57308 */ /* 0x000fe20000000800 */
[----:B------:R-:W-:-:S02]  /*3610*/  ISETP.GT.AND P4, PT, R27, 0x28, PT ;  /* 0x000000281b00780c */ /* 0x000fc40003f84270 */
[----:B------:R-:W-:Y:S02]  /*3620*/  CS2R R66, SRZ ;  /* 0x0000000000427805 */ /* 0x000fe4000001ff00 */
[----:B------:R-:W-:Y:S02]  /*3630*/  FSEL R41, R41, -INF , P3 ;  /* 0xff80000029297808 */ /* 0x000fe40001800000 */
[----:B------:R-:W-:Y:S02]  /*3640*/  CS2R R74, SRZ ;  /* 0x00000000004a7805 */ /* 0x000fe4000001ff00 */
[----:B------:R-:W-:Y:S02]  /*3650*/  FMNMX.FTZ R10, R40, R9, !PT ;  /* 0x00000009280a7209 */ /* 0x000fe40007810000 */
[----:B------:R-:W-:Y:S01]  /*3660*/  ISETP.GT.AND P3, PT, R27, 0x29, PT ;  /* 0x000000291b00780c */ /* 0x000fe20003f64270 */
[----:B------:R1:W-:Y:S01]  /*3670*/  MUFU.EX2 R9, R38 ;  /* 0x0000002600097308 */ /* 0x0003e20000000800 */
[----:B------:R-:W-:-:S02]  /*3680*/  FSEL R44, R44, -INF , P4 ;  /* 0xff8000002c2c7808 */ /* 0x000fc40002000000 */
[----:B------:R-:W-:Y:S01]  /*3690*/  FMNMX.FTZ R11, R41, R10, !PT ;  /* 0x0000000a290b7209 */ /* 0x000fe20007810000 */
[----:B------:R-:W-:-:S01]  /*36a0*/  FFMA.FTZ R10, R14, UR42, -R15 ;  /* 0x0000002a0e0a7c23 */ /* 0x000fc2000801080f */
[----:B------:R-:W-:Y:S02]  /*36b0*/  ISETP.GT.AND P4, PT, R27, 0x30, PT ;  /* 0x000000301b00780c */ /* 0x000fe40003f84270 */
[----:B------:R-:W-:Y:S01]  /*36c0*/  FSEL R45, R45, -INF , P3 ;  /* 0xff8000002d2d7808 */ /* 0x000fe20001800000 */
[----:B------:R-:W-:Y:S01]  /*36d0*/  MUFU.EX2 R4, R4 ;  /* 0x0000000400047308 */ /* 0x000fe20000000800 */
[----:B------:R-:W-:Y:S01]  /*36e0*/  FMNMX.FTZ R12, R44, R11, !PT ;  /* 0x0000000b2c0c7209 */ /* 0x000fe20007810000 */
[----:B-1----:R-:W-:Y:S01]  /*36f0*/  FFMA.FTZ R38, R63, UR42, -R15 ;  /* 0x0000002a3f267c23 */ /* 0x002fe2000801080f */
[----:B------:R-:W-:Y:S02]  /*3700*/  ISETP.GT.AND P3, PT, R27, 0x31, PT ;  /* 0x000000311b00780c */ /* 0x000fe40003f64270 */
[----:B------:R-:W-:-:S02]  /*3710*/  FSEL R48, R48, -INF , P4 ;  /* 0xff80000030307808 */ /* 0x000fc40002000000 */
[----:B------:R-:W-:Y:S01]  /*3720*/  FMNMX.FTZ R11, R45, R12, !PT ;  /* 0x0000000c2d0b7209 */ /* 0x000fe20007810000 */
[----:B------:R-:W-:Y:S01]  /*3730*/  MUFU.EX2 R5, R5 ;  /* 0x0000000500057308 */ /* 0x000fe20000000800 */
[----:B------:R-:W-:Y:S02]  /*3740*/  ISETP.GT.AND P4, PT, R27, 0x38, PT ;  /* 0x000000381b00780c */ /* 0x000fe40003f84270 */
[----:B------:R-:W-:Y:S02]  /*3750*/  FSEL R49, R49, -INF , P3 ;  /* 0xff80000031317808 */ /* 0x000fe40001800000 */
[----:B------:R-:W-:Y:S02]  /*3760*/  FMNMX.FTZ R12, R48, R11, !PT ;  /* 0x0000000b300c7209 */ /* 0x000fe40007810000 */
[----:B------:R-:W-:Y:S01]  /*3770*/  ISETP.GT.AND P3, PT, R27, 0x39, PT ;  /* 0x000000391b00780c */ /* 0x000fe20003f64270 */
[----:B------:R1:W-:Y:S01]  /*3780*/  MUFU.EX2 R11, R42 ;  /* 0x0000002a000b7308 */ /* 0x0003e20000000800 */
[----:B------:R-:W-:-:S02]  /*3790*/  FSEL R52, R52, -INF , P4 ;  /* 0xff80000034347808 */ /* 0x000fc40002000000 */
[----:B------:R-:W-:Y:S01]  /*37a0*/  FMNMX.FTZ R13, R49, R12, !PT ;  /* 0x0000000c310d7209 */ /* 0x000fe20007810000 */
[----:B------:R-:W-:-:S01]  /*37b0*/  FFMA.FTZ R12, R20, UR42, -R15 ;  /* 0x0000002a140c7c23 */ /* 0x000fc2000801080f */
[----:B------:R-:W-:Y:S01]  /*37c0*/  ISETP.GT.AND P4, PT, R27, 0x40, PT ;  /* 0x000000401b00780c */ /* 0x000fe20003f84270 */
[----:B------:R-:W-:-:S01]  /*37d0*/  FFMA.FTZ R20, R51, UR42, -R15 ;  /* 0x0000002a33147c23 */ /* 0x000fc2000801080f */
        /* <DEDUP_REMOVED lines=18> */
[----:B------:R-:W2:Y:S01]  /*3900*/  MUFU.EX2 R10, R10 ;  /* 0x0000000a000a7308 */ /* 0x000ea20000000800 */
[----:B------:R-:W-:Y:S01]  /*3910*/  FMNMX.FTZ R2, R60, R21, !PT ;  /* 0x000000153c027209 */ /* 0x000fe20007810000 */
[----:B-1----:R-:W-:Y:S01]  /*3920*/  FFMA.FTZ R46, R78, UR42, -R15 ;  /* 0x0000002a4e2e7c23 */ /* 0x002fe2000801080f */
[----:B------:R-:W-:Y:S02]  /*3930*/  ISETP.GT.AND P3, PT, R27, 0x51, PT ;  /* 0x000000511b00780c */ /* 0x000fe40003f64270 */
[----:B------:R-:W-:-:S02]  /*3940*/  CS2R R78, SRZ ;  /* 0x00000000004e7805 */ /* 0x000fc4000001ff00 */
[----:B------:R-:W-:Y:S02]  /*3950*/  FSEL R64, R64, -INF , P4 ;  /* 0xff80000040407808 */ /* 0x000fe40002000000 */
[----:B------:R-:W-:Y:S01]  /*3960*/  FMNMX.FTZ R21, R61, R2, !PT ;  /* 0x000000023d157209 */ /* 0x000fe20007810000 */
[----:B------:R-:W-:Y:S01]  /*3970*/  MUFU.EX2 R12, R12 ;  /* 0x0000000c000c7308 */ /* 0x000fe20000000800 */
[----:B------:R-:W-:Y:S02]  /*3980*/  ISETP.GT.AND P4, PT, R27, 0x58, PT ;  /* 0x000000581b00780c */ /* 0x000fe40003f84270 */
[----:B------:R-:W-:Y:S02]  /*3990*/  FSEL R65, R65, -INF , P3 ;  /* 0xff80000041417808 */ /* 0x000fe40001800000 */
[----:B------:R-:W-:Y:S02]  /*39a0*/  FMNMX.FTZ R2, R64, R21, !PT ;  /* 0x0000001540027209 */ /* 0x000fe40007810000 */
[----:B------:R-:W-:Y:S01]  /*39b0*/  ISETP.GT.AND P3, PT, R27, 0x59, PT ;  /* 0x000000591b00780c */ /* 0x000fe20003f64270 */
[----:B------:R-:W1:Y:S01]  /*39c0*/  MUFU.EX2 R14, R14 ;  /* 0x0000000e000e7308 */ /* 0x000e620000000800 */
[----:B------:R-:W-:-:S02]  /*39d0*/  FSEL R68, R68, -INF , P4 ;  /* 0xff80000044447808 */ /* 0x000fc40002000000 */
[----:B------:R-:W-:Y:S02]  /*39e0*/  FMNMX.FTZ R21, R65, R2, !PT ;  /* 0x0000000241157209 */ /* 0x000fe40007810000 */
[----:B------:R-:W-:Y:S02]  /*39f0*/  ISETP.GT.AND P4, PT, R27, 0x60, PT ;  /* 0x000000601b00780c */ /* 0x000fe40003f84270 */
[----:B------:R-:W-:Y:S01]  /*3a00*/  FSEL R69, R69, -INF , P3 ;  /* 0xff80000045457808 */ /* 0x000fe20001800000 */
[----:B------:R-:W-:Y:S01]  /*3a10*/  MUFU.EX2 R227, R227 ;  /* 0x000000e300e37308 */ /* 0x000fe20000000800 */
[----:B------:R-:W-:Y:S02]  /*3a20*/  FMNMX.FTZ R2, R68, R21, !PT ;  /* 0x0000001544027209 */ /* 0x000fe40007810000 */
        /* <DEDUP_REMOVED lines=15> */
[----:B---3--:R-:W-:Y:S01]  /*3b20*/  FFMA.FTZ R54, R83, UR42, -R15 ;  /* 0x0000002a53367c23 */ /* 0x008fe2000801080f */
[----:B------:R-:W-:Y:S02]  /*3b30*/  ISETP.GT.AND P3, PT, R27, 0x71, PT ;  /* 0x000000711b00780c */ /* 0x000fe40003f64270 */
[----:B------:R-:W-:-:S02]  /*3b40*/  FSEL R80, R80, -INF , P4 ;  /* 0xff80000050507808 */ /* 0x000fc40002000000 */
[----:B------:R-:W-:Y:S01]  /*3b50*/  FMNMX.FTZ R31, R77, R2, !PT ;  /* 0x000000024d1f7209 */ /* 0x000fe20007810000 */
[----:B------:R-:W-:Y:S01]  /*3b60*/  MUFU.EX2 R221, R221 ;  /* 0x000000dd00dd7308 */ /* 0x000fe20000000800 */
[----:B------:R-:W-:Y:S02]  /*3b70*/  ISETP.GT.AND P4, PT, R27, 0x78, PT ;  /* 0x000000781b00780c */ /* 0x000fe40003f84270 */
[----:B------:R-:W-:Y:S02]  /*3b80*/  FSEL R81, R81, -INF , P3 ;  /* 0xff80000051517808 */ /* 0x000fe40001800000 */
[----:B------:R-:W-:Y:S01]  /*3b90*/  FMNMX.FTZ R2, R80, R31, !PT ;  /* 0x0000001f50027209 */ /* 0x000fe20007810000 */
[----:B------:R-:W-:Y:S01]  /*3ba0*/  FFMA.FTZ R31, R70, UR42, -R15 ;  /* 0x0000002a461f7c23 */ /* 0x000fe2000801080f */
[----:B------:R-:W-:Y:S01]  /*3bb0*/  ISETP.GT.AND P3, PT, R27, 0x79, PT ;  /* 0x000000791b00780c */ /* 0x000fe20003f64270 */
[----:B------:R-:W-:Y:S01]  /*3bc0*/  MUFU.EX2 R30, R30 ;  /* 0x0000001e001e7308 */ /* 0x000fe20000000800 */
[----:B------:R-:W-:-:S02]  /*3bd0*/  FSEL R84, R84, -INF , P4 ;  /* 0xff80000054547808 */ /* 0x000fc40002000000 */
[----:B------:R-:W-:Y:S02]  /*3be0*/  CS2R R70, SRZ ;  /* 0x0000000000467805 */ /* 0x000fe4000001ff00 */
[----:B------:R-:W-:Y:S02]  /*3bf0*/  FMNMX.FTZ R27, R81, R2, !PT ;  /* 0x00000002511b7209 */ /* 0x000fe40007810000 */
[----:B------:R-:W-:Y:S02]  /*3c00*/  FSEL R85, R85, -INF , P3 ;  /* 0xff80000055557808 */ /* 0x000fe40001800000 */
[----:B------:R-:W-:Y:S01]  /*3c10*/  FMNMX.FTZ R2, R84, R27, !PT ;  /* 0x0000001b54027209 */ /* 0x000fe20007810000 */
[----:B------:R-:W-:Y:S01]  /*3c20*/  FFMA.FTZ R27, R62, UR42, -R15 ;  /* 0x0000002a3e1b7c23 */ /* 0x000fe2000801080f */
[----:B------:R-:W-:Y:S01]  /*3c30*/  MUFU.EX2 R38, R38 ;  /* 0x0000002600267308 */ /* 0x000fe20000000800 */
[----:B--2---:R-:W-:Y:S02]  /*3c40*/  F2FP.SATFINITE.E4M3.F32.PACK_AB_MERGE_C R231, R10, R9, RZ ;  /* 0x000000090ae7723e */ /* 0x004fe400048070ff */
[----:B------:R-:W-:-:S02]  /*3c50*/  FMNMX.FTZ R2, R85, R2, !PT ;  /* 0x0000000255027209 */ /* 0x000fc40007810000 */
[----:B-1----:R-:W-:Y:S02]  /*3c60*/  F2FP.SATFINITE.E4M3.F32.PACK_AB_MERGE_C R225, R14, R13, RZ ;  /* 0x0000000d0ee1723e */ /* 0x002fe400048070ff */
[----:B------:R-:W-:Y:S01]  /*3c70*/  F2FP.SATFINITE.E4M3.F32.PACK_AB_MERGE_C R231, R8, R7, R231 ;  /* 0x0000000708e7723e */ /* 0x000fe200048070e7 */
[----:B------:R-:W1:Y:S01]  /*3c80*/  SHFL.BFLY PT, R35, R2, 0x2, 0x1f ;  /* 0x0c401f0002237f89 */ /* 0x000e6200000e0000 */
[----:B------:R-:W-:Y:S01]  /*3c90*/  MUFU.EX2 R27, R27 ;  /* 0x0000001b001b7308 */ /* 0x000fe20000000800 */
[----:B------:R-:W-:-:S07]  /*3ca0*/  F2FP.SATFINITE.E4M3.F32.PACK_AB_MERGE_C R225, R12, R11, R225 ;  /* 0x0000000b0ce1723e */ /* 0x000fce00048070e1 */
[----:B------:R-:W-:Y:S08]  /*3cb0*/  MUFU.EX2 R223, R223 ;  /* 0x000000df00df7308 */ /* 0x000ff00000000800 */
[----:B------:R-:W-:Y:S01]  /*3cc0*/  MUFU.EX2 R34, R34 ;  /* 0x0000002200227308 */ /* 0x000fe20000000800 */
[----:B-1----:R-:W-:Y:S01]  /*3cd0*/  FMNMX.FTZ R43, R2, R35, !PT ;  /* 0x00000023022b7209 */ /* 0x002fe20007810000 */
[----:B------:R-:W-:-:S06]  /*3ce0*/  FFMA.FTZ R35, R82, UR42, -R15 ;  /* 0x0000002a52237c23 */ /* 0x000fcc000801080f */
[----:B------:R-:W-:Y:S01]  /*3cf0*/  MUFU.EX2 R31, R31 ;  /* 0x0000001f001f7308 */ /* 0x000fe20000000800 */
[----:B------:R-:W-:Y:S01]  /*3d00*/  CS2R R82, SRZ ;  /* 0x0000000000527805 */ /* 0x000fe2000001ff00 */
[----:B------:R-:W1:Y:S06]  /*3d10*/  SHFL.BFLY PT, R2, R43, 0x1, 0x1f ;  /* 0x0c201f002b027f89 */ /* 0x000e6c00000e0000 */
[----:B------:R-:W-:Y:S08]  /*3d20*/  MUFU.EX2 R42, R42 ;  /* 0x0000002a002a7308 */ /* 0x000ff00000000800 */
[----:B------:R-:W-:Y:S08]  /*3d30*/  MUFU.EX2 R46, R46 ;  /* 0x0000002e002e7308 */ /* 0x000ff00000000800 */
[----:B------:R-:W-:Y:S01]  /*3d40*/  MUFU.EX2 R39, R39 ;  /* 0x0000002700277308 */ /* 0x000fe20000000800 */
[----:B-1----:R-:W-:Y:S01]  /*3d50*/  FMNMX.FTZ R2, R43, R2, !PT ;  /* 0x000000022b027209 */ /* 0x002fe20007810000 */
[----:B------:R-:W-:Y:S01]  /*3d60*/  FFMA.FTZ R43, R86, UR42, -R15 ;  /* 0x0000002a562b7c23 */ /* 0x000fe2000801080f */
[----:B------:R-:W-:-:S02]  /*3d70*/  CS2R R86, SRZ ;  /* 0x0000000000567805 */ /* 0x000fc4000001ff00 */
[C---:B------:R-:W-:Y:S01]  /*3d80*/  FSETP.NEU.FTZ.AND P3, PT, R2.reuse, -INF , PT ;  /* 0xff8000000200780b */ /* 0x040fe20003f7d000 */
[----:B------:R-:W-:-:S02]  /*3d90*/  FFMA.FTZ R47, R2, R47, -8 ;  /* 0xc1000000022f7423 */ /* 0x000fc4000001002f */
[----:B------:R-:W-:Y:S03]  /*3da0*/  MUFU.EX2 R217, R217 ;  /* 0x000000d900d97308 */ /* 0x000fe60000000800 */
[----:B------:R-:W-:Y:S02]  /*3db0*/  FSEL R47, R47, RZ, P3 ;  /* 0x000000ff2f2f7208 */ /* 0x000fe40001800000 */
[----:B------:R-:W-:-:S03]  /*3dc0*/  PLOP3.LUT P3, PT, PT, PT, UP1, 0x80, 0x0 ;  /* 0x000000000000781c */ /* 0x000fc60003f6f018 */
        /* <DEDUP_REMOVED lines=10> */
[----:B------:R-:W-:Y:S01]  /*3e70*/  FADD.FTZ R48, R229, R4 ;  /* 0x00000004e5307221 */ /* 0x000fe20000010000 */
[----:B------:R-:W-:-:S01]  /*3e80*/  FFMA.FTZ R33, R49, UR42, -R47 ;  /* 0x0000002a31217c23 */ /* 0x000fc2000801082f */
[--C-:B------:R-:W-:Y:S01]  /*3e90*/  FFMA.FTZ R37, R37, UR42, -R47.reuse ;  /* 0x0000002a25257c23 */ /* 0x100fe2000801082f */
[----:B------:R-:W-:-:S01]  /*3ea0*/  FFMA.FTZ R44, R44, UR42, -R47 ;  /* 0x0000002a2c2c7c23 */ /* 0x000fc2000801082f */
[----:B------:R-:W-:Y:S01]  /*3eb0*/  FADD.FTZ R49, R5, R48 ;  /* 0x0000003005317221 */ /* 0x000fe20000010000 */
[----:B------:R-:W-:-:S01]  /*3ec0*/  FFMA.FTZ R45, R45, UR42, -R47 ;  /* 0x0000002a2d2d7c23 */ /* 0x000fc2000801082f */
[----:B------:R-:W1:Y:S01]  /*3ed0*/  MUFU.EX2 R15, R15 ;  /* 0x0000000f000f7308 */ /* 0x000e620000000800 */
[----:B------:R-:W-:-:S01]  /*3ee0*/  FFMA.FTZ R52, R52, UR42, -R47 ;  /* 0x0000002a34347c23 */ /* 0x000fc2000801082f */
[--C-:B------:R-:W-:Y:S01]  /*3ef0*/  FFMA.FTZ R53, R53, UR42, -R47.reuse ;  /* 0x0000002a35357c23 */ /* 0x100fe2000801082f */
[----:B------:R-:W-:-:S01]  /*3f00*/  FFMA.FTZ R32, R56, UR42, -R47 ;  /* 0x0000002a38207c23 */ /* 0x000fc2000801082f */
[--C-:B------:R-:W-:Y:S01]  /*3f10*/  FFMA.FTZ R60, R60, UR42, -R47.reuse ;  /* 0x0000002a3c3c7c23 */ /* 0x100fe2000801082f */
[----:B------:R-:W-:-:S01]  /*3f20*/  FFMA.FTZ R61, R61, UR42, -R47 ;  /* 0x0000002a3d3d7c23 */ /* 0x000fc2000801082f */
[--C-:B------:R-:W-:Y:S01]  /*3f30*/  FFMA.FTZ R64, R64, UR42, -R47.reuse ;  /* 0x0000002a40407c23 */ /* 0x100fe2000801082f */
[----:B------:R-:W-:-:S01]  /*3f40*/  FFMA.FTZ R65, R65, UR42, -R47 ;  /* 0x0000002a41417c23 */ /* 0x000fc2000801082f */
[----:B------:R2:W3:Y:S01]  /*3f50*/  MUFU.EX2 R51, R28 ;  /* 0x0000001c00337308 */ /* 0x0004e20000000800 */
[----:B------:R-:W-:-:S01]  /*3f60*/  FFMA.FTZ R68, R68, UR42, -R47 ;  /* 0x0000002a44447c23 */ /* 0x000fc2000801082f */
[--C-:B------:R-:W-:Y:S01]  /*3f70*/  FFMA.FTZ R69, R69, UR42, -R47.reuse ;  /* 0x0000002a45457c23 */ /* 0x100fe2000801082f */
[----:B------:R-:W-:-:S01]  /*3f80*/  FFMA.FTZ R72, R72, UR42, -R47 ;  /* 0x0000002a48487c23 */ /* 0x000fc2000801082f */
[--C-:B------:R-:W-:Y:S01]  /*3f90*/  FFMA.FTZ R73, R73, UR42, -R47.reuse ;  /* 0x0000002a49497c23 */ /* 0x100fe2000801082f */
[----:B------:R-:W-:-:S01]  /*3fa0*/  FFMA.FTZ R76, R76, UR42, -R47 ;  /* 0x0000002a4c4c7c23 */ /* 0x000fc2000801082f */
[--C-:B------:R-:W-:Y:S01]  /*3fb0*/  FFMA.FTZ R77, R77, UR42, -R47.reuse ;  /* 0x0000002a4d4d7c23 */ /* 0x100fe2000801082f */
[----:B------:R-:W-:-:S01]  /*3fc0*/  FFMA.FTZ R80, R80, UR42, -R47 ;  /* 0x0000002a50507c23 */ /* 0x000fc2000801082f */
[----:B------:R4:W5:Y:S01]  /*3fd0*/  MUFU.EX2 R62, R29 ;  /* 0x0000001d003e7308 */ /* 0x0009620000000800 */
[----:B--2---:R-:W-:-:S01]  /*3fe0*/  FFMA.FTZ R28, R40, UR42, -R47 ;  /* 0x0000002a281c7c23 */ /* 0x004fc2000801082f */
[----:B-1----:R-:W-:Y:S01]  /*3ff0*/  FADD.FTZ R40, R228, R15 ;  /* 0x0000000fe4287221 */ /* 0x002fe20000010000 */
[----:B------:R-:W-:-:S01]  /*4000*/  FFMA.FTZ R81, R81, UR42, -R47 ;  /* 0x0000002a51517c23 */ /* 0x000fc2000801082f */
[----:B------:R-:W-:-:S04]  /*4010*/  FFMA.FTZ R84, R84, UR42, -R47 ;  /* 0x0000002a54547c23 */ /* 0x000fc8000801082f */
[----:B------:R-:W1:Y:S01]  /*4020*/  MUFU.EX2 R24, R24 ;  /* 0x0000001800187308 */ /* 0x000e620000000800 */
[----:B----4-:R-:W-:-:S01]  /*4030*/  FFMA.FTZ R29, R41, UR42, -R47 ;  /* 0x0000002a291d7c23 */ /* 0x010fc2000801082f */
[----:B---3--:R-:W-:Y:S01]  /*4040*/  FADD.FTZ R41, R51, R40 ;  /* 0x0000002833297221 */ /* 0x008fe20000010000 */
[----:B------:R-:W-:-:S04]  /*4050*/  FADD.FTZ R40, R6, R49 ;  /* 0x0000003106287221 */ /* 0x000fc80000010000 */
[----:B------:R-:W-:Y:S01]  /*4060*/  FADD.FTZ R49, R7, R40 ;  /* 0x0000002807317221 */ /* 0x000fe20000010000 */
[----:B------:R-:W0:Y:S01]  /*4070*/  MUFU.EX2 R25, R25 ;  /* 0x0000001900197308 */ /* 0x000e220000000800 */
[----:B-----5:R-:W-:-:S01]  /*4080*/  FADD.FTZ R41, R62, R41 ;  /* 0x000000293e297221 */ /* 0x020fc20000010000 */
[----:B------:R-:W-:Y:S01]  /*4090*/  F2FP.SATFINITE.E4M3.F32.PACK_AB_MERGE_C R51, R62, R51, RZ ;  /* 0x000000333e33723e */ /* 0x000fe200048070ff */
[----:B------:R-:W-:-:S01]  /*40a0*/  FADD.FTZ R48, R8, R49 ;  /* 0x0000003108307221 */ /* 0x000fc20000010000 */
[----:B------:R-:W-:Y:S02]  /*40b0*/  CS2R R62, SRZ ;  /* 0x00000000003e7805 */ /* 0x000fe4000001ff00 */
[----:B------:R-:W-:Y:S02]  /*40c0*/  F2FP.SATFINITE.E4M3.F32.PACK_AB_MERGE_C R228, R15, R228, R51 ;  /* 0x000000e40fe4723e */ /* 0x000fe40004807033 */
[----:B------:R-:W2:Y:S01]  /*40d0*/  MUFU.EX2 R36, R36 ;  /* 0x0000002400247308 */ /* 0x000ea20000000800 */
[----:B-1----:R-:W-:-:S01]  /*40e0*/  FADD.FTZ R40, R24, R41 ;  /* 0x0000002918287221 */ /* 0x002fc20000010000 */
[----:B------:R-:W-:-:S04]  /*40f0*/  FADD.FTZ R41, R9, R48 ;  /* 0x0000003009297221 */ /* 0x000fc80000010000 */
[----:B------:R-:W-:Y:S02]  /*4100*/  FADD.FTZ R48, R10, R41 ;  /* 0x000000290a307221 */ /* 0x000fe40000010000 */
[----:B------:R1:W3:Y:S01]  /*4110*/  MUFU.EX2 R55, R37 ;  /* 0x0000002500377308 */ /* 0x0002e20000000800 */
[----:B0-----:R-:W-:-:S01]  /*4120*/  FADD.FTZ R3, R25, R40 ;  /* 0x0000002819037221 */ /* 0x001fc20000010000 */
[----:B------:R-:W-:-:S04]  /*4130*/  FADD.FTZ R41, R11, R48 ;  /* 0x000000300b297221 */ /* 0x000fc80000010000 */
[----:B------:R-:W-:Y:S02]  /*4140*/  FADD.FTZ R48, R12, R41 ;  /* 0x000000290c307221 */ /* 0x000fe40000010000 */
[----:B------:R-:W0:Y:S01]  /*4150*/  MUFU.EX2 R28, R28 ;  /* 0x0000001c001c7308 */ /* 0x000e220000000800 */
[----:B--2---:R-:W-:-:S01]  /*4160*/  FADD.FTZ R40, R36, R3 ;  /* 0x0000000324287221 */ /* 0x004fc20000010000 */
[----:B------:R-:W-:Y:S01]  /*4170*/  FADD.FTZ R41, R13, R48 ;  /* 0x000000300d297221 */ /* 0x000fe20000010000 */
[----:B-1----:R-:W-:-:S01]  /*4180*/  FFMA.FTZ R37, R57, UR42, -R47 ;  /* 0x0000002a39257c23 */ /* 0x002fc2000801082f */
[----:B------:R-:W-:Y:S01]  /*4190*/  FFMA.FTZ R47, R85, UR42, -R47 ;  /* 0x0000002a552f7c23 */ /* 0x000fe2000801082f */
[----:B------:R-:W-:Y:S01]  /*41a0*/  CS2R R56, SRZ ;  /* 0x0000000000387805 */ /* 0x000fe2000001ff00 */
[----:B------:R-:W-:Y:S02]  /*41b0*/  FADD.FTZ R48, R14, R41 ;  /* 0x000000290e307221 */ /* 0x000fe40000010000 */
[----:B------:R-:W1:Y:S01]  /*41c0*/  MUFU.EX2 R29, R29 ;  /* 0x0000001d001d7308 */ /* 0x000e620000000800 */
[----:B---3--:R-:W-:-:S01]  /*41d0*/  FADD.FTZ R3, R55, R40 ;  /* 0x0000002837037221 */ /* 0x008fc20000010000 */
[----:B------:R-:W-:Y:S01]  /*41e0*/  FADD.FTZ R41, R227, R48 ;  /* 0x00000030e3297221 */ /* 0x000fe20000010000 */
[----:B------:R-:W-:-:S02]  /*41f0*/  F2FP.SATFINITE.E4M3.F32.PACK_AB_MERGE_C R48, R6, R5, RZ ;  /* 0x000000050630723e */ /* 0x000fc400048070ff */
[----:B------:R-:W-:Y:S01]  /*4200*/  F2FP.SATFINITE.E4M3.F32.PACK_AB_MERGE_C R230, R55, R36, RZ ;  /* 0x0000002437e6723e */ /* 0x000fe200048070ff */
[----:B------:R-:W-:-:S01]  /*4210*/  FADD.FTZ R6, R20, R41 ;  /* 0x0000002914067221 */ /* 0x000fc20000010000 */
[----:B------:R-:W-:Y:S01]  /*4220*/  F2FP.SATFINITE.E4M3.F32.PACK_AB_MERGE_C R229, R4, R229, R48 ;  /* 0x000000e504e5723e */ /* 0x000fe20004807030 */
[----:B------:R-:W2:Y:S01]  /*4230*/  MUFU.EX2 R44, R44 ;  /* 0x0000002c002c7308 */ /* 0x000ea20000000800 */
[----:B0-----:R-:W-:-:S01]  /*4240*/  FADD.FTZ R40, R28, R3 ;  /* 0x000000031c287221 */ /* 0x001fc20000010000 */
[----:B------:R-:W-:Y:S01]  /*4250*/  FADD.FTZ R5, R21, R6 ;  /* 0x0000000615057221 */ /* 0x000fe20000010000 */
[C---:B------:R-:W-:Y:S02]  /*4260*/  F2FP.SATFINITE.E4M3.F32.PACK_AB_MERGE_C R21, R26.reuse, R21, RZ ;  /* 0x000000151a15723e */ /* 0x040fe400048070ff */
[----:B------:R-:W-:Y:S02]  /*4270*/  CS2R R48, SRZ ;  /* 0x0000000000307805 */ /* 0x000fe4000001ff00 */
[----:B------:R-:W-:Y:S01]  /*4280*/  F2FP.SATFINITE.E4M3.F32.PACK_AB_MERGE_C R230, R25, R24, R230 ;  /* 0x0000001819e6723e */ /* 0x000fe200048070e6 */
[----:B------:R-:W-:Y:S01]  /*4290*/  FADD.FTZ R26, R26, R5 ;  /* 0x000000051a1a7221 */ /* 0x000fe20000010000 */
[----:B------:R-:W-:Y:S01]  /*42a0*/  F2FP.SATFINITE.E4M3.F32.PACK_AB_MERGE_C R227, R20, R227, R21 ;  /* 0x000000e314e3723e */ /* 0x000fe20004807015 */
[----:B------:R-:W0:Y:S01]  /*42b0*/  MUFU.EX2 R45, R45 ;  /* 0x0000002d002d7308 */ /* 0x000e220000000800 */
[----:B-1----:R-:W-:-:S01]  /*42c0*/  FADD.FTZ R3, R29, R40 ;  /* 0x000000281d037221 */ /* 0x002fc20000010000 */
[----:B------:R-:W-:Y:S01]  /*42d0*/  FADD.FTZ R5, R221, R26 ;  /* 0x0000001add057221 */ /* 0x000fe20000010000 */
[----:B------:R-:W-:-:S03]  /*42e0*/  CS2R R24, SRZ ;  /* 0x0000000000187805 */ /* 0x000fc6000001ff00 */
[----:B------:R-:W-:Y:S02]  /*42f0*/  FADD.FTZ R10, R30, R5 ;  /* 0x000000051e0a7221 */ /* 0x000fe40000010000 */
[----:B------:R-:W1:Y:S01]  /*4300*/  MUFU.EX2 R226, R226 ;  /* 0x000000e200e27308 */ /* 0x000e620000000800 */
[----:B--2---:R-:W-:-:S01]  /*4310*/  FADD.FTZ R40, R44, R3 ;  /* 0x000000032c287221 */ /* 0x004fc20000010000 */
[----:B------:R-:W-:Y:S01]  /*4320*/  FADD.FTZ R5, R27, R10 ;  /* 0x0000000a1b057221 */ /* 0x000fe20000010000 */
[----:B------:R-:W-:-:S03]  /*4330*/  F2FP.SATFINITE.E4M3.F32.PACK_AB_MERGE_C R27, R38, R27, RZ ;  /* 0x0000001b261b723e */ /* 0x000fc600048070ff */
[----:B------:R-:W-:Y:S01]  /*4340*/  FADD.FTZ R38, R38, R5 ;  /* 0x0000000526267221 */ /* 0x000fe20000010000 */
[----:B------:R-:W-:Y:S01]  /*4350*/  F2FP.SATFINITE.E4M3.F32.PACK_AB_MERGE_C R221, R30, R221, R27 ;  /* 0x000000dd1edd723e */ /* 0x000fe2000480701b */
[----:B------:R-:W2:Y:S01]  /*4360*/  MUFU.EX2 R33, R33 ;  /* 0x0000002100217308 */ /* 0x000ea20000000800 */
[----:B0-----:R-:W-:-:S01]  /*4370*/  FADD.FTZ R3, R45, R40 ;  /* 0x000000282d037221 */ /* 0x001fc20000010000 */
[----:B------:R-:W-:Y:S02]  /*4380*/  F2FP.SATFINITE.E4M3.F32.PACK_AB_MERGE_C R224, R45, R44, RZ ;  /* 0x0000002c2de0723e */ /* 0x000fe400048070ff */
[----:B------:R-:W-:Y:S02]  /*4390*/  CS2R R26, SRZ ;  /* 0x00000000001a7805 */ /* 0x000fe4000001ff00 */
[----:B------:R-:W-:Y:S02]  /*43a0*/  CS2R R44, SRZ ;  /* 0x00000000002c7805 */ /* 0x000fe4000001ff00 */
[----:B------:R-:W-:-:S02]  /*43b0*/  F2FP.SATFINITE.E4M3.F32.PACK_AB_MERGE_C R224, R29, R28, R224 ;  /* 0x0000001c1de0723e */ /* 0x000fc400048070e0 */
[----:B------:R-:W-:Y:S01]  /*43c0*/  CS2R R28, SRZ ;  /* 0x00000000001c7805 */ /* 0x000fe2000001ff00 */
[----:B------:R-:W0:Y:S01]  /*43d0*/  MUFU.EX2 R52, R52 ;  /* 0x0000003400347308 */ /* 0x000e220000000800 */
[----:B-1----:R-:W-:-:S07]  /*43e0*/  FADD.FTZ R40, R226, R3 ;  /* 0x00000003e2287221 */ /* 0x002fce0000010000 */
[----:B------:R-:W1:Y:S01]  /*43f0*/  MUFU.EX2 R53, R53 ;  /* 0x0000003500357308 */ /* 0x000e620000000800 */
[----:B--2---:R-:W-:-:S01]  /*4400*/  FADD.FTZ R3, R33, R40 ;  /* 0x0000002821037221 */ /* 0x004fc20000010000 */
[----:B------:R-:W-:-:S06]  /*4410*/  CS2R R40, SRZ ;  /* 0x0000000000287805 */ /* 0x000fcc000001ff00 */
[----:B------:R-:W2:Y:S01]  /*4420*/  MUFU.EX2 R32, R32 ;  /* 0x0000002000207308 */ /* 0x000ea20000000800 */
[----:B0-----:R-:W-:-:S07]  /*4430*/  FADD.FTZ R6, R52, R3 ;  /* 0x0000000334067221 */ /* 0x001fce0000010000 */
[----:B------:R-:W0:Y:S01]  /*4440*/  MUFU.EX2 R37, R37 ;  /* 0x0000002500257308 */ /* 0x000e220000000800 */
[----:B-1----:R-:W-:-:S01]  /*4450*/  FADD.FTZ R3, R53, R6 ;  /* 0x0000000635037221 */ /* 0x002fc20000010000 */
[----:B------:R-:W-:-:S04]  /*4460*/  F2FP.SATFINITE.E4M3.F32.PACK_AB_MERGE_C R52, R53, R52, RZ ;  /* 0x000000343534723e */ /* 0x000fc800048070ff */
[----:B------:R-:W-:Y:S02]  /*4470*/  F2FP.SATFINITE.E4M3.F32.PACK_AB_MERGE_C R226, R33, R226, R52 ;  /* 0x000000e221e2723e */ /* 0x000fe40004807034 */
[----:B------:R-:W-:Y:S01]  /*4480*/  CS2R R52, SRZ ;  /* 0x0000000000347805 */ /* 0x000fe2000001ff00 */
        /* <DEDUP_REMOVED lines=9> */
[C---:B--2---:R-:W-:Y:S01]  /*4520*/  F2FP.SATFINITE.E4M3.F32.PACK_AB_MERGE_C R220, R61.reuse, R60, RZ ;  /* 0x0000003c3ddc723e */ /* 0x044fe200048070ff */
[----:B------:R-:W-:Y:S01]  /*4530*/  FADD.FTZ R61, R61, R4 ;  /* 0x000000043d3d7221 */ /* 0x000fe20000010000 */
[----:B------:R-:W-:-:S01]  /*4540*/  FADD.FTZ R5, R31, R6 ;  /* 0x000000061f057221 */ /* 0x000fc20000010000 */
[C---:B------:R-:W-:Y:S02]  /*4550*/  F2FP.SATFINITE.E4M3.F32.PACK_AB_MERGE_C R31, R42.reuse, R31, RZ ;  /* 0x0000001f2a1f723e */ /* 0x040fe400048070ff */
[----:B------:R-:W-:Y:S01]  /*4560*/  F2FP.SATFINITE.E4M3.F32.PACK_AB_MERGE_C R220, R37, R32, R220 ;  /* 0x0000002025dc723e */ /* 0x000fe200048070dc */
[----:B------:R-:W-:Y:S01]  /*4570*/  FADD.FTZ R42, R42, R5 ;  /* 0x000000052a2a7221 */ /* 0x000fe20000010000 */
[----:B------:R-:W2:Y:S01]  /*4580*/  MUFU.EX2 R68, R68 ;  /* 0x0000004400447308 */ /* 0x000ea20000000800 */
[----:B0-----:R-:W-:-:S01]  /*4590*/  FADD.FTZ R4, R64, R61 ;  /* 0x0000003d40047221 */ /* 0x001fc20000010000 */
[----:B------:R-:W-:-:S02]  /*45a0*/  F2FP.SATFINITE.E4M3.F32.PACK_AB_MERGE_C R5, R39, R46, RZ ;  /* 0x0000002e2705723e */ /* 0x000fc400048070ff */
[----:B------:R-:W-:Y:S02]  /*45b0*/  CS2R R32, SRZ ;  /* 0x0000000000207805 */ /* 0x000fe4000001ff00 */
[----:B------:R-:W-:Y:S02]  /*45c0*/  F2FP.SATFINITE.E4M3.F32.PACK_AB_MERGE_C R223, R34, R223, R31 ;  /* 0x000000df22df723e */ /* 0x000fe4000480701f */
[----:B------:R-:W-:Y:S02]  /*45d0*/  CS2R R30, SRZ ;  /* 0x00000000001e7805 */ /* 0x000fe4000001ff00 */
[----:B------:R-:W-:Y:S02]  /*45e0*/  CS2R R36, SRZ ;  /* 0x0000000000247805 */ /* 0x000fe4000001ff00 */
[----:B------:R-:W-:Y:S01]  /*45f0*/  CS2R R60, SRZ ;  /* 0x00000000003c7805 */ /* 0x000fe2000001ff00 */
[----:B------:R-:W0:Y:S01]  /*4600*/  MUFU.EX2 R69, R69 ;  /* 0x0000004500457308 */ /* 0x000e220000000800 */
[----:B-1----:R-:W-:-:S07]  /*4610*/  FADD.FTZ R3, R65, R4 ;  /* 0x0000000441037221 */ /* 0x002fce0000010000 */
[----:B------:R-:W1:Y:S01]  /*4620*/  MUFU.EX2 R72, R72 ;  /* 0x0000004800487308 */ /* 0x000e620000000800 */
[----:B--2---:R-:W-:-:S01]  /*4630*/  FADD.FTZ R4, R68, R3 ;  /* 0x0000000344047221 */ /* 0x004fc20000010000 */
[----:B------:R-:W-:Y:S01]  /*4640*/  FADD.FTZ R3, R217, R42 ;  /* 0x0000002ad9037221 */ /* 0x000fe20000010000 */
[----:B------:R-:W-:-:S03]  /*4650*/  F2FP.SATFINITE.E4M3.F32.PACK_AB_MERGE_C R217, R50, R217, R5 ;  /* 0x000000d932d9723e */ /* 0x000fc60004807005 */
[----:B------:R-:W-:Y:S01]  /*4660*/  FADD.FTZ R5, R50, R3 ;  /* 0x0000000332057221 */ /* 0x000fe20000010000 */
[----:B------:R-:W-:Y:S01]  /*4670*/  CS2R R50, SRZ ;  /* 0x0000000000327805 */ /* 0x000fe2000001ff00 */
[----:B------:R-:W2:Y:S01]  /*4680*/  MUFU.EX2 R73, R73 ;  /* 0x0000004900497308 */ /* 0x000ea20000000800 */
[C---:B0-----:R-:W-:Y:S01]  /*4690*/  F2FP.SATFINITE.E4M3.F32.PACK_AB_MERGE_C R68, R69.reuse, R68, RZ ;  /* 0x000000444544723e */ /* 0x041fe200048070ff */
[----:B------:R-:W-:Y:S01]  /*46a0*/  FADD.FTZ R69, R69, R4 ;  /* 0x0000000445457221 */ /* 0x000fe20000010000 */
[----:B------:R-:W-:-:S02]  /*46b0*/  FADD.FTZ R46, R46, R5 ;  /* 0x000000052e2e7221 */ /* 0x000fc40000010000 */
[----:B------:R-:W-:Y:S02]  /*46c0*/  F2FP.SATFINITE.E4M3.F32.PACK_AB_MERGE_C R222, R65, R64, R68 ;  /* 0x0000004041de723e */ /* 0x000fe40004807044 */
[----:B------:R-:W-:Y:S01]  /*46d0*/  CS2R R64, SRZ ;  /* 0x0000000000407805 */ /* 0x000fe2000001ff00 */
[----:B------:R-:W-:Y:S01]  /*46e0*/  FADD.FTZ R46, R39, R46 ;  /* 0x0000002e272e7221 */ /* 0x000fe20000010000 */
[----:B------:R-:W0:Y:S01]  /*46f0*/  MUFU.EX2 R76, R76 ;  /* 0x0000004c004c7308 */ /* 0x000e220000000800 */
[----:B-1----:R-:W-:-:S01]  /*4700*/  FADD.FTZ R4, R72, R69 ;  /* 0x0000004548047221 */ /* 0x002fc20000010000 */
[----:B------:R-:W-:-:S02]  /*4710*/  CS2R R38, SRZ ;  /* 0x0000000000267805 */ /* 0x000fc4000001ff00 */
[----:B------:R-:W-:-:S04]  /*4720*/  CS2R R68, SRZ ;  /* 0x0000000000447805 */ /* 0x000fc8000001ff00 */
[----:B------:R-:W1:Y:S01]  /*4730*/  MUFU.EX2 R77, R77 ;  /* 0x0000004d004d7308 */ /* 0x000e620000000800 */
[----:B--2---:R-:W-:-:S07]  /*4740*/  FADD.FTZ R3, R73, R4 ;  /* 0x0000000449037221 */ /* 0x004fce0000010000 */
[----:B------:R-:W-:Y:S01]  /*4750*/  MUFU.EX2 R43, R43 ;  /* 0x0000002b002b7308 */ /* 0x000fe20000000800 */
[----:B0-----:R-:W-:-:S07]  /*4760*/  FADD.FTZ R4, R76, R3 ;  /* 0x000000034c047221 */ /* 0x001fce0000010000 */
[----:B------:R-:W0:Y:S01]  /*4770*/  MUFU.EX2 R58, R58 ;  /* 0x0000003a003a7308 */ /* 0x000e220000000800 */
[C---:B-1----:R-:W-:Y:S01]  /*4780*/  F2FP.SATFINITE.E4M3.F32.PACK_AB_MERGE_C R76, R77.reuse, R76, RZ ;  /* 0x0000004c4d4c723e */ /* 0x042fe200048070ff */
[----:B------:R-:W-:-:S03]  /*4790*/  FADD.FTZ R77, R77, R4 ;  /* 0x000000044d4d7221 */ /* 0x000fc60000010000 */
[----:B------:R-:W-:Y:S02]  /*47a0*/  F2FP.SATFINITE.E4M3.F32.PACK_AB_MERGE_C R216, R73, R72, R76 ;  /* 0x0000004849d8723e */ /* 0x000fe4000480704c */
[----:B------:R-:W-:Y:S01]  /*47b0*/  CS2R R72, SRZ ;  /* 0x0000000000487805 */ /* 0x000fe2000001ff00 */
[----:B------:R-:W1:Y:S08]  /*47c0*/  MUFU.EX2 R35, R35 ;  /* 0x0000002300237308 */ /* 0x000e700000000800 */
[----:B------:R-:W2:Y:S01]  /*47d0*/  MUFU.EX2 R80, R80 ;  /* 0x0000005000507308 */ /* 0x000ea20000000800 */
[----:B0-----:R-:W-:-:S07]  /*47e0*/  F2FP.SATFINITE.E4M3.F32.PACK_AB_MERGE_C R5, R58, R43, RZ ;  /* 0x0000002b3a05723e */ /* 0x001fce00048070ff */
[----:B------:R-:W0:Y:S01]  /*47f0*/  MUFU.EX2 R54, R54 ;  /* 0x0000003600367308 */ /* 0x000e220000000800 */
[----:B-1----:R-:W-:-:S07]  /*4800*/  FADD.FTZ R3, R35, R46 ;  /* 0x0000002e23037221 */ /* 0x002fce0000010000 */
[----:B------:R-:W1:Y:S01]  /*4810*/  MUFU.EX2 R81, R81 ;  /* 0x0000005100517308 */ /* 0x000e620000000800 */
[----:B--2---:R-:W-:-:S01]  /*4820*/  FADD.FTZ R4, R80, R77 ;  /* 0x0000004d50047221 */ /* 0x004fc20000010000 */
[----:B------:R-:W-:-:S06]  /*4830*/  CS2R R76, SRZ ;  /* 0x00000000004c7805 */ /* 0x000fcc000001ff00 */
[----:B------:R-:W2:Y:S01]  /*4840*/  MUFU.EX2 R84, R84 ;  /* 0x0000005400547308 */ /* 0x000ea20000000800 */
[C---:B0-----:R-:W-:Y:S01]  /*4850*/  F2FP.SATFINITE.E4M3.F32.PACK_AB_MERGE_C R219, R54.reuse, R35, R5 ;  /* 0x0000002336db723e */ /* 0x041fe20004807005 */
[----:B------:R-:W-:Y:S01]  /*4860*/  FADD.FTZ R54, R54, R3 ;  /* 0x0000000336367221 */ /* 0x000fe20000010000 */
[----:B------:R-:W-:-:S03]  /*4870*/  CS2R R34, SRZ ;  /* 0x0000000000227805 */ /* 0x000fc6000001ff00 */
[----:B------:R-:W-:Y:S01]  /*4880*/  FADD.FTZ R43, R43, R54 ;  /* 0x000000362b2b7221 */ /* 0x000fe20000010000 */
[----:B------:R-:W-:Y:S01]  /*4890*/  CS2R R54, SRZ ;  /* 0x0000000000367805 */ /* 0x000fe2000001ff00 */
[----:B------:R-:W0:Y:S01]  /*48a0*/  MUFU.EX2 R47, R47 ;  /* 0x0000002f002f7308 */ /* 0x000e220000000800 */
[----:B-1----:R-:W-:-:S04]  /*48b0*/  FADD.FTZ R3, R81, R4 ;  /* 0x0000000451037221 */ /* 0x002fc80000010000 */
[----:B--2---:R-:W-:Y:S01]  /*48c0*/  FADD.FTZ R4, R84, R3 ;  /* 0x0000000354047221 */ /* 0x004fe20000010000 */
[----:B------:R-:W-:-:S01]  /*48d0*/  FADD.FTZ R3, R58, R43 ;  /* 0x0000002b3a037221 */ /* 0x000fc20000010000 */
[----:B------:R-:W-:Y:S02]  /*48e0*/  CS2R R42, SRZ ;  /* 0x00000000002a7805 */ /* 0x000fe4000001ff00 */
[----:B------:R-:W-:Y:S02]  /*48f0*/  CS2R R58, SRZ ;  /* 0x00000000003a7805 */ /* 0x000fe4000001ff00 */
[C---:B0-----:R-:W-:Y:S01]  /*4900*/  F2FP.SATFINITE.E4M3.F32.PACK_AB_MERGE_C R5, R47.reuse, R84, RZ ;  /* 0x000000542f05723e */ /* 0x041fe200048070ff */
[----:B------:R-:W-:-:S01]  /*4910*/  FADD.FTZ R4, R47, R4 ;  /* 0x000000042f047221 */ /* 0x000fc20000010000 */
[----:B------:R-:W-:Y:S02]  /*4920*/  CS2R R46, SRZ ;  /* 0x00000000002e7805 */ /* 0x000fe4000001ff00 */
[----:B------:R-:W-:-:S02]  /*4930*/  CS2R R84, SRZ ;  /* 0x0000000000547805 */ /* 0x000fc4000001ff00 */
[----:B------:R-:W-:Y:S02]  /*4940*/  F2FP.SATFINITE.E4M3.F32.PACK_AB_MERGE_C R218, R81, R80, R5 ;  /* 0x0000005051da723e */ /* 0x000fe40004807005 */
[----:B------:R-:W-:Y:S01]  /*4950*/  CS2R R80, SRZ ;  /* 0x0000000000507805 */ /* 0x000fe2000001ff00 */
        /* <DEDUP_REMOVED lines=69> */
.L_x_2284:
[----:B------:R-:W-:Y:S01]  /*4db0*/  ISETP.NE.AND P4, PT, RZ, UR46, PT ;  /* 0x0000002eff007c0c */ /* 0x000fe2000bf85270 */
[----:B------:R-:W-:-:S04]  /*4dc0*/  UISETP.NE.AND UP1, UPT, UR59, 0x1, UPT ;  /* 0x000000013b00788c */ /* 0x000fc8000bf25270 */
[----:B------:R-:W-:-:S04]  /*4dd0*/  USEL UR48, URZ, 0x1, UP1 ;  /* 0x000000013f307887 */ /* 0x000fc80008800000 */
[----:B------:R-:W-:-:S04]  /*4de0*/  ULOP3.LUT UR48, UR60, UR48, URZ, 0x3c, !UPT ;  /* 0x000000303c307292 */ /* 0x000fc8000f8e3c3f */
[----:B------:R-:W-:Y:S08]  /*4df0*/  @P4 BRA `(.L_x_2275) ;  /* 0x0000000000384947 */ /* 0x000ff00003800000 */
[----:B------:R-:W-:Y:S05]  /*4e00*/  @!P1 BRA `(.L_x_2276) ;  /* 0x0000000000049947 */ /* 0x000fea0003800000 */
[----:B------:R-:W-:Y:S01]  /*4e10*/  BPT.TRAP 0x1 ;  /* 0x000000040000795c */ /* 0x000fe20000300000 */
.L_x_2276:
        /* <DEDUP_REMOVED lines=9> */
.L_x_2277:
[----:B-1----:R-:W-:Y:S05]  /*4eb0*/  @P3 BRA `(.L_x_2275) ;  /* 0x0000000000083947 */ /* 0x002fea0003800000 */
[----:B------:R-:W1:Y:S02]  /*4ec0*/  SYNCS.PHASECHK.TRANS64.TRYWAIT P3, [UR6+0x38830], R0 ;  /* 0x03883000ff0075a7 */ /* 0x000e640008060146 */
[----:B-1----:R-:W-:Y:S05]  /*4ed0*/  @!P3 BRA `(.L_x_2278) ;  /* 0x0000012c0018b947 */ /* 0x002fea0003800000 */
.L_x_2275:
        /* <DEDUP_REMOVED lines=50> */
.L_x_2280:
[----:B------:R-:W-:Y:S01]  /*5200*/  ULEA UR6, UR59, UR41, 0x3 ;  /* 0x000000293b067291 */ /* 0x000fe2000f8e183f */
[----:B------:R-:W-:-:S05]  /*5210*/  IMAD.U32 R0, RZ, RZ, UR60 ;  /* 0x0000003cff007e24 */ /* 0x000fca000f8e00ff */
[----:B------:R-:W-:-:S04]  /*5220*/  SHF.L.U32 R0, R0, 0x1f, RZ ;  /* 0x0000001f00007819 */ /* 0x000fc800000006ff */
[----:B------:R0:W1:Y:S01]  /*5230*/  SYNCS.PHASECHK.TRANS64.TRYWAIT P3, [UR6+0x38850], R0 ;  /* 0x03885000ff0075a7 */ /* 0x0000620008060146 */
[----:B------:R-:W-:Y:S05]  /*5240*/  @!P1 BRA `(.L_x_2281) ;  /* 0x0000000000049947 */ /* 0x000fea0003800000 */
[----:B------:R-:W-:Y:S01]  /*5250*/  BPT.TRAP 0x1 ;  /* 0x000000040000795c */ /* 0x000fe20000300000 */
.L_x_2281:
[----:B-1----:R-:W-:Y:S05]  /*5260*/  @P3 BRA `(.L_x_2279) ;  /* 0x0000000000083947 */ /* 0x002fea0003800000 */
[----:B------:R-:W1:Y:S02]  /*5270*/  SYNCS.PHASECHK.TRANS64.TRYWAIT P3, [UR6+0x38850], R0 ;  /* 0x03885000ff0075a7 */ /* 0x000e640008060146 */
[----:B-1----:R-:W-:Y:S05]  /*5280*/  @!P3 BRA `(.L_x_2282) ;  /* 0x000001280044b947 */ /* 0x002fea0003800000 */
.L_x_2279:
[----:B------:R-:W-:Y:S01]  /*5290*/  UIADD3 UR6, UR41, 0x400, URZ ;  /* 0x0000040029067890 */ /* 0x000fe2000fffe03f */
[----:B------:R-:W-:Y:S01]  /*52a0*/  WARPGROUP.ARRIVE ;  /* 0x00000000000079c5 */ /* 0x000fe20000000000 */
[----:B------:R-:W-:Y:S01]  /*52b0*/  UMOV UR7, 0x40000040 ;  /* 0x4000004000077882 */ /* 0x000fe20000000000 */
[----:B-1----:R-:W-:Y:S01]  /*52c0*/  VIADD R2, R17, UR36 ;  /* 0x0000002411027c36 */ /* 0x002fe20008000000 */
[----:B------:R-:W-:-:S04]  /*52d0*/  USHF.R.U32.HI UR6, URZ, 0x4, UR6 ;  /* 0x000000043f067899 */ /* 0x000fc80008011606 */
[----:B------:R-:W-:-:S04]  /*52e0*/  ULOP3.LUT UR6, UR6, 0x3fff, URZ, 0xc0, !UPT ;  /* 0x00003fff06067892 */ /* 0x000fc8000f8ec03f */
[----:B------:R-:W-:-:S04]  /*52f0*/  ULOP3.LUT UR6, UR6, 0x10000, URZ, 0xfc, !UPT ;  /* 0x0001000006067892 */ /* 0x000fc8000f8efc3f */
[----:B------:R-:W-:-:S07]  /*5300*/  ULEA UR10, UR59, UR6, 0xb ;  /* 0x000000063b0a7291 */ /* 0x000fce000f8e583f */
[----:B------:R-:W-:Y:S02]  /*5310*/  UMOV UR6, UR10 ;  /* 0x0000000a00067c82 */ /* 0x000fe40008000000 */
[----:B------:R-:W-:Y:S01]  /*5320*/  QGMMA.64x256x32.F32.E4M3.E4M3 R24, R228, gdesc[UR4], R24, gsb0 ;  /* 0x03e00004e4187df3 */ /* 0x000fe20008000818 */
[----:B------:R-:W-:Y:S01]  /*5330*/  UIADD3 UR6, UR10, 0x2, URZ ;  /* 0x000000020a067890 */ /* 0x000fe2000fffe03f */
[----:B------:R-:W-:Y:S01]  /*5340*/  UMOV UR7, 0x40000040 ;  /* 0x4000004000077882 */ /* 0x000fe20000000000 */
[----:B------:R-:W-:Y:S02]  /*5350*/  WARPGROUP.DEPBAR.LE gsb0, 0x0 ;  /* 0x00008000000079c5 */ /* 0x000fe40000010000 */
[----:B------:R-:W-:-:S06]  /*5360*/  WARPGROUP.ARRIVE ;  /* 0x00000000000079c5 */ /* 0x000fcc0000000000 */
[----:B------:R-:W1:-:S15]  /*5370*/  S2R R231, SR_TID.X ;  /* 0x0000000000e77919 */ /* 0x000e5e0000002100 */
[----:B------:R-:W-:-:S02]  /*5380*/  NOP ;  /* 0x0000000000007918 */ /* 0x000fc40000000000 */
[----:B------:R-:W-:Y:S01]  /*5390*/  QGMMA.64x256x32.F32.E4M3.E4M3 R24, R224, gdesc[UR4], R24, gsb0 ;  /* 0x03e00004e0187df3 */ /* 0x000fe20008000818 */
[----:B------:R-:W-:Y:S01]  /*53a0*/  UIADD3 UR6, UR10, 0x4, URZ ;  /* 0x000000040a067890 */ /* 0x000fe2000fffe03f */
[----:B------:R-:W-:Y:S01]  /*53b0*/  UMOV UR7, 0x40000040 ;  /* 0x4000004000077882 */ /* 0x000fe20000000000 */
[----:B-1----:R-:W-:Y:S01]  /*53c0*/  SHF.R.U32.HI R231, RZ, 0x7, R231 ;  /* 0x00000007ffe77819 */ /* 0x002fe200000116e7 */
[----:B------:R-:W-:Y:S02]  /*53d0*/  WARPGROUP.DEPBAR.LE gsb0, 0x0 ;  /* 0x00008000000079c5 */ /* 0x000fe40000010000 */
[----:B------:R-:W-:-:S15]  /*53e0*/  WARPGROUP.ARRIVE ;  /* 0x00000000000079c5 */ /* 0x000fde0000000000 */
[----:B------:R-:W-:-:S07]  /*53f0*/  NOP ;  /* 0x0000000000007918 */ /* 0x000fce0000000000 */
[----:B------:R-:W-:Y:S01]  /*5400*/  QGMMA.64x256x32.F32.E4M3.E4M3 R24, R220, gdesc[UR4], R24, gsb0 ;  /* 0x03e00004dc187df3 */ /* 0x000fe20008000818 */
[----:B------:R-:W-:Y:S01]  /*5410*/  @UP0 ULDC UR6, c[0x0][0x44c] ;  /* 0x0001130000060ab9 */ /* 0x000fe20000000800 */
[----:B------:R-:W-:Y:S01]  /*5420*/  UMOV UR7, 0x40000040 ;  /* 0x4000004000077882 */ /* 0x000fe20000000000 */
[----:B0-----:R-:W-:Y:S01]  /*5430*/  @P2 IMAD.HI.U32 R0, R2, UR6, RZ ;  /* 0x0000000602002c27 */ /* 0x001fe2000f8e00ff */
[----:B------:R-:W-:-:S04]  /*5440*/  @UP0 ULDC UR6, c[0x0][0x450] ;  /* 0x0001140000060ab9 */ /* 0x000fc80000000800 */
[----:B------:R-:W-:Y:S01]  /*5450*/  @P2 SHF.R.U32.HI R2, RZ, UR6, R0 ;  /* 0x00000006ff022c19 */ /* 0x000fe20008011600 */
[----:B------:R-:W-:Y:S01]  /*5460*/  UMOV UR6, 0xffffff80 ;  /* 0xffffff8000067882 */ /* 0x000fe20000000000 */
[----:B------:R-:W-:Y:S01]  /*5470*/  IMAD.U32 R0, RZ, RZ, UR55 ;  /* 0x00000037ff007e24 */ /* 0x000fe2000f8e00ff */
[----:B------:R-:W-:Y:S02]  /*5480*/  UIMAD UR6, UR58, UR6, 0x1 ;  /* 0x000000013a0674a4 */ /* 0x000fe4000f8e0206 */
[----:B------:R-:W0:Y:S04]  /*5490*/  SHFL.IDX PT, R7, R2, RZ, 0x1c1f ;  /* 0x001c1fff02077589 */ /* 0x000e2800000e0000 */
[----:B------:R-:W-:Y:S01]  /*54a0*/  IADD3 R0, R0, UR6, -R16 ;  /* 0x0000000600007c10 */ /* 0x000fe2000fffe810 */
[----:B------:R-:W1:Y:S01]  /*54b0*/  SHFL.IDX PT, R2, R2, 0x1, 0x1c1f ;  /* 0x003c1f0002027f89 */ /* 0x000e6200000e0000 */
[----:B------:R-:W-:-:S03]  /*54c0*/  UIADD3 UR6, UR10, 0x6, URZ ;  /* 0x000000060a067890 */ /* 0x000fc6000fffe03f */
[----:B------:R-:W-:-:S04]  /*54d0*/  VIADD R0, R0, -UR56 ;  /* 0x8000003800007c36 */ /* 0x000fc80008000000 */
[----:B0-----:R-:W-:-:S05]  /*54e0*/  IMAD.IADD R7, R0, 0x1, R7 ;  /* 0x0000000100077824 */ /* 0x001fca00078e0207 */
[C---:B------:R-:W-:Y:S01]  /*54f0*/  ISETP.GT.AND P3, PT, R7.reuse, RZ, PT ;  /* 0x000000ff0700720c */ /* 0x040fe20003f64270 */
[----:B-1----:R-:W-:Y:S01]  /*5500*/  IMAD.IADD R0, R0, 0x1, R2 ;  /* 0x0000000100007824 */ /* 0x002fe200078e0202 */
[C---:B------:R-:W-:Y:S02]  /*5510*/  ISETP.GT.AND P4, PT, R7.reuse, 0x1, PT ;  /* 0x000000010700780c */ /* 0x040fe40003f84270 */
[----:B------:R-:W-:Y:S02]  /*5520*/  FSEL R152, R152, -INF , P3 ;  /* 0xff80000098987808 */ /* 0x000fe40001800000 */
[----:B------:R-:W-:Y:S02]  /*5530*/  ISETP.GT.AND P3, PT, R7, 0x8, PT ;  /* 0x000000080700780c */ /* 0x000fe40003f64270 */
[----:B------:R-:W-:Y:S02]  /*5540*/  FSEL R153, R153, -INF , P4 ;  /* 0xff80000099997808 */ /* 0x000fe40002000000 */
[----:B------:R-:W-:-:S02]  /*5550*/  FSEL R156, R156, -INF , P3 ;  /* 0xff8000009c9c7808 */ /* 0x000fc40001800000 */
[C---:B------:R-:W-:Y:S02]  /*5560*/  ISETP.GT.AND P3, PT, R7.reuse, 0x10, PT ;  /* 0x000000100700780c */ /* 0x040fe40003f64270 */
        /* <DEDUP_REMOVED lines=15> */
[----:B------:R-:W-:Y:S02]  /*5660*/  FMNMX.FTZ R8, R152, R6, !PT ;  /* 0x0000000698087209 */ /* 0x000fe40007810000 */
[----:B------:R-:W-:-:S02]  /*5670*/  FSEL R180, R180, -INF , P3 ;  /* 0xff800000b4b47808 */ /* 0x000fc40001800000 */
[----:B------:R-:W-:Y:S02]  /*5680*/  ISETP.GT.AND P3, PT, R7, 0x40, PT ;  /* 0x000000400700780c */ /* 0x000fe40003f64270 */
[----:B------:R-:W-:Y:S02]  /*5690*/  FSEL R165, R165, -INF , P4 ;  /* 0xff800000a5a57808 */ /* 0x000fe40002000000 */
[----:B------:R-:W-:Y:S02]  /*56a0*/  FSEL R184, R184, -INF , P3 ;  /* 0xff800000b8b87808 */ /* 0x000fe40001800000 */
[----:B------:R-:W-:Y:S02]  /*56b0*/  FMNMX.FTZ R8, R153, R8, !PT ;  /* 0x0000000899087209 */ /* 0x000fe40007810000 */
[C---:B------:R-:W-:Y:S02]  /*56c0*/  ISETP.GT.AND P4, PT, R7.reuse, 0x21, PT ;  /* 0x000000210700780c */ /* 0x040fe40003f84270 */
[----:B------:R-:W-:-:S02]  /*56d0*/  ISETP.GT.AND P3, PT, R7, 0x48, PT ;  /* 0x000000480700780c */ /* 0x000fc40003f64270 */
[----:B------:R-:W-:Y:S02]  /*56e0*/  FMNMX.FTZ R8, R156, R8, !PT ;  /* 0x000000089c087209 */ /* 0x000fe40007810000 */
[----:B------:R-:W-:Y:S02]  /*56f0*/  FSEL R169, R169, -INF , P4 ;  /* 0xff800000a9a97808 */ /* 0x000fe40002000000 */
[----:B------:R-:W-:Y:S02]  /*5700*/  FSEL R188, R188, -INF , P3 ;  /* 0xff800000bcbc7808 */ /* 0x000fe40001800000 */
[C---:B------:R-:W-:Y:S02]  /*5710*/  ISETP.GT.AND P4, PT, R7.reuse, 0x29, PT ;  /* 0x000000290700780c */ /* 0x040fe40003f84270 */
[----:B------:R-:W-:Y:S02]  /*5720*/  ISETP.GT.AND P3, PT, R7, 0x50, PT ;  /* 0x000000500700780c */ /* 0x000fe40003f64270 */
[----:B------:R-:W-:-:S02]  /*5730*/  FMNMX.FTZ R8, R157, R8, !PT ;  /* 0x000000089d087209 */ /* 0x000fc40007810000 */
[----:B------:R-:W-:Y:S02]  /*5740*/  FSEL R173, R173, -INF , P4 ;  /* 0xff800000adad7808 */ /* 0x000fe40002000000 */
[----:B------:R-:W-:Y:S02]  /*5750*/  FSEL R192, R192, -INF , P3 ;  /* 0xff800000c0c07808 */ /* 0x000fe40001800000 */
[C---:B------:R-:W-:Y:S02]  /*5760*/  ISETP.GT.AND P4, PT, R7.reuse, 0x31, PT ;  /* 0x000000310700780c */ /* 0x040fe40003f84270 */
[C---:B------:R-:W-:Y:S02]  /*5770*/  ISETP.GT.AND P3, PT, R7.reuse, 0x58, PT ;  /* 0x000000580700780c */ /* 0x040fe40003f64270 */
[----:B------:R-:W-:Y:S02]  /*5780*/  ISETP.GT.AND P5, PT, R7, 0x69, PT ;  /* 0x000000690700780c */ /* 0x000fe40003fa4270 */
[----:B------:R-:W-:-:S02]  /*5790*/  FMNMX.FTZ R8, R160, R8, !PT ;  /* 0x00000008a0087209 */ /* 0x000fc40007810000 */
[----:B------:R-:W-:Y:S02]  /*57a0*/  FSEL R177, R177, -INF , P4 ;  /* 0xff800000b1b17808 */ /* 0x000fe40002000000 */
[----:B------:R-:W-:Y:S02]  /*57b0*/  FSEL R196, R196, -INF , P3 ;  /* 0xff800000c4c47808 */ /* 0x000fe40001800000 */
[----:B------:R-:W-:Y:S02]  /*57c0*/  FSEL R205, R205, -INF , P5 ;  /* 0xff800000cdcd7808 */ /* 0x000fe40002800000 */
[C---:B------:R-:W-:Y:S02]  /*57d0*/  ISETP.GT.AND P4, PT, R7.reuse, 0x39, PT ;  /* 0x000000390700780c */ /* 0x040fe40003f84270 */
[C---:B------:R-:W-:Y:S02]  /*57e0*/  ISETP.GT.AND P3, PT, R7.reuse, 0x60, PT ;  /* 0x000000600700780c */ /* 0x040fe40003f64270 */
[----:B------:R-:W-:-:S02]  /*57f0*/  ISETP.GT.AND P6, PT, R7, 0x68, PT ;  /* 0x000000680700780c */ /* 0x000fc40003fc4270 */
[----:B------:R-:W-:Y:S02]  /*5800*/  ISETP.GT.AND P5, PT, R7, 0x79, PT ;  /* 0x000000790700780c */ /* 0x000fe40003fa4270 */
[----:B------:R-:W-:Y:S02]  /*5810*/  FMNMX.FTZ R8, R161, R8, !PT ;  /* 0x00000008a1087209 */ /* 0x000fe40007810000 */
[----:B------:R-:W-:Y:S02]  /*5820*/  FSEL R181, R181, -INF , P4 ;  /* 0xff800000b5b57808 */ /* 0x000fe40002000000 */
[----:B------:R-:W-:Y:S02]  /*5830*/  FSEL R200, R200, -INF , P3 ;  /* 0xff800000c8c87808 */ /* 0x000fe40001800000 */
[----:B------:R-:W-:Y:S02]  /*5840*/  FSEL R204, R204, -INF , P6 ;  /* 0xff800000cccc7808 */ /* 0x000fe40003000000 */
[----:B------:R-:W-:-:S02]  /*5850*/  FSEL R213, R213, -INF , P5 ;  /* 0xff800000d5d57808 */ /* 0x000fc40002800000 */
[----:B------:R-:W-:Y:S02]  /*5860*/  FMNMX.FTZ R8, R164, R8, !PT ;  /* 0x00000008a4087209 */ /* 0x000fe40007810000 */
[C---:B------:R-:W-:Y:S02]  /*5870*/  ISETP.GT.AND P4, PT, R7.reuse, 0x41, PT ;  /* 0x000000410700780c */ /* 0x040fe40003f84270 */
[C---:B------:R-:W-:Y:S02]  /*5880*/  ISETP.GT.AND P3, PT, R7.reuse, 0x70, PT ;  /* 0x000000700700780c */ /* 0x040fe40003f64270 */
[----:B------:R-:W-:Y:S02]  /*5890*/  ISETP.GT.AND P6, PT, R7, 0x78, PT ;  /* 0x000000780700780c */ /* 0x000fe40003fc4270 */
[----:B------:R-:W-:Y:S02]  /*58a0*/  ISETP.GT.AND P5, PT, R0, RZ, PT ;  /* 0x000000ff0000720c */ /* 0x000fe40003fa4270 */
[----:B------:R-:W-:-:S02]  /*58b0*/  FMNMX.FTZ R8, R165, R8, !PT ;  /* 0x00000008a5087209 */ /* 0x000fc40007810000 */
[----:B------:R-:W-:Y:S02]  /*58c0*/  FSEL R185, R185, -INF , P4 ;  /* 0xff800000b9b97808 */ /* 0x000fe40002000000 */
[----:B------:R-:W-:Y:S02]  /*58d0*/  FSEL R208, R208, -INF , P3 ;  /* 0xff800000d0d07808 */ /* 0x000fe40001800000 */
[----:B------:R-:W-:Y:S02]  /*58e0*/  FSEL R212, R212, -INF , P6 ;  /* 0xff800000d4d47808 */ /* 0x000fe40003000000 */
[----:B------:R-:W-:Y:S02]  /*58f0*/  FSEL R154, R154, -INF , P5 ;  /* 0xff8000009a9a7808 */ /* 0x000fe40002800000 */
[----:B------:R-:W-:Y:S02]  /*5900*/  ISETP.GT.AND P4, PT, R7, 0x49, PT ;  /* 0x000000490700780c */ /* 0x000fe40003f84270 */
[----:B------:R-:W-:-:S02]  /*5910*/  ISETP.GT.AND P6, PT, R0, 0x1, PT ;  /* 0x000000010000780c */ /* 0x000fc40003fc4270 */
[C---:B------:R-:W-:Y:S02]  /*5920*/  ISETP.GT.AND P3, PT, R0.reuse, 0x8, PT ;  /* 0x000000080000780c */ /* 0x040fe40003f64270 */
[----:B------:R-:W-:Y:S02]  /*5930*/  ISETP.GT.AND P5, PT, R0, 0x10, PT ;  /* 0x000000100000780c */ /* 0x000fe40003fa4270 */
[----:B------:R-:W-:Y:S02]  /*5940*/  FMNMX.FTZ R8, R168, R8, !PT ;  /* 0x00000008a8087209 */ /* 0x000fe40007810000 */
[----:B------:R-:W-:Y:S02]  /*5950*/  FSEL R189, R189, -INF , P4 ;  /* 0xff800000bdbd7808 */ /* 0x000fe40002000000 */
[----:B------:R-:W-:Y:S02]  /*5960*/  FSEL R155, R155, -INF , P6 ;  /* 0xff8000009b9b7808 */ /* 0x000fe40003000000 */
[----:B------:R-:W-:-:S02]  /*5970*/  FSEL R158, R158, -INF , P3 ;  /* 0xff8000009e9e7808 */ /* 0x000fc40001800000 */
[----:B------:R-:W-:Y:S02]  /*5980*/  FSEL R162, R162, -INF , P5 ;  /* 0xff800000a2a27808 */ /* 0x000fe40002800000 */
[----:B------:R-:W-:Y:S02]  /*5990*/  ISETP.GT.AND P4, PT, R7, 0x51, PT ;  /* 0x000000510700780c */ /* 0x000fe40003f84270 */
[C---:B------:R-:W-:Y:S02]  /*59a0*/  ISETP.GT.AND P6, PT, R0.reuse, 0x11, PT ;  /* 0x000000110000780c */ /* 0x040fe40003fc4270 */
[C---:B------:R-:W-:Y:S02]  /*59b0*/  ISETP.GT.AND P3, PT, R0.reuse, 0x18, PT ;  /* 0x000000180000780c */ /* 0x040fe40003f64270 */
[----:B------:R-:W-:Y:S02]  /*59c0*/  ISETP.GT.AND P5, PT, R0, 0x20, PT ;  /* 0x000000200000780c */ /* 0x000fe40003fa4270 */
        /* <DEDUP_REMOVED lines=14> */
[----:B------:R-:W-:Y:S02]  /*5ab0*/  FMNMX.FTZ R8, R173, R8, !PT ;  /* 0x00000008ad087209 */ /* 0x000fe40007810000 */
[----:B------:R-:W-:Y:S02]  /*5ac0*/  ISETP.GT.AND P4, PT, R7, 0x61, PT ;  /* 0x000000610700780c */ /* 0x000fe40003f84270 */
[C---:B------:R-:W-:Y:S02]  /*5ad0*/  ISETP.GT.AND P6, PT, R0.reuse, 0x31, PT ;  /* 0x000000310000780c */ /* 0x040fe40003fc4270 */
[C---:B------:R-:W-:Y:S02]  /*5ae0*/  ISETP.GT.AND P3, PT, R0.reuse, 0x38, PT ;  /* 0x000000380000780c */ /* 0x040fe40003f64270 */
[----:B------:R-:W-:-:S02]  /*5af0*/  ISETP.GT.AND P5, PT, R0, 0x40, PT ;  /* 0x000000400000780c */ /* 0x000fc40003fa4270 */
[----:B------:R-:W-:Y:S02]  /*5b00*/  FMNMX.FTZ R8, R176, R8, !PT ;  /* 0x00000008b0087209 */ /* 0x000fe40007810000 */
[----:B------:R-:W-:Y:S02]  /*5b10*/  FSEL R201, R201, -INF , P4 ;  /* 0xff800000c9c97808 */ /* 0x000fe40002000000 */
[----:B------:R-:W-:Y:S02]  /*5b20*/  FSEL R179, R179, -INF , P6 ;  /* 0xff800000b3b37808 */ /* 0x000fe40003000000 */
[----:B------:R-:W-:Y:S02]  /*5b30*/  FSEL R182, R182, -INF , P3 ;  /* 0xff800000b6b67808 */ /* 0x000fe40001800000 */
[----:B------:R-:W-:Y:S02]  /*5b40*/  FSEL R186, R186, -INF , P5 ;  /* 0xff800000baba7808 */ /* 0x000fe40002800000 */
[----:B------:R-:W-:-:S02]  /*5b50*/  ISETP.GT.AND P4, PT, R7, 0x71, PT ;  /* 0x000000710700780c */ /* 0x000fc40003f84270 */
[C---:B------:R-:W-:Y:S02]  /*5b60*/  ISETP.GT.AND P6, PT, R0.reuse, 0x41, PT ;  /* 0x000000410000780c */ /* 0x040fe40003fc4270 */
[C---:B------:R-:W-:Y:S02]  /*5b70*/  ISETP.GT.AND P3, PT, R0.reuse, 0x48, PT ;  /* 0x000000480000780c */ /* 0x040fe40003f64270 */
[----:B------:R-:W-:Y:S02]  /*5b80*/  ISETP.GT.AND P5, PT, R0, 0x49, PT ;  /* 0x000000490000780c */ /* 0x000fe40003fa4270 */
[----:B------:R-:W-:Y:S02]  /*5b90*/  FMNMX.FTZ R8, R177, R8, !PT ;  /* 0x00000008b1087209 */ /* 0x000fe40007810000 */
[----:B------:R-:W-:Y:S02]  /*5ba0*/  FSEL R209, R209, -INF , P4 ;  /* 0xff800000d1d17808 */ /* 0x000fe40002000000 */
[----:B------:R-:W-:-:S02]  /*5bb0*/  FSEL R187, R187, -INF , P6 ;  /* 0xff800000bbbb7808 */ /* 0x000fc40003000000 */
[----:B------:R-:W-:Y:S02]  /*5bc0*/  FSEL R190, R190, -INF , P3 ;  /* 0xff800000bebe7808 */ /* 0x000fe40001800000 */
[----:B------:R-:W-:Y:S02]  /*5bd0*/  FSEL R191, R191, -INF , P5 ;  /* 0xff800000bfbf7808 */ /* 0x000fe40002800000 */
[C---:B------:R-:W-:Y:S02]  /*5be0*/  ISETP.GT.AND P4, PT, R0.reuse, 0x9, PT ;  /* 0x000000090000780c */ /* 0x040fe40003f84270 */
[C---:B------:R-:W-:Y:S02]  /*5bf0*/  ISETP.GT.AND P6, PT, R0.reuse, 0x50, PT ;  /* 0x000000500000780c */ /* 0x040fe40003fc4270 */
[C---:B------:R-:W-:Y:S02]  /*5c00*/  ISETP.GT.AND P3, PT, R0.reuse, 0x51, PT ;  /* 0x000000510000780c */ /* 0x040fe40003f64270 */
[----:B------:R-:W-:-:S02]  /*5c10*/  ISETP.GT.AND P5, PT, R0, 0x58, PT ;  /* 0x000000580000780c */ /* 0x000fc40003fa4270 */
[----:B------:R-:W-:Y:S01]  /*5c20*/  FMNMX.FTZ R8, R180, R8, !PT ;  /* 0x00000008b4087209 */ /* 0x000fe20007810000 */
[----:B------:R-:W-:Y:S02]  /*5c30*/  WARPGROUP.DEPBAR.LE gsb0, 0x0 ;  /* 0x00008000000079c5 */ /* 0x000fe40000010000 */
[----:B------:R-:W-:Y:S01]  /*5c40*/  FSEL R159, R159, -INF , P4 ;  /* 0xff8000009f9f7808 */ /* 0x000fe20002000000 */
[----:B------:R-:W-:Y:S01]  /*5c50*/  WARPGROUP.ARRIVE ;  /* 0x00000000000079c5 */ /* 0x000fe20000000000 */
[----:B------:R-:W-:Y:S02]  /*5c60*/  FSEL R194, R194, -INF , P6 ;  /* 0xff800000c2c27808 */ /* 0x000fe40003000000 */
[----:B------:R-:W-:Y:S02]  /*5c70*/  FSEL R195, R195, -INF , P3 ;  /* 0xff800000c3c37808 */ /* 0x000fe40001800000 */
[----:B------:R-:W-:Y:S01]  /*5c80*/  FSEL R198, R198, -INF , P5 ;  /* 0xff800000c6c67808 */ /* 0x000fe20002800000 */
[----:B------:R-:W-:Y:S01]  /*5c90*/  QGMMA.64x256x32.F32.E4M3.E4M3 R24, R216, gdesc[UR4], R24, gsb0 ;  /* 0x03e00004d8187df3 */ /* 0x000fe20008000818 */
        /* <DEDUP_REMOVED lines=9> */
[----:B------:R-:W-:Y:S02]  /*5d30*/  FMNMX.FTZ R8, R184, R8, !PT ;  /* 0x00000008b8087209 */ /* 0x000fe40007810000 */
        /* <DEDUP_REMOVED lines=9> */
[C---:B------:R-:W-:Y:S02]  /*5dd0*/  ISETP.GT.AND P4, PT, R0.reuse, 0x39, PT ;  /* 0x000000390000780c */ /* 0x040fe40003f84270 */
[C---:B------:R-:W-:Y:S02]  /*5de0*/  ISETP.GT.AND P6, PT, R0.reuse, 0x71, PT ;  /* 0x000000710000780c */ /* 0x040fe40003fc4270 */
[C---:B------:R-:W-:Y:S02]  /*5df0*/  ISETP.GT.AND P3, PT, R0.reuse, 0x78, PT ;  /* 0x000000780000780c */ /* 0x040fe40003f64270 */
[----:B------:R-:W-:Y:S02]  /*5e00*/  ISETP.GT.AND P5, PT, R0, 0x79, PT ;  /* 0x000000790000780c */ /* 0x000fe40003fa4270 */
        /* <DEDUP_REMOVED lines=28> */
[----:B------:R-:W-:Y:S02]  /*5fd0*/  FSEL R183, R183, -INF , P4 ;  /* 0xff800000b7b77808 */ /* 0x000fe40002000000 */
[----:B------:R-:W-:Y:S01]  /*5fe0*/  FMNMX.FTZ R0, R182, R0, !PT ;  /* 0x00000000b6007209 */ /* 0x000fe20007810000 */
[----:B------:R-:W0:Y:S01]  /*5ff0*/  SHFL.BFLY PT, R8, R7, 0x2, 0x1f ;  /* 0x0c401f0007087f89 */ /* 0x000e2200000e0000 */
[----:B------:R-:W-:Y:S02]  /*6000*/  FSEL R211, R211, -INF , P6 ;  /* 0xff800000d3d37808 */ /* 0x000fe40003000000 */
[----:B------:R-:W-:-:S02]  /*6010*/  FMNMX.FTZ R0, R183, R0, !PT ;  /* 0x00000000b7007209 */ /* 0x000fc40007810000 */
[----:B------:R-:W-:Y:S02]  /*6020*/  FSEL R214, R214, -INF , P3 ;  /* 0xff800000d6d67808 */ /* 0x000fe40001800000 */
[----:B------:R-:W-:Y:S02]  /*6030*/  FMNMX.FTZ R0, R186, R0, !PT ;  /* 0x00000000ba007209 */ /* 0x000fe40007810000 */
[----:B------:R-:W-:Y:S02]  /*6040*/  FSEL R215, R215, -INF , P5 ;  /* 0xff800000d7d77808 */ /* 0x000fe40002800000 */
[----:B------:R-:W-:-:S04]  /*6050*/  FMNMX.FTZ R0, R187, R0, !PT ;  /* 0x00000000bb007209 */ /* 0x000fc80007810000 */
[----:B------:R-:W-:-:S04]  /*6060*/  FMNMX.FTZ R0, R190, R0, !PT ;  /* 0x00000000be007209 */ /* 0x000fc80007810000 */
[----:B------:R-:W-:-:S04]  /*6070*/  FMNMX.FTZ R0, R191, R0, !PT ;  /* 0x00000000bf007209 */ /* 0x000fc80007810000 */
[----:B------:R-:W-:Y:S02]  /*6080*/  FMNMX.FTZ R0, R194, R0, !PT ;  /* 0x00000000c2007209 */ /* 0x000fe40007810000 */
[----:B0-----:R-:W-:Y:S02]  /*6090*/  FMNMX.FTZ R8, R7, R8, !PT ;  /* 0x0000000807087209 */ /* 0x001fe40007810000 */
[----:B------:R-:W-:-:S03]  /*60a0*/  FMNMX.FTZ R0, R195, R0, !PT ;  /* 0x00000000c3007209 */ /* 0x000fc60007810000 */
[----:B------:R-:W0:Y:S01]  /*60b0*/  SHFL.BFLY PT, R7, R8, 0x1, 0x1f ;  /* 0x0c201f0008077f89 */ /* 0x000e2200000e0000 */
[----:B------:R-:W-:-:S04]  /*60c0*/  FMNMX.FTZ R0, R198, R0, !PT ;  /* 0x00000000c6007209 */ /* 0x000fc80007810000 */
[----:B------:R-:W-:-:S04]  /*60d0*/  FMNMX.FTZ R0, R199, R0, !PT ;  /* 0x00000000c7007209 */ /* 0x000fc80007810000 */
[----:B------:R-:W-:-:S04]  /*60e0*/  FMNMX.FTZ R0, R202, R0, !PT ;  /* 0x00000000ca007209 */ /* 0x000fc80007810000 */
[----:B------:R-:W-:-:S04]  /*60f0*/  FMNMX.FTZ R0, R203, R0, !PT ;  /* 0x00000000cb007209 */ /* 0x000fc80007810000 */
[----:B------:R-:W-:-:S04]  /*6100*/  FMNMX.FTZ R0, R206, R0, !PT ;  /* 0x00000000ce007209 */ /* 0x000fc80007810000 */
[----:B------:R-:W-:Y:S02]  /*6110*/  FMNMX.FTZ R0, R207, R0, !PT ;  /* 0x00000000cf007209 */ /* 0x000fe40007810000 */
[----:B0-----:R-:W-:Y:S01]  /*6120*/  FMNMX.FTZ R2, R8, R7, !PT ;  /* 0x0000000708027209 */ /* 0x001fe20007810000 */
[----:B------:R-:W-:Y:S01]  /*6130*/  IMAD.U32 R7, RZ, RZ, UR42 ;  /* 0x0000002aff077e24 */ /* 0x000fe2000f8e00ff */
[----:B------:R-:W-:Y:S02]  /*6140*/  FMNMX.FTZ R0, R210, R0, !PT ;  /* 0x00000000d2007209 */ /* 0x000fe40007810000 */
[C---:B------:R-:W-:Y:S01]  /*6150*/  FSETP.NEU.FTZ.AND P4, PT, R2.reuse, -INF , PT ;  /* 0xff8000000200780b */ /* 0x040fe20003f9d000 */
[----:B------:R-:W-:-:S01]  /*6160*/  FFMA.FTZ R7, R2, R7, -8 ;  /* 0xc100000002077423 */ /* 0x000fc20000010007 */
[----:B------:R-:W-:-:S04]  /*6170*/  FMNMX.FTZ R0, R211, R0, !PT ;  /* 0x00000000d3007209 */ /* 0x000fc80007810000 */
[----:B------:R-:W-:Y:S02]  /*6180*/  FMNMX.FTZ R0, R214, R0, !PT ;  /* 0x00000000d6007209 */ /* 0x000fe40007810000 */
[----:B------:R-:W-:Y:S02]  /*6190*/  FSEL R7, R7, RZ, P4 ;  /* 0x000000ff07077208 */ /* 0x000fe40002000000 */
[----:B------:R-:W-:-:S03]  /*61a0*/  FMNMX.FTZ R0, R215, R0, !PT ;  /* 0x00000000d7007209 */ /* 0x000fc60007810000 */
[--C-:B------:R-:W-:Y:S01]  /*61b0*/  FFMA.FTZ R9, R153, UR42, -R7.reuse ;  /* 0x0000002a99097c23 */ /* 0x100fe20008010807 */
[----:B------:R-:W-:-:S01]  /*61c0*/  FFMA.FTZ R153, R173, UR42, -R7 ;  /* 0x0000002aad997c23 */ /* 0x000fc20008010807 */
[--C-:B------:R-:W-:Y:S01]  /*61d0*/  FFMA.FTZ R15, R165, UR42, -R7.reuse ;  /* 0x0000002aa50f7c23 */ /* 0x100fe20008010807 */
[----:B------:R-:W0:Y:S01]  /*61e0*/  SHFL.BFLY PT, R173, R0, 0x2, 0x1f ;  /* 0x0c401f0000ad7f89 */ /* 0x000e2200000e0000 */
[----:B------:R-:W-:-:S01]  /*61f0*/  FFMA.FTZ R165, R185, UR42, -R7 ;  /* 0x0000002ab9a57c23 */ /* 0x000fc20008010807 */
[--C-:B------:R-:W-:Y:S01]  /*6200*/  FFMA.FTZ R8, R152, UR42, -R7.reuse ;  /* 0x0000002a98087c23 */ /* 0x100fe20008010807 */
[----:B------:R-:W-:-:S01]  /*6210*/  FFMA.FTZ R152, R172, UR42, -R7 ;  /* 0x0000002aac987c23 */ /* 0x000fc20008010807 */
[--C-:B------:R-:W-:Y:S01]  /*6220*/  FFMA.FTZ R172, R192, UR42, -R7.reuse ;  /* 0x0000002ac0ac7c23 */ /* 0x100fe20008010807 */
[----:B------:R-:W-:Y:S02]  /*6230*/  IMAD.U32 R192, RZ, RZ, UR42 ;  /* 0x0000002affc07e24 */ /* 0x000fe4000f8e00ff */
[--C-:B------:R-:W-:Y:S01]  /*6240*/  FFMA.FTZ R10, R156, UR42, -R7.reuse ;  /* 0x0000002a9c0a7c23 */ /* 0x100fe20008010807 */
[----:B------:R-:W-:-:S01]  /*6250*/  FFMA.FTZ R156, R176, UR42, -R7 ;  /* 0x0000002ab09c7c23 */ /* 0x000fc20008010807 */
[--C-:B------:R-:W-:Y:S01]  /*6260*/  FFMA.FTZ R176, R193, UR42, -R7.reuse ;  /* 0x0000002ac1b07c23 */ /* 0x100fe20008010807 */
[----:B------:R-:W-:-:S01]  /*6270*/  FFMA.FTZ R11, R157, UR42, -R7 ;  /* 0x0000002a9d0b7c23 */ /* 0x000fc20008010807 */
[--C-:B------:R-:W-:Y:S01]  /*6280*/  FFMA.FTZ R157, R177, UR42, -R7.reuse ;  /* 0x0000002ab19d7c23 */ /* 0x100fe20008010807 */
[----:B------:R-:W-:-:S01]  /*6290*/  FFMA.FTZ R177, R196, UR42, -R7 ;  /* 0x0000002ac4b17c23 */ /* 0x000fc20008010807 */
[----:B------:R-:W-:Y:S01]  /*62a0*/  FSEL R196, R2, RZ, P4 ;  /* 0x000000ff02c47208 */ /* 0x000fe20002000000 */
        /* <DEDUP_REMOVED lines=11> */
[----:B0-----:R-:W-:Y:S01]  /*6360*/  FMNMX.FTZ R0, R0, R173, !PT ;  /* 0x000000ad00007209 */ /* 0x001fe20007810000 */
[----:B------:R-:W-:Y:S01]  /*6370*/  MUFU.EX2 R9, R9 ;  /* 0x0000000900097308 */ /* 0x000fe20000000800 */
[----:B------:R-:W-:-:S01]  /*6380*/  FFMA.FTZ R169, R189, UR42, -R7 ;  /* 0x0000002abda97c23 */ /* 0x000fc20008010807 */
[--C-:B------:R-:W-:Y:S01]  /*6390*/  FFMA.FTZ R173, R200, UR42, -R7.reuse ;  /* 0x0000002ac8ad7c23 */ /* 0x100fe20008010807 */
[----:B------:R-:W-:-:S01]  /*63a0*/  FFMA.FTZ R181, R201, UR42, -R7 ;  /* 0x0000002ac9b57c23 */ /* 0x000fc20008010807 */
[----:B------:R-:W0:Y:S01]  /*63b0*/  SHFL.BFLY PT, R185, R0, 0x1, 0x1f ;  /* 0x0c201f0000b97f89 */ /* 0x000e2200000e0000 */
[----:B------:R-:W-:-:S01]  /*63c0*/  FFMA.FTZ R184, R204, UR42, -R7 ;  /* 0x0000002accb87c23 */ /* 0x000fc20008010807 */
[--C-:B------:R-:W-:Y:S01]  /*63d0*/  FFMA.FTZ R188, R205, UR42, -R7.reuse ;  /* 0x0000002acdbc7c23 */ /* 0x100fe20008010807 */
[----:B------:R-:W-:-:S01]  /*63e0*/  FFMA.FTZ R189, R208, UR42, -R7 ;  /* 0x0000002ad0bd7c23 */ /* 0x000fc20008010807 */
[----:B------:R-:W-:Y:S01]  /*63f0*/  MUFU.EX2 R10, R10 ;  /* 0x0000000a000a7308 */ /* 0x000fe20000000800 */
[----:B------:R-:W-:-:S01]  /*6400*/  FFMA.FTZ R209, R209, UR42, -R7 ;  /* 0x0000002ad1d17c23 */ /* 0x000fc20008010807 */
[--C-:B------:R-:W-:Y:S01]  /*6410*/  FFMA.FTZ R212, R212, UR42, -R7.reuse ;  /* 0x0000002ad4d47c23 */ /* 0x100fe20008010807 */
[----:B------:R-:W-:-:S05]  /*6420*/  FFMA.FTZ R7, R213, UR42, -R7 ;  /* 0x0000002ad5077c23 */ /* 0x000fca0008010807 */
[----:B------:R-:W-:Y:S08]  /*6430*/  MUFU.EX2 R11, R11 ;  /* 0x0000000b000b7308 */ /* 0x000ff00000000800 */
[----:B------:R-:W-:Y:S01]  /*6440*/  MUFU.EX2 R12, R12 ;  /* 0x0000000c000c7308 */ /* 0x000fe20000000800 */
[----:B0-----:R-:W-:-:S04]  /*6450*/  FMNMX.FTZ R0, R0, R185, !PT ;  /* 0x000000b900007209 */ /* 0x001fc80007810000 */
[C---:B------:R-:W-:Y:S01]  /*6460*/  FSETP.NEU.FTZ.AND P3, PT, R0.reuse, -INF , PT ;  /* 0xff8000000000780b */ /* 0x040fe20003f7d000 */
[----:B------:R-:W-:-:S02]  /*6470*/  FFMA.FTZ R193, R0, R192, -8 ;  /* 0xc100000000c17423 */ /* 0x000fc400000100c0 */
[----:B------:R-:W-:Y:S03]  /*6480*/  MUFU.EX2 R13, R13 ;  /* 0x0000000d000d7308 */ /* 0x000fe60000000800 */
[----:B------:R-:W-:-:S05]  /*6490*/  FSEL R193, R193, RZ, P3 ;  /* 0x000000ffc1c17208 */ /* 0x000fca0001800000 */
[----:B------:R-:W-:Y:S01]  /*64a0*/  MUFU.EX2 R14, R14 ;  /* 0x0000000e000e7308 */ /* 0x000fe20000000800 */
[----:B------:R-:W-:-:S01]  /*64b0*/  FFMA.FTZ R197, R182, UR42, -R193 ;  /* 0x0000002ab6c57c23 */ /* 0x000fc200080108c1 */
[----:B------:R-:W-:Y:S01]  /*64c0*/  FADD.FTZ R182, -R196, R6 ;  /* 0x00000006c4b67221 */ /* 0x000fe20000010100 */
[----:B------:R-:W-:Y:S01]  /*64d0*/  FSEL R196, R0, RZ, P3 ;  /* 0x000000ff00c47208 */ /* 0x000fe20001800000 */
[--C-:B------:R-:W-:Y:S01]  /*64e0*/  FFMA.FTZ R154, R154, UR42, -R193.reuse ;  /* 0x0000002a9a9a7c23 */ /* 0x100fe200080108c1 */
[----:B------:R-:W-:-:S01]  /*64f0*/  FFMA.FTZ R155, R155, UR42, -R193 ;  /* 0x0000002a9b9b7c23 */ /* 0x000fc200080108c1 */
[----:B------:R-:W-:Y:S01]  /*6500*/  FMUL.FTZ R182, R182, UR42 ;  /* 0x0000002ab6b67c20 */ /* 0x000fe20008410000 */
[----:B------:R-:W-:-:S01]  /*6510*/  FFMA.FTZ R158, R158, UR42, -R193 ;  /* 0x0000002a9e9e7c23 */ /* 0x000fc200080108c1 */
[----:B------:R-:W-:Y:S01]  /*6520*/  FADD.FTZ R196, -R196, R5 ;  /* 0x00000005c4c47221 */ /* 0x000fe20000010100 */
[----:B------:R-:W-:-:S01]  /*6530*/  FFMA.FTZ R159, R159, UR42, -R193 ;  /* 0x0000002a9f9f7c23 */ /* 0x000fc200080108c1 */
[----:B------:R-:W-:Y:S01]  /*6540*/  MUFU.EX2 R154, R154 ;  /* 0x0000009a009a7308 */ /* 0x000fe20000000800 */
[----:B------:R-:W-:-:S01]  /*6550*/  FFMA.FTZ R162, R162, UR42, -R193 ;  /* 0x0000002aa2a27c23 */ /* 0x000fc200080108c1 */
[----:B------:R-:W-:Y:S01]  /*6560*/  FMUL.FTZ R196, R196, UR42 ;  /* 0x0000002ac4c47c20 */ /* 0x000fe20008410000 */
[----:B------:R-:W-:-:S01]  /*6570*/  FFMA.FTZ R163, R163, UR42, -R193 ;  /* 0x0000002aa3a37c23 */ /* 0x000fc200080108c1 */
[----:B------:R-:W-:Y:S01]  /*6580*/  IADD3 R5, -R231, 0xb, RZ ;  /* 0x0000000be7057810 */ /* 0x000fe20007ffe1ff */
[----:B------:R-:W-:-:S01]  /*6590*/  FFMA.FTZ R166, R166, UR42, -R193 ;  /* 0x0000002aa6a67c23 */ /* 0x000fc200080108c1 */
[--C-:B------:R-:W-:Y:S01]  /*65a0*/  FFMA.FTZ R167, R167, UR42, -R193.reuse ;  /* 0x0000002aa7a77c23 */ /* 0x100fe200080108c1 */
[----:B------:R-:W-:-:S01]  /*65b0*/  FFMA.FTZ R170, R170, UR42, -R193 ;  /* 0x0000002aaaaa7c23 */ /* 0x000fc200080108c1 */
[----:B------:R-:W0:Y:S01]  /*65c0*/  MUFU.EX2 R182, R182 ;  /* 0x000000b600b67308 */ /* 0x000e220000000800 */
[----:B------:R-:W-:-:S01]  /*65d0*/  FFMA.FTZ R171, R171, UR42, -R193 ;  /* 0x0000002aabab7c23 */ /* 0x000fc200080108c1 */
[--C-:B------:R-:W-:Y:S01]  /*65e0*/  FFMA.FTZ R174, R174, UR42, -R193.reuse ;  /* 0x0000002aaeae7c23 */ /* 0x100fe200080108c1 */
[----:B------:R-:W-:-:S01]  /*65f0*/  FFMA.FTZ R175, R175, UR42, -R193 ;  /* 0x0000002aafaf7c23 */ /* 0x000fc200080108c1 */
[----:B------:R-:W-:Y:S01]  /*6600*/  FFMA.FTZ R178, R178, UR42, -R193 ;  /* 0x0000002ab2b27c23 */ /* 0x000fe200080108c1 */
[----:B------:R-:W-:-:S02]  /*6610*/  WARPGROUP.DEPBAR.LE gsb0, 0x0 ;  /* 0x00008000000079c5 */ /* 0x000fc40000010000 */
[--C-:B------:R-:W-:Y:S01]  /*6620*/  FFMA.FTZ R179, R179, UR42, -R193.reuse ;  /* 0x0000002ab3b37c23 */ /* 0x100fe200080108c1 */
        /* <DEDUP_REMOVED lines=8> */
[----:B------:R-:W2:Y:S01]  /*66b0*/  MUFU.EX2 R155, R155 ;  /* 0x0000009b009b7308 */ /* 0x000ea20000000800 */
[----:B0-----:R-:W-:-:S01]  /*66c0*/  FFMA.FTZ R4, R182, R4, R8 ;  /* 0x00000004b6047223 */ /* 0x001fc20000010008 */
[--C-:B------:R-:W-:Y:S01]  /*66d0*/  FFMA.FTZ R198, R198, UR42, -R193.reuse ;  /* 0x0000002ac6c67c23 */ /* 0x100fe200080108c1 */
[----:B------:R-:W-:-:S01]  /*66e0*/  FFMA.FTZ R199, R199, UR42, -R193 ;  /* 0x0000002ac7c77c23 */ /* 0x000fc200080108c1 */
[----:B------:R-:W-:Y:S01]  /*66f0*/  FFMA.FTZ R202, R202, UR42, -R193 ;  /* 0x0000002acaca7c23 */ /* 0x000fe200080108c1 */
[----:B------:R-:W-:-:S01]  /*6700*/  FADD.FTZ R4, R9, R4 ;  /* 0x0000000409047221 */ /* 0x000fc20000010000 */
[--C-:B------:R-:W-:Y:S01]  /*6710*/  FFMA.FTZ R203, R203, UR42, -R193.reuse ;  /* 0x0000002acbcb7c23 */ /* 0x100fe200080108c1 */
[----:B------:R-:W-:-:S01]  /*6720*/  FFMA.FTZ R206, R206, UR42, -R193 ;  /* 0x0000002acece7c23 */ /* 0x000fc200080108c1 */
[----:B------:R-:W0:Y:S01]  /*6730*/  MUFU.EX2 R158, R158 ;  /* 0x0000009e009e7308 */ /* 0x000e220000000800 */
[----:B-1----:R-:W-:-:S01]  /*6740*/  FFMA.FTZ R3, R196, R3, R154 ;  /* 0x00000003c4037223 */ /* 0x002fc2000001009a */
[----:B------:R2:W-:Y:S06]  /*6750*/  BAR.ARV R5, 0x100 ;  /* 0x000400050000751d */ /* 0x0005ec0000002000 */
[----:B------:R-:W1:Y:S01]  /*6760*/  MUFU.EX2 R159, R159 ;  /* 0x0000009f009f7308 */ /* 0x000e620000000800 */
[----:B------:R-:W-:-:S01]  /*6770*/  FFMA.FTZ R207, R207, UR42, -R193 ;  /* 0x0000002acfcf7c23 */ /* 0x000fc200080108c1 */
[----:B--2---:R-:W-:Y:S01]  /*6780*/  FADD.FTZ R5, R155, R3 ;  /* 0x000000039b057221 */ /* 0x004fe20000010000 */
[----:B------:R-:W-:-:S01]  /*6790*/  FADD.FTZ R3, R10, R4 ;  /* 0x000000040a037221 */ /* 0x000fc20000010000 */
[--C-:B------:R-:W-:Y:S01]  /*67a0*/  FFMA.FTZ R210, R210, UR42, -R193.reuse ;  /* 0x0000002ad2d27c23 */ /* 0x100fe200080108c1 */
[----:B------:R-:W-:-:S01]  /*67b0*/  FFMA.FTZ R211, R211, UR42, -R193 ;  /* 0x0000002ad3d37c23 */ /* 0x000fc200080108c1 */
[----:B------:R-:W-:Y:S01]  /*67c0*/  FFMA.FTZ R214, R214, UR42, -R193 ;  /* 0x0000002ad6d67c23 */ /* 0x000fe200080108c1 */
[----:B------:R-:W-:-:S01]  /*67d0*/  FADD.FTZ R3, R11, R3 ;  /* 0x000000030b037221 */ /* 0x000fc20000010000 */
[----:B------:R-:W2:Y:S01]  /*67e0*/  MUFU.EX2 R162, R162 ;  /* 0x000000a200a27308 */ /* 0x000ea20000000800 */
[----:B0-----:R-:W-:-:S01]  /*67f0*/  FADD.FTZ R4, R158, R5 ;  /* 0x000000059e047221 */ /* 0x001fc20000010000 */
[----:B------:R-:W-:Y:S01]  /*6800*/  FFMA.FTZ R193, R215, UR42, -R193 ;  /* 0x0000002ad7c17c23 */ /* 0x000fe200080108c1 */
[----:B------:R-:W-:-:S04]  /*6810*/  FADD.FTZ R3, R12, R3 ;  /* 0x000000030c037221 */ /* 0x000fc80000010000 */
[----:B------:R-:W-:Y:S01]  /*6820*/  FADD.FTZ R3, R13, R3 ;  /* 0x000000030d037221 */ /* 0x000fe20000010000 */
[----:B------:R-:W0:Y:S01]  /*6830*/  MUFU.EX2 R163, R163 ;  /* 0x000000a300a37308 */ /* 0x000e220000000800 */
[----:B-1----:R-:W-:-:S02]  /*6840*/  FADD.FTZ R4, R159, R4 ;  /* 0x000000049f047221 */ /* 0x002fc40000010000 */
[----:B------:R-:W-:-:S05]  /*6850*/  FADD.FTZ R3, R14, R3 ;  /* 0x000000030e037221 */ /* 0x000fca0000010000 */
        /* <DEDUP_REMOVED lines=32> */
[----:B------:R2:W3:Y:S01]  /*6a60*/  MUFU.EX2 R6, R197 ;  /* 0x000000c500067308 */ /* 0x0004e20000000800 */
[----:B0-----:R-:W-:-:S07]  /*6a70*/  FADD.FTZ R4, R179, R4 ;  /* 0x00000004b3047221 */ /* 0x001fce0000010000 */
[----:B------:R-:W0:Y:S01]  /*6a80*/  MUFU.EX2 R161, R161 ;  /* 0x000000a100a17308 */ /* 0x000e220000000800 */
[----:B-1----:R-:W-:-:S01]  /*6a90*/  FADD.FTZ R3, R160, R3 ;  /* 0x00000003a0037221 */ /* 0x002fc20000010000 */
[----:B--2---:R-:W-:-:S05]  /*6aa0*/  IMAD.U32 R197, RZ, RZ, UR54 ;  /* 0x00000036ffc57e24 */ /* 0x004fca000f8e00ff */
[----:B------:R-:W-:Y:S01]  /*6ab0*/  @!P0 LEA R197, R197, UR41, 0x3 ;  /* 0x00000029c5c58c11 */ /* 0x000fe2000f8e18ff */
[----:B------:R-:W1:Y:S01]  /*6ac0*/  MUFU.EX2 R183, R183 ;  /* 0x000000b700b77308 */ /* 0x000e620000000800 */
[----:B---3--:R-:W-:-:S03]  /*6ad0*/  FADD.FTZ R4, R6, R4 ;  /* 0x0000000406047221 */ /* 0x008fc60000010000 */
[----:B------:R-:W-:-:S04]  /*6ae0*/  @!P0 VIADD R197, R197, 0x38840 ;  /* 0x00038840c5c58836 */ /* 0x000fc80000000000 */
[----:B------:R-:W2:Y:S01]  /*6af0*/  MUFU.EX2 R164, R164 ;  /* 0x000000a400a47308 */ /* 0x000ea20000000800 */
[----:B0-----:R-:W-:-:S01]  /*6b00*/  FADD.FTZ R3, R161, R3 ;  /* 0x00000003a1037221 */ /* 0x001fc20000010000 */
[----:B------:R-:W-:-:S04]  /*6b10*/  @!P0 PRMT R197, RZ, 0x654, R197 ;  /* 0x00000654ffc58816 */ /* 0x000fc800000000c5 */
[----:B------:R0:W-:Y:S02]  /*6b20*/  @!P0 SYNCS.ARRIVE.TRANS64.RED.A1T0 RZ, [R197+URZ], RZ ;  /* 0x000000ffc5ff89a7 */ /* 0x0001e4000810043f */
[----:B------:R-:W3:Y:S01]  /*6b30*/  MUFU.EX2 R186, R186 ;  /* 0x000000ba00ba7308 */ /* 0x000ee20000000800 */
[----:B-1----:R-:W-:-:S07]  /*6b40*/  FADD.FTZ R4, R183, R4 ;  /* 0x00000004b7047221 */ /* 0x002fce0000010000 */
[----:B------:R-:W1:Y:S01]  /*6b50*/  MUFU.EX2 R165, R165 ;  /* 0x000000a500a57308 */ /* 0x000e620000000800 */
[----:B--2---:R-:W-:-:S07]  /*6b60*/  FADD.FTZ R3, R164, R3 ;  /* 0x00000003a4037221 */ /* 0x004fce0000010000 */
[----:B------:R-:W2:Y:S01]  /*6b70*/  MUFU.EX2 R187, R187 ;  /* 0x000000bb00bb7308 */ /* 0x000ea20000000800 */
[----:B---3--:R-:W-:-:S07]  /*6b80*/  FADD.FTZ R4, R186, R4 ;  /* 0x00000004ba047221 */ /* 0x008fce0000010000 */
        /* <DEDUP_REMOVED lines=60> */
.L_x_2283:
[----:B------:R-:W-:Y:S01]  /*6f50*/  UISETP.GT.AND UP1, UPT, UR58, UR57, UPT ;  /* 0x000000393a00728c */ /* 0x000fe2000bf24270 */
[----:B------:R-:W-:Y:S01]  /*6f60*/  F2FP.SATFINITE.E4M3.F32.PACK_AB_MERGE_C R10, R11, R10, RZ ;  /* 0x0000000a0b0a723e */ /* 0x000fe200048070ff */
[----:B------:R-:W-:Y:S01]  /*6f70*/  ULEA UR6, UR59, UR41, 0x3 ;  /* 0x000000293b067291 */ /* 0x000fe2000f8e183f */
[----:B------:R-:W-:Y:S01]  /*6f80*/  F2FP.SATFINITE.E4M3.F32.PACK_AB_MERGE_C R158, R159, R158, RZ ;  /* 0x0000009e9f9e723e */ /* 0x000fe200048070ff */
[----:B------:R-:W-:Y:S01]  /*6f90*/  UIADD3 UR58, UR58, -0x1, URZ ;  /* 0xffffffff3a3a7890 */ /* 0x000fe2000fffe03f */
[----:B------:R-:W-:Y:S01]  /*6fa0*/  F2FP.SATFINITE.E4M3.F32.PACK_AB_MERGE_C R14, R15, R14, RZ ;  /* 0x0000000e0f0e723e */ /* 0x000fe200048070ff */
[----:B------:R-:W-:Y:S01]  /*6fb0*/  UIADD3 UR6, UR6, 0x38860, URZ ;  /* 0x0003886006067890 */ /* 0x000fe2000fffe03f */
[----:B------:R-:W-:Y:S01]  /*6fc0*/  PLOP3.LUT P3, PT, PT, PT, UP1, 0x80, 0x0 ;  /* 0x000000000000781c */ /* 0x000fe20003f6f018 */
[----:B------:R-:W-:Y:S01]  /*6fd0*/  UMOV UR60, UR48 ;  /* 0x00000030003c7c82 */ /* 0x000fe20008000000 */
[----:B------:R-:W-:Y:S01]  /*6fe0*/  F2FP.SATFINITE.E4M3.F32.PACK_AB_MERGE_C R166, R167, R166, RZ ;  /* 0x000000a6a7a6723e */ /* 0x000fe200048070ff */
[----:B------:R-:W-:Y:S01]  /*6ff0*/  UPRMT UR6, UR40, 0x654, UR6 ;  /* 0x0000065428067896 */ /* 0x000fe20008000006 */
[----:B------:R-:W-:Y:S01]  /*7000*/  F2FP.SATFINITE.E4M3.F32.PACK_AB_MERGE_C R152, R153, R152, RZ ;  /* 0x000000989998723e */ /* 0x000fe200048070ff */
[----:B------:R-:W-:Y:S01]  /*7010*/  UMOV UR59, UR54 ;  /* 0x00000036003b7c82 */ /* 0x000fe20008000000 */
[----:B------:R-:W-:Y:S01]  /*7020*/  F2FP.SATFINITE.E4M3.F32.PACK_AB_MERGE_C R174, R175, R174, RZ ;  /* 0x000000aeafae723e */ /* 0x000fe200048070ff */
[----:B------:R-:W-:Y:S01]  /*7030*/  FMUL.FTZ R24, R24, R182 ;  /* 0x000000b618187220 */ /* 0x000fe20000410000 */
[----:B------:R-:W-:Y:S01]  /*7040*/  F2FP.SATFINITE.E4M3.F32.PACK_AB_MERGE_C R160, R161, R160, RZ ;  /* 0x000000a0a1a0723e */ /* 0x000fe200048070ff */
[----:B------:R-:W-:Y:S01]  /*7050*/  FMUL.FTZ R25, R25, R182 ;  /* 0x000000b619197220 */ /* 0x000fe20000410000 */
[----:B------:R-:W-:Y:S01]  /*7060*/  F2FP.SATFINITE.E4M3.F32.PACK_AB_MERGE_C R10, R9, R8, R10 ;  /* 0x00000008090a723e */ /* 0x000fe2000480700a */
[----:B------:R-:W-:Y:S01]  /*7070*/  FMUL.FTZ R28, R28, R182 ;  /* 0x000000b61c1c7220 */ /* 0x000fe20000410000 */
[----:B------:R-:W-:Y:S01]  /*7080*/  F2FP.SATFINITE.E4M3.F32.PACK_AB_MERGE_C R154, R155, R154, R158 ;  /* 0x0000009a9b9a723e */ /* 0x000fe2000480709e */
[----:B------:R-:W-:Y:S01]  /*7090*/  SYNCS.ARRIVE.TRANS64.RED.A1T0 RZ, [UR6], RZ ;  /* 0x000000ffffff79a7 */ /* 0x000fe20008100406 */
[----:B------:R-:W-:Y:S01]  /*70a0*/  F2FP.SATFINITE.E4M3.F32.PACK_AB_MERGE_C R6, R183, R6, RZ ;  /* 0x00000006b706723e */ /* 0x000fe200048070ff */
        /* <DEDUP_REMOVED lines=156> */
[----:B------:R-:W-:Y:S06]  /*7a70*/  @P3 BRA `(.L_x_2284) ;  /* 0xffffffd000cc3947 */ /* 0x000fec000383ffff */
.L_x_2274:
[----:B------:R-:W-:-:S06]  /*7a80*/  UISETP.GE.AND UP0, UPT, UR58, UR39, UPT ;  /* 0x000000273a00728c */ /* 0x000fcc000bf06270 */
[----:B------:R-:W-:-:S13]  /*7a90*/  PLOP3.LUT P2, PT, PT, PT, UP0, 0x80, 0x0 ;  /* 0x000000000000781c */ /* 0x000fda0003f4f008 */
[----:B------:R-:W-:Y:S05]  /*7aa0*/  @!P2 BRA `(.L_x_2285) ;  /* 0x0000002000dca947 */ /* 0x000fea0003800000 */
[----:B------:R-:W-:Y:S01]  /*7ab0*/  IMAD.MOV.U32 R5, RZ, RZ, R0 ;  /* 0x000000ffff057224 */ /* 0x000fe200078e0000 */
[----:B------:R-:W-:Y:S01]  /*7ac0*/  UMOV UR56, UR48 ;  /* 0x0000003000387c82 */ /* 0x000fe20008000000 */
[----:B------:R-:W-:Y:S01]  /*7ad0*/  IMAD.MOV.U32 R6, RZ, RZ, R2 ;  /* 0x000000ffff067224 */ /* 0x000fe200078e0002 */
[----:B------:R-:W-:-:S06]  /*7ae0*/  UMOV UR55, UR54 ;  /* 0x0000003600377c82 */ /* 0x000fcc0008000000 */
.L_x_2295:
        /* <DEDUP_REMOVED lines=9> */
.L_x_2287:
[----:B------:R-:W-:Y:S01]  /*7b80*/  ULEA UR6, UR54, UR41, 0x3 ;  /* 0x0000002936067291 */ /* 0x000fe2000f8e183f */
[----:B------:R-:W-:-:S05]  /*7b90*/  IMAD.U32 R0, RZ, RZ, UR48 ;  /* 0x00000030ff007e24 */ /* 0x000fca000f8e00ff */
[----:B------:R-:W-:-:S04]  /*7ba0*/  SHF.L.U32 R0, R0, 0x1f, RZ ;  /* 0x0000001f00007819 */ /* 0x000fc800000006ff */
[----:B------:R0:W1:Y:S01]  /*7bb0*/  SYNCS.PHASECHK.TRANS64.TRYWAIT P2, [UR6+0x38830], R0 ;  /* 0x03883000ff0075a7 */ /* 0x0000620008040146 */
[----:B------:R-:W-:Y:S05]  /*7bc0*/  @!P1 BRA `(.L_x_2288) ;  /* 0x0000000000049947 */ /* 0x000fea0003800000 */
[----:B------:R-:W-:Y:S01]  /*7bd0*/  BPT.TRAP 0x1 ;  /* 0x000000040000795c */ /* 0x000fe20000300000 */
.L_x_2288:
[----:B-1----:R-:W-:Y:S05]  /*7be0*/  @P2 BRA `(.L_x_2286) ;  /* 0x0000000000082947 */ /* 0x002fea0003800000 */
[----:B------:R-:W1:Y:S02]  /*7bf0*/  SYNCS.PHASECHK.TRANS64.TRYWAIT P2, [UR6+0x38830], R0 ;  /* 0x03883000ff0075a7 */ /* 0x000e640008040146 */
[----:B-1----:R-:W-:Y:S05]  /*7c00*/  @!P2 BRA `(.L_x_2289) ;  /* 0x000000fc00fca947 */ /* 0x002fea0003800000 */
.L_x_2286:
[----:B------:R-:W2:Y:S01]  /*7c10*/  S2R R2, SR_TID.X ;  /* 0x0000000000027919 */ /* 0x000ea20000002100 */
[----:B------:R-:W-:Y:S01]  /*7c20*/  ULEA UR34, UR54, UR51, 0xb ;  /* 0x0000003336227291 */ /* 0x000fe2000f8e583f */
[----:B------:R-:W-:Y:S01]  /*7c30*/  UMOV UR35, 0x40000040 ;  /* 0x4000004000237882 */ /* 0x000fe20000000000 */
[----:B------:R-:W-:Y:S02]  /*7c40*/  UMOV UR7, 0x40000040 ;  /* 0x4000004000077882 */ /* 0x000fe40000000000 */
[----:B------:R-:W-:Y:S02]  /*7c50*/  UIADD3 UR6, UR34, 0x2, URZ ;  /* 0x0000000222067890 */ /* 0x000fe4000fffe03f */
        /* <DEDUP_REMOVED lines=42> */
.L_x_2291:
[----:B------:R-:W-:Y:S01]  /*7f00*/  ULEA UR6, UR55, UR41, 0x3 ;  /* 0x0000002937067291 */ /* 0x000fe2000f8e183f */
[----:B------:R-:W-:-:S05]  /*7f10*/  IMAD.U32 R0, RZ, RZ, UR56 ;  /* 0x00000038ff007e24 */ /* 0x000fca000f8e00ff */
[----:B------:R-:W-:-:S04]  /*7f20*/  SHF.L.U32 R0, R0, 0x1f, RZ ;  /* 0x0000001f00007819 */ /* 0x000fc800000006ff */
[----:B------:R0:W1:Y:S01]  /*7f30*/  SYNCS.PHASECHK.TRANS64.TRYWAIT P2, [UR6+0x38850], R0 ;  /* 0x03885000ff0075a7 */ /* 0x0000620008040146 */
[----:B------:R-:W-:Y:S05]  /*7f40*/  @!P1 BRA `(.L_x_2292) ;  /* 0x0000000000049947 */ /* 0x000fea0003800000 */
[----:B------:R-:W-:Y:S01]  /*7f50*/  BPT.TRAP 0x1 ;  /* 0x000000040000795c */ /* 0x000fe20000300000 */
.L_x_2292:
[----:B-1----:R-:W-:Y:S05]  /*7f60*/  @P2 BRA `(.L_x_2290) ;  /* 0x0000000000082947 */ /* 0x002fea0003800000 */
[----:B------:R-:W1:Y:S02]  /*7f70*/  SYNCS.PHASECHK.TRANS64.TRYWAIT P2, [UR6+0x38850], R0 ;  /* 0x03885000ff0075a7 */ /* 0x000e640008040146 */
[----:B-1----:R-:W-:Y:S05]  /*7f80*/  @!P2 BRA `(.L_x_2293) ;  /* 0x000000fc0034a947 */ /* 0x002fea0003800000 */
.L_x_2290:
[----:B------:R-:W-:Y:S01]  /*7f90*/  UIADD3 UR6, UR41, 0x400, URZ ;  /* 0x0000040029067890 */ /* 0x000fe2000fffe03f */
[----:B------:R-:W-:Y:S01]  /*7fa0*/  WARPGROUP.ARRIVE ;  /* 0x00000000000079c5 */ /* 0x000fe20000000000 */
[----:B------:R-:W-:Y:S01]  /*7fb0*/  UMOV UR7, 0x40000040 ;  /* 0x4000004000077882 */ /* 0x000fe20000000000 */
[----:B-1----:R-:W-:Y:S01]  /*7fc0*/  FMNMX.FTZ R2, R152, R6, !PT ;  /* 0x0000000698027209 */ /* 0x002fe20007810000 */
[----:B------:R-:W-:Y:S01]  /*7fd0*/  USHF.R.U32.HI UR6, URZ, 0x4, UR6 ;  /* 0x000000043f067899 */ /* 0x000fe20008011606 */
[----:B0-----:R-:W-:Y:S02]  /*7fe0*/  FMNMX.FTZ R0, R154, R5, !PT ;  /* 0x000000059a007209 */ /* 0x001fe40007810000 */
        /* <DEDUP_REMOVED lines=86> */
[----:B------:R-:W-:-:S01]  /*8550*/  FFMA.FTZ R8, R152, UR42, -R7 ;  /* 0x0000002a98087c23 */ /* 0x000fc20008010807 */
[----:B------:R-:W-:Y:S01]  /*8560*/  FMUL.FTZ R5, R5, UR42 ;  /* 0x0000002a05057c20 */ /* 0x000fe20008410000 */
[----:B------:R-:W-:-:S01]  /*8570*/  FFMA.FTZ R10, R156, UR42, -R7 ;  /* 0x0000002a9c0a7c23 */ /* 0x000fc20008010807 */
[----:B------:R-:W-:Y:S01]  /*8580*/  FFMA.FTZ R193, R0, R193, -8 ;  /* 0xc100000000c17423 */ /* 0x000fe200000100c1 */
[----:B------:R-:W-:Y:S01]  /*8590*/  MUFU.EX2 R6, R6 ;  /* 0x0000000600067308 */ /* 0x000fe20000000800 */
[----:B------:R-:W-:-:S01]  /*85a0*/  FFMA.FTZ R156, R176, UR42, -R7 ;  /* 0x0000002ab09c7c23 */ /* 0x000fc20008010807 */
[----:B------:R-:W-:Y:S01]  /*85b0*/  FFMA.FTZ R176, R196, UR42, -R7 ;  /* 0x0000002ac4b07c23 */ /* 0x000fe20008010807 */
[----:B------:R-:W-:-:S01]  /*85c0*/  FFMA.FTZ R154, R154, UR42, -R193 ;  /* 0x0000002a9a9a7c23 */ /* 0x000fc200080108c1 */
[----:B------:R-:W-:Y:S01]  /*85d0*/  FFMA.FTZ R155, R155, UR42, -R193 ;  /* 0x0000002a9b9b7c23 */ /* 0x000fe200080108c1 */
[----:B------:R-:W-:-:S02]  /*85e0*/  IMAD.U32 R196, RZ, RZ, UR54 ;  /* 0x00000036ffc47e24 */ /* 0x000fc4000f8e00ff */
[----:B------:R-:W-:Y:S01]  /*85f0*/  FFMA.FTZ R158, R158, UR42, -R193 ;  /* 0x0000002a9e9e7c23 */ /* 0x000fe200080108c1 */
[----:B------:R-:W-:-:S01]  /*8600*/  FFMA.FTZ R11, R157, UR42, -R7 ;  /* 0x0000002a9d0b7c23 */ /* 0x000fc20008010807 */
[----:B------:R-:W0:Y:S01]  /*8610*/  MUFU.EX2 R8, R8 ;  /* 0x0000000800087308 */ /* 0x000e220000000800 */
[----:B------:R-:W-:-:S01]  /*8620*/  FFMA.FTZ R159, R159, UR42, -R193 ;  /* 0x0000002a9f9f7c23 */ /* 0x000fc200080108c1 */
[----:B------:R-:W-:Y:S01]  /*8630*/  @!P0 LEA R196, R196, UR41, 0x3 ;  /* 0x00000029c4c48c11 */ /* 0x000fe2000f8e18ff */
[----:B------:R-:W-:-:S01]  /*8640*/  FFMA.FTZ R12, R160, UR42, -R7 ;  /* 0x0000002aa00c7c23 */ /* 0x000fc20008010807 */
[----:B------:R-:W-:Y:S01]  /*8650*/  FFMA.FTZ R162, R162, UR42, -R193 ;  /* 0x0000002aa2a27c23 */ /* 0x000fe200080108c1 */
[----:B------:R-:W-:-:S01]  /*8660*/  FFMA.FTZ R157, R177, UR42, -R7 ;  /* 0x0000002ab19d7c23 */ /* 0x000fc20008010807 */
[--C-:B------:R-:W-:Y:S01]  /*8670*/  FFMA.FTZ R13, R161, UR42, -R7.reuse ;  /* 0x0000002aa10d7c23 */ /* 0x100fe20008010807 */
[----:B------:R-:W-:Y:S01]  /*8680*/  @!P0 VIADD R196, R196, 0x38840 ;  /* 0x00038840c4c48836 */ /* 0x000fe20000000000 */
[----:B------:R-:W-:Y:S01]  /*8690*/  MUFU.EX2 R5, R5 ;  /* 0x0000000500057308 */ /* 0x000fe20000000800 */
[----:B------:R-:W-:-:S01]  /*86a0*/  FFMA.FTZ R177, R197, UR42, -R7 ;  /* 0x0000002ac5b17c23 */ /* 0x000fc20008010807 */
[----:B------:R-:W-:Y:S01]  /*86b0*/  FFMA.FTZ R163, R163, UR42, -R193 ;  /* 0x0000002aa3a37c23 */ /* 0x000fe200080108c1 */
[----:B------:R-:W-:-:S01]  /*86c0*/  FFMA.FTZ R14, R164, UR42, -R7 ;  /* 0x0000002aa40e7c23 */ /* 0x000fc20008010807 */
[----:B------:R-:W-:Y:S01]  /*86d0*/  @!P0 PRMT R196, RZ, 0x654, R196 ;  /* 0x00000654ffc48816 */ /* 0x000fe200000000c4 */
        /* <DEDUP_REMOVED lines=13> */
[--C-:B------:R-:W-:Y:S01]  /*87b0*/  FFMA.FTZ R178, R178, UR42, -R193.reuse ;  /* 0x0000002ab2b27c23 */ /* 0x100fe200080108c1 */
[----:B------:R-:W-:-:S01]  /*87c0*/  FFMA.FTZ R179, R179, UR42, -R193 ;  /* 0x0000002ab3b37c23 */ /* 0x000fc200080108c1 */
[----:B------:R-:W-:Y:S01]  /*87d0*/  FFMA.FTZ R160, R180, UR42, -R7 ;  /* 0x0000002ab4a07c23 */ /* 0x000fe20008010807 */
[----:B------:R-:W-:-:S01]  /*87e0*/  FFMA.FTZ R182, R182, UR42, -R193 ;  /* 0x0000002ab6b67c23 */ /* 0x000fc200080108c1 */
[----:B------:R-:W-:Y:S01]  /*87f0*/  FFMA.FTZ R161, R181, UR42, -R7 ;  /* 0x0000002ab5a17c23 */ /* 0x000fe20008010807 */
[----:B------:R-:W-:-:S01]  /*8800*/  FFMA.FTZ R183, R183, UR42, -R193 ;  /* 0x0000002ab7b77c23 */ /* 0x000fc200080108c1 */
[----:B------:R-:W2:Y:S01]  /*8810*/  MUFU.EX2 R155, R155 ;  /* 0x0000009b009b7308 */ /* 0x000ea20000000800 */
        /* <DEDUP_REMOVED lines=8> */
[----:B0-----:R-:W-:-:S01]  /*88a0*/  FADD.FTZ R4, R9, R4 ;  /* 0x0000000409047221 */ /* 0x001fc20000010000 */
[----:B------:R-:W-:Y:S01]  /*88b0*/  FFMA.FTZ R169, R189, UR42, -R7 ;  /* 0x0000002abda97c23 */ /* 0x000fe20008010807 */
[----:B------:R-:W-:-:S01]  /*88c0*/  FFMA.FTZ R191, R191, UR42, -R193 ;  /* 0x0000002abfbf7c23 */ /* 0x000fc200080108c1 */
[----:B------:R-:W-:Y:S01]  /*88d0*/  FFMA.FTZ R172, R192, UR42, -R7 ;  /* 0x0000002ac0ac7c23 */ /* 0x000fe20008010807 */
[----:B------:R-:W-:-:S01]  /*88e0*/  FFMA.FTZ R194, R194, UR42, -R193 ;  /* 0x0000002ac2c27c23 */ /* 0x000fc200080108c1 */
[--C-:B------:R-:W-:Y:S01]  /*88f0*/  FFMA.FTZ R195, R195, UR42, -R193.reuse ;  /* 0x0000002ac3c37c23 */ /* 0x100fe200080108c1 */
        /* <DEDUP_REMOVED lines=9> */
[----:B------:R-:W3:Y:S01]  /*8990*/  MUFU.EX2 R11, R11 ;  /* 0x0000000b000b7308 */ /* 0x000ee20000000800 */
[----:B------:R-:W-:-:S01]  /*89a0*/  FFMA.FTZ R185, R205, UR42, -R7 ;  /* 0x0000002acdb97c23 */ /* 0x000fc20008010807 */
[----:B------:R-:W-:Y:S01]  /*89b0*/  FFMA.FTZ R207, R207, UR42, -R193 ;  /* 0x0000002acfcf7c23 */ /* 0x000fe200080108c1 */
[----:B------:R-:W-:-:S01]  /*89c0*/  FFMA.FTZ R188, R208, UR42, -R7 ;  /* 0x0000002ad0bc7c23 */ /* 0x000fc20008010807 */
[----:B------:R-:W-:Y:S01]  /*89d0*/  FFMA.FTZ R210, R210, UR42, -R193 ;  /* 0x0000002ad2d27c23 */ /* 0x000fe200080108c1 */
[----:B------:R-:W-:-:S01]  /*89e0*/  FFMA.FTZ R189, R209, UR42, -R7 ;  /* 0x0000002ad1bd7c23 */ /* 0x000fc20008010807 */
[----:B------:R-:W-:Y:S01]  /*89f0*/  FFMA.FTZ R211, R211, UR42, -R193 ;  /* 0x0000002ad3d37c23 */ /* 0x000fe200080108c1 */
[----:B------:R-:W-:-:S01]  /*8a00*/  FFMA.FTZ R192, R212, UR42, -R7 ;  /* 0x0000002ad4c07c23 */ /* 0x000fc20008010807 */
[----:B------:R-:W4:Y:S01]  /*8a10*/  MUFU.EX2 R159, R159 ;  /* 0x0000009f009f7308 */ /* 0x000f220000000800 */
[----:B------:R-:W-:-:S01]  /*8a20*/  FFMA.FTZ R214, R214, UR42, -R193 ;  /* 0x0000002ad6d67c23 */ /* 0x000fc200080108c1 */
[----:B------:R-:W-:Y:S01]  /*8a30*/  FFMA.FTZ R7, R213, UR42, -R7 ;  /* 0x0000002ad5077c23 */ /* 0x000fe20008010807 */
[----:B------:R-:W-:-:S05]  /*8a40*/  FFMA.FTZ R193, R215, UR42, -R193 ;  /* 0x0000002ad7c17c23 */ /* 0x000fca00080108c1 */
[----:B------:R-:W5:Y:S01]  /*8a50*/  MUFU.EX2 R12, R12 ;  /* 0x0000000c000c7308 */ /* 0x000f620000000800 */
[----:B------:R-:W-:Y:S02]  /*8a60*/  WARPGROUP.DEPBAR.LE gsb0, 0x0 ;  /* 0x00008000000079c5 */ /* 0x000fe40000010000 */
[----:B------:R-:W-:-:S06]  /*8a70*/  WARPGROUP.ARRIVE ;  /* 0x00000000000079c5 */ /* 0x000fcc0000000000 */
[----:B------:R-:W2:Y:S01]  /*8a80*/  S2R R231, SR_TID.X ;  /* 0x0000000000e77919 */ /* 0x000ea20000002100 */
[----:B------:R-:W5:Y:S01]  /*8a90*/  MUFU.EX2 R162, R162 ;  /* 0x000000a200a27308 */ /* 0x000f620000000800 */
[----:B------:R-:W-:Y:S01]  /*8aa0*/  QGMMA.64x256x32.F32.E4M3.E4M3 R24, R224, gdesc[UR4], R24, gsb0 ;  /* 0x03e00004e0187df3 */ /* 0x000fe20008000818 */
[----:B------:R-:W-:Y:S01]  /*8ab0*/  UIADD3 UR6, UR10, 0x4, URZ ;  /* 0x000000040a067890 */ /* 0x000fe2000fffe03f */
[----:B------:R-:W-:-:S05]  /*8ac0*/  UMOV UR7, 0x40000040 ;  /* 0x4000004000077882 */ /* 0x000fca0000000000 */
[----:B------:R-:W5:Y:S08]  /*8ad0*/  MUFU.EX2 R13, R13 ;  /* 0x0000000d000d7308 */ /* 0x000f700000000800 */
[----:B------:R-:W5:Y:S08]  /*8ae0*/  MUFU.EX2 R163, R163 ;  /* 0x000000a300a37308 */ /* 0x000f700000000800 */
[----:B------:R-:W5:Y:S01]  /*8af0*/  MUFU.EX2 R14, R14 ;  /* 0x0000000e000e7308 */ /* 0x000f620000000800 */
[----:B--2---:R-:W-:-:S07]  /*8b00*/  SHF.R.U32.HI R231, RZ, 0x7, R231 ;  /* 0x00000007ffe77819 */ /* 0x004fce00000116e7 */
[----:B------:R-:W2:Y:S01]  /*8b10*/  MUFU.EX2 R166, R166 ;  /* 0x000000a600a67308 */ /* 0x000ea20000000800 */
[----:B------:R-:W-:-:S07]  /*8b20*/  IADD3 R197, -R231, 0xb, RZ ;  /* 0x0000000be7c57810 */ /* 0x000fce0007ffe1ff */
[----:B------:R-:W2:Y:S08]  /*8b30*/  MUFU.EX2 R15, R15 ;  /* 0x0000000f000f7308 */ /* 0x000eb00000000800 */
        /* <DEDUP_REMOVED lines=28> */
[----:B------:R-:W2:Y:S01]  /*8d00*/  MUFU.EX2 R195, R195 ;  /* 0x000000c300c37308 */ /* 0x000ea20000000800 */
[----:B------:R-:W-:-:S02]  /*8d10*/  WARPGROUP.DEPBAR.LE gsb0, 0x0 ;  /* 0x00008000000079c5 */ /* 0x000fc40000010000 */
[----:B------:R-:W-:-:S05]  /*8d20*/  WARPGROUP.ARRIVE ;  /* 0x00000000000079c5 */ /* 0x000fca0000000000 */
[----:B------:R-:W2:Y:S01]  /*8d30*/  MUFU.EX2 R176, R176 ;  /* 0x000000b000b07308 */ /* 0x000ea20000000800 */
[----:B------:R-:W-:Y:S01]  /*8d40*/  QGMMA.64x256x32.F32.E4M3.E4M3 R24, R220, gdesc[UR4], R24, gsb0 ;  /* 0x03e00004dc187df3 */ /* 0x000fe20008000818 */
[----:B------:R-:W-:Y:S01]  /*8d50*/  UIADD3 UR6, UR10, 0x6, URZ ;  /* 0x000000060a067890 */ /* 0x000fe2000fffe03f */
[----:B------:R-:W-:-:S05]  /*8d60*/  UMOV UR7, 0x40000040 ;  /* 0x4000004000077882 */ /* 0x000fca0000000000 */
        /* <DEDUP_REMOVED lines=20> */
[----:B------:R-:W-:-:S06]  /*8eb0*/  WARPGROUP.ARRIVE ;  /* 0x00000000000079c5 */ /* 0x000fcc0000000000 */
[----:B------:R-:W-:Y:S03]  /*8ec0*/  QGMMA.64x256x32.F32.E4M3.E4M3 R24, R216, gdesc[UR4], R24, gsb0 ;  /* 0x03e00004d8187df3 */ /* 0x000fe60008000818 */
[----:B------:R-:W-:Y:S02]  /*8ed0*/  WARPGROUP.DEPBAR.LE gsb0, 0x0 ;  /* 0x00008000000079c5 */ /* 0x000fe40000010000 */
[----:B------:R0:W-:Y:S06]  /*8ee0*/  BAR.ARV R197, 0x100 ;  /* 0x000400c50000751d */ /* 0x0001ec0000002000 */
[----:B------:R1:W-:Y:S02]  /*8ef0*/  @!P0 SYNCS.ARRIVE.TRANS64.RED.A1T0 RZ, [R196+URZ], RZ ;  /* 0x000000ffc4ff89a7 */ /* 0x0003e4000810043f */
[----:B-1----:R-:W-:-:S01]  /*8f00*/  FADD.FTZ R196, R155, R3 ;  /* 0x000000039bc47221 */ /* 0x002fc20000010000 */
[----:B------:R-:W-:-:S03]  /*8f10*/  FADD.FTZ R3, R10, R4 ;  /* 0x000000040a037221 */ /* 0x000fc60000010000 */
[----:B0-----:R-:W-:Y:S01]  /*8f20*/  FADD.FTZ R4, R158, R196 ;  /* 0x000000c49e047221 */ /* 0x001fe20000010000 */
[----:B---3--:R-:W-:-:S03]  /*8f30*/  FADD.FTZ R3, R11, R3 ;  /* 0x000000030b037221 */ /* 0x008fc60000010000 */
[----:B----4-:R-:W-:Y:S01]  /*8f40*/  FADD.FTZ R4, R159, R4 ;  /* 0x000000049f047221 */ /* 0x010fe20000010000 */
[----:B-----5:R-:W-:-:S03]  /*8f50*/  FADD.FTZ R3, R12, R3 ;  /* 0x000000030c037221 */ /* 0x020fc60000010000 */
[----:B------:R-:W-:Y:S01]  /*8f60*/  FADD.FTZ R4, R162, R4 ;  /* 0x00000004a2047221 */ /* 0x000fe20000010000 */
[----:B------:R-:W-:-:S03]  /*8f70*/  FADD.FTZ R3, R13, R3 ;  /* 0x000000030d037221 */ /* 0x000fc60000010000 */
[----:B------:R-:W-:Y:S01]  /*8f80*/  FADD.FTZ R4, R163, R4 ;  /* 0x00000004a3047221 */ /* 0x000fe20000010000 */
[----:B------:R-:W-:-:S03]  /*8f90*/  FADD.FTZ R3, R14, R3 ;  /* 0x000000030e037221 */ /* 0x000fc60000010000 */
[----:B--2---:R-:W-:Y:S01]  /*8fa0*/  FADD.FTZ R4, R166, R4 ;  /* 0x00000004a6047221 */ /* 0x004fe20000010000 */
        /* <DEDUP_REMOVED lines=52> */
.L_x_2294:
        /* <DEDUP_REMOVED lines=178> */
[----:B------:R-:W-:Y:S06]  /*9e10*/  @P2 BRA `(.L_x_2295) ;  /* 0xffffffdc00342947 */ /* 0x000fec000383ffff */
.L_x_2285:
[----:B------:R-:W-:Y:S06]  /*9e20*/  BAR.ARV 0x8, 0x180 ;  /* 0x0206000000007b1d */ /* 0x000fec0000002000 */
[----:B------:R-:W-:Y:S05]  /*9e30*/  @!P1 BRA `(.L_x_2296) ;  /* 0x0000000000049947 */ /* 0x000fea0003800000 */
[----:B------:R-:W-:Y:S01]  /*9e40*/  BPT.TRAP 0x1 ;  /* 0x000000040000795c */ /* 0x000fe20000300000 */
.L_x_2296:
[----:B------:R-:W-:Y:S01]  /*9e50*/  ULEA UR5, UR54, UR41, 0x3 ;  /* 0x0000002936057291 */ /* 0x000fe2000f8e183f */
[----:B------:R-:W-:-:S05]  /*9e60*/  IMAD.U32 R5, RZ, RZ, UR48 ;  /* 0x00000030ff057e24 */ /* 0x000fca000f8e00ff */
[----:B------:R-:W-:-:S04]  /*9e70*/  SHF.L.U32 R5, R5, 0x1f, RZ ;  /* 0x0000001f05057819 */ /* 0x000fc800000006ff */
[----:B------:R0:W1:Y:S01]  /*9e80*/  SYNCS.PHASECHK.TRANS64.TRYWAIT P0, [UR5+0x38850], R5 ;  /* 0x03885005ff0075a7 */ /* 0x0000620008000145 */
[----:B------:R-:W-:Y:S05]  /*9e90*/  @!P1 BRA `(.L_x_2297) ;  /* 0x0000000000049947 */ /* 0x000fea0003800000 */
[----:B------:R-:W-:Y:S01]  /*9ea0*/  BPT.TRAP 0x1 ;  /* 0x000000040000795c */ /* 0x000fe20000300000 */
.L_x_2297:
[----:B-1----:R-:W-:Y:S05]  /*9eb0*/  @P0 BRA `(.L_x_2298) ;  /* 0x0000000000080947 */ /* 0x002fea0003800000 */
[----:B------:R-:W1:Y:S02]  /*9ec0*/  SYNCS.PHASECHK.TRANS64.TRYWAIT P0, [UR5+0x38850], R5 ;  /* 0x03885005ff0075a7 */ /* 0x000e640008000145 */
[----:B-1----:R-:W-:Y:S05]  /*9ed0*/  @!P0 BRA `(.L_x_2299) ;  /* 0x000000dc00788947 */ /* 0x002fea0003800000 */
.L_x_2298:
[----:B------:R-:W-:Y:S01]  /*9ee0*/  UIADD3 UR41, UR41, 0x400, URZ ;  /* 0x0000040029297890 */ /* 0x000fe2000fffe03f */
[----:B------:R-:W-:Y:S01]  /*9ef0*/  WARPGROUP.ARRIVE ;  /* 0x00000000000079c5 */ /* 0x000fe20000000000 */
[----:B------:R-:W-:Y:S01]  /*9f00*/  UMOV UR7, 0x40000040 ;  /* 0x4000004000077882 */ /* 0x000fe20000000000 */
[----:B------:R-:W-:Y:S01]  /*9f10*/  ULDC.64 UR8, c[0x0][0x9a0] ;  /* 0x0002680000087ab9 */ /* 0x000fe20000000a00 */
[----:B------:R-:W-:Y:S01]  /*9f20*/  USHF.R.U32.HI UR41, URZ, 0x4, UR41 ;  /* 0x000000043f297899 */ /* 0x000fe20008011629 */
[----:B------:R-:W-:-:S03]  /*9f30*/  ISETP.NE.U32.AND P0, PT, RZ, UR8, PT ;  /* 0x00000008ff007c0c */ /* 0x000fc6000bf05070 */
[----:B------:R-:W-:Y:S01]  /*9f40*/  ULOP3.LUT UR41, UR41, 0x3fff, URZ, 0xc0, !UPT ;  /* 0x00003fff29297892 */ /* 0x000fe2000f8ec03f */
[----:B------:R-:W-:-:S03]  /*9f50*/  ISETP.NE.AND.EX P0, PT, RZ, UR9, PT, P0 ;  /* 0x00000009ff007c0c */ /* 0x000fc6000bf05300 */
[----:B------:R-:W-:-:S04]  /*9f60*/  ULOP3.LUT UR4, UR41, 0x10000, URZ, 0xfc, !UPT ;  /* 0x0001000029047892 */ /* 0x000fc8000f8efc3f */
[----:B------:R-:W-:-:S06]  /*9f70*/  ULEA UR4, UR54, UR4, 0xb ;  /* 0x0000000436047291 */ /* 0x000fcc000f8e583f */
[----:B------:R-:W2:Y:S01]  /*9f80*/  @P0 LDC.64 R8, c[0x0][0x9c8] ;  /* 0x00027200ff080b82 */ /* 0x000ea20000000a00 */
[----:B------:R-:W-:Y:S02]  /*9f90*/  UMOV UR6, UR4 ;  /* 0x0000000400067c82 */ /* 0x000fe40008000000 */
[----:B------:R-:W-:Y:S01]  /*9fa0*/  QGMMA.64x256x32.F32.E4M3.E4M3 R24, R228, gdesc[UR4], R24, gsb0 ;  /* 0x03e00004e4187df3 */ /* 0x000fe20008000818 */
[----:B------:R-:W-:Y:S01]  /*9fb0*/  UIADD3 UR6, UR4, 0x2, URZ ;  /* 0x0000000204067890 */ /* 0x000fe2000fffe03f */
[----:B------:R-:W-:-:S03]  /*9fc0*/  UMOV UR7, 0x40000040 ;  /* 0x4000004000077882 */ /* 0x000fc60000000000 */
[----:B-1----:R-:W1:Y:S01]  /*9fd0*/  @P0 LDC.64 R6, c[0x0][0x9d0] ;  /* 0x00027400ff060b82 */ /* 0x002e620000000a00 */
[----:B--2---:R-:W-:-:S04]  /*9fe0*/  @P0 IMAD R10, R8, UR43, RZ ;  /* 0x0000002b080a0c24 */ /* 0x004fc8000f8e02ff */
[----:B0-----:R-:W-:Y:S02]  /*9ff0*/  @P0 IMAD R5, R9, UR44, R10 ;  /* 0x0000002c09050c24 */ /* 0x001fe4000f8e020a */
[----:B------:R-:W-:-:S04]  /*a000*/  @P0 IMAD.WIDE.U32 R8, R8, UR44, RZ ;  /* 0x0000002c08080c25 */ /* 0x000fc8000f8e00ff */
[----:B------:R-:W-:Y:S02]  /*a010*/  @P0 IMAD.IADD R9, R9, 0x1, R5 ;  /* 0x0000000109090824 */ /* 0x000fe400078e0205 */
[----:B------:R-:W-:Y:S02]  /*a020*/  IMAD.MOV.U32 R5, RZ, RZ, 0x3f800000 ;  /* 0x3f800000ff057424 */ /* 0x000fe400078e00ff */
[----:B-1----:R-:W-:-:S04]  /*a030*/  @P0 IMAD.WIDE.U32 R8, R6, UR45, R8 ;  /* 0x0000002d06080c25 */ /* 0x002fc8000f8e0008 */
[----:B------:R-:W-:Y:S01]  /*a040*/  @P0 IMAD R7, R7, UR45, R9 ;  /* 0x0000002d07070c24 */ /* 0x000fe2000f8e0209 */
[----:B------:R-:W-:-:S04]  /*a050*/  @P0 LEA R6, P2, R8, UR8, 0x2 ;  /* 0x0000000808060c11 */ /* 0x000fc8000f8410ff */
[----:B------:R-:W-:-:S05]  /*a060*/  @P0 LEA.HI.X R7, R8, UR9, R7, 0x2, P2 ;  /* 0x0000000908070c11 */ /* 0x000fca00090f1407 */
[----:B------:R0:W2:Y:S01]  /*a070*/  @P0 LDG.E R5, desc[UR52][R6.64] ;  /* 0x0000003406050981 */ /* 0x0000a2000c1e1900 */
[----:B------:R-:W-:Y:S02]  /*a080*/  WARPGROUP.DEPBAR.LE gsb0, 0x0 ;  /* 0x00008000000079c5 */ /* 0x000fe40000010000 */
[----:B------:R-:W-:-:S06]  /*a090*/  WARPGROUP.ARRIVE ;  /* 0x00000000000079c5 */ /* 0x000fcc0000000000 */
[----:B------:R-:W-:Y:S01]  /*a0a0*/  QGMMA.64x256x32.F32.E4M3.E4M3 R24, R224, gdesc[UR4], R24, gsb0 ;  /* 0x03e00004e0187df3 */ /* 0x000fe20008000818 */
[----:B------:R-:W-:Y:S01]  /*a0b0*/  UIADD3 UR6, UR4, 0x4, URZ ;  /* 0x0000000404067890 */ /* 0x000fe2000fffe03f */
[----:B------:R-:W-:Y:S01]  /*a0c0*/  UMOV UR7, 0x40000040 ;  /* 0x4000004000077882 */ /* 0x000fe20000000000 */
[----:B------:R-:W1:Y:S04]  /*a0d0*/  SHFL.BFLY PT, R9, R4, 0x2, 0x1f ;  /* 0x0c401f0004097f89 */ /* 0x000e6800000e0000 */
[----:B------:R-:W3:Y:S01]  /*a0e0*/  SHFL.BFLY PT, R10, R3, 0x2, 0x1f ;  /* 0x0c401f00030a7f89 */ /* 0x000ee200000e0000 */
[----:B------:R-:W-:Y:S02]  /*a0f0*/  WARPGROUP.DEPBAR.LE gsb0, 0x0 ;  /* 0x00008000000079c5 */ /* 0x000fe40000010000 */
[----:B------:R-:W-:-:S15]  /*a100*/  WARPGROUP.ARRIVE ;  /* 0x00000000000079c5 */ /* 0x000fde0000000000 */
[----:B------:R-:W-:-:S03]  /*a110*/  NOP ;  /* 0x0000000000007918 */ /* 0x000fc60000000000 */
[----:B------:R-:W-:Y:S01]  /*a120*/  QGMMA.64x256x32.F32.E4M3.E4M3 R24, R220, gdesc[UR4], R24, gsb0 ;  /* 0x03e00004dc187df3 */ /* 0x000fe20008000818 */
[----:B------:R-:W-:Y:S01]  /*a130*/  UIADD3 UR6, UR4, 0x6, URZ ;  /* 0x0000000604067890 */ /* 0x000fe2000fffe03f */
[----:B------:R-:W-:Y:S01]  /*a140*/  UMOV UR7, 0x40000040 ;  /* 0x4000004000077882 */ /* 0x000fe20000000000 */
        /* <DEDUP_REMOVED lines=18> */
[----:B------:R-:W-:-:S02]  /*a270*/  IMAD.U32 R7, RZ, RZ, UR42 ;  /* 0x0000002aff077e24 */ /* 0x000fc4000f8e00ff */
[----:B------:R-:W-:Y:S02]  /*a280*/  IMAD.U32 R14, RZ, RZ, UR42 ;  /* 0x0000002aff0e7e24 */ /* 0x000fe4000f8e00ff */
[----:B0-----:R-:W-:Y:S01]  /*a290*/  @P2 FMUL.FTZ R8, R8, 0.69314718246459960938 ;  /* 0x3f31721808082820 */ /* 0x001fe20000410000 */
[----:B------:R-:W-:Y:S01]  /*a2a0*/  @P2 FMUL.FTZ R7, R7, 0.69314718246459960938 ;  /* 0x3f31721807072820 */ /* 0x000fe20000410000 */
[----:B------:R-:W-:Y:S01]  /*a2b0*/  @P3 FMUL.FTZ R12, R14, 0.69314718246459960938 ;  /* 0x3f3172180e0c3820 */ /* 0x000fe20000410000 */
[----:B-1----:R-:W-:Y:S01]  /*a2c0*/  @P3 FMUL.FTZ R9, R9, 0.69314718246459960938 ;  /* 0x3f31721809093820 */ /* 0x002fe20000410000 */
[----:B------:R-:W-:Y:S02]  /*a2d0*/  IMAD.MOV.U32 R4, RZ, RZ, -0x800000 ;  /* 0xff800000ff047424 */ /* 0x000fe400078e00ff */
[----:B------:R-:W-:Y:S01]  /*a2e0*/  @P2 FFMA.FTZ R4, R7, R2, R8 ;  /* 0x0000000207042223 */ /* 0x000fe20000010008 */
[----:B------:R-:W-:Y:S02]  /*a2f0*/  IMAD.MOV.U32 R3, RZ, RZ, -0x800000 ;  /* 0xff800000ff037424 */ /* 0x000fe400078e00ff */
[----:B------:R-:W-:Y:S01]  /*a300*/  @P3 FFMA.FTZ R3, R12, R0, R9 ;  /* 0x000000000c033223 */ /* 0x000fe20000010009 */
[-C--:B--2---:R-:W-:Y:S01]  /*a310*/  FMUL.FTZ R2, R6, R5.reuse ;  /* 0x0000000506027220 */ /* 0x084fe20000410000 */
[----:B---3--:R-:W-:Y:S01]  /*a320*/  FMUL.FTZ R0, R10, R5 ;  /* 0x000000050a007220 */ /* 0x008fe20000410000 */
[----:B------:R-:W-:-:S02]  /*a330*/  WARPGROUP.DEPBAR.LE gsb0, 0x0 ;  /* 0x00008000000079c5 */ /* 0x000fc40000010000 */
[----:B------:R-:W-:-:S06]  /*a340*/  WARPGROUP.ARRIVE ;  /* 0x00000000000079c5 */ /* 0x000fcc0000000000 */
[----:B------:R-:W-:Y:S03]  /*a350*/  QGMMA.64x256x32.F32.E4M3.E4M3 R24, R216, gdesc[UR4], R24, gsb0 ;  /* 0x03e00004d8187df3 */ /* 0x000fe60008000818 */
[----:B------:R-:W-:Y:S02]  /*a360*/  WARPGROUP.DEPBAR.LE gsb0, 0x0 ;  /* 0x00008000000079c5 */ /* 0x000fe40000010000 */
[----:B------:R-:W-:Y:S05]  /*a370*/  @!P1 BRA `(.L_x_2300) ;  /* 0x0000000000049947 */ /* 0x000fea0003800000 */
[----:B------:R-:W-:Y:S01]  /*a380*/  BPT.TRAP 0x1 ;  /* 0x000000040000795c */ /* 0x000fe20000300000 */
.L_x_2300:
        /* <DEDUP_REMOVED lines=137> */
[----:B------:R-:W-:-:S12]  /*ac20*/  ULOP3.LUT UR48, UR48, UR4, URZ, 0x3c, !UPT ;  /* 0x0000000430307292 */ /* 0x000fd8000f8e3c3f */
.L_x_2267:
        /* <DEDUP_REMOVED lines=15> */
[----:B------:R-:W2:Y:S01]  /*ad20*/  LDL R173, [R1+0x44] ;  /* 0x0000440001ad7983 */ /* 0x000ea20000100800 */
[----:B------:R-:W1:Y:S01]  /*ad30*/  S2UR UR4, SR_SWINHI ;  /* 0x00000000000479c3 */ /* 0x000e620000002f00 */
[----:B------:R-:W-:Y:S01]  /*ad40*/  ULDC.64 UR16, c[0x0][0xc00] ;  /* 0x0003000000107ab9 */ /* 0x000fe20000000a00 */
[----:B------:R-:W-:Y:S01]  /*ad50*/  ULDC.64 UR12, c[0x0][0xc00] ;  /* 0x00030000000c7ab9 */ /* 0x000fe20000000a00 */
[----:B------:R-:W-:Y:S01]  /*ad60*/  ULDC.64 UR14, c[0x0][0xc08] ;  /* 0x00030200000e7ab9 */ /* 0x000fe20000000a00 */
[----:B------:R-:W-:Y:S01]  /*ad70*/  ULDC UR22, c[0x0][0xbe8] ;  /* 0x0002fa0000167ab9 */ /* 0x000fe20000000800 */
[----:B0-----:R-:W-:-:S05]  /*ad80*/  IMAD.SHL.U32 R2, R185, 0x4, RZ ;  /* 0x00000004b9027824 */ /* 0x001fca00078e00ff */
[----:B------:R-:W-:Y:S01]  /*ad90*/  LOP3.LUT R2, R2, 0xc, RZ, 0xc0, !PT ;  /* 0x0000000c02027812 */ /* 0x000fe200078ec0ff */
[----:B------:R-:W-:Y:S03]  /*ada0*/  BAR.SYNC.DEFER_BLOCKING 0x1, 0x100 ;  /* 0x0044000000007b1d */ /* 0x000fe60000010000 */
[----:B------:R-:W-:-:S05]  /*adb0*/  IADD3 R6, P0, R2, UR10, RZ ;  /* 0x0000000a02067c10 */ /* 0x000fca000ff1e0ff */
[----:B------:R-:W-:-:S05]  /*adc0*/  IMAD.X R7, RZ, RZ, UR11, P0 ;  /* 0x0000000bff077e24 */ /* 0x000fca00080e06ff */
[----:B------:R0:W3:Y:S01]  /*add0*/  LDG.E.CONSTANT R8, desc[UR52][R6.64] ;  /* 0x0000003406087981 */ /* 0x0000e2000c1e9900 */
[----:B------:R-:W-:Y:S01]  /*ade0*/  LOP3.LUT P0, R2, R185, 0x3, RZ, 0xc0, !PT ;  /* 0x00000003b9027812 */ /* 0x000fe2000780c0ff */
[----:B------:R-:W-:Y:S01]  /*adf0*/  UMOV UR10, UR8 ;  /* 0x00000008000a7c82 */ /* 0x000fe20008000000 */
[----:B-1----:R-:W-:Y:S01]  /*ae00*/  UMOV UR11, UR4 ;  /* 0x00000004000b7c82 */ /* 0x002fe20008000000 */
[----:B------:R-:W-:Y:S01]  /*ae10*/  UIMAD.WIDE UR12, UR44, 0x4, UR12 ;  /* 0x000000042c0c78a5 */ /* 0x000fe2000f8e020c */
[----:B------:R-:W-:-:S04]  /*ae20*/  ISETP.EQ.OR P0, PT, R2, 0x3, !P0 ;  /* 0x000000030200780c */ /* 0x000fc80004702670 */
[----:B------:R-:W-:Y:S02]  /*ae30*/  SEL R10, R32, R33, P0 ;  /* 0x00000021200a7207 */ /* 0x000fe40000000000 */
[----:B0-----:R-:W-:Y:S02]  /*ae40*/  SEL R7, R28, R29, P0 ;  /* 0x0000001d1c077207 */ /* 0x001fe40000000000 */
        /* <DEDUP_REMOVED lines=121> */
[----:B--2---:R-:W-:Y:S01]  /*b5e0*/  IMAD.WIDE R30, R173, R30, UR10 ;  /* 0x0000000aad1e7e25 */ /* 0x004fe2000f8e021e */
[----:B------:R-:W-:Y:S02]  /*b5f0*/  SEL R139, R142, R143, P0 ;  /* 0x0000008f8e8b7207 */ /* 0x000fe40000000000 */
[----:B------:R-:W-:Y:S02]  /*b600*/  SEL R142, R143, R142, P0 ;  /* 0x0000008e8f8e7207 */ /* 0x000fe40000000000 */
[C---:B------:R-:W-:Y:S02]  /*b610*/  IADD3 R43, P3, R30.reuse, 0xc040, RZ ;  /* 0x0000c0401e2b7810 */ /* 0x040fe40007f7e0ff */
[----:B------:R-:W-:-:S02]  /*b620*/  IADD3 R47, P2, R30, 0xc020, RZ ;  /* 0x0000c0201e2f7810 */ /* 0x000fc40007f5e0ff */
[----:B------:R-:W-:Y:S02]  /*b630*/  IADD3 R79, P4, R30, 0xc060, RZ ;  /* 0x0000c0601e4f7810 */ /* 0x000fe40007f9e0ff */
[----:B------:R-:W-:Y:S02]  /*b640*/  LOP3.LUT R42, R43, 0x380, RZ, 0xc0, !PT ;  /* 0x000003802b2a7812 */ /* 0x000fe400078ec0ff */
[----:B------:R-:W-:Y:S02]  /*b650*/  LOP3.LUT R46, R47, 0x380, RZ, 0xc0, !PT ;  /* 0x000003802f2e7812 */ /* 0x000fe400078ec0ff */
[----:B------:R-:W-:Y:S02]  /*b660*/  LOP3.LUT R78, R79, 0x380, RZ, 0xc0, !PT ;  /* 0x000003804f4e7812 */ /* 0x000fe400078ec0ff */
[----:B------:R-:W-:Y:S02]  /*b670*/  SHF.R.U64 R42, R42, 0x3, RZ ;  /* 0x000000032a2a7819 */ /* 0x000fe400000012ff */
[----:B------:R-:W-:-:S02]  /*b680*/  SHF.R.U64 R46, R46, 0x3, RZ ;  /* 0x000000032e2e7819 */ /* 0x000fc400000012ff */
[----:B------:R-:W-:Y:S02]  /*b690*/  SHF.R.U64 R78, R78, 0x3, RZ ;  /* 0x000000034e4e7819 */ /* 0x000fe400000012ff */
[----:B------:R-:W-:Y:S01]  /*b6a0*/  LOP3.LUT R42, R42, R43, RZ, 0x3c, !PT ;  /* 0x0000002b2a2a7212 */ /* 0x000fe200078e3cff */
[--C-:B------:R-:W-:Y:S01]  /*b6b0*/  IMAD.X R43, RZ, RZ, R31.reuse, P3 ;  /* 0x000000ffff2b7224 */ /* 0x100fe200018e061f */
[----:B------:R-:W-:Y:S02]  /*b6c0*/  IADD3 R55, P6, R30, 0x8060, RZ ;  /* 0x000080601e377810 */ /* 0x000fe40007fde0ff */
[----:B------:R-:W-:Y:S01]  /*b6d0*/  LOP3.LUT R46, R46, R47, RZ, 0x3c, !PT ;  /* 0x0000002f2e2e7212 */ /* 0x000fe200078e3cff */
[--C-:B------:R-:W-:Y:S01]  /*b6e0*/  IMAD.X R47, RZ, RZ, R31.reuse, P2 ;  /* 0x000000ffff2f7224 */ /* 0x100fe200010e061f */
[----:B------:R-:W-:Y:S02]  /*b6f0*/  IADD3 R67, P3, R30, 0x8000, RZ ;  /* 0x000080001e437810 */ /* 0x000fe40007f7e0ff */
[----:B------:R-:W-:Y:S01]  /*b700*/  LOP3.LUT R78, R78, R79, RZ, 0x3c, !PT ;  /* 0x0000004f4e4e7212 */ /* 0x000fe200078e3cff */
[----:B------:R-:W-:Y:S01]  /*b710*/  IMAD.X R79, RZ, RZ, R31, P4 ;  /* 0x000000ffff4f7224 */ /* 0x000fe200020e061f */
[----:B------:R-:W-:-:S02]  /*b720*/  IADD3 R59, P5, R30, 0x8040, RZ ;  /* 0x000080401e3b7810 */ /* 0x000fc40007fbe0ff */
[C---:B------:R-:W-:Y:S02]  /*b730*/  IADD3 R71, P2, R30.reuse, 0x4060, RZ ;  /* 0x000040601e477810 */ /* 0x040fe40007f5e0ff */
[C---:B------:R-:W-:Y:S02]  /*b740*/  IADD3 R63, P4, R30.reuse, 0x8020, RZ ;  /* 0x000080201e3f7810 */ /* 0x040fe40007f9e0ff */
[----:B------:R-:W-:Y:S02]  /*b750*/  LOP3.LUT R54, R55, 0x380, RZ, 0xc0, !PT ;  /* 0x0000038037367812 */ /* 0x000fe400078ec0ff */
[----:B------:R-:W-:Y:S02]  /*b760*/  LOP3.LUT R66, R67, 0x380, RZ, 0xc0, !PT ;  /* 0x0000038043427812 */ /* 0x000fe400078ec0ff */
[----:B------:R-:W-:Y:S02]  /*b770*/  IADD3 R51, P1, R30, 0xc000, RZ ;  /* 0x0000c0001e337810 */ /* 0x000fe40007f3e0ff */
[----:B------:R-:W-:-:S02]  /*b780*/  LOP3.LUT R58, R59, 0x380, RZ, 0xc0, !PT ;  /* 0x000003803b3a7812 */ /* 0x000fc400078ec0ff */
[----:B------:R-:W-:Y:S01]  /*b790*/  LOP3.LUT R70, R71, 0x380, RZ, 0xc0, !PT ;  /* 0x0000038047467812 */ /* 0x000fe200078ec0ff */
[----:B---3--:R-:W-:Y:S01]  /*b7a0*/  SHFL.IDX PT, R137, R137, R8, 0x1c1f ;  /* 0x001c1f0889897589 */ /* 0x008fe200000e0000 */
[----:B------:R-:W-:Y:S02]  /*b7b0*/  LOP3.LUT R62, R63, 0x380, RZ, 0xc0, !PT ;  /* 0x000003803f3e7812 */ /* 0x000fe400078ec0ff */
[----:B------:R-:W-:Y:S01]  /*b7c0*/  SHF.R.U64 R54, R54, 0x3, RZ ;  /* 0x0000000336367819 */ /* 0x000fe200000012ff */
[----:B------:R-:W-:Y:S01]  /*b7d0*/  SHFL.IDX PT, R169, R169, R8, 0x1c1f ;  /* 0x001c1f08a9a97589 */ /* 0x000fe200000e0000 */
[----:B------:R-:W-:Y:S02]  /*b7e0*/  SHF.R.U64 R66, R66, 0x3, RZ ;  /* 0x0000000342427819 */ /* 0x000fe400000012ff */
[----:B------:R-:W-:Y:S01]  /*b7f0*/  LOP3.LUT R50, R51, 0x380, RZ, 0xc0, !PT ;  /* 0x0000038033327812 */ /* 0x000fe200078ec0ff */
[----:B------:R-:W-:Y:S01]  /*b800*/  SHFL.IDX PT, R41, R41, R8, 0x1c1f ;  /* 0x001c1f0829297589 */ /* 0x000fe200000e0000 */
[----:B------:R-:W-:-:S02]  /*b810*/  SHF.R.U64 R58, R58, 0x3, RZ ;  /* 0x000000033a3a7819 */ /* 0x000fc400000012ff */
[----:B------:R-:W-:Y:S01]  /*b820*/  SHF.R.U64 R70, R70, 0x3, RZ ;  /* 0x0000000346467819 */ /* 0x000fe200000012ff */
[----:B------:R-:W-:Y:S01]  /*b830*/  SHFL.IDX PT, R77, R77, R8, 0x1c1f ;  /* 0x001c1f084d4d7589 */ /* 0x000fe200000e0000 */
[----:B------:R-:W-:Y:S02]  /*b840*/  SHF.R.U64 R62, R62, 0x3, RZ ;  /* 0x000000033e3e7819 */ /* 0x000fe400000012ff */
[----:B------:R-:W-:Y:S01]  /*b850*/  LOP3.LUT R54, R54, R55, RZ, 0x3c, !PT ;  /* 0x0000003736367212 */ /* 0x000fe200078e3cff */
[--C-:B------:R-:W-:Y:S01]  /*b860*/  IMAD.X R55, RZ, RZ, R31.reuse, P6 ;  /* 0x000000ffff377224 */ /* 0x100fe200030e061f */
[----:B------:R-:W-:Y:S01]  /*b870*/  LOP3.LUT R66, R66, R67, RZ, 0x3c, !PT ;  /* 0x0000004342427212 */ /* 0x000fe200078e3cff */
[----:B------:R-:W-:Y:S01]  /*b880*/  IMAD.X R67, RZ, RZ, R31, P3 ;  /* 0x000000ffff437224 */ /* 0x000fe200018e061f */
[----:B------:R-:W-:Y:S01]  /*b890*/  SHF.R.U64 R50, R50, 0x3, RZ ;  /* 0x0000000332327819 */ /* 0x000fe200000012ff */
[----:B------:R-:W-:Y:S01]  /*b8a0*/  SHFL.IDX PT, R160, R160, R8, 0x1c1f ;  /* 0x001c1f08a0a07589 */ /* 0x000fe200000e0000 */
[----:B------:R-:W-:-:S02]  /*b8b0*/  IADD3 R97, P6, R30, 0x4020, RZ ;  /* 0x000040201e617810 */ /* 0x000fc40007fde0ff */
[----:B------:R-:W-:Y:S01]  /*b8c0*/  LOP3.LUT R58, R58, R59, RZ, 0x3c, !PT ;  /* 0x0000003b3a3a7212 */ /* 0x000fe200078e3cff */
[--C-:B------:R-:W-:Y:S01]  /*b8d0*/  IMAD.X R59, RZ, RZ, R31.reuse, P5 ;  /* 0x000000ffff3b7224 */ /* 0x100fe200028e061f */
[----:B------:R-:W-:Y:S01]  /*b8e0*/  LOP3.LUT R70, R70, R71, RZ, 0x3c, !PT ;  /* 0x0000004746467212 */ /* 0x000fe200078e3cff */
[--C-:B------:R-:W-:Y:S01]  /*b8f0*/  IMAD.X R71, RZ, RZ, R31.reuse, P2 ;  /* 0x000000ffff477224 */ /* 0x100fe200010e061f */
[----:B------:R-:W-:Y:S01]  /*b900*/  IADD3 R35, P3, R30, 0x4000, RZ ;  /* 0x000040001e237810 */ /* 0x000fe20007f7e0ff */
[----:B------:R-:W-:Y:S01]  /*b910*/  SHFL.IDX PT, R61, R61, R8, 0x1c1f ;  /* 0x001c1f083d3d7589 */ /* 0x000fe200000e0000 */
[----:B------:R-:W-:Y:S01]  /*b920*/  LOP3.LUT R62, R62, R63, RZ, 0x3c, !PT ;  /* 0x0000003f3e3e7212 */ /* 0x000fe200078e3cff */
[----:B------:R-:W-:Y:S01]  /*b930*/  IMAD.X R63, RZ, RZ, R31, P4 ;  /* 0x000000ffff3f7224 */ /* 0x000fe200020e061f */
[C---:B------:R-:W-:Y:S01]  /*b940*/  IADD3 R85, P5, R30.reuse, 0x20, RZ ;  /* 0x000000201e557810 */ /* 0x040fe20007fbe0ff */
[----:B------:R-:W-:Y:S01]  /*b950*/  SHFL.IDX PT, R166, R166, R8, 0x1c1f ;  /* 0x001c1f08a6a67589 */ /* 0x000fe200000e0000 */
[----:B------:R-:W-:-:S02]  /*b960*/  IADD3 R99, P2, R30, 0x60, RZ ;  /* 0x000000601e637810 */ /* 0x000fc40007f5e0ff */
[----:B------:R-:W-:Y:S01]  /*b970*/  LOP3.LUT R50, R50, R51, RZ, 0x3c, !PT ;  /* 0x0000003332327212 */ /* 0x000fe200078e3cff */
[----:B------:R-:W-:Y:S01]  /*b980*/  IMAD.X R51, RZ, RZ, R31, P1 ;  /* 0x000000ffff337224 */ /* 0x000fe200008e061f */
[----:B------:R-:W-:Y:S01]  /*b990*/  LOP3.LUT R96, R97, 0x380, RZ, 0xc0, !PT ;  /* 0x0000038061607812 */ /* 0x000fe200078ec0ff */
[----:B------:R-:W-:Y:S01]  /*b9a0*/  SHFL.IDX PT, R53, R53, R8, 0x1c1f ;  /* 0x001c1f0835357589 */ /* 0x000fe200000e0000 */
[C---:B------:R-:W-:Y:S02]  /*b9b0*/  IADD3 R39, P4, R30.reuse, 0x40, RZ ;  /* 0x000000401e277810 */ /* 0x040fe40007f9e0ff */
[----:B------:R-:W-:Y:S01]  /*b9c0*/  LOP3.LUT R34, R35, 0x380, RZ, 0xc0, !PT ;  /* 0x0000038023227812 */ /* 0x000fe200078ec0ff */
[----:B------:R-:W-:Y:S01]  /*b9d0*/  SHFL.IDX PT, R81, R81, R8, 0x1c1f ;  /* 0x001c1f0851517589 */ /* 0x000fe200000e0000 */
[----:B------:R-:W-:Y:S02]  /*b9e0*/  IADD3 R75, P1, R30, 0x4040, RZ ;  /* 0x000040401e4b7810 */ /* 0x000fe40007f3e0ff */
[----:B------:R-:W-:Y:S01]  /*b9f0*/  LOP3.LUT R84, R85, 0x380, RZ, 0xc0, !PT ;  /* 0x0000038055547812 */ /* 0x000fe200078ec0ff */
[----:B------:R-:W-:Y:S01]  /*ba00*/  SHFL.IDX PT, R93, R93, R8, 0x1c1f ;  /* 0x001c1f085d5d7589 */ /* 0x000fe200000e0000 */
[----:B------:R-:W-:-:S02]  /*ba10*/  LOP3.LUT R98, R99, 0x380, RZ, 0xc0, !PT ;  /* 0x0000038063627812 */ /* 0x000fc400078ec0ff */
[----:B------:R-:W-:Y:S01]  /*ba20*/  SHF.R.U64 R96, R96, 0x3, RZ ;  /* 0x0000000360607819 */ /* 0x000fe200000012ff */
[----:B------:R-:W-:Y:S01]  /*ba30*/  SHFL.IDX PT, R162, R162, R8, 0x1c1f ;  /* 0x001c1f08a2a27589 */ /* 0x000fe200000e0000 */
[----:B------:R-:W-:Y:S02]  /*ba40*/  LOP3.LUT R38, R39, 0x380, RZ, 0xc0, !PT ;  /* 0x0000038027267812 */ /* 0x000fe400078ec0ff */
[----:B------:R-:W-:Y:S01]  /*ba50*/  SHF.R.U64 R34, R34, 0x3, RZ ;  /* 0x0000000322227819 */ /* 0x000fe200000012ff */
[----:B------:R-:W-:Y:S01]  /*ba60*/  SHFL.IDX PT, R158, R158, R8, 0x1c1f ;  /* 0x001c1f089e9e7589 */ /* 0x000fe200000e0000 */
[----:B------:R-:W-:Y:S02]  /*ba70*/  LOP3.LUT R9, R30, 0x380, RZ, 0xc0, !PT ;  /* 0x000003801e097812 */ /* 0x000fe400078ec0ff */
[----:B------:R-:W-:Y:S01]  /*ba80*/  LOP3.LUT R74, R75, 0x380, RZ, 0xc0, !PT ;  /* 0x000003804b4a7812 */ /* 0x000fe200078ec0ff */
        /* <DEDUP_REMOVED lines=8> */
[----:B------:R-:W-:Y:S01]  /*bb10*/  LOP3.LUT R34, R34, R35, RZ, 0x3c, !PT ;  /* 0x0000002322227212 */ /* 0x000fe200078e3cff */
[----:B------:R-:W-:Y:S01]  /*bb20*/  IMAD.X R35, RZ, RZ, R31, P3 ;  /* 0x000000ffff237224 */ /* 0x000fe200018e061f */
[----:B------:R-:W-:Y:S01]  /*bb30*/  SHF.R.U64 R9, R9, 0x3, RZ ;  /* 0x0000000309097819 */ /* 0x000fe200000012ff */
[----:B------:R-:W-:Y:S01]  /*bb40*/  SHFL.IDX PT, R83, R83, R8, 0x1c1f ;  /* 0x001c1f0853537589 */ /* 0x000fe200000e0000 */
[----:B------:R-:W-:-:S02]  /*bb50*/  SHF.R.U64 R74, R74, 0x3, RZ ;  /* 0x000000034a4a7819 */ /* 0x000fc400000012ff */
[----:B------:R-:W-:Y:S01]  /*bb60*/  MOV R175, R62 ;  /* 0x0000003e00af7202 */ /* 0x000fe20000000f00 */
[----:B------:R-:W-:Y:S01]  /*bb70*/  SHFL.IDX PT, R171, R171, R8, 0x1c1f ;  /* 0x001c1f08abab7589 */ /* 0x000fe200000e0000 */
[----:B------:R-:W-:Y:S01]  /*bb80*/  LOP3.LUT R84, R84, R85, RZ, 0x3c, !PT ;  /* 0x0000005554547212 */ /* 0x000fe200078e3cff */
[--C-:B------:R-:W-:Y:S01]  /*bb90*/  IMAD.X R85, RZ, RZ, R31.reuse, P5 ;  /* 0x000000ffff557224 */ /* 0x100fe200028e061f */
[----:B------:R-:W-:Y:S01]  /*bba0*/  LOP3.LUT R98, R98, R99, RZ, 0x3c, !PT ;  /* 0x0000006362627212 */ /* 0x000fe200078e3cff */
[----:B------:R-:W-:Y:S01]  /*bbb0*/  SHFL.IDX PT, R63, R6, R8, 0x1c1f ;  /* 0x001c1f08063f7589 */ /* 0x000fe200000e0000 */
[----:B------:R-:W-:Y:S01]  /*bbc0*/  LOP3.LUT R38, R38, R39, RZ, 0x3c, !PT ;  /* 0x0000002726267212 */ /* 0x000fe200078e3cff */
[--C-:B------:R-:W-:Y:S01]  /*bbd0*/  IMAD.X R99, RZ, RZ, R31.reuse, P2 ;  /* 0x000000ffff637224 */ /* 0x100fe200010e061f */
[----:B------:R-:W-:Y:S01]  /*bbe0*/  LOP3.LUT R30, R9, R30, RZ, 0x3c, !PT ;  /* 0x0000001e091e7212 */ /* 0x000fe200078e3cff */
[----:B------:R0:W-:Y:S01]  /*bbf0*/  SHFL.IDX PT, R6, R117, R8, 0x1c1f ;  /* 0x001c1f0875067589 */ /* 0x0001e200000e0000 */
[--C-:B------:R-:W-:Y:S01]  /*bc00*/  IMAD.X R39, RZ, RZ, R31.reuse, P4 ;  /* 0x000000ffff277224 */ /* 0x100fe200020e061f */
[----:B------:R-:W-:Y:S01]  /*bc10*/  LOP3.LUT R74, R74, R75, RZ, 0x3c, !PT ;  /* 0x0000004b4a4a7212 */ /* 0x000fe200078e3cff */
[----:B------:R-:W-:Y:S01]  /*bc20*/  IMAD.X R75, RZ, RZ, R31, P1 ;  /* 0x000000ffff4b7224 */ /* 0x000fe200008e061f */
[----:B------:R-:W-:Y:S01]  /*bc30*/  MOV R96, R96 ;  /* 0x0000006000607202 */ /* 0x000fe20000000f00 */
[----:B------:R-:W-:Y:S01]  /*bc40*/  SHFL.IDX PT, R62, R7, R8, 0x1c1f ;  /* 0x001c1f08073e7589 */ /* 0x000fe200000e0000 */
[----:B------:R-:W-:-:S02]  /*bc50*/  MOV R97, R34 ;  /* 0x0000002200617202 */ /* 0x000fc40000000f00 */
[----:B------:R-:W-:Y:S01]  /*bc60*/  MOV R177, R54 ;  /* 0x0000003600b17202 */ /* 0x000fe20000000f00 */
[----:B------:R-:W-:Y:S01]  /*bc70*/  SHFL.IDX PT, R34, R33, R8, 0x1c1f ;  /* 0x001c1f0821227589 */ /* 0x000fe200000e0000 */
[----:B0-----:R-:W-:Y:S02]  /*bc80*/  LOP3.LUT R117, R8, 0x2, RZ, 0x3c, !PT ;  /* 0x0000000208757812 */ /* 0x001fe400078e3cff */
        /* <DEDUP_REMOVED lines=8> */
[----:B------:R-:W-:Y:S02]  /*bd10*/  SEL R2, R5, R0, P0 ;  /* 0x0000000005027207 */ /* 0x000fe40000000000 */
[----:B------:R-:W-:Y:S01]  /*bd20*/  SEL R143, R150, R151, P0 ;  /* 0x00000097968f7207 */ /* 0x000fe20000000000 */
[----:B------:R-:W-:Y:S01]  /*bd30*/  SHFL.IDX PT, R12, R101, R8, 0x1c1f ;  /* 0x001c1f08650c7589 */ /* 0x000fe200000e0000 */
[----:B------:R-:W-:Y:S02]  /*bd40*/  MOV R9, R30 ;  /* 0x0000001e00097202 */ /* 0x000fe40000000f00 */
[----:B------:R-:W-:Y:S01]  /*bd50*/  MOV R178, R50 ;  /* 0x0000003200b27202 */ /* 0x000fe20000000f00 */
[----:B------:R-:W-:Y:S01]  /*bd60*/  SHFL.IDX PT, R10, R113, R8, 0x1c1f ;  /* 0x001c1f08710a7589 */ /* 0x000fe200000e0000 */
[----:B------:R-:W-:-:S02]  /*bd70*/  MOV R85, R38 ;  /* 0x0000002600557202 */ /* 0x000fc40000000f00 */
[----:B------:R-:W-:Y:S01]  /*bd80*/  SEL R5, R0, R5, P0 ;  /* 0x0000000500057207 */ /* 0x000fe20000000000 */
[----:B------:R-:W-:Y:S01]  /*bd90*/  SHFL.IDX PT, R99, R121, R8, 0x1c1f ;  /* 0x001c1f0879637589 */ /* 0x000fe200000e0000 */
[----:B------:R-:W-:Y:S02]  /*bda0*/  SEL R150, R151, R150, P0 ;  /* 0x0000009697967207 */ /* 0x000fe40000000000 */
[----:B------:R-:W-:Y:S01]  /*bdb0*/  MOV R174, R66 ;  /* 0x0000004200ae7202 */ /* 0x000fe20000000f00 */
[----:B------:R-:W-:Y:S01]  /*bdc0*/  SHFL.IDX PT, R70, R27, R8, 0x1c1f ;  /* 0x001c1f081b467589 */ /* 0x000fe200000e0000 */
[----:B------:R-:W-:Y:S02]  /*bdd0*/  MOV R0, R74 ;  /* 0x0000004a00007202 */ /* 0x000fe40000000f00 */
[----:B------:R-:W-:Y:S01]  /*bde0*/  MOV R180, R42 ;  /* 0x0000002a00b47202 */ /* 0x000fe20000000f00 */
[----:B------:R-:W-:Y:S01]  /*bdf0*/  SHFL.IDX PT, R47, R91, R8, 0x1c1f ;  /* 0x001c1f085b2f7589 */ /* 0x000fe200000e0000 */
[----:B------:R-:W-:-:S03]  /*be00*/  MOV R183, R78 ;  /* 0x0000004e00b77202 */ /* 0x000fc60000000f00 */
[----:B------:R-:W-:Y:S04]  /*be10*/  SHFL.IDX PT, R37, R111, R8, 0x1c1f ;  /* 0x001c1f086f257589 */ /* 0x000fe800000e0000 */
[----:B------:R-:W0:Y:S04]  /*be20*/  SHFL.IDX PT, R129, R129, R117, 0x1c1f ;  /* 0x001c1f7581817589 */ /* 0x000e2800000e0000 */
[----:B------:R-:W-:Y:S04]  /*be30*/  SHFL.IDX PT, R50, R15, R8, 0x1c1f ;  /* 0x001c1f080f327589 */ /* 0x000fe800000e0000 */
[----:B------:R-:W-:Y:S04]  /*be40*/  SHFL.IDX PT, R46, R20, R8, 0x1c1f ;  /* 0x001c1f08142e7589 */ /* 0x000fe800000e0000 */
[----:B------:R-:W-:Y:S04]  /*be50*/  SHFL.IDX PT, R30, R49, R8, 0x1c1f ;  /* 0x001c1f08311e7589 */ /* 0x000fe800000e0000 */
[----:B------:R-:W-:Y:S04]  /*be60*/  SHFL.IDX PT, R38, R103, R8, 0x1c1f ;  /* 0x001c1f0867267589 */ /* 0x000fe800000e0000 */
[----:B------:R-:W-:Y:S04]  /*be70*/  SHFL.IDX PT, R35, R107, R8, 0x1c1f ;  /* 0x001c1f086b237589 */ /* 0x000fe800000e0000 */
[----:B------:R-:W-:Y:S01]  /*be80*/  SHFL.IDX PT, R111, R28, R117, 0x1c1f ;  /* 0x001c1f751c6f7589 */ /* 0x000fe200000e0000 */
[----:B0-----:R-:W-:-:S03]  /*be90*/  SEL R151, R70, R129, P0 ;  /* 0x0000008146977207 */ /* 0x001fc60000000000 */
[----:B------:R-:W0:Y:S04]  /*bea0*/  SHFL.IDX PT, R91, R52, R117, 0x1c1f ;  /* 0x001c1f75345b7589 */ /* 0x000e2800000e0000 */
        /* <DEDUP_REMOVED lines=32> */
[----:B0-----:R-:W-:Y:S02]  /*c0b0*/  SEL R129, R91, R50, P0 ;  /* 0x000000325b817207 */ /* 0x001fe40000000000 */
[----:B--2---:R-:W-:Y:S01]  /*c0c0*/  SEL R153, R111, R62, P0 ;  /* 0x0000003e6f997207 */ /* 0x004fe20000000000 */
[----:B------:R-:W-:Y:S04]  /*c0d0*/  SHFL.IDX PT, R29, R65, R8, 0x1c1f ;  /* 0x001c1f08411d7589 */ /* 0x000fe800000e0000 */
[----:B------:R-:W-:Y:S04]  /*c0e0*/  SHFL.IDX PT, R67, R147, R8, 0x1c1f ;  /* 0x001c1f0893437589 */ /* 0x000fe800000e0000 */
[----:B------:R-:W-:Y:S04]  /*c0f0*/  SHFL.IDX PT, R31, R115, R8, 0x1c1f ;  /* 0x001c1f08731f7589 */ /* 0x000fe800000e0000 */
[----:B------:R-:W0:Y:S04]  /*c100*/  SHFL.IDX PT, R109, R36, R117, 0x1c1f ;  /* 0x001c1f75246d7589 */ /* 0x000e2800000e0000 */
[----:B------:R-:W1:Y:S04]  /*c110*/  SHFL.IDX PT, R145, R32, R117, 0x1c1f ;  /* 0x001c1f7520917589 */ /* 0x000e6800000e0000 */
[----:B------:R-:W-:Y:S04]  /*c120*/  SHFL.IDX PT, R89, R60, R117, 0x1c1f ;  /* 0x001c1f753c597589 */ /* 0x000fe800000e0000 */
[----:B------:R-:W-:Y:S04]  /*c130*/  SHFL.IDX PT, R80, R80, R117, 0x1c1f ;  /* 0x001c1f7550507589 */ /* 0x000fe800000e0000 */
[----:B------:R1:W-:Y:S04]  /*c140*/  SHFL.IDX PT, R132, R146, R117, 0x1c1f ;  /* 0x001c1f7592847589 */ /* 0x0003e800000e0000 */
[----:B------:R-:W-:Y:S04]  /*c150*/  SHFL.IDX PT, R112, R159, R117, 0x1c1f ;  /* 0x001c1f759f707589 */ /* 0x000fe800000e0000 */
[----:B------:R-:W-:Y:S01]  /*c160*/  SHFL.IDX PT, R108, R161, R117, 0x1c1f ;  /* 0x001c1f75a16c7589 */ /* 0x000fe200000e0000 */
[----:B0-----:R-:W-:-:S03]  /*c170*/  SEL R147, R58, R109, P0 ;  /* 0x0000006d3a937207 */ /* 0x001fc60000000000 */
[----:B------:R-:W-:Y:S01]  /*c180*/  SHFL.IDX PT, R100, R165, R117, 0x1c1f ;  /* 0x001c1f75a5647589 */ /* 0x000fe200000e0000 */
[----:B-1----:R-:W-:-:S03]  /*c190*/  SEL R146, R59, R145, P0 ;  /* 0x000000913b927207 */ /* 0x002fc60000000000 */
[----:B------:R-:W-:Y:S04]  /*c1a0*/  SHFL.IDX PT, R42, R25, R8, 0x1c1f ;  /* 0x001c1f08192a7589 */ /* 0x000fe800000e0000 */
[----:B------:R-:W-:Y:S04]  /*c1b0*/  SHFL.IDX PT, R65, R156, R8, 0x1c1f ;  /* 0x001c1f089c417589 */ /* 0x000fe800000e0000 */
[----:B------:R-:W0:Y:S04]  /*c1c0*/  SHFL.IDX PT, R152, R24, R117, 0x1c1f ;  /* 0x001c1f7518987589 */ /* 0x000e2800000e0000 */
[----:B------:R-:W-:Y:S04]  /*c1d0*/  SHFL.IDX PT, R36, R116, R117, 0x1c1f ;  /* 0x001c1f7574247589 */ /* 0x000fe800000e0000 */
[----:B------:R1:W-:Y:S04]  /*c1e0*/  SHFL.IDX PT, R115, R155, R117, 0x1c1f ;  /* 0x001c1f759b737589 */ /* 0x0003e800000e0000 */
[----:B------:R-:W-:Y:S04]  /*c1f0*/  SHFL.IDX PT, R165, R87, R117, 0x1c1f ;  /* 0x001c1f7557a57589 */ /* 0x000fe800000e0000 */
[----:B------:R-:W-:Y:S01]  /*c200*/  SHFL.IDX PT, R161, R106, R117, 0x1c1f ;  /* 0x001c1f756aa17589 */ /* 0x000fe200000e0000 */
[----:B-1----:R-:W-:-:S03]  /*c210*/  SEL R155, R62, R111, P0 ;  /* 0x0000006f3e9b7207 */ /* 0x002fc60000000000 */
[----:B------:R-:W-:Y:S04]  /*c220*/  SHFL.IDX PT, R25, R105, R8, 0x1c1f ;  /* 0x001c1f0869197589 */ /* 0x000fe800000e0000 */
[----:B------:R-:W-:Y:S01]  /*c230*/  SHFL.IDX PT, R68, R68, R117, 0x1c1f ;  /* 0x001c1f7544447589 */ /* 0x000fe200000e0000 */
[----:B0-----:R-:W-:Y:S02]  /*c240*/  SEL R154, R63, R152, P0 ;  /* 0x000000983f9a7207 */ /* 0x001fe40000000000 */
[----:B------:R-:W-:Y:S01]  /*c250*/  SEL R152, R152, R63, P0 ;  /* 0x0000003f98987207 */ /* 0x000fe20000000000 */
[----:B------:R-:W-:Y:S04]  /*c260*/  SHFL.IDX PT, R52, R92, R117, 0x1c1f ;  /* 0x001c1f755c347589 */ /* 0x000fe800000e0000 */
[----:B------:R-:W-:Y:S04]  /*c270*/  SHFL.IDX PT, R57, R57, R117, 0x1c1f ;  /* 0x001c1f7539397589 */ /* 0x000fe800000e0000 */
[----:B------:R-:W-:Y:S04]  /*c280*/  SHFL.IDX PT, R156, R148, R117, 0x1c1f ;  /* 0x001c1f75949c7589 */ /* 0x000fe800000e0000 */
[----:B------:R-:W0:Y:S04]  /*c290*/  SHFL.IDX PT, R104, R163, R117, 0x1c1f ;  /* 0x001c1f75a3687589 */ /* 0x000e2800000e0000 */
[----:B------:R-:W1:Y:S04]  /*c2a0*/  SHFL.IDX PT, R184, R82, R117, 0x1c1f ;  /* 0x001c1f7552b87589 */ /* 0x000e6800000e0000 */
[----:B------:R2:W-:Y:S04]  /*c2b0*/  SHFL.IDX PT, R87, R114, R117, 0x1c1f ;  /* 0x001c1f7572577589 */ /* 0x0005e800000e0000 */
[----:B------:R-:W-:Y:S04]  /*c2c0*/  SHFL.IDX PT, R143, R143, R8, 0x1c1f ;  /* 0x001c1f088f8f7589 */ /* 0x000fe800000e0000 */
[----:B------:R-:W3:Y:S01]  /*c2d0*/  SHFL.IDX PT, R105, R72, R117, 0x1c1f ;  /* 0x001c1f7548697589 */ /* 0x000ee200000e0000 */
[----:B--2---:R-:W-:-:S03]  /*c2e0*/  SEL R114, R42, R113, P0 ;  /* 0x000000712a727207 */ /* 0x004fc60000000000 */
[----:B------:R-:W-:Y:S04]  /*c2f0*/  SHFL.IDX PT, R148, R26, R117, 0x1c1f ;  /* 0x001c1f751a947589 */ /* 0x000fe800000e0000 */
[----:B------:R-:W2:Y:S01]  /*c300*/  SHFL.IDX PT, R150, R150, R117, 0x1c1f ;  /* 0x001c1f7596967589 */ /* 0x000ea200000e0000 */
[----:B0-----:R-:W-:-:S03]  /*c310*/  SEL R111, R166, R104, P0 ;  /* 0x00000068a66f7207 */ /* 0x001fc60000000000 */
[----:B------:R-:W0:Y:S01]  /*c320*/  SHFL.IDX PT, R167, R94, R117, 0x1c1f ;  /* 0x001c1f755ea77589 */ /* 0x000e2200000e0000 */
[----:B-1----:R-:W-:-:S03]  /*c330*/  SEL R70, R170, R184, P0 ;  /* 0x000000b8aa467207 */ /* 0x002fc60000000000 */
[----:B------:R-:W-:Y:S04]  /*c340*/  SHFL.IDX PT, R82, R118, R117, 0x1c1f ;  /* 0x001c1f7576527589 */ /* 0x000fe800000e0000 */
[----:B------:R1:W-:Y:S04]  /*c350*/  SHFL.IDX PT, R21, R123, R8, 0x1c1f ;  /* 0x001c1f087b157589 */ /* 0x0003e800000e0000 */
[----:B------:R-:W4:Y:S01]  /*c360*/  SHFL.IDX PT, R60, R76, R117, 0x1c1f ;  /* 0x001c1f754c3c7589 */ /* 0x000f2200000e0000 */
[----:B---3--:R-:W-:-:S03]  /*c370*/  SEL R106, R34, R105, P0 ;  /* 0x00000069226a7207 */ /* 0x008fc60000000000 */
[----:B------:R3:W5:Y:S01]  /*c380*/  SHFL.IDX PT, R94, R110, R117, 0x1c1f ;  /* 0x001c1f756e5e7589 */ /* 0x00076200000e0000 */
[----:B-1----:R-:W-:-:S03]  /*c390*/  SEL R123, R43, R89, P0 ;  /* 0x000000592b7b7207 */ /* 0x002fc60000000000 */
[----:B------:R1:W5:Y:S01]  /*c3a0*/  SHFL.IDX PT, R26, R126, R117, 0x1c1f ;  /* 0x001c1f757e1a7589 */ /* 0x00036200000e0000 */
[----:B--2---:R-:W-:-:S03]  /*c3b0*/  SEL R159, R143, R150, P0 ;  /* 0x000000968f9f7207 */ /* 0x004fc60000000000 */
[----:B------:R2:W-:Y:S01]  /*c3c0*/  SHFL.IDX PT, R24, R128, R117, 0x1c1f ;  /* 0x001c1f7580187589 */ /* 0x0005e200000e0000 */
[----:B0-----:R-:W-:Y:S02]  /*c3d0*/  SEL R63, R47, R167, P0 ;  /* 0x000000a72f3f7207 */ /* 0x001fe40000000000 */
[----:B---3--:R-:W-:Y:S01]  /*c3e0*/  SEL R110, R164, R108, P0 ;  /* 0x0000006ca46e7207 */ /* 0x008fe20000000000 */
[----:B------:R-:W0:Y:S01]  /*c3f0*/  SHFL.IDX PT, R141, R141, R117, 0x1c1f ;  /* 0x001c1f758d8d7589 */ /* 0x000e2200000e0000 */
[----:B------:R-:W-:Y:S02]  /*c400*/  SEL R108, R108, R164, P0 ;  /* 0x000000a46c6c7207 */ /* 0x000fe40000000000 */
[----:B-1----:R-:W-:Y:S01]  /*c410*/  SEL R126, R125, R124, P0 ;  /* 0x0000007c7d7e7207 */ /* 0x002fe20000000000 */
[----:B------:R1:W-:Y:S01]  /*c420*/  SHFL.IDX PT, R15, R127, R8, 0x1c1f ;  /* 0x001c1f087f0f7589 */ /* 0x0003e200000e0000 */
[----:B------:R-:W-:Y:S02]  /*c430*/  SEL R124, R124, R125, P0 ;  /* 0x0000007d7c7c7207 */ /* 0x000fe40000000000 */
[----:B--2---:R-:W-:Y:S01]  /*c440*/  SEL R128, R101, R51, P0 ;  /* 0x0000003365807207 */ /* 0x004fe20000000000 */
[----:B------:R2:W3:Y:S01]  /*c450*/  SHFL.IDX PT, R79, R122, R117, 0x1c1f ;  /* 0x001c1f757a4f7589 */ /* 0x0004e200000e0000 */
[----:B------:R-:W-:-:S03]  /*c460*/  SEL R125, R115, R65, P0 ;  /* 0x00000041737d7207 */ /* 0x000fc60000000000 */
[----:B------:R4:W3:Y:S01]  /*c470*/  SHFL.IDX PT, R78, R130, R117, 0x1c1f ;  /* 0x001c1f75824e7589 */ /* 0x0008e200000e0000 */
[----:B-1----:R-:W-:-:S03]  /*c480*/  SEL R127, R65, R115, P0 ;  /* 0x00000073417f7207 */ /* 0x002fc60000000000 */
[----:B------:R-:W-:Y:S01]  /*c490*/  SHFL.IDX PT, R2, R2, R8, 0x1c1f ;  /* 0x001c1f0802027589 */ /* 0x000fe200000e0000 */
[----:B------:R-:W-:Y:S02]  /*c4a0*/  SEL R115, R39, R68, P0 ;  /* 0x0000004427737207 */ /* 0x000fe40000000000 */
[----:B--2---:R-:W-:Y:S01]  /*c4b0*/  SEL R122, R46, R121, P0 ;  /* 0x000000792e7a7207 */ /* 0x004fe20000000000 */
[----:B------:R-:W-:Y:S01]  /*c4c0*/  SHFL.IDX PT, R95, R95, R8, 0x1c1f ;  /* 0x001c1f085f5f7589 */ /* 0x000fe200000e0000 */
[----:B------:R-:W-:Y:S02]  /*c4d0*/  SEL R65, R52, R61, P0 ;  /* 0x0000003d34417207 */ /* 0x000fe40000000000 */
[----:B----4-:R-:W-:Y:S01]  /*c4e0*/  SEL R130, R51, R101, P0 ;  /* 0x0000006533827207 */ /* 0x010fe20000000000 */
[----:B------:R-:W-:Y:S01]  /*c4f0*/  SHFL.IDX PT, R172, R172, R8, 0x1c1f ;  /* 0x001c1f08acac7589 */ /* 0x000fe200000e0000 */
[----:B------:R-:W-:Y:S02]  /*c500*/  SEL R101, R88, R169, P0 ;  /* 0x000000a958657207 */ /* 0x000fe40000000000 */
[----:B------:R-:W-:Y:S01]  /*c510*/  SEL R51, R77, R44, P0 ;  /* 0x0000002c4d337207 */ /* 0x000fe20000000000 */
[----:B------:R1:W-:Y:S04]  /*c520*/  SHFL.IDX PT, R13, R131, R8, 0x1c1f ;  /* 0x001c1f08830d7589 */ /* 0x0003e800000e0000 */
[----:B------:R2:W-:Y:S04]  /*c530*/  SHFL.IDX PT, R73, R135, R8, 0x1c1f ;  /* 0x001c1f0887497589 */ /* 0x0005e800000e0000 */
[----:B------:R4:W-:Y:S01]  /*c540*/  SHFL.IDX PT, R7, R139, R8, 0x1c1f ;  /* 0x001c1f088b077589 */ /* 0x0009e200000e0000 */
[----:B-1----:R-:W-:-:S03]  /*c550*/  SEL R131, R50, R91, P0 ;  /* 0x0000005b32837207 */ /* 0x002fc60000000000 */
[----:B------:R1:W3:Y:S01]  /*c560*/  SHFL.IDX PT, R76, R134, R117, 0x1c1f ;  /* 0x001c1f75864c7589 */ /* 0x0002e200000e0000 */
[----:B------:R-:W-:Y:S02]  /*c570*/  SEL R50, R49, R48, P0 ;  /* 0x0000003031327207 */ /* 0x000fe40000000000 */
[----:B--2---:R-:W-:Y:S01]  /*c580*/  SEL R135, R66, R119, P0 ;  /* 0x0000007742877207 */ /* 0x004fe20000000000 */
[----:B------:R2:W-:Y:S01]  /*c590*/  SHFL.IDX PT, R8, R140, R117, 0x1c1f ;  /* 0x001c1f758c087589 */ /* 0x0005e200000e0000 */
[----:B------:R-:W-:Y:S02]  /*c5a0*/  SEL R48, R48, R49, P0 ;  /* 0x0000003130307207 */ /* 0x000fe40000000000 */
[----:B----4-:R-:W-:Y:S01]  /*c5b0*/  SEL R139, R54, R103, P0 ;  /* 0x00000067368b7207 */ /* 0x010fe20000000000 */
[----:B------:R4:W-:Y:S01]  /*c5c0*/  SHFL.IDX PT, R72, R136, R117, 0x1c1f ;  /* 0x001c1f7588487589 */ /* 0x0009e200000e0000 */
[----:B------:R-:W-:Y:S02]  /*c5d0*/  SEL R49, R44, R77, P0 ;  /* 0x0000004d2c317207 */ /* 0x000fe40000000000 */
[----:B-1----:R-:W-:Y:S01]  /*c5e0*/  SEL R134, R67, R132, P0 ;  /* 0x0000008443867207 */ /* 0x002fe20000000000 */
[----:B------:R-:W1:Y:S01]  /*c5f0*/  SHFL.IDX PT, R182, R86, R117, 0x1c1f ;  /* 0x001c1f7556b67589 */ /* 0x000e6200000e0000 */
[----:B------:R-:W-:-:S02]  /*c600*/  SEL R132, R132, R67, P0 ;  /* 0x0000004384847207 */ /* 0x000fc40000000000 */
[----:B--2---:R-:W-:Y:S01]  /*c610*/  SEL R140, R133, R137, P0 ;  /* 0x00000089858c7207 */ /* 0x004fe20000000000 */
[----:B------:R2:W1:Y:S01]  /*c620*/  SHFL.IDX PT, R75, R138, R117, 0x1c1f ;  /* 0x001c1f758a4b7589 */ /* 0x00046200000e0000 */
[----:B------:R-:W-:Y:S02]  /*c630*/  SEL R91, R30, R56, P0 ;  /* 0x000000381e5b7207 */ /* 0x000fe40000000000 */
[----:B------:R-:W-:Y:S01]  /*c640*/  SEL R44, R161, R38, P0 ;  /* 0x00000026a12c7207 */ /* 0x000fe20000000000 */
[----:B------:R5:W1:Y:S01]  /*c650*/  SHFL.IDX PT, R116, R157, R117, 0x1c1f ;  /* 0x001c1f759d747589 */ /* 0x000a6200000e0000 */
[----:B------:R-:W-:Y:S02]  /*c660*/  SEL R67, R61, R52, P0 ;  /* 0x000000343d437207 */ /* 0x000fe40000000000 */
[----:B----4-:R-:W-:Y:S01]  /*c670*/  SEL R136, R107, R55, P0 ;  /* 0x000000376b887207 */ /* 0x010fe20000000000 */
[----:B------:R4:W1:Y:S01]  /*c680*/  SHFL.IDX PT, R86, R142, R117, 0x1c1f ;  /* 0x001c1f758e567589 */ /* 0x00086200000e0000 */
[----:B------:R-:W-:-:S02]  /*c690*/  SEL R61, R167, R47, P0 ;  /* 0x0000002fa73d7207 */ /* 0x000fc40000000000 */
[----:B--2---:R-:W-:Y:S01]  /*c6a0*/  SEL R138, R55, R107, P0 ;  /* 0x0000006b378a7207 */ /* 0x004fe20000000000 */
[----:B------:R2:W1:Y:S01]  /*c6b0*/  SHFL.IDX PT, R32, R120, R117, 0x1c1f ;  /* 0x001c1f7578207589 */ /* 0x00046200000e0000 */
[----:B------:R-:W-:Y:S02]  /*c6c0*/  SEL R107, R33, R60, P0 ;  /* 0x0000003c216b7207 */ /* 0x000fe40000000000 */
[----:B-----5:R-:W-:Y:S01]  /*c6d0*/  SEL R157, R150, R143, P0 ;  /* 0x0000008f969d7207 */ /* 0x020fe20000000000 */
[----:B------:R5:W1:Y:S01]  /*c6e0*/  SHFL.IDX PT, R92, R144, R117, 0x1c1f ;  /* 0x001c1f75905c7589 */ /* 0x000a6200000e0000 */
[----:B------:R-:W-:Y:S02]  /*c6f0*/  SEL R150, R71, R148, P0 ;  /* 0x0000009447967207 */ /* 0x000fe40000000000 */
[----:B----4-:R-:W-:Y:S01]  /*c700*/  SEL R142, R137, R133, P0 ;  /* 0x00000085898e7207 */ /* 0x010fe20000000000 */
[----:B------:R4:W1:Y:S01]  /*c710*/  SHFL.IDX PT, R181, R90, R117, 0x1c1f ;  /* 0x001c1f755ab57589 */ /* 0x00086200000e0000 */
[----:B------:R-:W-:-:S02]  /*c720*/  SEL R137, R103, R54, P0 ;  /* 0x0000003667897207 */ /* 0x000fc40000000000 */
[----:B------:R-:W-:Y:S01]  /*c730*/  SEL R133, R119, R66, P0 ;  /* 0x0000004277857207 */ /* 0x000fe20000000000 */
[----:B------:R-:W1:Y:S01]  /*c740*/  SHFL.IDX PT, R163, R102, R117, 0x1c1f ;  /* 0x001c1f7566a37589 */ /* 0x000e6200000e0000 */
[----:B--2---:R-:W-:Y:S02]  /*c750*/  SEL R120, R121, R46, P0 ;  /* 0x0000002e79787207 */ /* 0x004fe40000000000 */
[----:B------:R-:W-:Y:S01]  /*c760*/  SEL R103, R169, R88, P0 ;  /* 0x00000058a9677207 */ /* 0x000fe20000000000 */
[----:B------:R2:W1:Y:S01]  /*c770*/  SHFL.IDX PT, R5, R5, R117, 0x1c1f ;  /* 0x001c1f7505057589 */ /* 0x00046200000e0000 */
[----:B-----5:R-:W-:Y:S02]  /*c780*/  SEL R144, R145, R59, P0 ;  /* 0x0000003b91907207 */ /* 0x020fe40000000000 */
[----:B------:R-:W-:Y:S02]  /*c790*/  SEL R121, R89, R43, P0 ;  /* 0x0000002b59797207 */ /* 0x000fe40000000000 */
[----:B------:R-:W-:-:S02]  /*c7a0*/  SEL R119, R160, R112, P0 ;  /* 0x00000070a0777207 */ /* 0x000fc40000000000 */
[----:B----4-:R-:W-:Y:S02]  /*c7b0*/  SEL R90, R41, R80, P0 ;  /* 0x00000050295a7207 */ /* 0x010fe40000000000 */
[----:B------:R-:W-:Y:S02]  /*c7c0*/  SEL R88, R80, R41, P0 ;  /* 0x0000002950587207 */ /* 0x000fe40000000000 */
[----:B--2---:R-:W-:Y:S02]  /*c7d0*/  SEL R117, R112, R160, P0 ;  /* 0x000000a070757207 */ /* 0x004fe40000000000 */
        /* <DEDUP_REMOVED lines=23> */
[----:B0-----:R-:W-:Y:S02]  /*c950*/  SEL R143, R69, R141, P0 ;  /* 0x0000008d458f7207 */ /* 0x001fe40000000000 */
[----:B------:R-:W-:Y:S02]  /*c960*/  SEL R35, R12, R28, P0 ;  /* 0x0000001c0c237207 */ /* 0x000fe40000000000 */
        /* <DEDUP_REMOVED lines=13> */
[----:B-1----:R-:W-:-:S02]  /*ca40*/  SEL R71, R83, R182, P0 ;  /* 0x000000b653477207 */ /* 0x002fc40000000000 */
[----:B------:R-:W-:Y:S02]  /*ca50*/  SEL R69, R182, R83, P0 ;  /* 0x00000053b6457207 */ /* 0x000fe40000000000 */
[----:B------:R-:W-:Y:S02]  /*ca60*/  SEL R40, R40, R81, P0 ;  /* 0x0000005128287207 */ /* 0x000fe40000000000 */
[----:B------:R-:W-:Y:S02]  /*ca70*/  SEL R12, R10, R72, P0 ;  /* 0x000000480a0c7207 */ /* 0x000fe40000000000 */
[----:B------:R-:W-:Y:S02]  /*ca80*/  SEL R13, R6, R8, P0 ;  /* 0x00000008060d7207 */ /* 0x000fe40000000000 */
[----:B------:R-:W-:Y:S02]  /*ca90*/  SEL R11, R8, R6, P0 ;  /* 0x00000006080b7207 */ /* 0x000fe40000000000 */
[----:B------:R-:W-:-:S02]  /*caa0*/  SEL R10, R72, R10, P0 ;  /* 0x0000000a480a7207 */ /* 0x000fc40000000000 */
[----:B------:R-:W-:Y:S02]  /*cab0*/  F2FP.BF16.F32.PACK_AB R80, R155, R154 ;  /* 0x0000009a9b50723e */ /* 0x000fe400000010ff */
[----:B------:R-:W-:Y:S02]  /*cac0*/  F2FP.BF16.F32.PACK_AB R81, R151, R150 ;  /* 0x000000969751723e */ /* 0x000fe400000010ff */
[----:B------:R-:W-:Y:S02]  /*cad0*/  F2FP.BF16.F32.PACK_AB R82, R153, R152 ;  /* 0x000000989952723e */ /* 0x000fe400000010ff */
[----:B------:R-:W-:Y:S02]  /*cae0*/  F2FP.BF16.F32.PACK_AB R83, R149, R148 ;  /* 0x000000949553723e */ /* 0x000fe400000010ff */
[----:B------:R-:W-:Y:S02]  /*caf0*/  SEL R8, R73, R75, P0 ;  /* 0x0000004b49087207 */ /* 0x000fe40000000000 */
[----:B------:R-:W-:Y:S01]  /*cb00*/  SEL R6, R75, R73, P0 ;  /* 0x000000494b067207 */ /* 0x000fe20000000000 */
[----:B------:R0:W-:Y:S01]  /*cb10*/  STSM.16.M88.4 [R9], R80 ;  /* 0x0000005009007844 */ /* 0x0001e20000000200 */
        /* <DEDUP_REMOVED lines=9> */
[----:B------:R-:W-:Y:S02]  /*cbb0*/  SEL R118, R158, R116, P0 ;  /* 0x000000749e767207 */ /* 0x000fe40000000000 */
[----:B------:R-:W-:Y:S01]  /*cbc0*/  SEL R116, R116, R158, P0 ;  /* 0x0000009e74747207 */ /* 0x000fe20000000000 */
[----:B------:R2:W-:Y:S01]  /*cbd0*/  STSM.16.M88.4 [R85], R76 ;  /* 0x0000004c55007844 */ /* 0x0005e20000000200 */
[----:B------:R-:W-:Y:S02]  /*cbe0*/  SEL R102, R168, R100, P0 ;  /* 0x00000064a8667207 */ /* 0x000fe40000000000 */
[----:B0-----:R-:W-:Y:S02]  /*cbf0*/  SEL R9, R7, R86, P0 ;  /* 0x0000005607097207 */ /* 0x001fe40000000000 */
        /* <DEDUP_REMOVED lines=9> */
[----:B------:R-:W-:Y:S01]  /*cc90*/  SEL R66, R53, R64, P0 ;  /* 0x0000004035427207 */ /* 0x000fe20000000000 */
[----:B------:R0:W-:Y:S01]  /*cca0*/  STSM.16.M88.4 [R98], R80 ;  /* 0x0000005062007844 */ /* 0x0001e20000000200 */
[----:B------:R-:W-:Y:S02]  /*ccb0*/  SEL R54, R95, R165, P0 ;  /* 0x000000a55f367207 */ /* 0x000fe40000000000 */
[----:B------:R-:W-:Y:S02]  /*ccc0*/  SEL R52, R165, R95, P0 ;  /* 0x0000005fa5347207 */ /* 0x000fe40000000000 */
[----:B------:R-:W-:-:S02]  /*ccd0*/  SEL R32, R32, R93, P0 ;  /* 0x0000005d20207207 */ /* 0x000fc40000000000 */
[----:B------:R-:W-:Y:S02]  /*cce0*/  SEL R162, R92, R162, P0 ;  /* 0x000000a25ca27207 */ /* 0x000fe40000000000 */
[----:B-1----:R-:W-:Y:S02]  /*ccf0*/  F2FP.BF16.F32.PACK_AB R84, R123, R122 ;  /* 0x0000007a7b54723e */ /* 0x002fe400000010ff */
[----:B------:R-:W-:Y:S02]  /*cd00*/  F2FP.BF16.F32.PACK_AB R86, R121, R120 ;  /* 0x000000787956723e */ /* 0x000fe400000010ff */
[----:B------:R-:W-:Y:S02]  /*cd10*/  F2FP.BF16.F32.PACK_AB R87, R117, R116 ;  /* 0x000000747557723e */ /* 0x000fe400000010ff */
[----:B--2---:R-:W-:Y:S02]  /*cd20*/  F2FP.BF16.F32.PACK_AB R85, R119, R118 ;  /* 0x000000767755723e */ /* 0x004fe400000010ff */
[----:B------:R-:W-:-:S02]  /*cd30*/  SEL R64, R64, R53, P0 ;  /* 0x0000003540407207 */ /* 0x000fc40000000000 */
[----:B------:R-:W-:Y:S01]  /*cd40*/  SEL R62, R171, R181, P0 ;  /* 0x000000b5ab3e7207 */ /* 0x000fe20000000000 */
[----:B------:R1:W-:Y:S01]  /*cd50*/  STSM.16.M88.4 [R97], R84 ;  /* 0x0000005461007844 */ /* 0x0003e20000000200 */
[----:B------:R-:W-:Y:S02]  /*cd60*/  SEL R60, R181, R171, P0 ;  /* 0x000000abb53c7207 */ /* 0x000fe40000000000 */
[----:B------:R-:W-:Y:S02]  /*cd70*/  F2FP.BF16.F32.PACK_AB R92, R115, R114 ;  /* 0x00000072735c723e */ /* 0x000fe400000010ff */
[----:B------:R-:W-:Y:S02]  /*cd80*/  F2FP.BF16.F32.PACK_AB R94, R113, R112 ;  /* 0x00000070715e723e */ /* 0x000fe400000010ff */
[----:B------:R-:W-:Y:S02]  /*cd90*/  F2FP.BF16.F32.PACK_AB R95, R109, R108 ;  /* 0x0000006c6d5f723e */ /* 0x000fe400000010ff */
[----:B------:R-:W-:-:S02]  /*cda0*/  F2FP.BF16.F32.PACK_AB R93, R111, R110 ;  /* 0x0000006e6f5d723e */ /* 0x000fc400000010ff */
[----:B------:R-:W-:Y:S02]  /*cdb0*/  SEL R55, R172, R163, P0 ;  /* 0x000000a3ac377207 */ /* 0x000fe40000000000 */
[----:B------:R-:W-:Y:S01]  /*cdc0*/  SEL R53, R163, R172, P0 ;  /* 0x000000aca3357207 */ /* 0x000fe20000000000 */
[----:B------:R2:W-:Y:S01]  /*cdd0*/  STSM.16.M88.4 [R96], R92 ;  /* 0x0000005c60007844 */ /* 0x0005e20000000200 */
[----:B------:R-:W-:Y:S02]  /*cde0*/  F2FP.BF16.F32.PACK_AB R72, R107, R106 ;  /* 0x0000006a6b48723e */ /* 0x000fe400000010ff */
[----:B------:R-:W-:Y:S02]  /*cdf0*/  F2FP.BF16.F32.PACK_AB R74, R105, R104 ;  /* 0x00000068694a723e */ /* 0x000fe400000010ff */
[----:B------:R-:W-:Y:S02]  /*ce00*/  F2FP.BF16.F32.PACK_AB R75, R101, R100 ;  /* 0x00000064654b723e */ /* 0x000fe400000010ff */
[----:B------:R-:W-:-:S02]  /*ce10*/  F2FP.BF16.F32.PACK_AB R73, R103, R102 ;  /* 0x000000666749723e */ /* 0x000fc400000010ff */
[----:B------:R-:W-:Y:S02]  /*ce20*/  F2FP.BF16.F32.PACK_AB R76, R91, R90 ;  /* 0x0000005a5b4c723e */ /* 0x000fe400000010ff */
[----:B------:R-:W-:Y:S01]  /*ce30*/  F2FP.BF16.F32.PACK_AB R78, R89, R88 ;  /* 0x00000058594e723e */ /* 0x000fe200000010ff */
[----:B------:R3:W-:Y:S01]  /*ce40*/  STSM.16.M88.4 [R0], R72 ;  /* 0x0000004800007844 */ /* 0x0007e20000000200 */
[----:B------:R-:W-:Y:S02]  /*ce50*/  F2FP.BF16.F32.PACK_AB R79, R69, R68 ;  /* 0x00000044454f723e */ /* 0x000fe400000010ff */
[----:B------:R-:W-:Y:S02]  /*ce60*/  F2FP.BF16.F32.PACK_AB R77, R71, R70 ;  /* 0x00000046474d723e */ /* 0x000fe400000010ff */
[----:B0-----:R-:W-:Y:S02]  /*ce70*/  F2FP.BF16.F32.PACK_AB R80, R67, R66 ;  /* 0x000000424350723e */ /* 0x001fe400000010ff */
        /* <DEDUP_REMOVED lines=9> */
[----:B------:R-:W-:-:S02]  /*cf10*/  SEL R161, R99, R156, P0 ;  /* 0x0000009c63a17207 */ /* 0x000fc40000000000 */
[----:B------:R-:W-:Y:S01]  /*cf20*/  SEL R163, R156, R99, P0 ;  /* 0x000000639ca37207 */ /* 0x000fe20000000000 */
[----:B------:R4:W-:Y:S01]  /*cf30*/  STSM.16.M88.4 [R175], R84 ;  /* 0x00000054af007844 */ /* 0x0009e20000000200 */
[----:B--2---:R-:W-:Y:S02]  /*cf40*/  F2FP.BF16.F32.PACK_AB R92, R51, R50 ;  /* 0x00000032335c723e */ /* 0x004fe400000010ff */
[----:B------:R-:W-:Y:S02]  /*cf50*/  F2FP.BF16.F32.PACK_AB R94, R49, R48 ;  /* 0x00000030315e723e */ /* 0x000fe400000010ff */
[----:B------:R-:W-:Y:S02]  /*cf60*/  F2FP.BF16.F32.PACK_AB R95, R45, R44 ;  /* 0x0000002c2d5f723e */ /* 0x000fe400000010ff */
[----:B------:R-:W-:Y:S02]  /*cf70*/  F2FP.BF16.F32.PACK_AB R93, R47, R46 ;  /* 0x0000002e2f5d723e */ /* 0x000fe400000010ff */
[----:B------:R-:W-:-:S02]  /*cf80*/  SEL R158, R2, R5, P0 ;  /* 0x00000005029e7207 */ /* 0x000fc40000000000 */
[----:B------:R-:W-:Y:S01]  /*cf90*/  SEL R156, R5, R2, P0 ;  /* 0x00000002059c7207 */ /* 0x000fe20000000000 */
[----:B------:R-:W-:Y:S01]  /*cfa0*/  STSM.16.M88.4 [R176], R92 ;  /* 0x0000005cb0007844 */ /* 0x000fe20000000200 */
[----:B------:R-:W-:Y:S02]  /*cfb0*/  F2FP.BF16.F32.PACK_AB R96, R43, R42 ;  /* 0x0000002a2b60723e */ /* 0x000fe400000010ff */
[----:B------:R-:W-:Y:S02]  /*cfc0*/  F2FP.BF16.F32.PACK_AB R98, R41, R40 ;  /* 0x000000282962723e */ /* 0x000fe400000010ff */
[----:B------:R-:W-:Y:S02]  /*cfd0*/  F2FP.BF16.F32.PACK_AB R99, R37, R36 ;  /* 0x000000242563723e */ /* 0x000fe400000010ff */
[----:B------:R-:W-:Y:S02]  /*cfe0*/  F2FP.BF16.F32.PACK_AB R97, R39, R38 ;  /* 0x000000262761723e */ /* 0x000fe400000010ff */
[----:B---3--:R-:W-:-:S02]  /*cff0*/  F2FP.BF16.F32.PACK_AB R72, R35, R34 ;  /* 0x000000222348723e */ /* 0x008fc400000010ff */
[----:B------:R-:W-:Y:S01]  /*d000*/  F2FP.BF16.F32.PACK_AB R74, R33, R32 ;  /* 0x00000020214a723e */ /* 0x000fe200000010ff */
[----:B------:R-:W-:Y:S01]  /*d010*/  STSM.16.M88.4 [R177], R96 ;  /* 0x00000060b1007844 */ /* 0x000fe20000000200 */
        /* <DEDUP_REMOVED lines=12> */
[----:B----4-:R-:W-:-:S02]  /*d0e0*/  F2FP.BF16.F32.PACK_AB R85, R159, R158 ;  /* 0x0000009e9f55723e */ /* 0x010fc400000010ff */
        /* <DEDUP_REMOVED lines=8> */
[----:B------:R-:W-:Y:S01]  /*d170*/  BAR.SYNC.DEFER_BLOCKING 0x1, 0x100 ;  /* 0x0044000000007b1d */ /* 0x000fe20000010000 */
[----:B------:R-:W-:Y:S01]  /*d180*/  ISETP.NE.AND.EX P0, PT, RZ, UR17, PT, P0 ;  /* 0x00000011ff007c0c */ /* 0x000fe2000bf05300 */
[----:B------:R-:W-:-:S04]  /*d190*/  UISETP.NE.U32.AND UP0, UPT, UR14, URZ, UPT ;  /* 0x0000003f0e00728c */ /* 0x000fc8000bf05070 */
[----:B------:R-:W-:-:S08]  /*d1a0*/  UISETP.NE.AND.EX UP0, UPT, UR15, URZ, UPT, UP0 ;  /* 0x0000003f0f00728c */ /* 0x000fd0000bf05300 */
[----:B------:R0:W3:Y:S03]  /*d1b0*/  @P0 LDG.E R0, desc[UR52][R72.64] ;  /* 0x0000003448000981 */ /* 0x0000e6000c1e1900 */
[----:B------:R-:W-:Y:S01]  /*d1c0*/  @UP0 ULEA UR14, UP1, UR44, UR14, 0x2 ;  /* 0x0000000e2c0e0291 */ /* 0x000fe2000f82103f */
[----:B------:R-:W-:-:S03]  /*d1d0*/  PLOP3.LUT P4, PT, PT, PT, UP0, 0x80, 0x0 ;  /* 0x000000000000781c */ /* 0x000fc60003f8f008 */
[----:B------:R-:W-:Y:S02]  /*d1e0*/  @UP0 ULEA.HI.X UR15, UR44, UR15, UR43, 0x2, UP1 ;  /* 0x0000000f2c0f0291 */ /* 0x000fe400088f142b */
[----:B0-----:R-:W-:-:S04]  /*d1f0*/  IMAD.U32 R72, RZ, RZ, UR14 ;  /* 0x0000000eff487e24 */ /* 0x001fc8000f8e00ff */
[----:B------:R-:W-:-:S05]  /*d200*/  IMAD.U32 R73, RZ, RZ, UR15 ;  /* 0x0000000fff497e24 */ /* 0x000fca000f8e00ff */
[----:B------:R0:W4:Y:S01]  /*d210*/  @P4 LDG.E R2, desc[UR52][R72.64] ;  /* 0x0000003448024981 */ /* 0x000122000c1e1900 */
[----:B------:R-:W-:Y:S01]  /*d220*/  UISETP.NE.AND UP2, UPT, UR22, 0x1, UPT ;  /* 0x000000011600788c */ /* 0x000fe2000bf45270 */
[----:B-1----:R-:W-:Y:S01]  /*d230*/  VIADD R78, R17, UR36 ;  /* 0x00000024114e7c36 */ /* 0x002fe20008000000 */
[----:B------:R-:W-:Y:S01]  /*d240*/  UISETP.GT.AND UP1, UPT, UR47, 0x1, UPT ;  /* 0x000000012f00788c */ /* 0x000fe2000bf24270 */
[----:B------:R-:W-:Y:S01]  /*d250*/  UMOV UR23, 0x9b8 ;  /* 0x000009b800177882 */ /* 0x000fe20000000000 */
[----:B------:R-:W-:Y:S02]  /*d260*/  UISETP.NE.U32.AND UP0, UPT, UR16, URZ, UPT ;  /* 0x0000003f1000728c */ /* 0x000fe4000bf05070 */
[----:B------:R-:W-:Y:S01]  /*d270*/  PLOP3.LUT P1, PT, PT, PT, UP2, 0x80, 0x0 ;  /* 0x000000000000781c */ /* 0x000fe20003f2f028 */
[----:B------:R-:W-:Y:S02]  /*d280*/  USEL UR23, UR23, 0x978, UP1 ;  /* 0x0000097817177887 */ /* 0x000fe40008800000 */
[----:B------:R-:W-:Y:S01]  /*d290*/  UISETP.NE.AND.EX UP0, UPT, UR17, URZ, UPT, UP0 ;  /* 0x0000003f1100728c */ /* 0x000fe2000bf05300 */
[----:B------:R-:W-:Y:S01]  /*d2a0*/  UMOV UR4, URZ ;  /* 0x0000003f00047c82 */ /* 0x000fe20008000000 */
[----:B------:R-:W-:-:S02]  /*d2b0*/  USEL UR9, UR37, URZ, UP1 ;  /* 0x0000003f25097287 */ /* 0x000fc40008800000 */
[----:B------:R-:W-:Y:S01]  /*d2c0*/  USEL UR44, UR44, URZ, !UP0 ;  /* 0x0000003f2c2c7287 */ /* 0x000fe2000c000000 */
[----:B------:R-:W-:Y:S01]  /*d2d0*/  @UP2 ULDC UR26, c[0x0][0xbec] ;  /* 0x0002fb00001a2ab9 */ /* 0x000fe20000000800 */
[----:B------:R-:W-:-:S04]  /*d2e0*/  USEL UR43, UR43, URZ, !UP0 ;  /* 0x0000003f2b2b7287 */ /* 0x000fc8000c000000 */
[----:B------:R-:W-:Y:S01]  /*d2f0*/  ULDC.64 UR16, c[0x0][UR23+0x220] ;  /* 0x0000880017107abb */ /* 0x000fe20008000a00 */
[----:B------:R-:W-:Y:S01]  /*d300*/  ULDC.64 UR20, c[0x0][UR23+0x218] ;  /* 0x0000860017147abb */ /* 0x000fe20008000a00 */
[----:B------:R-:W-:Y:S01]  /*d310*/  ULDC.64 UR18, c[0x0][UR23+0x228] ;  /* 0x00008a0017127abb */ /* 0x000fe20008000a00 */
[----:B------:R-:W-:Y:S01]  /*d320*/  @P1 IMAD.HI.U32 R5, R78, UR26, RZ ;  /* 0x0000001a4e051c27 */ /* 0x000fe2000f8e00ff */
[----:B------:R-:W-:Y:S02]  /*d330*/  UIMAD UR17, UR17, UR44, URZ ;  /* 0x0000002c111172a4 */ /* 0x000fe4000f8e023f */
[----:B------:R-:W-:Y:S02]  /*d340*/  UIMAD.WIDE.U32 UR14, UR20, UR45, URZ ;  /* 0x0000002d140e72a5 */ /* 0x000fe4000f8e003f */
[----:B------:R-:W-:Y:S01]  /*d350*/  UIMAD.WIDE.U32 UR24, UR18, UR9, URZ ;  /* 0x00000009121872a5 */ /* 0x000fe2000f8e003f */
[----:B------:R-:W-:Y:S01]  /*d360*/  @UP2 ULDC UR27, c[0x0][0xbf0] ;  /* 0x0002fc00001b2ab9 */ /* 0x000fe20000000800 */
[----:B------:R-:W-:-:S02]  /*d370*/  UIMAD UR20, UR21, UR45, URZ ;  /* 0x0000002d151472a4 */ /* 0x000fc4000f8e023f */
[----:B------:R-:W-:Y:S02]  /*d380*/  UIMAD UR9, UR19, UR9, URZ ;  /* 0x00000009130972a4 */ /* 0x000fe4000f8e023f */
[----:B0-----:R-:W-:Y:S01]  /*d390*/  IMAD.U32 R73, RZ, RZ, UR24 ;  /* 0x00000018ff497e24 */ /* 0x001fe2000f8e00ff */
[----:B------:R-:W-:Y:S02]  /*d3a0*/  UIMAD.WIDE.U32 UR18, UR16, UR44, URZ ;  /* 0x0000002c101272a5 */ /* 0x000fe4000f8e003f */
[----:B------:R-:W-:Y:S02]  /*d3b0*/  UIMAD UR17, UR16, UR43, UR17 ;  /* 0x0000002b101172a4 */ /* 0x000fe4000f8e0211 */
[----:B------:R-:W-:Y:S02]  /*d3c0*/  UIADD3 UR20, UR15, UR20, URZ ;  /* 0x000000140f147290 */ /* 0x000fe4000fffe03f */
[----:B------:R-:W-:Y:S02]  /*d3d0*/  UIADD3 UR15, UR25, UR9, URZ ;  /* 0x00000009190f7290 */ /* 0x000fe4000fffe03f */
[----:B------:R-:W-:-:S04]  /*d3e0*/  UIADD3 UR9, UR19, UR17, URZ ;  /* 0x0000001113097290 */ /* 0x000fc8000fffe03f */
[----:B------:R-:W-:Y:S01]  /*d3f0*/  IMAD.U32 R74, RZ, RZ, UR15 ;  /* 0x0000000fff4a7e24 */ /* 0x000fe2000f8e00ff */
[----:B---3--:R-:W-:Y:S01]  /*d400*/  @P0 R2UR UR4, R0 ;  /* 0x00000000000402ca */ /* 0x008fe200000e0000 */
[----:B------:R-:W-:Y:S01]  /*d410*/  IMAD.MOV.U32 R0, RZ, RZ, R78 ;  /* 0x000000ffff007224 */ /* 0x000fe200078e004e */
[----:B------:R-:W-:-:S05]  /*d420*/  @P1 SHF.R.U32.HI R0, RZ, UR27, R5 ;  /* 0x0000001bff001c19 */ /* 0x000fca0008011605 */
[----:B------:R-:W-:-:S04]  /*d430*/  IMAD.MOV R5, RZ, RZ, -R0 ;  /* 0x000000ffff057224 */ /* 0x000fc800078e0a00 */
[----:B------:R-:W-:Y:S02]  /*d440*/  IMAD R5, R5, UR22, R78 ;  /* 0x0000001605057c24 */ /* 0x000fe4000f8e024e */
        /* <DEDUP_REMOVED lines=9> */
[----:B------:R-:W-:Y:S01]  /*d4e0*/  SHF.R.S32.HI R0, RZ, 0x1f, R5 ;  /* 0x0000001fff007819 */ /* 0x000fe20000011405 */
[----:B------:R-:W-:Y:S01]  /*d4f0*/  @!UP1 ULDC UR19, c[0x0][0xb54] ;  /* 0x0002d50000139ab9 */ /* 0x000fe20000000800 */
[----:B------:R-:W-:Y:S01]  /*d500*/  IADD3.X R73, R73, UR9, R74, P2, P3 ;  /* 0x0000000949497c10 */ /* 0x000fe200097e644a */
[----:B------:R-:W-:Y:S01]  /*d510*/  ULDC UR9, c[0x0][0xa88] ;  /* 0x0002a20000097ab9 */ /* 0x000fe20000000800 */
[----:B----4-:R-:W-:Y:S01]  /*d520*/  @P4 R2UR UR9, R2 ;  /* 0x00000000020942ca */ /* 0x010fe200000e0000 */
[----:B------:R-:W-:-:S02]  /*d530*/  IMAD R75, R0, UR14, R75 ;  /* 0x0000000e004b7c24 */ /* 0x000fc4000f8e024b */
[----:B------:R-:W-:-:S04]  /*d540*/  IMAD.WIDE.U32 R72, R5, UR14, R72 ;  /* 0x0000000e05487c25 */ /* 0x000fc8000f8e0048 */
[----:B------:R-:W-:Y:S01]  /*d550*/  IMAD.IADD R5, R73, 0x1, R75 ;  /* 0x0000000149057824 */ /* 0x000fe200078e024b */
[----:B------:R-:W-:-:S04]  /*d560*/  LEA R76, P2, R72, UR18, 0x2 ;  /* 0x00000012484c7c11 */ /* 0x000fc8000f8410ff */
[----:B------:R-:W-:Y:S01]  /*d570*/  LEA.HI.X R5, R72, UR19, R5, 0x2, P2 ;  /* 0x0000001348057c11 */ /* 0x000fe200090f1405 */
[----:B--2---:R-:W-:Y:S08]  /*d580*/  @P4 BRA `(.L_x_2303) ;  /* 0x0000000000284947 */ /* 0x004ff00003800000 */
        /* <DEDUP_REMOVED lines=10> */
.L_x_2303:
[----:B------:R-:W2:Y:S04]  /*d630*/  LDL R2, [R1+0x40] ;  /* 0x0000400001027983 */ /* 0x000ea80000100800 */
[----:B------:R-:W3:Y:S01]  /*d640*/  LDL R0, [R1+0x3c] ;  /* 0x00003c0001007983 */ /* 0x000ee20000100800 */
[----:B------:R-:W-:-:S03]  /*d650*/  UIMAD UR9, UR9, UR22, URZ ;  /* 0x00000016090972a4 */ /* 0x000fc6000f8e023f */
[----:B------:R-:W-:Y:S04]  /*d660*/  SHFL.IDX PT, R72, R76, RZ, 0x1c1f ;  /* 0x001c1fff4c487589 */ /* 0x000fe800000e0000 */
[----:B------:R-:W0:Y:S04]  /*d670*/  SHFL.IDX PT, R73, R5, RZ, 0x1c1f ;  /* 0x001c1fff05497589 */ /* 0x000e2800000e0000 */
[----:B------:R-:W-:Y:S04]  /*d680*/  SHFL.IDX PT, R74, R76, 0x1, 0x1c1f ;  /* 0x003c1f004c4a7f89 */ /* 0x000fe800000e0000 */
[----:B------:R-:W1:Y:S01]  /*d690*/  SHFL.IDX PT, R75, R5, 0x1, 0x1c1f ;  /* 0x003c1f00054b7f89 */ /* 0x000e6200000e0000 */
[----:B--2---:R-:W-:Y:S01]  /*d6a0*/  VIADD R77, R2, UR36 ;  /* 0x00000024024d7c36 */ /* 0x004fe20008000000 */
        /* <DEDUP_REMOVED lines=21> */
[----:B------:R-:W-:Y:S02]  /*d800*/  LOP3.LUT R24, R25, 0x380, RZ, 0xc0, !PT ;  /* 0x0000038019187812 */ /* 0x000fe400078ec0ff */
[----:B------:R-:W-:Y:S02]  /*d810*/  IADD3 R13, P3, R2, 0x2000, RZ ;  /* 0x00002000020d7810 */ /* 0x000fe40007f7e0ff */
[----:B------:R-:W-:Y:S02]  /*d820*/  SHF.R.U64 R24, R24, 0x3, RZ ;  /* 0x0000000318187819 */ /* 0x000fe400000012ff */
[----:B------:R-:W-:-:S02]  /*d830*/  LOP3.LUT R8, R9, 0x380, RZ, 0xc0, !PT ;  /* 0x0000038009087812 */ /* 0x000fc400078ec0ff */
[----:B------:R-:W-:Y:S02]  /*d840*/  LOP3.LUT R12, R13, 0x380, RZ, 0xc0, !PT ;  /* 0x000003800d0c7812 */ /* 0x000fe400078ec0ff */
[----:B------:R-:W-:Y:S01]  /*d850*/  LOP3.LUT R24, R24, R25, RZ, 0x3c, !PT ;  /* 0x0000001918187212 */ /* 0x000fe200078e3cff */
[--C-:B------:R-:W-:Y:S01]  /*d860*/  IMAD.X R25, RZ, RZ, R3.reuse, P2 ;  /* 0x000000ffff197224 */ /* 0x100fe200010e0603 */
[----:B------:R-:W-:Y:S02]  /*d870*/  IADD3 R49, P2, R2, 0x9000, RZ ;  /* 0x0000900002317810 */ /* 0x000fe40007f5e0ff */
[----:B------:R-:W-:Y:S02]  /*d880*/  SHF.R.U64 R8, R8, 0x3, RZ ;  /* 0x0000000308087819 */ /* 0x000fe400000012ff */
[----:B------:R-:W-:Y:S01]  /*d890*/  SHF.R.U64 R12, R12, 0x3, RZ ;  /* 0x000000030c0c7819 */ /* 0x000fe200000012ff */
[----:B------:R-:W-:Y:S01]  /*d8a0*/  UIMAD UR12, UR16, UR14, URZ ;  /* 0x0000000e100c72a4 */ /* 0x000fe2000f8e023f */
[----:B------:R-:W-:Y:S01]  /*d8b0*/  LOP3.LUT R48, R49, 0x380, RZ, 0xc0, !PT ;  /* 0x0000038031307812 */ /* 0x000fe200078ec0ff */
[----:B------:R-:W-:Y:S01]  /*d8c0*/  UIMAD.WIDE.U32 UR10, UR4, UR14, URZ ;  /* 0x0000000e040a72a5 */ /* 0x000fe2000f8e003f */
[----:B------:R-:W-:Y:S01]  /*d8d0*/  LOP3.LUT R8, R8, R9, RZ, 0x3c, !PT ;  /* 0x0000000908087212 */ /* 0x000fe200078e3cff */
[--C-:B------:R-:W-:Y:S01]  /*d8e0*/  IMAD.X R9, RZ, RZ, R3.reuse, P4 ;  /* 0x000000ffff097224 */ /* 0x100fe200020e0603 */
[----:B------:R-:W-:Y:S01]  /*d8f0*/  LOP3.LUT R12, R12, R13, RZ, 0x3c, !PT ;  /* 0x0000000d0c0c7212 */ /* 0x000fe200078e3cff */
[----:B------:R-:W-:Y:S01]  /*d900*/  IMAD.X R13, RZ, RZ, R3, P3 ;  /* 0x000000ffff0d7224 */ /* 0x000fe200018e0603 */
[----:B------:R-:W-:-:S02]  /*d910*/  IADD3 R29, P0, R2, 0x4000, RZ ;  /* 0x00004000021d7810 */ /* 0x000fc40007f1e0ff */
[C---:B------:R-:W-:Y:S02]  /*d920*/  IADD3 R33, P6, R2.reuse, 0x5000, RZ ;  /* 0x0000500002217810 */ /* 0x040fe40007fde0ff */
[C---:B------:R-:W-:Y:S02]  /*d930*/  IADD3 R37, P5, R2.reuse, 0x6000, RZ ;  /* 0x0000600002257810 */ /* 0x040fe40007fbe0ff */
[C---:B------:R-:W-:Y:S01]  /*d940*/  LOP3.LUT R7, R2.reuse, 0x380, RZ, 0xc0, !PT ;  /* 0x0000038002077812 */ /* 0x040fe200078ec0ff */
[----:B------:R-:W-:Y:S01]  /*d950*/  UIMAD UR12, UR4, UR15, UR12 ;  /* 0x0000000f040c72a4 */ /* 0x000fe2000f8e020c */
[C---:B------:R-:W-:Y:S01]  /*d960*/  IADD3 R41, P4, R2.reuse, 0x7000, RZ ;  /* 0x0000700002297810 */ /* 0x040fe20007f9e0ff */
[----:B------:R-:W-:Y:S01]  /*d970*/  @UP2 ULDC UR14, c[0x0][0xbec] ;  /* 0x0002fb00000e2ab9 */ /* 0x000fe20000000800 */
[----:B------:R-:W-:Y:S01]  /*d980*/  IADD3 R45, P3, R2, 0x8000, RZ ;  /* 0x00008000022d7810 */ /* 0x000fe20007f7e0ff */
[----:B------:R-:W5:Y:S01]  /*d990*/  LD.E.128 R8, desc[UR52][R8.64] ;  /* 0x0000003408087980 */ /* 0x000f62000c101d00 */
[----:B------:R-:W-:-:S02]  /*d9a0*/  SHF.R.U64 R48, R48, 0x3, RZ ;  /* 0x0000000330307819 */ /* 0x000fc400000012ff */
[----:B------:R-:W-:Y:S01]  /*d9b0*/  LOP3.LUT R28, R29, 0x380, RZ, 0xc0, !PT ;  /* 0x000003801d1c7812 */ /* 0x000fe200078ec0ff */
[----:B------:R-:W5:Y:S01]  /*d9c0*/  LD.E.128 R12, desc[UR52][R12.64] ;  /* 0x000000340c0c7980 */ /* 0x000f62000c101d00 */
[----:B------:R-:W-:Y:S02]  /*d9d0*/  LOP3.LUT R32, R33, 0x380, RZ, 0xc0, !PT ;  /* 0x0000038021207812 */ /* 0x000fe400078ec0ff */
[----:B------:R-:W-:Y:S01]  /*d9e0*/  LOP3.LUT R36, R37, 0x380, RZ, 0xc0, !PT ;  /* 0x0000038025247812 */ /* 0x000fe200078ec0ff */
[----:B------:R-:W5:Y:S01]  /*d9f0*/  LD.E.128 R24, desc[UR52][R24.64] ;  /* 0x0000003418187980 */ /* 0x000f62000c101d00 */
[----:B------:R-:W-:Y:S02]  /*da00*/  LOP3.LUT R40, R41, 0x380, RZ, 0xc0, !PT ;  /* 0x0000038029287812 */ /* 0x000fe400078ec0ff */
[----:B------:R-:W-:Y:S02]  /*da10*/  LOP3.LUT R44, R45, 0x380, RZ, 0xc0, !PT ;  /* 0x000003802d2c7812 */ /* 0x000fe400078ec0ff */
[----:B------:R-:W-:Y:S01]  /*da20*/  LOP3.LUT R48, R48, R49, RZ, 0x3c, !PT ;  /* 0x0000003130307212 */ /* 0x000fe200078e3cff */
[----:B------:R-:W-:Y:S01]  /*da30*/  IMAD.X R49, RZ, RZ, R3, P2 ;  /* 0x000000ffff317224 */ /* 0x000fe200010e0603 */
[----:B------:R-:W-:-:S02]  /*da40*/  IADD3 R5, P2, R2, 0xf000, RZ ;  /* 0x0000f00002057810 */ /* 0x000fc40007f5e0ff */
[----:B------:R-:W-:Y:S02]  /*da50*/  SHF.R.U64 R28, R28, 0x3, RZ ;  /* 0x000000031c1c7819 */ /* 0x000fe400000012ff */
[----:B------:R-:W-:Y:S02]  /*da60*/  SHF.R.U64 R32, R32, 0x3, RZ ;  /* 0x0000000320207819 */ /* 0x000fe400000012ff */
[----:B------:R-:W-:Y:S01]  /*da70*/  SHF.R.U64 R7, R7, 0x3, RZ ;  /* 0x0000000307077819 */ /* 0x000fe200000012ff */
[----:B------:R-:W-:Y:S01]  /*da80*/  UIADD3 UR11, UR11, UR12, URZ ;  /* 0x0000000c0b0b7290 */ /* 0x000fe2000fffe03f */
[----:B------:R-:W-:Y:S01]  /*da90*/  SHF.R.U64 R36, R36, 0x3, RZ ;  /* 0x0000000324247819 */ /* 0x000fe200000012ff */
[----:B------:R-:W-:Y:S01]  /*daa0*/  USHF.R.S32.HI UR4, URZ, 0x1f, UR44 ;  /* 0x0000001f3f047899 */ /* 0x000fe2000801142c */
[----:B------:R-:W-:Y:S01]  /*dab0*/  SHF.R.U64 R40, R40, 0x3, RZ ;  /* 0x0000000328287819 */ /* 0x000fe200000012ff */
[----:B------:R-:W-:Y:S01]  /*dac0*/  ULDC.64 UR12, c[0x0][0xae8] ;  /* 0x0002ba00000c7ab9 */ /* 0x000fe20000000a00 */
[----:B------:R-:W-:Y:S01]  /*dad0*/  SHF.R.U64 R44, R44, 0x3, RZ ;  /* 0x000000032c2c7819 */ /* 0x000fe200000012ff */
[--C-:B------:R-:W-:Y:S01]  /*dae0*/  IMAD.X R73, RZ, RZ, R3.reuse, P2 ;  /* 0x000000ffff497224 */ /* 0x100fe200010e0603 */
[----:B------:R-:W-:Y:S01]  /*daf0*/  LOP3.LUT R4, R5, 0x380, RZ, 0xc0, !PT ;  /* 0x0000038005047812 */ /* 0x000fe200078ec0ff */
[----:B------:R-:W5:Y:S01]  /*db00*/  LD.E.128 R48, desc[UR52][R48.64] ;  /* 0x0000003430307980 */ /* 0x000f62000c101d00 */
        /* <DEDUP_REMOVED lines=11> */
[----:B------:R-:W-:Y:S01]  /*dbc0*/  UIMAD.WIDE.U32 UR10, UR45, UR12, UR10 ;  /* 0x0000000c2d0a72a5 */ /* 0x000fe2000f8e000a */
[C---:B------:R-:W-:Y:S01]  /*dbd0*/  IADD3 R57, P6, R2.reuse, 0xb000, RZ ;  /* 0x0000b00002397810 */ /* 0x040fe20007fde0ff */
[----:B------:R-:W5:Y:S01]  /*dbe0*/  LD.E.128 R28, desc[UR52][R28.64] ;  /* 0x000000341c1c7980 */ /* 0x000f62000c101d00 */
[----:B------:R-:W-:-:S02]  /*dbf0*/  IADD3 R61, P5, R2, 0xc000, RZ ;  /* 0x0000c000023d7810 */ /* 0x000fc40007fbe0ff */
[C---:B------:R-:W-:Y:S01]  /*dc00*/  IADD3 R65, P4, R2.reuse, 0xd000, RZ ;  /* 0x0000d00002417810 */ /* 0x040fe20007f9e0ff */
[----:B------:R-:W5:Y:S01]  /*dc10*/  LD.E.128 R32, desc[UR52][R32.64] ;  /* 0x0000003420207980 */ /* 0x000f62000c101d00 */
[----:B------:R-:W-:Y:S02]  /*dc20*/  IADD3 R69, P3, R2, 0xe000, RZ ;  /* 0x0000e00002457810 */ /* 0x000fe40007f7e0ff */
[----:B------:R-:W-:Y:S01]  /*dc30*/  SHF.R.U64 R4, R4, 0x3, RZ ;  /* 0x0000000304047819 */ /* 0x000fe200000012ff */
[----:B------:R-:W5:Y:S01]  /*dc40*/  LD.E.128 R36, desc[UR52][R36.64] ;  /* 0x0000003424247980 */ /* 0x000f62000c101d00 */
[----:B------:R-:W-:Y:S02]  /*dc50*/  LOP3.LUT R2, R7, R2, RZ, 0x3c, !PT ;  /* 0x0000000207027212 */ /* 0x000fe400078e3cff */
[----:B------:R-:W-:Y:S01]  /*dc60*/  LOP3.LUT R72, R4, R5, RZ, 0x3c, !PT ;  /* 0x0000000504487212 */ /* 0x000fe200078e3cff */
[----:B------:R-:W-:Y:S01]  /*dc70*/  UIMAD UR11, UR45, UR13, UR11 ;  /* 0x0000000d2d0b72a4 */ /* 0x000fe2000f8e020b */
[----:B------:R-:W-:Y:S01]  /*dc80*/  LOP3.LUT R52, R53, 0x380, RZ, 0xc0, !PT ;  /* 0x0000038035347812 */ /* 0x000fe200078ec0ff */
[----:B------:R0:W5:Y:S01]  /*dc90*/  LD.E.128 R4, desc[UR52][R2.64] ;  /* 0x0000003402047980 */ /* 0x000162000c101d00 */
[----:B------:R-:W-:Y:S01]  /*dca0*/  ULDC.64 UR12, c[0x0][0xaf0] ;  /* 0x0002bc00000c7ab9 */ /* 0x000fe20000000a00 */
[----:B------:R-:W-:Y:S01]  /*dcb0*/  LOP3.LUT R56, R57, 0x380, RZ, 0xc0, !PT ;  /* 0x0000038039387812 */ /* 0x000fe200078ec0ff */
[----:B------:R-:W-:Y:S01]  /*dcc0*/  UIMAD UR4, UR4, UR12, URZ ;  /* 0x0000000c040472a4 */ /* 0x000fe2000f8e023f */
[----:B------:R-:W-:Y:S01]  /*dcd0*/  LOP3.LUT R60, R61, 0x380, RZ, 0xc0, !PT ;  /* 0x000003803d3c7812 */ /* 0x000fe200078ec0ff */
[----:B------:R-:W5:Y:S01]  /*dce0*/  LD.E.128 R40, desc[UR52][R40.64] ;  /* 0x0000003428287980 */ /* 0x000f62000c101d00 */
[----:B------:R-:W-:-:S02]  /*dcf0*/  LOP3.LUT R64, R65, 0x380, RZ, 0xc0, !PT ;  /* 0x0000038041407812 */ /* 0x000fc400078ec0ff */
[----:B------:R-:W-:Y:S01]  /*dd00*/  LOP3.LUT R68, R69, 0x380, RZ, 0xc0, !PT ;  /* 0x0000038045447812 */ /* 0x000fe200078ec0ff */
[----:B------:R-:W5:Y:S01]  /*dd10*/  LD.E.128 R44, desc[UR52][R44.64] ;  /* 0x000000342c2c7980 */ /* 0x000f62000c101d00 */
[----:B0-----:R-:W-:Y:S01]  /*dd20*/  IMAD R2, R20, 0x20, R81 ;  /* 0x0000002014027824 */ /* 0x001fe200078e0251 */
[----:B------:R-:W-:Y:S01]  /*dd30*/  UIMAD UR4, UR44, UR13, UR4 ;  /* 0x0000000d2c0472a4 */ /* 0x000fe2000f8e0204 */
[----:B------:R-:W-:Y:S01]  /*dd40*/  SHF.R.U64 R52, R52, 0x3, RZ ;  /* 0x0000000334347819 */ /* 0x000fe200000012ff */
[----:B------:R-:W5:Y:S01]  /*dd50*/  LD.E.128 R72, desc[UR52][R72.64] ;  /* 0x0000003448487980 */ /* 0x000f62000c101d00 */
[----:B------:R-:W-:Y:S01]  /*dd60*/  VIADD R76, R2, UR36 ;  /* 0x00000024024c7c36 */ /* 0x000fe20008000000 */
[----:B------:R-:W-:Y:S01]  /*dd70*/  UIMAD.WIDE.U32 UR44, UR44, UR12, UR10 ;  /* 0x0000000c2c2c72a5 */ /* 0x000fe2000f8e000a */
[----:B------:R-:W-:Y:S02]  /*dd80*/  SHF.R.U64 R56, R56, 0x3, RZ ;  /* 0x0000000338387819 */ /* 0x000fe400000012ff */
[----:B------:R-:W-:Y:S01]  /*dd90*/  @P1 IMAD.HI.U32 R2, R76, UR14, RZ ;  /* 0x0000000e4c021c27 */ /* 0x000fe2000f8e00ff */
[----:B------:R-:W-:Y:S01]  /*dda0*/  @UP2 ULDC UR10, c[0x0][0xbf0] ;  /* 0x0002fc00000a2ab9 */ /* 0x000fe20000000800 */
[----:B------:R-:W-:-:S02]  /*ddb0*/  SHF.R.U64 R60, R60, 0x3, RZ ;  /* 0x000000033c3c7819 */ /* 0x000fc400000012ff */
[----:B------:R-:W-:Y:S01]  /*ddc0*/  IMAD.MOV.U32 R21, RZ, RZ, R76 ;  /* 0x000000ffff157224 */ /* 0x000fe200078e004c */
[----:B------:R-:W-:Y:S01]  /*ddd0*/  @P1 SHF.R.U32.HI R21, RZ, UR10, R2 ;  /* 0x0000000aff151c19 */ /* 0x000fe20008011602 */
[----:B------:R-:W-:Y:S01]  /*dde0*/  UIADD3 UR4, UR45, UR4, URZ ;  /* 0x000000042d047290 */ /* 0x000fe2000fffe03f */
[----:B------:R-:W-:Y:S01]  /*ddf0*/  SHF.R.U64 R64, R64, 0x3, RZ ;  /* 0x0000000340407819 */ /* 0x000fe200000012ff */
[----:B------:R-:W-:Y:S01]  /*de00*/  ULDC.64 UR10, c[0x0][0xae0] ;  /* 0x0002b800000a7ab9 */ /* 0x000fe20000000a00 */
[----:B------:R-:W-:Y:S01]  /*de10*/  SHF.R.U64 R68, R68, 0x3, RZ ;  /* 0x0000000344447819 */ /* 0x000fe200000012ff */
[--C-:B------:R-:W-:Y:S01]  /*de20*/  IMAD.MOV R77, RZ, RZ, -R21.reuse ;  /* 0x000000ffff4d7224 */ /* 0x100fe200078e0a15 */
[----:B------:R-:W-:Y:S02]  /*de30*/  SHF.R.S32.HI R20, RZ, 0x1f, R21 ;  /* 0x0000001fff147819 */ /* 0x000fe40000011415 */
        /* <DEDUP_REMOVED lines=10> */
[----:B------:R-:W5:Y:S01]  /*dee0*/  LD.E.128 R52, desc[UR52][R52.64] ;  /* 0x0000003434347980 */ /* 0x000f62000c101d00 */
[----:B------:R-:W-:-:S02]  /*def0*/  IMAD R20, R20, UR10, RZ ;  /* 0x0000000a14147c24 */ /* 0x000fc4000f8e02ff */
[----:B------:R-:W-:Y:S01]  /*df00*/  IMAD R77, R77, UR22, R76 ;  /* 0x000000164d4d7c24 */ /* 0x000fe2000f8e024c */
[----:B------:R-:W5:Y:S01]  /*df10*/  LD.E.128 R56, desc[UR52][R56.64] ;  /* 0x0000003438387980 */ /* 0x000f62000c101d00 */
[----:B------:R-:W-:Y:S02]  /*df20*/  IMAD.U32 R3, RZ, RZ, UR45 ;  /* 0x0000002dff037e24 */ /* 0x000fe4000f8e00ff */
[----:B------:R-:W-:Y:S01]  /*df30*/  IMAD.U32 R2, RZ, RZ, UR44 ;  /* 0x0000002cff027e24 */ /* 0x000fe2000f8e00ff */
[----:B------:R-:W5:Y:S01]  /*df40*/  LD.E.128 R60, desc[UR52][R60.64] ;  /* 0x000000343c3c7980 */ /* 0x000f62000c101d00 */
[----:B------:R-:W-:Y:S02]  /*df50*/  IMAD.U32 R3, RZ, RZ, UR4 ;  /* 0x00000004ff037e24 */ /* 0x000fe4000f8e00ff */
[C---:B------:R-:W-:Y:S01]  /*df60*/  IMAD R79, R21.reuse, UR11, R20 ;  /* 0x0000000b154f7c24 */ /* 0x040fe2000f8e0214 */
[----:B------:R-:W-:Y:S01]  /*df70*/  SHF.R.S32.HI R20, RZ, 0x1f, R77 ;  /* 0x0000001fff147819 */ /* 0x000fe2000001144d */
[----:B------:R-:W-:Y:S01]  /*df80*/  IMAD.WIDE.U32 R2, R21, UR10, R2 ;  /* 0x0000000a15027c25 */ /* 0x000fe2000f8e0002 */
[----:B------:R-:W-:Y:S01]  /*df90*/  ULDC.64 UR10, c[0x0][0xad8] ;  /* 0x0002b600000a7ab9 */ /* 0x000fe20000000a00 */
[----:B------:R-:W5:Y:S02]  /*dfa0*/  LD.E.128 R64, desc[UR52][R64.64] ;  /* 0x0000003440407980 */ /* 0x000f64000c101d00 */
[----:B------:R-:W-:-:S02]  /*dfb0*/  IMAD.IADD R3, R3, 0x1, R79 ;  /* 0x0000000103037824 */ /* 0x000fc400078e024f */
[----:B------:R-:W-:Y:S01]  /*dfc0*/  IMAD R20, R20, UR10, RZ ;  /* 0x0000000a14147c24 */ /* 0x000fe2000f8e02ff */
[----:B------:R-:W5:Y:S01]  /*dfd0*/  LD.E.128 R68, desc[UR52][R68.64] ;  /* 0x0000003444447980 */ /* 0x000f62000c101d00 */
[C---:B------:R-:W-:Y:S01]  /*dfe0*/  IMAD.WIDE.U32 R2, R77.reuse, UR10, R2 ;  /* 0x0000000a4d027c25 */ /* 0x040fe2000f8e0002 */
[----:B------:R-:W-:Y:S01]  /*dff0*/  @!PT LDS RZ, [RZ] ;  /* 0x00000000fffff984 */ /* 0x000fe20000000800 */
[----:B------:R-:W-:Y:S01]  /*e000*/  @!PT LDS RZ, [RZ] ;  /* 0x00000000fffff984 */ /* 0x000fe20000000800 */
[----:B------:R-:W-:Y:S01]  /*e010*/  @!PT LDS RZ, [RZ] ;  /* 0x00000000fffff984 */ /* 0x000fe20000000800 */
[----:B------:R-:W-:Y:S01]  /*e020*/  @!PT LDS RZ, [RZ] ;  /* 0x00000000fffff984 */ /* 0x000fe20000000800 */
[----:B------:R0:W-:Y:S06]  /*e030*/  MEMBAR.ALL.CTA ;  /* 0x0000000000007992 */ /* 0x0001ec0000008000 */
[----:B0-----:R-:W0:Y:S01]  /*e040*/  FENCE.VIEW.ASYNC.S ;  /* 0x00000000000073c6 */ /* 0x001e220000000000 */
[----:B------:R-:W-:Y:S01]  /*e050*/  IMAD R21, R77, UR11, R20 ;  /* 0x0000000b4d157c24 */ /* 0x000fe2000f8e0214 */
[----:B------:R-:W-:Y:S01]  /*e060*/  ULDC.64 UR10, c[0x0][0xa80] ;  /* 0x0002a000000a7ab9 */ /* 0x000fe20000000a00 */
[----:B------:R-:W-:Y:S01]  /*e070*/  VIADD R82, R81, UR36 ;  /* 0x0000002451527c36 */ /* 0x000fe20008000000 */
[----:B------:R-:W-:Y:S01]  /*e080*/  LEA R80, P2, R2, UR10, 0x1 ;  /* 0x0000000a02507c11 */ /* 0x000fe2000f8408ff */
[----:B------:R-:W-:Y:S01]  /*e090*/  IMAD.IADD R3, R3, 0x1, R21 ;  /* 0x0000000103037824 */ /* 0x000fe200078e0215 */
[----:B------:R-:W-:-:S04]  /*e0a0*/  UIADD3 UR8, UR8, 0x38820, URZ ;  /* 0x0003882008087890 */ /* 0x000fc8000fffe03f */
        /* <DEDUP_REMOVED lines=9> */
[----:B------:R-:W-:Y:S01]  /*e140*/  SYNCS.ARRIVE.TRANS64.RED.A1T0 RZ, [UR8], RZ ;  /* 0x000000ffffff79a7 */ /* 0x000fe20008100408 */
[----:B------:R-:W-:Y:S02]  /*e150*/  BSSY B1, `(.L_x_2305) ;  /* 0x000001a000017945 */ /* 0x000fe40003800000 */
[----:B------:R0:W2:Y:S01]  /*e160*/  SHFL.IDX PT, R79, R81, RZ, 0x181f ;  /* 0x00181fff514f7589 */ /* 0x0000a200000e0000 */
        /* <DEDUP_REMOVED lines=24> */
.L_x_2306:
[----:B------:R-:W-:Y:S05]  /*e2f0*/  BSYNC B1 ;  /* 0x0000000000017941 */ /* 0x000fea0003800000 */
.L_x_2305:
        /* <DEDUP_REMOVED lines=21> */
.L_x_2308:
[----:B------:R-:W-:Y:S05]  /*e450*/  BSYNC B1 ;  /* 0x0000000000017941 */ /* 0x000fea0003800000 */
.L_x_2307:
        /* <DEDUP_REMOVED lines=21> */
.L_x_2310:
[----:B------:R-:W-:Y:S05]  /*e5b0*/  BSYNC B1 ;  /* 0x0000000000017941 */ /* 0x000fea0003800000 */
.L_x_2309:
        /* <DEDUP_REMOVED lines=24> */
.L_x_2304:
        /* <DEDUP_REMOVED lines=121> */
[-C--:B------:R-:W-:Y:S02]  /*eed0*/  @!P2 LEA R4, P6, R195, R2.reuse, 0x2 ;  /* 0x00000002c304a211 */ /* 0x080fe400078c10ff */
[----:B------:R-:W-:Y:S01]  /*eee0*/  @!P1 LEA R74, P5, R193, R2, 0x2 ;  /* 0x00000002c14a9211 */ /* 0x000fe200078a10ff */
[----:B------:R0:W-:Y:S01]  /*eef0*/  @!P4 ST.E.64 desc[UR52][R72.64], R154 ;  /* 0x0000009a4800c985 */ /* 0x0001e2000c101b34 */
[----:B------:R-:W-:Y:S02]  /*ef00*/  ISETP.GE.AND P4, PT, R187, UR4, PT ;  /* 0x00000004bb007c0c */ /* 0x000fe4000bf86270 */
[-C--:B------:R-:W-:Y:S02]  /*ef10*/  @!P2 LEA.HI.X R5, R195, R3.reuse, R196, 0x2, P6 ;  /* 0x00000003c305a211 */ /* 0x080fe400030f14c4 */
[----:B------:R-:W-:-:S03]  /*ef20*/  @!P1 LEA.HI.X R75, R193, R3, R194, 0x2, P5 ;  /* 0x00000003c14b9211 */ /* 0x000fc600028f14c2 */
[----:B------:R1:W-:Y:S04]  /*ef30*/  @!P2 ST.E.64 desc[UR52][R4.64], R152 ;  /* 0x000000980400a985 */ /* 0x0003e8000c101b34 */
[----:B------:R2:W-:Y:S01]  /*ef40*/  @!P1 ST.E.64 desc[UR52][R74.64], R146 ;  /* 0x000000924a009985 */ /* 0x0005e2000c101b34 */
[----:B------:R-:W-:Y:S02]  /*ef50*/  ISETP.GE.AND P1, PT, R185, UR4, PT ;  /* 0x00000004b9007c0c */ /* 0x000fe4000bf26270 */
[----:B0-----:R-:W-:-:S04]  /*ef60*/  @!P0 LEA R72, P6, R189, R2, 0x2 ;  /* 0x00000002bd488211 */ /* 0x001fc800078c10ff */
[----:B------:R-:W-:Y:S02]  /*ef70*/  @!P0 LEA.HI.X R73, R189, R3, R190, 0x2, P6 ;  /* 0x00000003bd498211 */ /* 0x000fe400030f14be */
[----:B-1----:R-:W-:-:S04]  /*ef80*/  @!P3 LEA R4, P2, R191, R2, 0x2 ;  /* 0x00000002bf04b211 */ /* 0x002fc800078410ff */
[-C--:B------:R-:W-:Y:S02]  /*ef90*/  @!P3 LEA.HI.X R5, R191, R3.reuse, R192, 0x2, P2 ;  /* 0x00000003bf05b211 */ /* 0x080fe400010f14c0 */
[----:B------:R-:W-:Y:S02]  /*efa0*/  ISETP.GE.AND P2, PT, R183, UR4, PT ;  /* 0x00000004b7007c0c */ /* 0x000fe4000bf46270 */
[----:B--2---:R-:W-:Y:S01]  /*efb0*/  @!P4 LEA R74, P5, R187, R2, 0x2 ;  /* 0x00000002bb4ac211 */ /* 0x004fe200078a10ff */
[----:B------:R0:W-:Y:S01]  /*efc0*/  @!P3 ST.E.64 desc[UR52][R4.64], R144 ;  /* 0x000000900400b985 */ /* 0x0001e2000c101b34 */
[----:B------:R-:W-:Y:S02]  /*efd0*/  ISETP.GE.AND P3, PT, R181, UR4, PT ;  /* 0x00000004b5007c0c */ /* 0x000fe4000bf66270 */
[----:B------:R-:W-:Y:S01]  /*efe0*/  @!P4 LEA.HI.X R75, R187, R3, R188, 0x2, P5 ;  /* 0x00000003bb4bc211 */ /* 0x000fe200028f14bc */
[----:B------:R1:W-:Y:S04]  /*eff0*/  @!P0 ST.E.64 desc[UR52][R72.64], R138 ;  /* 0x0000008a48008985 */ /* 0x0003e8000c101b34 */
[----:B------:R2:W-:Y:S01]  /*f000*/  @!P4 ST.E.64 desc[UR52][R74.64], R136 ;  /* 0x000000884a00c985 */ /* 0x0005e2000c101b34 */
[----:B------:R-:W-:-:S02]  /*f010*/  ISETP.GE.AND P4, PT, R179, UR4, PT ;  /* 0x00000004b3007c0c */ /* 0x000fc4000bf86270 */
[----:B0-----:R-:W-:-:S04]  /*f020*/  @!P1 LEA R4, P0, R185, R2, 0x2 ;  /* 0x00000002b9049211 */ /* 0x001fc800078010ff */
[-C--:B------:R-:W-:Y:S02]  /*f030*/  @!P1 LEA.HI.X R5, R185, R3.reuse, R186, 0x2, P0 ;  /* 0x00000003b9059211 */ /* 0x080fe400000f14ba */
[-C--:B-1----:R-:W-:Y:S02]  /*f040*/  @!P2 LEA R72, P6, R183, R2.reuse, 0x2 ;  /* 0x00000002b748a211 */ /* 0x082fe400078c10ff */
[----:B------:R-:W-:Y:S01]  /*f050*/  ISETP.GE.AND P0, PT, R177, UR4, PT ;  /* 0x00000004b1007c0c */ /* 0x000fe2000bf06270 */
[----:B------:R0:W-:Y:S01]  /*f060*/  @!P1 ST.E.64 desc[UR52][R4.64], R130 ;  /* 0x0000008204009985 */ /* 0x0001e2000c101b34 */
[-C--:B------:R-:W-:Y:S02]  /*f070*/  @!P2 LEA.HI.X R73, R183, R3.reuse, R184, 0x2, P6 ;  /* 0x00000003b749a211 */ /* 0x080fe400030f14b8 */
[----:B--2---:R-:W-:Y:S02]  /*f080*/  @!P3 LEA R74, P5, R181, R2, 0x2 ;  /* 0x00000002b54ab211 */ /* 0x004fe400078a10ff */
[----:B------:R-:W-:Y:S01]  /*f090*/  ISETP.GE.AND P1, PT, R175, UR4, PT ;  /* 0x00000004af007c0c */ /* 0x000fe2000bf26270 */
[----:B------:R1:W-:Y:S01]  /*f0a0*/  @!P2 ST.E.64 desc[UR52][R72.64], R128 ;  /* 0x000000804800a985 */ /* 0x0003e2000c101b34 */
[----:B------:R-:W-:-:S02]  /*f0b0*/  @!P3 LEA.HI.X R75, R181, R3, R182, 0x2, P5 ;  /* 0x00000003b54bb211 */ /* 0x000fc400028f14b6 */
        /* <DEDUP_REMOVED lines=12> */
[----:B------:R-:W-:Y:S02]  /*f180*/  ISETP.GE.AND P0, PT, R167, UR4, PT ;  /* 0x00000004a7007c0c */ /* 0x000fe4000bf06270 */
[----:B0-----:R-:W-:Y:S01]  /*f190*/  @!P2 LEA R4, P5, R173, R2, 0x2 ;  /* 0x00000002ad04a211 */ /* 0x001fe200078a10ff */
[----:B------:R0:W-:Y:S01]  /*f1a0*/  @!P1 ST.E.64 desc[UR52][R74.64], R112 ;  /* 0x000000704a009985 */ /* 0x0001e2000c101b34 */
[----:B------:R-:W-:Y:S02]  /*f1b0*/  ISETP.GE.AND P1, PT, R165, UR4, PT ;  /* 0x00000004a5007c0c */ /* 0x000fe4000bf26270 */
[----:B------:R-:W-:-:S05]  /*f1c0*/  @!P2 LEA.HI.X R5, R173, R3, R174, 0x2, P5 ;  /* 0x00000003ad05a211 */ /* 0x000fca00028f14ae */
[----:B------:R2:W-:Y:S01]  /*f1d0*/  @!P2 ST.E.64 desc[UR52][R4.64], R106 ;  /* 0x0000006a0400a985 */ /* 0x0005e2000c101b34 */
[-C--:B-1----:R-:W-:Y:S02]  /*f1e0*/  @!P3 LEA R72, P6, R171, R2.reuse, 0x2 ;  /* 0x00000002ab48b211 */ /* 0x082fe400078c10ff */
[----:B------:R-:W-:Y:S02]  /*f1f0*/  ISETP.GE.AND P2, PT, R99, UR4, PT ;  /* 0x0000000463007c0c */ /* 0x000fe4000bf46270 */
[-C--:B------:R-:W-:Y:S02]  /*f200*/  @!P3 LEA.HI.X R73, R171, R3.reuse, R172, 0x2, P6 ;  /* 0x00000003ab49b211 */ /* 0x080fe400030f14ac */
[-C--:B0-----:R-:W-:Y:S02]  /*f210*/  @!P4 LEA R74, P5, R169, R2.reuse, 0x2 ;  /* 0x00000002a94ac211 */ /* 0x081fe400078a10ff */
[----:B------:R-:W-:Y:S01]  /*f220*/  @!P1 LEA R82, P6, R165, R2, 0x2 ;  /* 0x00000002a5529211 */ /* 0x000fe200078c10ff */
[----:B------:R0:W-:Y:S01]  /*f230*/  @!P3 ST.E.64 desc[UR52][R72.64], R104 ;  /* 0x000000684800b985 */ /* 0x0001e2000c101b34 */
[----:B------:R-:W-:-:S02]  /*f240*/  @!P4 LEA.HI.X R75, R169, R3, R170, 0x2, P5 ;  /* 0x00000003a94bc211 */ /* 0x000fc400028f14aa */
[-C--:B------:R-:W-:Y:S02]  /*f250*/  @!P0 LEA R76, P5, R167, R2.reuse, 0x2 ;  /* 0x00000002a74c8211 */ /* 0x080fe400078a10ff */
[----:B------:R-:W-:Y:S01]  /*f260*/  ISETP.GE.AND P3, PT, R97, UR4, PT ;  /* 0x0000000461007c0c */ /* 0x000fe2000bf66270 */
[----:B------:R1:W-:Y:S01]  /*f270*/  @!P4 ST.E.64 desc[UR52][R74.64], R90 ;  /* 0x0000005a4a00c985 */ /* 0x0003e2000c101b34 */
[----:B------:R-:W-:Y:S02]  /*f280*/  ISETP.GE.AND P4, PT, R237, UR4, PT ;  /* 0x00000004ed007c0c */ /* 0x000fe4000bf86270 */
[-C--:B------:R-:W-:Y:S02]  /*f290*/  @!P0 LEA.HI.X R77, R167, R3.reuse, R168, 0x2, P5 ;  /* 0x00000003a74d8211 */ /* 0x080fe400028f14a8 */
[----:B------:R-:W-:Y:S02]  /*f2a0*/  @!P2 LEA R78, P5, R99, R2, 0x2 ;  /* 0x00000002634ea211 */ /* 0x000fe400078a10ff */
[-C--:B------:R-:W-:Y:S01]  /*f2b0*/  @!P1 LEA.HI.X R83, R165, R3.reuse, R166, 0x2, P6 ;  /* 0x00000003a5539211 */ /* 0x080fe200030f14a6 */
[----:B------:R-:W-:Y:S01]  /*f2c0*/  @!P0 ST.E.64 desc[UR52][R76.64], R88 ;  /* 0x000000584c008985 */ /* 0x000fe2000c101b34 */
[----:B------:R-:W-:-:S02]  /*f2d0*/  @!P2 LEA.HI.X R79, R99, R3, R164, 0x2, P5 ;  /* 0x00000003634fa211 */ /* 0x000fc400028f14a4 */
[----:B------:R-:W-:Y:S01]  /*f2e0*/  ISETP.GE.AND P0, PT, R236, UR4, PT ;  /* 0x00000004ec007c0c */ /* 0x000fe2000bf06270 */
[----:B------:R-:W-:Y:S01]  /*f2f0*/  @!P1 ST.E.64 desc[UR52][R82.64], R66 ;  /* 0x0000004252009985 */ /* 0x000fe2000c101b34 */
[-C--:B--2---:R-:W-:Y:S02]  /*f300*/  @!P3 LEA R4, P1, R97, R2.reuse, 0x2 ;  /* 0x000000026104b211 */ /* 0x084fe400078210ff */
[----:B0-----:R-:W-:Y:S01]  /*f310*/  @!P4 LEA R72, P6, R237, R2, 0x2 ;  /* 0x00000002ed48c211 */ /* 0x001fe200078c10ff */
[----:B------:R0:W-:Y:S01]  /*f320*/  @!P2 ST.E.64 desc[UR52][R78.64], R64 ;  /* 0x000000404e00a985 */ /* 0x0001e2000c101b34 */
[----:B------:R-:W-:Y:S02]  /*f330*/  ISETP.GE.AND P2, PT, R235, UR4, PT ;  /* 0x00000004eb007c0c */ /* 0x000fe4000bf46270 */
[-C--:B------:R-:W-:Y:S02]  /*f340*/  @!P3 LEA.HI.X R5, R97, R3.reuse, R98, 0x2, P1 ;  /* 0x000000036105b211 */ /* 0x080fe400008f1462 */
[----:B------:R-:W-:-:S02]  /*f350*/  @!P4 LEA.HI.X R73, R237, R3, R96, 0x2, P6 ;  /* 0x00000003ed49c211 */ /* 0x000fc400030f1460 */
[----:B------:R-:W-:Y:S01]  /*f360*/  ISETP.GE.AND P1, PT, R234, UR4, PT ;  /* 0x00000004ea007c0c */ /* 0x000fe2000bf26270 */
[----:B------:R2:W-:Y:S01]  /*f370*/  @!P3 ST.E.64 desc[UR52][R4.64], R58 ;  /* 0x0000003a0400b985 */ /* 0x0005e2000c101b34 */
[-C--:B-1----:R-:W-:Y:S02]  /*f380*/  @!P0 LEA R74, P5, R236, R2.reuse, 0x2 ;  /* 0x00000002ec4a8211 */ /* 0x082fe400078a10ff */
[----:B------:R-:W-:Y:S01]  /*f390*/  ISETP.GE.AND P3, PT, R233, UR4, PT ;  /* 0x00000004e9007c0c */ /* 0x000fe2000bf66270 */
[----:B------:R-:W-:Y:S01]  /*f3a0*/  @!P4 ST.E.64 desc[UR52][R72.64], R56 ;  /* 0x000000384800c985 */ /* 0x000fe2000c101b34 */
[----:B------:R-:W-:Y:S02]  /*f3b0*/  ISETP.GE.AND P4, PT, R232, UR4, PT ;  /* 0x00000004e8007c0c */ /* 0x000fe4000bf86270 */
[----:B------:R-:W-:Y:S02]  /*f3c0*/  @!P0 LEA.HI.X R75, R236, R3, R95, 0x2, P5 ;  /* 0x00000003ec4b8211 */ /* 0x000fe400028f145f */
[----:B0-----:R-:W-:-:S03]  /*f3d0*/  @!P2 LEA R64, P5, R235, R2, 0x2 ;  /* 0x00000002eb40a211 */ /* 0x001fc600078a10ff */
[----:B------:R0:W-:Y:S01]  /*f3e0*/  @!P0 ST.E.64 desc[UR52][R74.64], R50 ;  /* 0x000000324a008985 */ /* 0x0001e2000c101b34 */
[-C--:B------:R-:W-:Y:S01]  /*f3f0*/  @!P2 LEA.HI.X R65, R235, R3.reuse, R94, 0x2, P5 ;  /* 0x00000003eb41a211 */ /* 0x080fe200028f145e */
[----:B--2---:R-:W-:Y:S01]  /*f400*/  VIADD R59, R16, 0xe8 ;  /* 0x000000e8103b7836 */ /* 0x004fe20000000000 */
[----:B------:R-:W-:Y:S02]  /*f410*/  ISETP.GE.AND P0, PT, R23, UR4, PT ;  /* 0x0000000417007c0c */ /* 0x000fe4000bf06270 */
[-C--:B------:R-:W-:Y:S01]  /*f420*/  @!P1 LEA R66, P6, R234, R2.reuse, 0x2 ;  /* 0x00000002ea429211 */ /* 0x080fe200078c10ff */
[----:B------:R1:W-:Y:S01]  /*f430*/  @!P2 ST.E.64 desc[UR52][R64.64], R48 ;  /* 0x000000304000a985 */ /* 0x0003e2000c101b34 */
[-C--:B------:R-:W-:Y:S02]  /*f440*/  @!P3 LEA R76, P5, R233, R2.reuse, 0x2 ;  /* 0x00000002e94cb211 */ /* 0x080fe400078a10ff */
[----:B------:R-:W-:Y:S02]  /*f450*/  @!P4 LEA R4, P2, R232, R2, 0x2 ;  /* 0x00000002e804c211 */ /* 0x000fe400078410ff */
[----:B------:R-:W-:-:S02]  /*f460*/  @!P1 LEA.HI.X R67, R234, R3, R93, 0x2, P6 ;  /* 0x00000003ea439211 */ /* 0x000fc400030f145d */
[-C--:B------:R-:W-:Y:S01]  /*f470*/  @!P3 LEA.HI.X R77, R233, R3.reuse, R92, 0x2, P5 ;  /* 0x00000003e94db211 */ /* 0x080fe200028f145c */
[----:B0-----:R-:W-:Y:S01]  /*f480*/  VIADD R51, R16, 0xf0 ;  /* 0x000000f010337836 */ /* 0x001fe20000000000 */
[-C--:B------:R-:W-:Y:S01]  /*f490*/  @!P4 LEA.HI.X R5, R232, R3.reuse, R87, 0x2, P2 ;  /* 0x00000003e805c211 */ /* 0x080fe200010f1457 */
[----:B------:R0:W-:Y:S01]  /*f4a0*/  @!P1 ST.E.64 desc[UR52][R66.64], R42 ;  /* 0x0000002a42009985 */ /* 0x0001e2000c101b34 */
[----:B------:R-:W-:Y:S02]  /*f4b0*/  ISETP.GE.AND P2, PT, R22, UR4, PT ;  /* 0x0000000416007c0c */ /* 0x000fe4000bf46270 */
[----:B------:R-:W-:Y:S01]  /*f4c0*/  ISETP.GE.AND P1, PT, R19, UR4, PT ;  /* 0x0000000413007c0c */ /* 0x000fe2000bf26270 */
[----:B------:R2:W-:Y:S01]  /*f4d0*/  @!P3 ST.E.64 desc[UR52][R76.64], R40 ;  /* 0x000000284c00b985 */ /* 0x0005e2000c101b34 */
[C---:B------:R-:W-:Y:S01]  /*f4e0*/  @!P0 LEA R56, P5, R23.reuse, R2, 0x2 ;  /* 0x0000000217388211 */ /* 0x040fe200078a10ff */
[----:B-1----:R-:W-:Y:S01]  /*f4f0*/  VIADD R65, R16, 0xf8 ;  /* 0x000000f810417836 */ /* 0x002fe20000000000 */
[----:B------:R-:W-:Y:S01]  /*f500*/  ISETP.GE.AND P3, PT, R18, UR4, PT ;  /* 0x0000000412007c0c */ /* 0x000fe2000bf66270 */
[----:B------:R1:W-:Y:S01]  /*f510*/  @!P4 ST.E.64 desc[UR52][R4.64], R34 ;  /* 0x000000220400c985 */ /* 0x0003e2000c101b34 */
[----:B------:R-:W-:-:S02]  /*f520*/  @!P0 LEA.HI.X R57, R23, R3, R86, 0x2, P5 ;  /* 0x0000000317398211 */ /* 0x000fc400028f1456 */
[----:B------:R-:W-:Y:S02]  /*f530*/  ISETP.GE.AND P4, PT, R59, UR4, PT ;  /* 0x000000043b007c0c */ /* 0x000fe4000bf86270 */
[----:B------:R-:W-:Y:S01]  /*f540*/  SHF.R.S32.HI R49, RZ, 0x1f, R18 ;  /* 0x0000001fff317819 */ /* 0x000fe20000011412 */
[----:B------:R3:W-:Y:S01]  /*f550*/  @!P0 ST.E.64 desc[UR52][R56.64], R32 ;  /* 0x0000002038008985 */ /* 0x0007e2000c101b34 */
[----:B------:R-:W-:Y:S02]  /*f560*/  ISETP.GE.AND P0, PT, R51, UR4, PT ;  /* 0x0000000433007c0c */ /* 0x000fe4000bf06270 */
[CC--:B0-----:R-:W-:Y:S02]  /*f570*/  @!P1 LEA R42, P6, R19.reuse, R2.reuse, 0x2 ;  /* 0x00000002132a9211 */ /* 0x0c1fe400078c10ff */
[----:B--2---:R-:W-:Y:S02]  /*f580*/  @!P2 LEA R40, P5, R22, R2, 0x2 ;  /* 0x000000021628a211 */ /* 0x004fe400078a10ff */
[----:B------:R-:W-:-:S02]  /*f590*/  @!P1 LEA.HI.X R43, R19, R3, R84, 0x2, P6 ;  /* 0x00000003132b9211 */ /* 0x000fc400030f1454 */
[-C--:B------:R-:W-:Y:S02]  /*f5a0*/  @!P2 LEA.HI.X R41, R22, R3.reuse, R85, 0x2, P5 ;  /* 0x000000031629a211 */ /* 0x080fe400028f1455 */
[CC--:B-1----:R-:W-:Y:S02]  /*f5b0*/  @!P3 LEA R4, P5, R18.reuse, R2.reuse, 0x2 ;  /* 0x000000021204b211 */ /* 0x0c2fe400078a10ff */
[----:B------:R-:W-:Y:S01]  /*f5c0*/  ISETP.GE.AND P6, PT, R65, UR4, PT ;  /* 0x0000000441007c0c */ /* 0x000fe2000bfc6270 */
[----:B------:R0:W-:Y:S01]  /*f5d0*/  @!P2 ST.E.64 desc[UR52][R40.64], R26 ;  /* 0x0000001a2800a985 */ /* 0x0001e2000c101b34 */
[----:B------:R-:W-:Y:S02]  /*f5e0*/  @!P3 LEA.HI.X R5, R18, R3, R49, 0x2, P5 ;  /* 0x000000031205b211 */ /* 0x000fe400028f1431 */
[----:B---3--:R-:W-:Y:S01]  /*f5f0*/  SHF.R.S32.HI R33, RZ, 0x1f, R59 ;  /* 0x0000001fff217819 */ /* 0x008fe2000001143b */
[----:B------:R0:W-:Y:S01]  /*f600*/  @!P1 ST.E.64 desc[UR52][R42.64], R24 ;  /* 0x000000182a009985 */ /* 0x0001e2000c101b34 */
[----:B------:R-:W-:-:S02]  /*f610*/  @!P4 LEA R32, P5, R59, R2, 0x2 ;  /* 0x000000023b20c211 */ /* 0x000fc400078a10ff */
[----:B------:R-:W-:Y:S01]  /*f620*/  SHF.R.S32.HI R35, RZ, 0x1f, R51 ;  /* 0x0000001fff237819 */ /* 0x000fe20000011433 */
[----:B------:R0:W-:Y:S01]  /*f630*/  @!P3 ST.E.64 desc[UR52][R4.64], R12 ;  /* 0x0000000c0400b985 */ /* 0x0001e2000c101b34 */
[-C--:B------:R-:W-:Y:S02]  /*f640*/  @!P4 LEA.HI.X R33, R59, R3.reuse, R33, 0x2, P5 ;  /* 0x000000033b21c211 */ /* 0x080fe400028f1421 */
[CC--:B------:R-:W-:Y:S02]  /*f650*/  @!P0 LEA R34, P5, R51.reuse, R2.reuse, 0x2 ;  /* 0x0000000233228211 */ /* 0x0c0fe400078a10ff */
[----:B------:R-:W-:Y:S01]  /*f660*/  SHF.R.S32.HI R48, RZ, 0x1f, R65 ;  /* 0x0000001fff307819 */ /* 0x000fe20000011441 */
[----:B------:R0:W-:Y:S01]  /*f670*/  @!P4 ST.E.64 desc[UR52][R32.64], R10 ;  /* 0x0000000a2000c985 */ /* 0x0001e2000c101b34 */
[----:B------:R-:W-:Y:S02]  /*f680*/  @!P0 LEA.HI.X R35, R51, R3, R35, 0x2, P5 ;  /* 0x0000000333238211 */ /* 0x000fe400028f1423 */
[----:B------:R-:W-:-:S03]  /*f690*/  @!P6 LEA R2, P5, R65, R2, 0x2 ;  /* 0x000000024102e211 */ /* 0x000fc600078a10ff */
[----:B------:R0:W-:Y:S01]  /*f6a0*/  @!P0 ST.E.64 desc[UR52][R34.64], R160 ;  /* 0x000000a022008985 */ /* 0x0001e2000c101b34 */
[----:B------:R-:W-:-:S05]  /*f6b0*/  @!P6 LEA.HI.X R3, R65, R3, R48, 0x2, P5 ;  /* 0x000000034103e211 */ /* 0x000fca00028f1430 */
[----:B------:R0:W-:Y:S04]  /*f6c0*/  @!P6 ST.E.64 desc[UR52][R2.64], R162 ;  /* 0x000000a20200e985 */ /* 0x0001e8000c101b34 */
.L_x_2313:
[----:B------:R-:W-:Y:S05]  /*f6d0*/  BSYNC B1 ;  /* 0x0000000000017941 */ /* 0x000fea0003800000 */
.L_x_2312:
[----:B------:R-:W-:Y:S01]  /*f6e0*/  ISETP.GE.AND P0, PT, R0, UR9, PT ;  /* 0x0000000900007c0c */ /* 0x000fe2000bf06270 */
[----:B0-----:R0:W1:Y:S04]  /*f6f0*/  SHFL.IDX PT, R3, R81, 0x1, 0x1c1f ;  /* 0x003c1f0051037f89 */ /* 0x00106800000e0000 */
[----:B------:R0:W2:Y:S08]  /*f700*/  SHFL.IDX PT, R2, R80, 0x1, 0x1c1f ;  /* 0x003c1f0050027f89 */ /* 0x0000b000000e0000 */
[----:B0-----:R-:W-:Y:S05]  /*f710*/  @P0 BRA `(.L_x_2311) ;  /* 0x0000001400e80947 */ /* 0x001fea0003800000 */
[----:B------:R-:W-:Y:S01]  /*f720*/  ULDC UR4, c[0x0][0xac8] ;  /* 0x0002b20000047ab9 */ /* 0x000fe20000000800 */
[C---:B------:R-:W-:Y:S01]  /*f730*/  VIADD R41, R16.reuse, 0xe8 ;  /* 0x000000e810297836 */ /* 0x040fe20000000000 */
[----:B------:R-:W-:Y:S01]  /*f740*/  ISETP.GE.AND P4, PT, R195, UR4, PT ;  /* 0x00000004c3007c0c */ /* 0x000fe2000bf86270 */
[C---:B------:R-:W-:Y:S01]  /*f750*/  VIADD R35, R16.reuse, 0xf0 ;  /* 0x000000f010237836 */ /* 0x040fe20000000000 */
[----:B------:R-:W-:Y:S02]  /*f760*/  ISETP.GE.AND P0, PT, R193, UR4, PT ;  /* 0x00000004c1007c0c */ /* 0x000fe4000bf06270 */
[----:B------:R-:W-:Y:S02]  /*f770*/  ISETP.GE.AND P6, PT, R16, UR4, PT ;  /* 0x0000000410007c0c */ /* 0x000fe4000bfc6270 */
[----:B------:R-:W-:Y:S02]  /*f780*/  ISETP.GE.AND P2, PT, R191, UR4, PT ;  /* 0x00000004bf007c0c */ /* 0x000fe4000bf46270 */
[----:B------:R-:W-:-:S02]  /*f790*/  ISETP.GE.AND P1, PT, R189, UR4, PT ;  /* 0x00000004bd007c0c */ /* 0x000fc4000bf26270 */
[----:B------:R-:W-:-:S03]  /*f7a0*/  SHF.R.S32.HI R0, RZ, 0x1f, R35 ;  /* 0x0000001fff007819 */ /* 0x000fc60000011423 */
[-C--:B--2---:R-:W-:Y:S02]  /*f7b0*/  @!P4 LEA R10, P3, R195, R2.reuse, 0x2 ;  /* 0x00000002c30ac211 */ /* 0x084fe400078610ff */
[-C--:B------:R-:W-:Y:S02]  /*f7c0*/  @!P0 LEA R12, P5, R193, R2.reuse, 0x2 ;  /* 0x00000002c10c8211 */ /* 0x080fe400078a10ff */
[----:B-1----:R-:W-:Y:S01]  /*f7d0*/  @!P6 IMAD.WIDE R4, R16, 0x4, R2 ;  /* 0x000000041004e825 */ /* 0x002fe200078e0202 */
[-C--:B------:R-:W-:Y:S02]  /*f7e0*/  @!P4 LEA.HI.X R11, R195, R3.reuse, R196, 0x2, P3 ;  /* 0x00000003c30bc211 */ /* 0x080fe400018f14c4 */
[----:B------:R-:W-:Y:S02]  /*f7f0*/  ISETP.GE.AND P3, PT, R187, UR4, PT ;  /* 0x00000004bb007c0c */ /* 0x000fe4000bf66270 */
[----:B------:R-:W-:Y:S01]  /*f800*/  @!P0 LEA.HI.X R13, R193, R3, R194, 0x2, P5 ;  /* 0x00000003c10d8211 */ /* 0x000fe200028f14c2 */
[----:B------:R0:W-:Y:S01]  /*f810*/  @!P6 ST.E.64 desc[UR52][R4.64], R150 ;  /* 0x000000960400e985 */ /* 0x0001e2000c101b34 */
[----:B------:R-:W-:-:S02]  /*f820*/  @!P2 LEA R24, P5, R191, R2, 0x2 ;  /* 0x00000002bf18a211 */ /* 0x000fc400078a10ff */
        /* <DEDUP_REMOVED lines=10> */
[-C--:B------:R-:W-:Y:S02]  /*f8d0*/  @!P3 LEA.HI.X R33, R187, R3.reuse, R188, 0x2, P5 ;  /* 0x00000003bb21b211 */ /* 0x080fe400028f14bc */
[-C--:B0-----:R-:W-:Y:S01]  /*f8e0*/  @!P4 LEA R4, P5, R185, R2.reuse, 0x2 ;  /* 0x00000002b904c211 */ /* 0x081fe200078a10ff */
[----:B------:R0:W-:Y:S01]  /*f8f0*/  @!P1 ST.E.64 desc[UR52][R26.64], R134 ;  /* 0x000000861a009985 */ /* 0x0001e2000c101b34 */
[----:B------:R-:W-:Y:S02]  /*f900*/  ISETP.GE.AND P1, PT, R179, UR4, PT ;  /* 0x00000004b3007c0c */ /* 0x000fe4000bf26270 */
[----:B-1----:R-:W-:Y:S01]  /*f910*/  @!P0 LEA R10, P6, R183, R2, 0x2 ;  /* 0x00000002b70a8211 */ /* 0x002fe200078c10ff */
[----:B------:R1:W-:Y:S01]  /*f920*/  @!P3 ST.E.64 desc[UR52][R32.64], R132 ;  /* 0x000000842000b985 */ /* 0x0003e2000c101b34 */
[----:B------:R-:W-:-:S02]  /*f930*/  @!P4 LEA.HI.X R5, R185, R3, R186, 0x2, P5 ;  /* 0x00000003b905c211 */ /* 0x000fc400028f14ba */
[----:B------:R-:W-:Y:S02]  /*f940*/  ISETP.GE.AND P3, PT, R177, UR4, PT ;  /* 0x00000004b1007c0c */ /* 0x000fe4000bf66270 */
[-C--:B--2---:R-:W-:Y:S01]  /*f950*/  @!P2 LEA R12, P5, R181, R2.reuse, 0x2 ;  /* 0x00000002b50ca211 */ /* 0x084fe200078a10ff */
[----:B------:R2:W-:Y:S01]  /*f960*/  @!P4 ST.E.64 desc[UR52][R4.64], R126 ;  /* 0x0000007e0400c985 */ /* 0x0005e2000c101b34 */
[-C--:B------:R-:W-:Y:S02]  /*f970*/  @!P0 LEA.HI.X R11, R183, R3.reuse, R184, 0x2, P6 ;  /* 0x00000003b70b8211 */ /* 0x080fe400030f14b8 */
[----:B------:R-:W-:Y:S02]  /*f980*/  ISETP.GE.AND P4, PT, R175, UR4, PT ;  /* 0x00000004af007c0c */ /* 0x000fe4000bf86270 */
[----:B------:R-:W-:Y:S01]  /*f990*/  @!P2 LEA.HI.X R13, R181, R3, R182, 0x2, P5 ;  /* 0x00000003b50da211 */ /* 0x000fe200028f14b6 */
[----:B------:R4:W-:Y:S01]  /*f9a0*/  @!P0 ST.E.64 desc[UR52][R10.64], R124 ;  /* 0x0000007c0a008985 */ /* 0x0009e2000c101b34 */
[----:B---3--:R-:W-:-:S03]  /*f9b0*/  @!P1 LEA R24, P0, R179, R2, 0x2 ;  /* 0x00000002b3189211 */ /* 0x008fc600078010ff */
[----:B------:R3:W-:Y:S01]  /*f9c0*/  @!P2 ST.E.64 desc[UR52][R12.64], R118 ;  /* 0x000000760c00a985 */ /* 0x0007e2000c101b34 */
[----:B------:R-:W-:Y:S02]  /*f9d0*/  ISETP.GE.AND P2, PT, R173, UR4, PT ;  /* 0x00000004ad007c0c */ /* 0x000fe4000bf46270 */
[-C--:B------:R-:W-:Y:S02]  /*f9e0*/  @!P1 LEA.HI.X R25, R179, R3.reuse, R180, 0x2, P0 ;  /* 0x00000003b3199211 */ /* 0x080fe400000f14b4 */
[-C--:B0-----:R-:W-:Y:S02]  /*f9f0*/  @!P3 LEA R26, P6, R177, R2.reuse, 0x2 ;  /* 0x00000002b11ab211 */ /* 0x081fe400078c10ff */
[----:B------:R-:W-:Y:S01]  /*fa00*/  ISETP.GE.AND P0, PT, R171, UR4, PT ;  /* 0x00000004ab007c0c */ /* 0x000fe2000bf06270 */
[----:B------:R0:W-:Y:S01]  /*fa10*/  @!P1 ST.E.64 desc[UR52][R24.64], R116 ;  /* 0x0000007418009985 */ /* 0x0001e2000c101b34 */
[----:B-1----:R-:W-:Y:S02]  /*fa20*/  @!P4 LEA R32, P5, R175, R2, 0x2 ;  /* 0x00000002af20c211 */ /* 0x002fe400078a10ff */
[----:B------:R-:W-:-:S02]  /*fa30*/  @!P3 LEA.HI.X R27, R177, R3, R178, 0x2, P6 ;  /* 0x00000003b11bb211 */ /* 0x000fc400030f14b2 */
[----:B------:R-:W-:Y:S02]  /*fa40*/  ISETP.GE.AND P1, PT, R169, UR4, PT ;  /* 0x00000004a9007c0c */ /* 0x000fe4000bf26270 */
[----:B------:R-:W-:Y:S01]  /*fa50*/  @!P4 LEA.HI.X R33, R175, R3, R176, 0x2, P5 ;  /* 0x00000003af21c211 */ /* 0x000fe200028f14b0 */
[----:B------:R1:W-:Y:S01]  /*fa60*/  @!P3 ST.E.64 desc[UR52][R26.64], R110 ;  /* 0x0000006e1a00b985 */ /* 0x0003e2000c101b34 */
[----:B--2---:R-:W-:-:S03]  /*fa70*/  @!P2 LEA R4, P3, R173, R2, 0x2 ;  /* 0x00000002ad04a211 */ /* 0x004fc600078610ff */
[----:B------:R2:W-:Y:S01]  /*fa80*/  @!P4 ST.E.64 desc[UR52][R32.64], R108 ;  /* 0x0000006c2000c985 */ /* 0x0005e2000c101b34 */
[----:B------:R-:W-:Y:S02]  /*fa90*/  ISETP.GE.AND P4, PT, R167, UR4, PT ;  /* 0x00000004a7007c0c */ /* 0x000fe4000bf86270 */
[-C--:B------:R-:W-:Y:S02]  /*faa0*/  @!P2 LEA.HI.X R5, R173, R3.reuse, R174, 0x2, P3 ;  /* 0x00000003ad05a211 */ /* 0x080fe400018f14ae */
[-C--:B----4-:R-:W-:Y:S02]  /*fab0*/  @!P0 LEA R10, P6, R171, R2.reuse, 0x2 ;  /* 0x00000002ab0a8211 */ /* 0x090fe400078c10ff */
[----:B------:R-:W-:Y:S01]  /*fac0*/  ISETP.GE.AND P3, PT, R165, UR4, PT ;  /* 0x00000004a5007c0c */ /* 0x000fe2000bf66270 */
[----:B------:R4:W-:Y:S01]  /*fad0*/  @!P2 ST.E.64 desc[UR52][R4.64], R102 ;  /* 0x000000660400a985 */ /* 0x0009e2000c101b34 */
[----:B---3--:R-:W-:Y:S02]  /*fae0*/  @!P1 LEA R12, P5, R169, R2, 0x2 ;  /* 0x00000002a90c9211 */ /* 0x008fe400078a10ff */
[----:B------:R-:W-:-:S02]  /*faf0*/  @!P0 LEA.HI.X R11, R171, R3, R172, 0x2, P6 ;  /* 0x00000003ab0b8211 */ /* 0x000fc400030f14ac */
[----:B------:R-:W-:Y:S02]  /*fb00*/  ISETP.GE.AND P2, PT, R99, UR4, PT ;  /* 0x0000000463007c0c */ /* 0x000fe4000bf46270 */
[----:B------:R-:W-:Y:S01]  /*fb10*/  @!P1 LEA.HI.X R13, R169, R3, R170, 0x2, P5 ;  /* 0x00000003a90d9211 */ /* 0x000fe200028f14aa */
[----:B------:R3:W-:Y:S01]  /*fb20*/  @!P0 ST.E.64 desc[UR52][R10.64], R100 ;  /* 0x000000640a008985 */ /* 0x0007e2000c101b34 */
[----:B------:R-:W-:Y:S02]  /*fb30*/  ISETP.GE.AND P0, PT, R97, UR4, PT ;  /* 0x0000000461007c0c */ /* 0x000fe4000bf06270 */
[-C--:B0-----:R-:W-:Y:S01]  /*fb40*/  @!P4 LEA R24, P5, R167, R2.reuse, 0x2 ;  /* 0x00000002a718c211 */ /* 0x081fe200078a10ff */
[----:B------:R0:W-:Y:S01]  /*fb50*/  @!P1 ST.E.64 desc[UR52][R12.64], R70 ;  /* 0x000000460c009985 */ /* 0x0001e2000c101b34 */
[----:B-1----:R-:W-:Y:S02]  /*fb60*/  @!P3 LEA R26, P6, R165, R2, 0x2 ;  /* 0x00000002a51ab211 */ /* 0x002fe400078c10ff */
[----:B------:R-:W-:-:S02]  /*fb70*/  ISETP.GE.AND P1, PT, R237, UR4, PT ;  /* 0x00000004ed007c0c */ /* 0x000fc4000bf26270 */
[-C--:B------:R-:W-:Y:S02]  /*fb80*/  @!P4 LEA.HI.X R25, R167, R3.reuse, R168, 0x2, P5 ;  /* 0x00000003a719c211 */ /* 0x080fe400028f14a8 */
[-C--:B------:R-:W-:Y:S02]  /*fb90*/  @!P3 LEA.HI.X R27, R165, R3.reuse, R166, 0x2, P6 ;  /* 0x00000003a51bb211 */ /* 0x080fe400030f14a6 */
[CC--:B--2---:R-:W-:Y:S01]  /*fba0*/  @!P2 LEA R32, P5, R99.reuse, R2.reuse, 0x2 ;  /* 0x000000026320a211 */ /* 0x0c4fe200078a10ff */
[----:B------:R1:W-:Y:S01]  /*fbb0*/  @!P4 ST.E.64 desc[UR52][R24.64], R68 ;  /* 0x000000441800c985 */ /* 0x0003e2000c101b34 */
[----:B------:R-:W-:Y:S02]  /*fbc0*/  ISETP.GE.AND P4, PT, R236, UR4, PT ;  /* 0x00000004ec007c0c */ /* 0x000fe4000bf86270 */
[----:B------:R-:W-:Y:S01]  /*fbd0*/  @!P2 LEA.HI.X R33, R99, R3, R164, 0x2, P5 ;  /* 0x000000036321a211 */ /* 0x000fe200028f14a4 */
[----:B------:R2:W-:Y:S01]  /*fbe0*/  @!P3 ST.E.64 desc[UR52][R26.64], R62 ;  /* 0x0000003e1a00b985 */ /* 0x0005e2000c101b34 */
[----:B----4-:R-:W-:-:S02]  /*fbf0*/  @!P0 LEA R4, P5, R97, R2, 0x2 ;  /* 0x0000000261048211 */ /* 0x010fc400078a10ff */
[----:B------:R-:W-:Y:S01]  /*fc00*/  ISETP.GE.AND P3, PT, R235, UR4, PT ;  /* 0x00000004eb007c0c */ /* 0x000fe2000bf66270 */
[----:B------:R4:W-:Y:S01]  /*fc10*/  @!P2 ST.E.64 desc[UR52][R32.64], R60 ;  /* 0x0000003c2000a985 */ /* 0x0009e2000c101b34 */
[----:B---3--:R-:W-:Y:S02]  /*fc20*/  @!P1 LEA R10, P6, R237, R2, 0x2 ;  /* 0x00000002ed0a9211 */ /* 0x008fe400078c10ff */
[-C--:B------:R-:W-:Y:S02]  /*fc30*/  @!P0 LEA.HI.X R5, R97, R3.reuse, R98, 0x2, P5 ;  /* 0x0000000361058211 */ /* 0x080fe400028f1462 */
[----:B------:R-:W-:Y:S02]  /*fc40*/  @!P1 LEA.HI.X R11, R237, R3, R96, 0x2, P6 ;  /* 0x00000003ed0b9211 */ /* 0x000fe400030f1460 */
[----:B------:R-:W-:Y:S01]  /*fc50*/  ISETP.GE.AND P2, PT, R234, UR4, PT ;  /* 0x00000004ea007c0c */ /* 0x000fe2000bf46270 */
[----:B------:R3:W-:Y:S01]  /*fc60*/  @!P0 ST.E.64 desc[UR52][R4.64], R54 ;  /* 0x0000003604008985 */ /* 0x0007e2000c101b34 */
[----:B------:R-:W-:-:S02]  /*fc70*/  ISETP.GE.AND P0, PT, R233, UR4, PT ;  /* 0x00000004e9007c0c */ /* 0x000fc4000bf06270 */
[CC--:B0-----:R-:W-:Y:S01]  /*fc80*/  @!P4 LEA R12, P5, R236.reuse, R2.reuse, 0x2 ;  /* 0x00000002ec0cc211 */ /* 0x0c1fe200078a10ff */
[----:B------:R0:W-:Y:S01]  /*fc90*/  @!P1 ST.E.64 desc[UR52][R10.64], R52 ;  /* 0x000000340a009985 */ /* 0x0001e2000c101b34 */
[CC--:B-1----:R-:W-:Y:S02]  /*fca0*/  @!P3 LEA R24, P1, R235.reuse, R2.reuse, 0x2 ;  /* 0x00000002eb18b211 */ /* 0x0c2fe400078210ff */
[-C--:B------:R-:W-:Y:S02]  /*fcb0*/  @!P4 LEA.HI.X R13, R236, R3.reuse, R95, 0x2, P5 ;  /* 0x00000003ec0dc211 */ /* 0x080fe400028f145f */
[----:B------:R-:W-:Y:S02]  /*fcc0*/  @!P3 LEA.HI.X R25, R235, R3, R94, 0x2, P1 ;  /* 0x00000003eb19b211 */ /* 0x000fe400008f145e */
[----:B------:R-:W-:Y:S01]  /*fcd0*/  ISETP.GE.AND P1, PT, R232, UR4, PT ;  /* 0x00000004e8007c0c */ /* 0x000fe2000bf26270 */
[----:B------:R-:W-:Y:S01]  /*fce0*/  @!P4 ST.E.64 desc[UR52][R12.64], R46 ;  /* 0x0000002e0c00c985 */ /* 0x000fe2000c101b34 */
[----:B--2---:R-:W-:-:S02]  /*fcf0*/  @!P2 LEA R26, P4, R234, R2, 0x2 ;  /* 0x00000002ea1aa211 */ /* 0x004fc400078810ff */
[----:B----4-:R-:W-:Y:S01]  /*fd00*/  @!P0 LEA R32, P5, R233, R2, 0x2 ;  /* 0x00000002e9208211 */ /* 0x010fe200078a10ff */
[----:B------:R1:W-:Y:S01]  /*fd10*/  @!P3 ST.E.64 desc[UR52][R24.64], R44 ;  /* 0x0000002c1800b985 */ /* 0x0003e2000c101b34 */
[----:B------:R-:W-:Y:S02]  /*fd20*/  ISETP.GE.AND P3, PT, R23, UR4, PT ;  /* 0x0000000417007c0c */ /* 0x000fe4000bf66270 */
[-C--:B------:R-:W-:Y:S02]  /*fd30*/  @!P2 LEA.HI.X R27, R234, R3.reuse, R93, 0x2, P4 ;  /* 0x00000003ea1ba211 */ /* 0x080fe400020f145d */
[----:B------:R-:W-:Y:S02]  /*fd40*/  @!P0 LEA.HI.X R33, R233, R3, R92, 0x2, P5 ;  /* 0x00000003e9218211 */ /* 0x000fe400028f145c */
[----:B------:R-:W-:Y:S01]  /*fd50*/  ISETP.GE.AND P4, PT, R19, UR4, PT ;  /* 0x0000000413007c0c */ /* 0x000fe2000bf86270 */
[----:B------:R2:W-:Y:S01]  /*fd60*/  @!P2 ST.E.64 desc[UR52][R26.64], R38 ;  /* 0x000000261a00a985 */ /* 0x0005e2000c101b34 */
[----:B------:R-:W-:-:S02]  /*fd70*/  ISETP.GE.AND P2, PT, R41, UR4, PT ;  /* 0x0000000429007c0c */ /* 0x000fc4000bf46270 */
[----:B------:R-:W-:Y:S01]  /*fd80*/  ISETP.GE.AND P5, PT, R22, UR4, PT ;  /* 0x0000000416007c0c */ /* 0x000fe2000bfa6270 */
[----:B------:R-:W-:Y:S01]  /*fd90*/  @!P0 ST.E.64 desc[UR52][R32.64], R36 ;  /* 0x0000002420008985 */ /* 0x000fe2000c101b34 */
[CC--:B---3--:R-:W-:Y:S02]  /*fda0*/  @!P1 LEA R4, P0, R232.reuse, R2.reuse, 0x2 ;  /* 0x00000002e8049211 */ /* 0x0c8fe400078010ff */
[C---:B0-----:R-:W-:Y:S02]  /*fdb0*/  @!P3 LEA R10, P6, R23.reuse, R2, 0x2 ;  /* 0x00000002170ab211 */ /* 0x041fe400078c10ff */
[-C--:B------:R-:W-:Y:S02]  /*fdc0*/  @!P1 LEA.HI.X R5, R232, R3.reuse, R87, 0x2, P0 ;  /* 0x00000003e8059211 */ /* 0x080fe400000f1457 */
[----:B------:R-:W-:Y:S02]  /*fdd0*/  @!P3 LEA.HI.X R11, R23, R3, R86, 0x2, P6 ;  /* 0x00000003170bb211 */ /* 0x000fe400030f1456 */
[----:B------:R-:W-:Y:S01]  /*fde0*/  ISETP.GE.AND P0, PT, R35, UR4, PT ;  /* 0x0000000423007c0c */ /* 0x000fe2000bf06270 */
[----:B------:R0:W-:Y:S01]  /*fdf0*/  @!P1 ST.E.64 desc[UR52][R4.64], R30 ;  /* 0x0000001e04009985 */ /* 0x0001e2000c101b34 */
[----:B------:R-:W-:-:S02]  /*fe00*/  ISETP.GE.AND P1, PT, R18, UR4, PT ;  /* 0x0000000412007c0c */ /* 0x000fc4000bf26270 */
[----:B-1----:R-:W-:Y:S01]  /*fe10*/  SHF.R.S32.HI R24, RZ, 0x1f, R41 ;  /* 0x0000001fff187819 */ /* 0x002fe20000011429 */
[----:B------:R1:W-:Y:S01]  /*fe20*/  @!P3 ST.E.64 desc[UR52][R10.64], R28 ;  /* 0x0000001c0a00b985 */ /* 0x0003e2000c101b34 */
[CC--:B--2---:R-:W-:Y:S02]  /*fe30*/  @!P2 LEA R26, P3, R41.reuse, R2.reuse, 0x2 ;  /* 0x00000002291aa211 */ /* 0x0c4fe400078610ff */
[CC--:B------:R-:W-:Y:S02]  /*fe40*/  @!P5 LEA R12, P6, R22.reuse, R2.reuse, 0x2 ;  /* 0x00000002160cd211 */ /* 0x0c0fe400078c10ff */
[-C--:B------:R-:W-:Y:S02]  /*fe50*/  @!P2 LEA.HI.X R27, R41, R3.reuse, R24, 0x2, P3 ;  /* 0x00000003291ba211 */ /* 0x080fe400018f1418 */
[----:B------:R-:W-:Y:S02]  /*fe60*/  @!P4 LEA R24, P3, R19, R2, 0x2 ;  /* 0x000000021318c211 */ /* 0x000fe400078610ff */
[----:B------:R-:W-:-:S02]  /*fe70*/  @!P5 LEA.HI.X R13, R22, R3, R85, 0x2, P6 ;  /* 0x00000003160dd211 */ /* 0x000fc400030f1455 */
[-C--:B------:R-:W-:Y:S02]  /*fe80*/  @!P4 LEA.HI.X R25, R19, R3.reuse, R84, 0x2, P3 ;  /* 0x000000031319c211 */ /* 0x080fe400018f1454 */
[----:B0-----:R-:W-:Y:S01]  /*fe90*/  SHF.R.S32.HI R5, RZ, 0x1f, R18 ;  /* 0x0000001fff057819 */ /* 0x001fe20000011412 */
[----:B------:R0:W-:Y:S01]  /*fea0*/  @!P5 ST.E.64 desc[UR52][R12.64], R20 ;  /* 0x000000140c00d985 */ /* 0x0001e2000c101b34 */
[-C--:B------:R-:W-:Y:S01]  /*feb0*/  @!P1 LEA R4, P3, R18, R2.reuse, 0x2 ;  /* 0x0000000212049211 */ /* 0x080fe200078610ff */
[----:B-1----:R-:W-:Y:S01]  /*fec0*/  VIADD R11, R16, 0xf8 ;  /* 0x000000f8100b7836 */ /* 0x002fe20000000000 */
[C---:B------:R-:W-:Y:S01]  /*fed0*/  @!P0 LEA R32, P6, R35.reuse, R2, 0x2 ;  /* 0x0000000223208211 */ /* 0x040fe200078c10ff */
[----:B------:R0:W-:Y:S01]  /*fee0*/  @!P4 ST.E.64 desc[UR52][R24.64], R14 ;  /* 0x0000000e1800c985 */ /* 0x0001e2000c101b34 */
[-C--:B------:R-:W-:Y:S02]  /*fef0*/  @!P1 LEA.HI.X R5, R18, R3.reuse, R5, 0x2, P3 ;  /* 0x0000000312059211 */ /* 0x080fe400018f1405 */
[----:B------:R-:W-:-:S03]  /*ff00*/  @!P0 LEA.HI.X R33, R35, R3, R0, 0x2, P6 ;  /* 0x0000000323218211 */ /* 0x000fc600030f1400 */
[----:B------:R0:W-:Y:S04]  /*ff10*/  @!P1 ST.E.64 desc[UR52][R4.64], R8 ;  /* 0x0000000804009985 */ /* 0x0001e8000c101b34 */
[----:B------:R0:W-:Y:S04]  /*ff20*/  @!P2 ST.E.64 desc[UR52][R26.64], R6 ;  /* 0x000000061a00a985 */ /* 0x0001e8000c101b34 */
[----:B------:R0:W-:Y:S01]  /*ff30*/  @!P0 ST.E.64 desc[UR52][R32.64], R158 ;  /* 0x0000009e20008985 */ /* 0x0001e2000c101b34 */
[----:B------:R-:W-:-:S13]  /*ff40*/  ISETP.GE.AND P0, PT, R11, UR4, PT ;  /* 0x000000040b007c0c */ /* 0x000fda000bf06270 */
[----:B0-----:R-:W-:Y:S05]  /*ff50*/  @P0 BRA `(.L_x_2311) ;  /* 0x0000000c00d80947 */ /* 0x001fea0003800000 */
[----:B------:R-:W-:Y:S02]  /*ff60*/  LEA R2, P0, R11, R2, 0x2 ;  /* 0x000000020b027211 */ /* 0x000fe400078010ff */
[----:B------:R-:W-:-:S04]  /*ff70*/  SHF.R.S32.HI R0, RZ, 0x1f, R11 ;  /* 0x0000001fff007819 */ /* 0x000fc8000001140b */
[----:B------:R-:W-:-:S05]  /*ff80*/  LEA.HI.X R3, R11, R3, R0, 0x2, P0 ;  /* 0x000000030b037211 */ /* 0x000fca00000f1400 */
[----:B------:R0:W-:Y:S01]  /*ff90*/  ST.E.64 desc[UR52][R2.64], R156 ;  /* 0x0000009c02007985 */ /* 0x0001e2000c101b34 */
[----:B------:R-:W-:Y:S05]  /*ffa0*/  BRA `(.L_x_2311) ;  /* 0x0000000c00c47947 */ /* 0x000fea0003800000 */
.L_x_2302:
        /* <DEDUP_REMOVED lines=13> */
[----:B------:R-:W0:Y:S01]  /*10080*/  S2R R7, SR_TID.X ;  /* 0x0000000000077919 */ /* 0x000e220000002100 */
        /* <DEDUP_REMOVED lines=9> */
[----:B0-----:R-:W-:-:S05]  /*10120*/  VIADD R6, R7, 0xffffff80 ;  /* 0xffffff8007067836 */ /* 0x001fca0000000000 */
[----:B------:R-:W-:-:S07]  /*10130*/  ISETP.GT.AND P0, PT, R6, 0x7f, PT ;  /* 0x0000007f0600780c */ /* 0x000fce0003f04270 */
[----:B------:R-:W-:Y:S01]  /*10140*/  USHF.R.S32.HI UR16, URZ, 0x1f, UR4 ;  /* 0x0000001f3f107899 */ /* 0x000fe20008011404 */
[----:B-1----:R-:W-:Y:S11]  /*10150*/  @P2 BRA `(.L_x_2314) ;  /* 0x0000000000102947 */ /* 0x002ff60003800000 */
[----:B------:R-:W-:Y:S05]  /*10160*/  @!P1 BRA `(.L_x_2314) ;  /* 0x00000000000c9947 */ /* 0x000fea0003800000 */
[----:B------:R-:W2:Y:S04]  /*10170*/  LDG.E R5, desc[UR52][R2.64] ;  /* 0x0000003402057981 */ /* 0x000ea8000c1e1900 */
[----:B-----5:R-:W2:Y:S02]  /*10180*/  LDG.E R0, desc[UR52][R2.64+0x4] ;  /* 0x0000043402007981 */ /* 0x020ea4000c1e1900 */
[----:B--2---:R-:W-:-:S07]  /*10190*/  IMAD.IADD R0, R0, 0x1, -R5 ;  /* 0x0000000100007824 */ /* 0x004fce00078e0a05 */
.L_x_2314:
[----:B------:R-:W-:Y:S01]  /*101a0*/  USEL UR44, UR44, URZ, !UP0 ;  /* 0x0000003f2c2c7287 */ /* 0x000fe2000c000000 */
[----:B------:R-:W-:Y:S01]  /*101b0*/  BSSY B1, `(.L_x_2315) ;  /* 0x0000037000017945 */ /* 0x000fe20003800000 */
[----:B------:R-:W-:-:S03]  /*101c0*/  USEL UR43, UR43, URZ, !UP0 ;  /* 0x0000003f2b2b7287 */ /* 0x000fc6000c000000 */
[----:B------:R-:W-:Y:S09]  /*101d0*/  @P0 BRA `(.L_x_2316) ;  /* 0x0000000000d00947 */ /* 0x000ff20003800000 */
        /* <DEDUP_REMOVED lines=29> */
[----:B------:R-:W-:Y:S02]  /*103b0*/  IMAD.U32 R3, RZ, RZ, UR21 ;  /* 0x00000015ff037e24 */ /* 0x000fe4000f8e00ff */
[----:B------:R-:W-:Y:S01]  /*103c0*/  IMAD.U32 R8, RZ, RZ, UR8 ;  /* 0x00000008ff087e24 */ /* 0x000fe2000f8e00ff */
[----:B------:R-:W-:Y:S01]  /*103d0*/  ULDC.64 UR8, c[0x0][UR17+0x210] ;  /* 0x0000840011087abb */ /* 0x000fe20008000a00 */
[----:B-1----:R-:W-:Y:S01]  /*103e0*/  @P0 SHF.R.U32.HI R5, RZ, R7, R2 ;  /* 0x00000007ff050219 */ /* 0x002fe20000011602 */
        /* <DEDUP_REMOVED lines=19> */
.L_x_2316:
[----:B------:R-:W-:Y:S05]  /*10520*/  BSYNC B1 ;  /* 0x0000000000017941 */ /* 0x000fea0003800000 */
.L_x_2315:
        /* <DEDUP_REMOVED lines=23> */
[----:B------:R-:W-:-:S04]  /*106a0*/  UIMAD UR43, UR43, UR10, URZ ;  /* 0x0000000a2b2b72a4 */ /* 0x000fc8000f8e023f */
[----:B------:R-:W-:Y:S02]  /*106b0*/  UIMAD UR4, UR44, UR11, UR43 ;  /* 0x0000000b2c0472a4 */ /* 0x000fe4000f8e022b */
[----:B------:R-:W-:Y:S01]  /*106c0*/  UIMAD.WIDE.U32 UR44, UR44, UR10, UR8 ;  /* 0x0000000a2c2c72a5 */ /* 0x000fe2000f8e0008 */
[----:B------:R-:W0:Y:S02]  /*106d0*/  @P0 LDC R3, c[0x0][0xbec] ;  /* 0x0002fb00ff030b82 */ /* 0x000e240000000800 */
[----:B------:R-:W-:Y:S01]  /*106e0*/  ULDC.64 UR8, c[0x0][0xae0] ;  /* 0x0002b80000087ab9 */ /* 0x000fe20000000a00 */
[----:B------:R-:W-:-:S05]  /*106f0*/  UIADD3 UR4, UR45, UR4, URZ ;  /* 0x000000042d047290 */ /* 0x000fca000fffe03f */
[----:B------:R-:W1:Y:S01]  /*10700*/  @P0 LDC R7, c[0x0][0xbf0] ;  /* 0x0002fc00ff070b82 */ /* 0x000e620000000800 */
[----:B0-----:R-:W-:-:S04]  /*10710*/  @P0 IMAD.HI.U32 R2, R6, R3, RZ ;  /* 0x0000000306020227 */ /* 0x001fc800078e00ff */
[----:B------:R-:W-:Y:S02]  /*10720*/  IMAD.U32 R3, RZ, RZ, UR45 ;  /* 0x0000002dff037e24 */ /* 0x000fe4000f8e00ff */
[----:B------:R-:W-:Y:S01]  /*10730*/  IMAD.U32 R3, RZ, RZ, UR4 ;  /* 0x00000004ff037e24 */ /* 0x000fe2000f8e00ff */
[----:B-1----:R-:W-:Y:S01]  /*10740*/  @P0 SHF.R.U32.HI R5, RZ, R7, R2 ;  /* 0x00000007ff050219 */ /* 0x002fe20000011602 */
[----:B------:R-:W-:-:S03]  /*10750*/  IMAD.U32 R2, RZ, RZ, UR44 ;  /* 0x0000002cff027e24 */ /* 0x000fc6000f8e00ff */
        /* <DEDUP_REMOVED lines=8> */
[----:B------:R-:W-:Y:S01]  /*107e0*/  ULDC.64 UR8, c[0x0][0xad8] ;  /* 0x0002b60000087ab9 */ /* 0x000fe20000000a00 */
[----:B-----5:R-:W-:Y:S02]  /*107f0*/  IMAD R11, R0, R11, RZ ;  /* 0x0000000b000b7224 */ /* 0x020fe400078e02ff */
[----:B------:R-:W-:-:S02]  /*10800*/  IMAD.IADD R3, R3, 0x1, R9 ;  /* 0x0000000103037824 */ /* 0x000fc400078e0209 */
[----:B------:R-:W-:Y:S02]  /*10810*/  IMAD R4, R4, UR8, RZ ;  /* 0x0000000804047c24 */ /* 0x000fe4000f8e02ff */
[----:B------:R-:W-:-:S04]  /*10820*/  IMAD.WIDE.U32 R2, R7, UR8, R2 ;  /* 0x0000000807027c25 */ /* 0x000fc8000f8e0002 */
[----:B------:R-:W-:Y:S01]  /*10830*/  IMAD R5, R7, UR9, R4 ;  /* 0x0000000907057c24 */ /* 0x000fe2000f8e0204 */
[----:B------:R-:W-:Y:S01]  /*10840*/  ULDC.64 UR8, c[0x0][0xa80] ;  /* 0x0002a00000087ab9 */ /* 0x000fe20000000a00 */
[----:B------:R-:W-:Y:S02]  /*10850*/  VIADD R4, R6, 0x40 ;  /* 0x0000004006047836 */ /* 0x000fe40000000000 */
[----:B------:R-:W-:Y:S01]  /*10860*/  IMAD.IADD R3, R3, 0x1, R5 ;  /* 0x0000000103037824 */ /* 0x000fe200078e0205 */
[----:B------:R-:W-:Y:S01]  /*10870*/  LEA R5, P2, R2, UR8, 0x1 ;  /* 0x0000000802057c11 */ /* 0x000fe2000f8408ff */
        /* <DEDUP_REMOVED lines=33> */
.L_x_2318:
[----:B------:R-:W-:Y:S05]  /*10a90*/  BSYNC B1 ;  /* 0x0000000000017941 */ /* 0x000fea0003800000 */
.L_x_2317:
        /* <DEDUP_REMOVED lines=21> */
.L_x_2320:
[----:B------:R-:W-:Y:S05]  /*10bf0*/  BSYNC B1 ;  /* 0x0000000000017941 */ /* 0x000fea0003800000 */
.L_x_2319:
        /* <DEDUP_REMOVED lines=21> */
.L_x_2322:
[----:B------:R-:W-:Y:S05]  /*10d50*/  BSYNC B1 ;  /* 0x0000000000017941 */ /* 0x000fea0003800000 */
.L_x_2321:
[----:B0-----:R-:W-:Y:S01]  /*10d60*/  VIADD R0, R6, 0x60 ;  /* 0x0000006006007836 */ /* 0x001fe20000000000 */
[----:B--2-4-:R-:W0:Y:S04]  /*10d70*/  SHFL.IDX PT, R4, R4, 0x3, 0x181f ;  /* 0x00781f0004047f89 */ /* 0x014e2800000e0000 */
[----:B------:R-:W-:Y:S01]  /*10d80*/  ISETP.GE.AND P0, PT, R0, R11, PT ;  /* 0x0000000b0000720c */ /* 0x000fe20003f06270 */
[----:B-1-3--:R1:W2:-:S12]  /*10d90*/  SHFL.IDX PT, R2, R5, 0x3, 0x181f ;  /* 0x00781f0005027f89 */ /* 0x00a29800000e0000 */
[----:B-1----:R-:W-:Y:S05]  /*10da0*/  @P0 BRA `(.L_x_2311) ;  /* 0x0000000000440947 */ /* 0x002fea0003800000 */
[----:B------:R-:W-:Y:S02]  /*10db0*/  ULDC UR4, c[0x0][0xac8] ;  /* 0x0002b20000047ab9 */ /* 0x000fe40000000800 */
[----:B------:R-:W-:Y:S02]  /*10dc0*/  ISETP.GE.AND P3, PT, R7, UR4, PT ;  /* 0x0000000407007c0c */ /* 0x000fe4000bf66270 */
[----:B------:R-:W-:Y:S02]  /*10dd0*/  ISETP.GE.AND P2, PT, R15, UR4, PT ;  /* 0x000000040f007c0c */ /* 0x000fe4000bf46270 */
[----:B------:R-:W-:Y:S02]  /*10de0*/  ISETP.GE.AND P1, PT, R13, UR4, PT ;  /* 0x000000040d007c0c */ /* 0x000fe4000bf26270 */
[----:B------:R-:W-:-:S07]  /*10df0*/  ISETP.GE.AND P0, PT, R9, UR4, PT ;  /* 0x0000000409007c0c */ /* 0x000fce000bf06270 */
[----:B--2---:R-:W-:-:S04]  /*10e00*/  @!P3 LEA R6, P4, R7, R2, 0x1 ;  /* 0x000000020706b211 */ /* 0x004fc800078808ff */
        /* <DEDUP_REMOVED lines=11> */
.L_x_2311:
[----:B------:R-:W-:Y:S05]  /*10ec0*/  BSYNC B0 ;  /* 0x0000000000007941 */ /* 0x000fea0003800000 */
.L_x_2301:
[----:B------:R-:W-:Y:S02]  /*10ed0*/  ULDC UR4, c[0x0][0xc3c] ;  /* 0x00030f0000047ab9 */ /* 0x000fe40000000800 */
[----:B------:R-:W-:-:S06]  /*10ee0*/  UISETP.GE.AND UP0, UPT, UR7, UR4, UPT ;  /* 0x000000040700728c */ /* 0x000fcc000bf06270 */
[----:B------:R-:W-:-:S13]  /*10ef0*/  PLOP3.LUT P0, PT, PT, PT, UP0, 0x80, 0x0 ;  /* 0x000000000000781c */ /* 0x000fda0003f0f008 */
[----:B------:R-:W-:Y:S05]  /*10f00*/  @!P0 BRA `(.L_x_2323) ;  /* 0xffffff00008c8947 */ /* 0x000fea000383ffff */
[----:B------:R-:W-:Y:S05]  /*10f10*/  EXIT ;  /* 0x000000000000794d */ /* 0x000fea0003800000 */
.L_x_2261:
[----:B------:R-:W-:-:S08]  /*10f20*/  NOP ;  /* 0x0000000000007918 */ /* 0x000fd00000000000 */
[----:B------:R-:W0:-:S00]  /*10f30*/  USETMAXREG.DEALLOC.CTAPOOL 0x18 ;  /* 0x00000018000079c8 */ /* 0x000e0000080e0500 */
[----:B0-----:R-:W-:Y:S01]  /*10f40*/  LOP3.LUT R0, R0, 0x3, RZ, 0xc0, !PT ;  /* 0x0000000300007812 */ /* 0x001fe200078ec0ff */
[----:B------:R-:W-:-:S05]  /*10f50*/  IMAD.MOV.U32 R6, RZ, RZ, RZ ;  /* 0x000000ffff067224 */ /* 0x000fca00078e00ff */
[----:B------:R-:W0:Y:S02]  /*10f60*/  SHFL.IDX PT, R0, R0, RZ, 0x1f ;  /* 0x00001fff00007589 */ /* 0x000e2400000e0000 */
[----:B0-----:R-:W-:-:S04]  /*10f70*/  ISETP.NE.AND P0, PT, R0, RZ, PT ;  /* 0x000000ff0000720c */ /* 0x001fc80003f05270 */
[----:B------:R-:W-:-:S05]  /*10f80*/  P2R R0, PR, RZ, 0x1 ;  /* 0x00000001ff007803 */ /* 0x000fca0000000000 */
[----:B------:R0:W-:Y:S04]  /*10f90*/  STL [R1+0x3c], R0 ;  /* 0x00003c0001007387 */ /* 0x0001e80000100800 */
[----:B------:R-:W-:Y:S05]  /*10fa0*/  @!P0 BRA `(.L_x_2324) ;  /* 0x00000000002c8947 */ /* 0x000fea0003800000 */
[----:B------:R-:W1:Y:S08]  /*10fb0*/  S2UR UR5, SR_CgaCtaId ;  /* 0x00000000000579c3 */ /* 0x000e700000008800 */
[----:B------:R-:W-:Y:S06]  /*10fc0*/  BAR.SYNC.DEFER_BLOCKING 0x5, 0x180 ;  /* 0x0146000000007b1d */ /* 0x000fec0000010000 */
[----:B------:R-:W-:-:S02]  /*10fd0*/  UMOV UR4, 0x400 ;  /* 0x0000040000047882 */ /* 0x000fc40000000000 */
[----:B-1----:R-:W-:-:S09]  /*10fe0*/  ULEA UR4, UR5, UR4, 0x18 ;  /* 0x0000000405047291 */ /* 0x002fd2000f8ec03f */
[----:B------:R-:W1:Y:S04]  /*10ff0*/  LDS.128 R4, [UR4+0x388d0] ;  /* 0x0388d004ff047984 */ /* 0x000e680008000c00 */
[----:B-1----:R1:W-:Y:S01]  /*11000*/  STL.64 [R1+0x10], R4 ;  /* 0x0000100401007387 */ /* 0x0023e20000100a00 */
[----:B0-----:R-:W-:-:S03]  /*11010*/  IMAD.MOV.U32 R0, RZ, RZ, R7 ;  /* 0x000000ffff007224 */ /* 0x001fc600078e0007 */
[----:B------:R1:W-:Y:S02]  /*11020*/  STL [R1+0x18], R6 ;  /* 0x0000180601007387 */ /* 0x0003e40000100800 */
[----:B------:R-:W-:Y:S01]  /*11030*/  R2UR UR42, R0 ;  /* 0x00000000002a72ca */ /* 0x000fe200000e0000 */
[----:B------:R-:W-:Y:S06]  /*11040*/  BAR.ARV 0x4, 0x180 ;  /* 0x0106000000007b1d */ /* 0x000fec0000002000 */
[----:B------:R-:W-:Y:S08]  /*11050*/  BRA `(.L_x_2325) ;  /* 0x0000000c00c47947 */ /* 0x000ff00003800000 */
.L_x_2324:
[----:B0-----:R-:W0:Y:S01]  /*11060*/  S2R R0, SR_TID.X ;  /* 0x0000000000007919 */ /* 0x001e220000002100 */
[----:B------:R-:W-:Y:S01]  /*11070*/  ULDC UR4, c[0x0][0xc3c] ;  /* 0x00030f0000047ab9 */ /* 0x000fe20000000800 */
[----:B0-----:R-:W-:-:S04]  /*11080*/  LOP3.LUT R0, R0, 0x1f, RZ, 0xc0, !PT ;  /* 0x0000001f00007812 */ /* 0x001fc800078ec0ff */
[----:B------:R-:W-:-:S04]  /*11090*/  ISETP.NE.AND P0, PT, R0, 0x1f, PT ;  /* 0x0000001f0000780c */ /* 0x000fc80003f05270 */
[----:B------:R-:W-:-:S13]  /*110a0*/  ISETP.GE.OR P1, PT, R0, UR4, !P0 ;  /* 0x0000000400007c0c */ /* 0x000fda000c726670 */
[----:B------:R-:W0:Y:S08]  /*110b0*/  @!P1 LDC.64 R2, c[0x0][0xc80] ;  /* 0x00032000ff029b82 */ /* 0x000e300000000a00 */
        /* <DEDUP_REMOVED lines=38> */
.L_x_2328:
        /* <DEDUP_REMOVED lines=39> */
.L_x_2326:
        /* <DEDUP_REMOVED lines=15> */
.L_x_2329:
        /* <DEDUP_REMOVED lines=62> */
.L_x_2330:
        /* <DEDUP_REMOVED lines=63> */
.L_x_2331:
[----:B01----:R-:W-:-:S05]  /*11e50*/  LOP3.LUT R3, RZ, R2, RZ, 0x33, !PT ;  /* 0x00000002ff037212 */ /* 0x003fca00078e33ff */
[----:B------:R-:W-:-:S05]  /*11e60*/  IMAD.IADD R2, R6, 0x1, R3 ;  /* 0x0000000106027824 */ /* 0x000fca00078e0203 */
[----:B------:R1:W-:Y:S01]  /*11e70*/  STL [R1+0x14], R2 ;  /* 0x0000140201007387 */ /* 0x0003e20000100800 */
[----:B------:R-:W-:Y:S05]  /*11e80*/  BRA `(.L_x_2332) ;  /* 0x00000000000c7947 */ /* 0x000fea0003800000 */
.L_x_2327:
[----:B------:R0:W-:Y:S04]  /*11e90*/  STL [R1+0x10], R7 ;  /* 0x0000100701007387 */ /* 0x0001e80000100800 */
[----:B------:R0:W-:Y:S04]  /*11ea0*/  STL [R1+0x14], RZ ;  /* 0x000014ff01007387 */ /* 0x0001e80000100800 */
[----:B------:R0:W-:Y:S02]  /*11eb0*/  STL [R1+0x18], RZ ;  /* 0x000018ff01007387 */ /* 0x0001e40000100800 */
.L_x_2332:
        /* <DEDUP_REMOVED lines=11> */
.L_x_2325:
        /* <DEDUP_REMOVED lines=8> */
[----:B------:R-:W1:Y:S01]  /*11ff0*/  S2R R7, SR_TID.X ;  /* 0x0000000000077919 */ /* 0x000e620000002100 */
[----:B------:R-:W0:Y:S01]  /*12000*/  S2UR UR5, SR_CgaCtaId ;  /* 0x00000000000579c3 */ /* 0x000e220000008800 */
[----:B------:R-:W-:Y:S01]  /*12010*/  UMOV UR4, 0x400 ;  /* 0x0000040000047882 */ /* 0x000fe20000000000 */
[----:B------:R-:W-:Y:S01]  /*12020*/  ULDC UR40, c[0x0][0xc] ;  /* 0x0000030000287ab9 */ /* 0x000fe20000000800 */
[----:B------:R-:W-:Y:S02]  /*12030*/  ULOP3.LUT UR39, UR38, 0x1, URZ, 0xfc, !UPT ;  /* 0x0000000126277892 */ /* 0x000fe4000f8efc3f */
[----:B------:R-:W-:Y:S01]  /*12040*/  ULOP3.LUT UR41, UR38, 0x2, URZ, 0xfc, !UPT ;  /* 0x0000000226297892 */ /* 0x000fe2000f8efc3f */
[----:B------:R-:W-:Y:S01]  /*12050*/  ULDC.64 UR48, c[0x0][0x198] ;  /* 0x0000660000307ab9 */ /* 0x000fe20000000a00 */
[----:B0-----:R-:W-:-:S06]  /*12060*/  ULEA UR4, UR5, UR4, 0x18 ;  /* 0x0000000405047291 */ /* 0x001fcc000f8ec03f */
[----:B------:R-:W-:Y:S01]  /*12070*/  IMAD.U32 R19, RZ, RZ, UR4 ;  /* 0x00000004ff137e24 */ /* 0x000fe2000f8e00ff */
[C---:B-1----:R-:W-:Y:S01]  /*12080*/  LOP3.LUT R6, R7.reuse, 0x7f, RZ, 0xc0, !PT ;  /* 0x0000007f07067812 */ /* 0x042fe200078ec0ff */
[C---:B------:R-:W-:Y:S01]  /*12090*/  IMAD.SHL.U32 R2, R7.reuse, 0x80, RZ ;  /* 0x0000008007027824 */ /* 0x040fe200078e00ff */
        /* <DEDUP_REMOVED lines=35> */
.L_x_2405:
[----:B------:R-:W-:Y:S01]  /*122d0*/  ULDC.64 UR4, c[0x0][0xc88] ;  /* 0x0003220000047ab9 */ /* 0x000fe20000000a00 */
[----:B------:R-:W-:Y:S01]  /*122e0*/  IMAD.MOV.U32 R0, RZ, RZ, RZ ;  /* 0x000000ffff007224 */ /* 0x000fe200078e00ff */
[----:B------:R-:W-:Y:S01]  /*122f0*/  UIMAD.WIDE UR4, UR42, 0x4, UR4 ;  /* 0x000000042a0478a5 */ /* 0x000fe2000f8e0204 */
[----:B--2---:R-:W2:Y:S01]  /*12300*/  LDL.LU R12, [R1+0x18] ;  /* 0x00001800010c7983 */ /* 0x004ea20000300800 */
[----:B------:R-:W-:Y:S01]  /*12310*/  ULDC.64 UR6, c[0x0][0xa08] ;  /* 0x0002820000067ab9 */ /* 0x000fe20000000a00 */
[----:B------:R-:W-:Y:S01]  /*12320*/  IMAD.MOV.U32 R9, RZ, RZ, RZ ;  /* 0x000000ffff097224 */ /* 0x000fe200078e00ff */
[----:B------:R-:W-:Y:S01]  /*12330*/  ULDC.64 UR8, c[0x0][0xa18] ;  /* 0x0002860000087ab9 */ /* 0x000fe20000000a00 */
[----:B0-----:R-:W0:Y:S01]  /*12340*/  LDC R17, c[0x0][0x288] ;  /* 0x0000a200ff117b82 */ /* 0x001e220000000800 */
[----:B------:R-:W-:Y:S02]  /*12350*/  IMAD.U32 R2, RZ, RZ, UR4 ;  /* 0x00000004ff027e24 */ /* 0x000fe4000f8e00ff */
[----:B------:R-:W-:Y:S01]  /*12360*/  IMAD.U32 R3, RZ, RZ, UR5 ;  /* 0x00000005ff037e24 */ /* 0x000fe2000f8e00ff */
[----:B------:R-:W-:-:S04]  /*12370*/  ULDC.64 UR4, c[0x0][0xa28] ;  /* 0x00028a0000047ab9 */ /* 0x000fc80000000a00 */
[----:B------:R-:W3:Y:S01]  /*12380*/  LDG.E R2, desc[UR52][R2.64] ;  /* 0x0000003402027981 */ /* 0x000ee2000c1e1900 */
[----:B------:R-:W-:Y:S01]  /*12390*/  UISETP.NE.U32.AND UP0, UPT, UR4, URZ, UPT ;  /* 0x0000003f0400728c */ /* 0x000fe2000bf05070 */
[----:B------:R-:W4:Y:S03]  /*123a0*/  LDC R10, c[0x0][0x424] ;  /* 0x00010900ff0a7b82 */ /* 0x000f260000000800 */
[----:B------:R-:W-:-:S05]  /*123b0*/  UISETP.NE.AND.EX UP0, UPT, UR5, URZ, UPT, UP0 ;  /* 0x0000003f0500728c */ /* 0x000fca000bf05300 */
[----:B------:R-:W0:Y:S01]  /*123c0*/  LDC R11, c[0x0][0x2f0] ;  /* 0x0000bc00ff0b7b82 */ /* 0x000e220000000800 */
[----:B------:R-:W-:Y:S02]  /*123d0*/  PLOP3.LUT P0, PT, PT, PT, UP0, 0x80, 0x0 ;  /* 0x000000000000781c */ /* 0x000fe40003f0f008 */
[----:B---3--:R-:W-:-:S13]  /*123e0*/  R2UR UR46, R2 ;  /* 0x00000000022e72ca */ /* 0x008fda00000e0000 */
[----:B------:R-:W-:Y:S02]  /*123f0*/  USHF.R.S32.HI UR45, URZ, 0x1f, UR46 ;  /* 0x0000001f3f2d7899 */ /* 0x000fe4000801142e */
[----:B------:R-:W-:-:S04]  /*12400*/  @UP0 ULEA UR4, UP1, UR46, UR4, 0x2 ;  /* 0x000000042e040291 */ /* 0x000fc8000f82103f */
[----:B------:R-:W-:Y:S02]  /*12410*/  @UP0 ULEA.HI.X UR5, UR46, UR5, UR45, 0x2, UP1 ;  /* 0x000000052e050291 */ /* 0x000fe400088f142d */
[----:B------:R-:W-:-:S04]  /*12420*/  IMAD.U32 R2, RZ, RZ, UR4 ;  /* 0x00000004ff027e24 */ /* 0x000fc8000f8e00ff */
[----:B------:R-:W-:Y:S01]  /*12430*/  IMAD.U32 R3, RZ, RZ, UR5 ;  /* 0x00000005ff037e24 */ /* 0x000fe2000f8e00ff */
[----:B------:R-:W-:Y:S01]  /*12440*/  ULDC.64 UR4, c[0x0][0xa00] ;  /* 0x0002800000047ab9 */ /* 0x000fe20000000a00 */
[----:B------:R-:W-:-:S03]  /*12450*/  USHF.L.U32 UR43, UR46, 0x2, URZ ;  /* 0x000000022e2b7899 */ /* 0x000fc6000800063f */
[----:B------:R3:W5:Y:S01]  /*12460*/  @P0 LDG.E R0, desc[UR52][R2.64] ;  /* 0x0000003402000981 */ /* 0x000762000c1e1900 */
[----:B------:R-:W-:Y:S01]  /*12470*/  ISETP.NE.U32.AND P0, PT, RZ, UR4, PT ;  /* 0x00000004ff007c0c */ /* 0x000fe2000bf05070 */
[----:B------:R-:W-:Y:S02]  /*12480*/  USHF.L.U64.HI UR44, UR46, 0x2, UR45 ;  /* 0x000000022e2c7899 */ /* 0x000fe4000801022d */
[----:B------:R-:W-:Y:S01]  /*12490*/  UIADD3 UR4, UP0, UR43, UR4, URZ ;  /* 0x000000042b047290 */ /* 0x000fe2000ff1e03f */
[----:B------:R-:W-:Y:S02]  /*124a0*/  ISETP.NE.AND.EX P2, PT, RZ, UR5, PT, P0 ;  /* 0x00000005ff007c0c */ /* 0x000fe4000bf45300 */
[----:B------:R-:W-:Y:S01]  /*124b0*/  ISETP.NE.U32.AND P0, PT, RZ, UR6, PT ;  /* 0x00000006ff007c0c */ /* 0x000fe2000bf05070 */
[----:B------:R-:W-:Y:S02]  /*124c0*/  UIADD3.X UR5, UR44, UR5, URZ, UP0, !UPT ;  /* 0x000000052c057290 */ /* 0x000fe400087fe43f */
[----:B------:R-:W-:Y:S01]  /*124d0*/  IMAD.U32 R4, RZ, RZ, UR4 ;  /* 0x00000004ff047e24 */ /* 0x000fe2000f8e00ff */
[----:B------:R-:W-:Y:S01]  /*124e0*/  UIADD3 UR4, UP0, UR43, UR6, URZ ;  /* 0x000000062b047290 */ /* 0x000fe2000ff1e03f */
[----:B------:R-:W-:-:S02]  /*124f0*/  ISETP.NE.AND.EX P0, PT, RZ, UR7, PT, P0 ;  /* 0x00000007ff007c0c */ /* 0x000fc4000bf05300 */
[----:B------:R-:W-:Y:S01]  /*12500*/  IMAD.U32 R5, RZ, RZ, UR5 ;  /* 0x00000005ff057e24 */ /* 0x000fe2000f8e00ff */
[----:B------:R-:W-:-:S04]  /*12510*/  UIADD3.X UR5, UR44, UR7, URZ, UP0, !UPT ;  /* 0x000000072c057290 */ /* 0x000fc800087fe43f */
[----:B------:R-:W4:Y:S01]  /*12520*/  @P2 LDG.E R8, desc[UR52][R4.64] ;  /* 0x0000003404082981 */ /* 0x000f22000c1e1900 */
[----:B------:R-:W-:Y:S01]  /*12530*/  IMAD.U32 R6, RZ, RZ, UR4 ;  /* 0x00000004ff067e24 */ /* 0x000fe2000f8e00ff */
[----:B------:R-:W-:Y:S01]  /*12540*/  UISETP.NE.U32.AND UP0, UPT, UR8, URZ, UPT ;  /* 0x0000003f0800728c */ /* 0x000fe2000bf05070 */
[----:B------:R-:W-:-:S03]  /*12550*/  IMAD.U32 R7, RZ, RZ, UR5 ;  /* 0x00000005ff077e24 */ /* 0x000fc6000f8e00ff */
[----:B------:R-:W-:Y:S02]  /*12560*/  UISETP.NE.AND.EX UP0, UPT, UR9, URZ, UPT, UP0 ;  /* 0x0000003f0900728c */ /* 0x000fe4000bf05300 */
[----:B------:R-:W5:Y:S04]  /*12570*/  @P0 LDG.E R9, desc[UR52][R6.64] ;  /* 0x0000003406090981 */ /* 0x000f68000c1e1900 */
[----:B------:R-:W-:-:S05]  /*12580*/  PLOP3.LUT P3, PT, PT, PT, UP0, 0x80, 0x0 ;  /* 0x000000000000781c */ /* 0x000fca0003f6f008 */
[----:B------:R-:W-:-:S04]  /*12590*/  @UP0 UIADD3 UR4, UP1, UR43, UR8, URZ ;  /* 0x000000082b040290 */ /* 0x000fc8000ff3e03f */
[----:B------:R-:W-:Y:S02]  /*125a0*/  @UP0 UIADD3.X UR5, UR44, UR9, URZ, UP1, !UPT ;  /* 0x000000092c050290 */ /* 0x000fe40008ffe43f */
[----:B---3--:R-:W-:-:S04]  /*125b0*/  IMAD.U32 R2, RZ, RZ, UR4 ;  /* 0x00000004ff027e24 */ /* 0x008fc8000f8e00ff */
[----:B------:R-:W-:-:S05]  /*125c0*/  IMAD.U32 R3, RZ, RZ, UR5 ;  /* 0x00000005ff037e24 */ /* 0x000fca000f8e00ff */
[----:B0-----:R0:W5:Y:S01]  /*125d0*/  @P3 LDG.E R17, desc[UR52][R2.64] ;  /* 0x0000003402113981 */ /* 0x001162000c1e1900 */
[----:B------:R-:W-:Y:S01]  /*125e0*/  UMOV UR47, URZ ;  /* 0x0000003f002f7c82 */ /* 0x000fe20008000000 */
[----:B--2---:R-:W-:Y:S01]  /*125f0*/  R2UR UR36, R12 ;  /* 0x000000000c2472ca */ /* 0x004fe200000e0000 */
[----:B0-----:R-:W0:Y:S02]  /*12600*/  LDC.64 R2, c[0x0][0x418] ;  /* 0x00010600ff027b82 */ /* 0x001e240000000a00 */
[----:B0-----:R-:W-:Y:S02]  /*12610*/  ISETP.NE.U32.AND P1, PT, R2, RZ, PT ;  /* 0x000000ff0200720c */ /* 0x001fe40003f25070 */
[----:B------:R-:W-:Y:S02]  /*12620*/  LOP3.LUT R2, R12, 0xff000000, RZ, 0xc0, !PT ;  /* 0xff0000000c027812 */ /* 0x000fe400078ec0ff */
[----:B------:R-:W-:Y:S02]  /*12630*/  ISETP.NE.AND.EX P1, PT, R3, RZ, PT, P1 ;  /* 0x000000ff0300720c */ /* 0x000fe40003f25310 */
[----:B------:R-:W-:-:S02]  /*12640*/  SHF.R.U32.HI R2, RZ, 0x8, R2 ;  /* 0x00000008ff027819 */ /* 0x000fc40000011602 */
[----:B----4-:R-:W-:Y:S02]  /*12650*/  @P2 R2UR UR47, R8 ;  /* 0x00000000082f22ca */ /* 0x010fe400000e0000 */
[----:B------:R-:W-:-:S04]  /*12660*/  LOP3.LUT R8, R12, 0xff0000, RZ, 0xc0, !PT ;  /* 0x00ff00000c087812 */ /* 0x000fc800078ec0ff */
[----:B------:R-:W-:Y:S01]  /*12670*/  LEA.HI R8, R8, R2, RZ, 0x10 ;  /* 0x0000000208087211 */ /* 0x000fe200078f80ff */
[----:B------:R-:W-:Y:S08]  /*12680*/  @P3 BRA `(.L_x_2334) ;  /* 0x0000000000103947 */ /* 0x000ff00003800000 */
[----:B------:R-:W-:Y:S05]  /*12690*/  @!P2 BRA `(.L_x_2334) ;  /* 0x00000000000ca947 */ /* 0x000fea0003800000 */
[----:B-----5:R-:W2:Y:S04]  /*126a0*/  LDG.E R17, desc[UR52][R4.64] ;  /* 0x0000003404117981 */ /* 0x020ea8000c1e1900 */
[----:B------:R-:W2:Y:S02]  /*126b0*/  LDG.E R4, desc[UR52][R4.64+0x4] ;  /* 0x0000043404047981 */ /* 0x000ea4000c1e1900 */
[----:B--2---:R-:W-:-:S07]  /*126c0*/  IMAD.IADD R17, R4, 0x1, -R17 ;  /* 0x0000000104117824 */ /* 0x004fce00078e0a11 */
.L_x_2334:
[----:B------:R-:W-:Y:S01]  /*126d0*/  IMAD.U32 R3, RZ, RZ, UR46 ;  /* 0x0000002eff037e24 */ /* 0x000fe2000f8e00ff */
[----:B------:R-:W-:Y:S01]  /*126e0*/  ULDC.64 UR4, c[0x0][0xa20] ;  /* 0x0002880000047ab9 */ /* 0x000fe20000000a00 */
[----:B-----5:R-:W-:Y:S01]  /*126f0*/  IMAD.IADD R4, R9, 0x1, R0 ;  /* 0x0000000109047824 */ /* 0x020fe200078e0200 */
[----:B------:R-:W-:Y:S01]  /*12700*/  ISETP.NE.U32.AND P2, PT, RZ, UR4, PT ;  /* 0x00000004ff007c0c */ /* 0x000fe2000bf45070 */
[----:B------:R-:W-:Y:S01]  /*12710*/  ULOP3.LUT UR36, UR36, 0xffff, URZ, 0xc0, !UPT ;  /* 0x0000ffff24247892 */ /* 0x000fe2000f8ec03f */
[----:B------:R0:W-:Y:S01]  /*12720*/  STL [R1+0x8], R3 ;  /* 0x0000080301007387 */ /* 0x0001e20000100800 */
[----:B------:R-:W-:Y:S02]  /*12730*/  SEL R2, R10, 0x1, P1 ;  /* 0x000000010a027807 */ /* 0x000fe40000800000 */
[----:B------:R-:W-:Y:S01]  /*12740*/  ISETP.NE.AND.EX P2, PT, RZ, UR5, PT, P2 ;  /* 0x00000005ff007c0c */ /* 0x000fe2000bf45320 */
[----:B------:R0:W-:Y:S02]  /*12750*/  STL [R1+0x28], R4 ;  /* 0x0000280401007387 */ /* 0x0001e40000100800 */
[----:B------:R-:W-:-:S10]  /*12760*/  IMAD R2, R2, R11, RZ ;  /* 0x0000000b02027224 */ /* 0x000fd400078e02ff */
[----:B0-----:R-:W-:Y:S05]  /*12770*/  @!P2 BRA `(.L_x_2335) ;  /* 0x000000000018a947 */ /* 0x001fea0003800000 */
[----:B------:R-:W-:-:S04]  /*12780*/  UIADD3 UR4, UP0, UR43, UR4, URZ ;  /* 0x000000042b047290 */ /* 0x000fc8000ff1e03f */
[----:B------:R-:W-:Y:S02]  /*12790*/  UIADD3.X UR5, UR44, UR5, URZ, UP0, !UPT ;  /* 0x000000052c057290 */ /* 0x000fe400087fe43f */
[----:B------:R-:W-:-:S04]  /*127a0*/  IMAD.U32 R2, RZ, RZ, UR4 ;  /* 0x00000004ff027e24 */ /* 0x000fc8000f8e00ff */
[----:B------:R-:W-:-:S05]  /*127b0*/  IMAD.U32 R3, RZ, RZ, UR5 ;  /* 0x00000005ff037e24 */ /* 0x000fca000f8e00ff */
[----:B------:R0:W5:Y:S01]  /*127c0*/  LDG.E R2, desc[UR52][R2.64] ;  /* 0x0000003402027981 */ /* 0x000162000c1e1900 */
[----:B------:R-:W-:Y:S05]  /*127d0*/  BRA `(.L_x_2336) ;  /* 0x0000000000107947 */ /* 0x000fea0003800000 */
.L_x_2335:
[----:B------:R-:W-:Y:S05]  /*127e0*/  @!P0 BRA `(.L_x_2336) ;  /* 0x00000000000c8947 */ /* 0x000fea0003800000 */
[----:B------:R-:W2:Y:S04]  /*127f0*/  LDG.E R2, desc[UR52][R6.64] ;  /* 0x0000003406027981 */ /* 0x000ea8000c1e1900 */
[----:B------:R-:W2:Y:S02]  /*12800*/  LDG.E R6, desc[UR52][R6.64+0x4] ;  /* 0x0000043406067981 */ /* 0x000ea4000c1e1900 */
[----:B--2---:R-:W-:-:S07]  /*12810*/  IMAD.IADD R2, R6, 0x1, -R2 ;  /* 0x0000000106027824 */ /* 0x004fce00078e0a02 */
.L_x_2336:
[----:B0-----:R-:W2:Y:S01]  /*12820*/  LDL R3, [R1+0x14] ;  /* 0x0000140001037983 */ /* 0x001ea20000100800 */
[----:B-----5:R-:W-:Y:S02]  /*12830*/  IMAD.IADD R2, R2, 0x1, -R0 ;  /* 0x0000000102027824 */ /* 0x020fe400078e0a00 */
[----:B------:R-:W0:Y:S02]  /*12840*/  LDC R0, c[0x0][0x448] ;  /* 0x00011200ff007b82 */ /* 0x000e240000000800 */
[----:B0-----:R-:W-:-:S13]  /*12850*/  ISETP.NE.AND P0, PT, R0, 0x1, PT ;  /* 0x000000010000780c */ /* 0x001fda0003f05270 */
[----:B------:R-:W0:Y:S08]  /*12860*/  @P0 LDC R4, c[0x0][0x44c] ;  /* 0x00011300ff040b82 */ /* 0x000e300000000800 */
[----:B------:R-:W3:Y:S01]  /*12870*/  @P0 LDC R0, c[0x0][0x450] ;  /* 0x00011400ff000b82 */ /* 0x000ee20000000800 */
[----:B--2---:R-:W-:-:S04]  /*12880*/  IMAD.SHL.U32 R3, R3, 0x80, RZ ;  /* 0x0000008003037824 */ /* 0x004fc800078e00ff */
[----:B------:R-:W-:-:S04]  /*12890*/  VIADD R3, R3, 0x7f ;  /* 0x0000007f03037836 */ /* 0x000fc80000000000 */
[----:B0-----:R-:W-:-:S05]  /*128a0*/  @P0 IMAD.HI.U32 R4, R3, R4, RZ ;  /* 0x0000000403040227 */ /* 0x001fca00078e00ff */
[----:B---3--:R-:W-:Y:S02]  /*128b0*/  @P0 SHF.R.U32.HI R3, RZ, R0, R4 ;  /* 0x00000000ff030219 */ /* 0x008fe40000011604 */
[C---:B------:R-:W-:Y:S01]  /*128c0*/  IADD3 R0, R2.reuse, 0x80, -R17 ;  /* 0x0000008002007810 */ /* 0x040fe20007ffe811 */
[----:B------:R-:W-:-:S04]  /*128d0*/  VIADD R2, R2, 0x7f ;  /* 0x0000007f02027836 */ /* 0x000fc80000000000 */
[----:B------:R-:W-:Y:S01]  /*128e0*/  IMAD.IADD R0, R0, 0x1, R3 ;  /* 0x0000000100007824 */ /* 0x000fe200078e0203 */
[----:B------:R-:W-:-:S04]  /*128f0*/  SHF.R.S32.HI R3, RZ, 0x1f, R2 ;  /* 0x0000001fff037819 */ /* 0x000fc80000011402 */
[----:B------:R-:W-:Y:S02]  /*12900*/  LEA.HI R3, R3, R2, RZ, 0x7 ;  /* 0x0000000203037211 */ /* 0x000fe400078f38ff */
[----:B------:R-:W-:Y:S02]  /*12910*/  SHF.R.S32.HI R2, RZ, 0x1f, R0 ;  /* 0x0000001fff027819 */ /* 0x000fe40000011400 */
[----:B------:R-:W-:Y:S02]  /*12920*/  SHF.R.S32.HI R3, RZ, 0x7, R3 ;  /* 0x00000007ff037819 */ /* 0x000fe40000011403 */
[----:B------:R-:W-:Y:S02]  /*12930*/  LEA.HI R2, R2, R0, RZ, 0x7 ;  /* 0x0000000002027211 */ /* 0x000fe400078f38ff */
[----:B------:R-:W-:Y:S02]  /*12940*/  SHF.R.U32.HI R0, RZ, 0x10, R8 ;  /* 0x00000010ff007819 */ /* 0x000fe40000011608 */
[----:B------:R-:W-:-:S02]  /*12950*/  SHF.R.S32.HI R2, RZ, 0x7, R2 ;  /* 0x00000007ff027819 */ /* 0x000fc40000011402 */
[----:B------:R-:W-:Y:S02]  /*12960*/  ISETP.NE.AND P0, PT, R0, RZ, PT ;  /* 0x000000ff0000720c */ /* 0x000fe40003f05270 */
[----:B------:R-:W-:Y:S01]  /*12970*/  VIMNMX R18, R3, R2, PT ;  /* 0x0000000203127248 */ /* 0x000fe20003fe0100 */
[----:B------:R-:W-:-:S03]  /*12980*/  IMAD.MOV.U32 R2, RZ, RZ, RZ ;  /* 0x000000ffff027224 */ /* 0x000fc600078e00ff */
[----:B------:R-:W-:-:S07]  /*12990*/  ISETP.GE.AND P1, PT, R18, 0x1, PT ;  /* 0x000000011200780c */ /* 0x000fce0003f26270 */
[----:B------:R-:W0:Y:S06]  /*129a0*/  @!P0 LDC R0, c[0x0][0x9f0] ;  /* 0x00027c00ff008b82 */ /* 0x000e2c0000000800 */
        /* <DEDUP_REMOVED lines=12> */
[----:B------:R-:W-:-:S04]  /*12a70*/  IADD3 R3, R0, -0x1, R18 ;  /* 0xffffffff00037810 */ /* 0x000fc80007ffe012 */
        /* <DEDUP_REMOVED lines=14> */
.L_x_2337:
[----:B------:R-:W-:Y:S01]  /*12b60*/  LOP3.LUT R8, R8, 0xff, RZ, 0xc0, !PT ;  /* 0x000000ff08087812 */ /* 0x000fe200078ec0ff */
[----:B------:R-:W-:Y:S04]  /*12b70*/  BSSY B7, `(.L_x_2338) ;  /* 0x00003a1000077945 */ /* 0x000fe80003800000 */
[----:B0-----:R-:W-:-:S05]  /*12b80*/  IMAD R0, R8, R2, RZ ;  /* 0x0000000208007224 */ /* 0x001fca00078e02ff */
[----:B------:R0:W-:Y:S01]  /*12b90*/  STL [R1+0x18], R0 ;  /* 0x0000180001007387 */ /* 0x0001e20000100800 */
[----:B------:R-:W-:-:S04]  /*12ba0*/  VIADDMNMX R18, R0, R2, R18, PT ;  /* 0x0000000200127246 */ /* 0x000fc80003800112 */
[----:B------:R-:W-:-:S13]  /*12bb0*/  ISETP.GT.AND P0, PT, R18, R0, PT ;  /* 0x000000001200720c */ /* 0x000fda0003f04270 */
[----:B------:R-:W-:Y:S05]  /*12bc0*/  @P0 BRA `(.L_x_2339) ;  /* 0x0000000000480947 */ /* 0x000fea0003800000 */
[----:B0-----:R-:W0:Y:S02]  /*12bd0*/  S2R R0, SR_TID.X ;  /* 0x0000000000007919 */ /* 0x001e240000002100 */
        /* <DEDUP_REMOVED lines=17> */
.L_x_2339:
[----:B0-----:R-:W-:Y:S01]  /*12cf0*/  VIADD R0, R19, 0x28400 ;  /* 0x0002840013007836 */ /* 0x001fe20000000000 */
        /* <DEDUP_REMOVED lines=19> */
.L_x_2342:
[----:B------:R-:W-:Y:S05]  /*12e30*/  BSYNC B6 ;  /* 0x0000000000067941 */ /* 0x000fea0003800000 */
.L_x_2341:
[----:B------:R-:W-:Y:S01]  /*12e40*/  VIADD R0, R19, 0x10400 ;  /* 0x0001040013007836 */ /* 0x000fe20000000000 */
[----:B------:R-:W-:Y:S04]  /*12e50*/  BSSY B6, `(.L_x_2343) ;  /* 0x0000014000067945 */ /* 0x000fe80003800000 */
[----:B------:R-:W-:-:S04]  /*12e60*/  LOP3.LUT P0, RZ, R0, 0x3ff, RZ, 0xc0, !PT ;  /* 0x000003ff00ff7812 */ /* 0x000fc8000780c0ff */
[----:B------:R-:W-:-:S09]  /*12e70*/  P2R R16, PR, RZ, 0x1 ;  /* 0x00000001ff107803 */ /* 0x000fd20000000000 */
        /* <DEDUP_REMOVED lines=17> */
.L_x_2344:
[----:B------:R-:W-:Y:S05]  /*12f90*/  BSYNC B6 ;  /* 0x0000000000067941 */ /* 0x000fea0003800000 */
.L_x_2343:
        /* <DEDUP_REMOVED lines=20> */
.L_x_2346:
[----:B------:R-:W-:Y:S05]  /*130e0*/  BSYNC B6 ;  /* 0x0000000000067941 */ /* 0x000fea0003800000 */
.L_x_2345:
[----:B------:R-:W-:Y:S01]  /*130f0*/  ISETP.NE.AND P6, PT, R16, RZ, PT ;  /* 0x000000ff1000720c */ /* 0x000fe20003fc5270 */
[----:B------:R-:W-:-:S12]  /*13100*/  BSSY B6, `(.L_x_2347) ;  /* 0x0000012000067945 */ /* 0x000fd80003800000 */
        /* <DEDUP_REMOVED lines=17> */
.L_x_2348:
[----:B------:R-:W-:Y:S05]  /*13220*/  BSYNC B6 ;  /* 0x0000000000067941 */ /* 0x000fea0003800000 */
.L_x_2347:
        /* <DEDUP_REMOVED lines=9> */
[----:B------:R-:W0:Y:S01]  /*132c0*/  S2R R0, SR_TID.X ;  /* 0x0000000000007919 */ /* 0x000e220000002100 */
[----:B------:R-:W-:-:S03]  /*132d0*/  ULDC.64 UR4, c[0x0][0xa08] ;  /* 0x0002820000047ab9 */ /* 0x000fc60000000a00 */
[----:B--2---:R2:W3:Y:S01]  /*132e0*/  @P0 LDG.E R8, desc[UR52][R2.64] ;  /* 0x0000003402080981 */ /* 0x0044e2000c1e1900 */
[----:B0-----:R-:W-:-:S04]  /*132f0*/  SHF.R.U32.HI R0, RZ, 0x5, R0 ;  /* 0x00000005ff007819 */ /* 0x001fc80000011600 */
[----:B------:R-:W-:Y:S01]  /*13300*/  LOP3.LUT R0, R0, 0x3, RZ, 0xc0, !PT ;  /* 0x0000000300007812 */ /* 0x000fe200078ec0ff */
[----:B--2---:R-:W0:Y:S01]  /*13310*/  LDC.64 R2, c[0x0][0x418] ;  /* 0x00010600ff027b82 */ /* 0x004e220000000a00 */
[----:B---3--:R-:W-:Y:S01]  /*13320*/  SHF.R.S32.HI R9, RZ, 0x1f, R8 ;  /* 0x0000001fff097819 */ /* 0x008fe20000011408 */
[----:B------:R2:W-:Y:S01]  /*13330*/  @P0 STL [R1+0x8], R8 ;  /* 0x0000080801000387 */ /* 0x0005e20000100800 */
[----:B0-----:R-:W-:Y:S01]  /*13340*/  LOP3.LUT P0, RZ, R2, UR4, RZ, 0xfc, !PT ;  /* 0x0000000402ff7c12 */ /* 0x001fe2000f80fcff */
[----:B------:R-:W-:Y:S02]  /*13350*/  UMOV UR4, 0xffffffff ;  /* 0xffffffff00047882 */ /* 0x000fe40000000000 */
[----:B------:R2:W-:Y:S01]  /*13360*/  STL [R1+0x1c], R9 ;  /* 0x00001c0901007387 */ /* 0x0005e20000100800 */
[----:B------:R-:W-:-:S04]  /*13370*/  LOP3.LUT P0, RZ, R3, UR5, RZ, 0xfc, P0 ;  /* 0x0000000503ff7c12 */ /* 0x000fc8000800fcff */
[----:B------:R-:W-:Y:S01]  /*13380*/  SEL R16, R8, RZ, !P0 ;  /* 0x000000ff08107207 */ /* 0x000fe20004000000 */
[----:B------:R-:W-:Y:S08]  /*13390*/  BRA.DIV UR4, `(.L_x_2349) ;  /* 0x0000004a04607947 */ /* 0x000ff0000b800000 */
[----:B------:R0:W3:Y:S02]  /*133a0*/  SHFL.IDX PT, R14, R0, RZ, 0x1f ;  /* 0x00001fff000e7589 */ /* 0x0000e400000e0000 */
.L_x_2424:
[----:B------:R-:W-:Y:S02]  /*133b0*/  PLOP3.LUT P1, PT, PT, PT, PT, 0x8, 0x0 ;  /* 0x000000000000781c */ /* 0x000fe40003f2e170 */
[----:B---3--:R-:W-:Y:S02]  /*133c0*/  ISETP.NE.AND P0, PT, R14, RZ, PT ;  /* 0x000000ff0e00720c */ /* 0x008fe40003f05270 */
[----:B0-----:R-:W-:-:S05]  /*133d0*/  P2R R0, PR, RZ, 0x2 ;  /* 0x00000002ff007803 */ /* 0x001fca0000000000 */
[----:B------:R0:W-:Y:S06]  /*133e0*/  STL [R1+0x24], R0 ;  /* 0x0000240001007387 */ /* 0x0001ec0000100800 */
[----:B------:R-:W-:Y:S05]  /*133f0*/  @P0 BRA `(.L_x_2350) ;  /* 0x00000004008c0947 */ /* 0x000fea0003800000 */
[----:B------:R-:W-:Y:S01]  /*13400*/  UMOV UR4, 0xffffffff ;  /* 0xffffffff00047882 */ /* 0x000fe20000000000 */
[----:B0-----:R-:W-:Y:S02]  /*13410*/  VIADD R0, R18, 0xffffffff ;  /* 0xffffffff12007836 */ /* 0x001fe40000000000 */
[----:B------:R-:W-:Y:S05]  /*13420*/  BRA.DIV UR4, `(.L_x_2351) ;  /* 0x0000004a045c7947 */ /* 0x000fea000b800000 */
[----:B------:R-:W-:-:S13]  /*13430*/  ELECT P6, URZ, PT ;  /* 0x00000000003f782f */ /* 0x000fda00038c0000 */
.L_x_2427:
        /* <DEDUP_REMOVED lines=21> */
.L_x_2352:
[----:B0-----:R-:W3:Y:S04]  /*13590*/  LDL R3, [R1] ;  /* 0x0000000001037983 */ /* 0x001ee80000100800 */
[----:B------:R-:W4:Y:S01]  /*135a0*/  LDL R2, [R1+0x4] ;  /* 0x0000040001027983 */ /* 0x000f220000100800 */
[----:B--2---:R-:W0:Y:S02]  /*135b0*/  S2R R8, SR_TID.X ;  /* 0x0000000000087919 */ /* 0x004e240000002100 */
[----:B0-----:R-:W-:-:S04]  /*135c0*/  LOP3.LUT R8, R8, 0x7f, RZ, 0xc0, !PT ;  /* 0x0000007f08087812 */ /* 0x001fc800078ec0ff */
[----:B------:R-:W-:Y:S01]  /*135d0*/  ISETP.NE.AND P1, PT, R8, RZ, PT ;  /* 0x000000ff0800720c */ /* 0x000fe20003f25270 */
[----:B---3--:R-:W-:Y:S01]  /*135e0*/  IMAD R4, R3, 0x8, R19 ;  /* 0x0000000803047824 */ /* 0x008fe200078e0213 */
[----:B----4-:R-:W-:-:S04]  /*135f0*/  SHF.L.U32 R3, R2, 0x1f, RZ ;  /* 0x0000001f02037819 */ /* 0x010fc800000006ff */
[----:B------:R-:W0:Y:S02]  /*13600*/  SYNCS.PHASECHK.TRANS64.TRYWAIT P0, [R4+URZ+0x38880], R3 ;  /* 0x03888003040075a7 */ /* 0x000e24000800017f */
[----:B0-----:R-:W-:Y:S05]  /*13610*/  @!P0 BRA `(.L_x_2353) ;  /* 0x0000004800008947 */ /* 0x001fea0003800000 */
.L_x_2428:
        /* <DEDUP_REMOVED lines=8> */
.L_x_2354:
[----:B------:R-:W2:Y:S04]  /*136a0*/  LDL R2, [R1] ;  /* 0x0000000001027983 */ /* 0x000ea80000100800 */
[----:B------:R-:W3:Y:S01]  /*136b0*/  LDL R5, [R1+0x28] ;  /* 0x0000280001057983 */ /* 0x000ee20000100800 */
        /* <DEDUP_REMOVED lines=21> */
[----:B------:R-:W3:Y:S02]  /*13810*/  SYNCS.PHASECHK.TRANS64.TRYWAIT P0, [R4+URZ+0x38840], R3 ;  /* 0x03884003040075a7 */ /* 0x000ee4000800017f */
[----:B--23--:R-:W-:Y:S05]  /*13820*/  @!P0 BRA `(.L_x_2355) ;  /* 0x0000004400908947 */ /* 0x00cfea0003800000 */
.L_x_2429:
        /* <DEDUP_REMOVED lines=8> */
.L_x_2356:
[----:B------:R-:W-:Y:S01]  /*138b0*/  R2UR UR8, R2 ;  /* 0x00000000020872ca */ /* 0x000fe200000e0000 */
[----:B------:R-:W-:Y:S01]  /*138c0*/  UIADD3 UR4, UP0, UR48, 0x370, URZ ;  /* 0x0000037030047890 */ /* 0x000fe2000ff1e03f */
[----:B------:R-:W-:Y:S01]  /*138d0*/  R2UR UR17, R4 ;  /* 0x00000000041172ca */ /* 0x000fe200000e0000 */
[----:B------:R-:W-:Y:S01]  /*138e0*/  UMOV UR6, 0x0 ;  /* 0x0000000000067882 */ /* 0x000fe20000000000 */
[----:B------:R-:W-:Y:S01]  /*138f0*/  R2UR UR19, R0 ;  /* 0x00000000001372ca */ /* 0x000fe200000e0000 */
[----:B------:R-:W-:Y:S01]  /*13900*/  UIADD3.X UR5, URZ, UR49, URZ, UP0, !UPT ;  /* 0x000000313f057290 */ /* 0x000fe200087fe43f */
[----:B------:R-:W-:Y:S01]  /*13910*/  R2UR UR21, R16 ;  /* 0x00000000101572ca */ /* 0x000fe200000e0000 */
[----:B------:R-:W-:Y:S01]  /*13920*/  UMOV UR7, 0x14f00000 ;  /* 0x14f0000000077882 */ /* 0x000fe20000000000 */
[----:B------:R-:W-:Y:S01]  /*13930*/  PLOP3.LUT P0, PT, PT, PT, PT, 0x80, 0x0 ;  /* 0x000000000000781c */ /* 0x000fe20003f0f070 */
[----:B------:R-:W-:Y:S01]  /*13940*/  UMOV UR18, URZ ;  /* 0x0000003f00127c82 */ /* 0x000fe20008000000 */
[----:B------:R-:W-:Y:S01]  /*13950*/  UMOV UR20, UR36 ;  /* 0x0000002400147c82 */ /* 0x000fe20008000000 */
[----:B------:R-:W-:Y:S01]  /*13960*/  UMOV UR10, 0x80 ;  /* 0x00000080000a7882 */ /* 0x000fe20000000000 */
[----:B------:R-:W-:Y:S01]  /*13970*/  P2R R0, PR, RZ, 0x1 ;  /* 0x00000001ff007803 */ /* 0x000fe20000000000 */
[----:B------:R-:W-:-:S02]  /*13980*/  UIADD3 UR16, UR8, 0x28400, URZ ;  /* 0x0002840008107890 */ /* 0x000fc4000fffe03f */
[----:B------:R-:W-:Y:S02]  /*13990*/  UIADD3 UR17, UR17, 0x38830, URZ ;  /* 0x0003883011117890 */ /* 0x000fe4000fffe03f */
[----:B------:R-:W-:Y:S01]  /*139a0*/  UIADD3 UR8, UR8, 0x2c400, URZ ;  /* 0x0002c40008087890 */ /* 0x000fe2000fffe03f */
[----:B------:R3:W-:Y:S01]  /*139b0*/  STL [R1+0x24], R0 ;  /* 0x0000240001007387 */ /* 0x0007e20000100800 */
[----:B------:R-:W-:Y:S01]  /*139c0*/  UMOV UR12, UR36 ;  /* 0x00000024000c7c82 */ /* 0x000fe20008000000 */
[----:B------:R-:W-:Y:S01]  /*139d0*/  UMOV UR11, UR19 ;  /* 0x00000013000b7c82 */ /* 0x000fe20008000000 */
[----:B------:R-:W-:Y:S01]  /*139e0*/  UMOV UR13, UR21 ;  /* 0x00000015000d7c82 */ /* 0x000fe20008000000 */
[----:B------:R-:W-:Y:S02]  /*139f0*/  UMOV UR9, UR17 ;  /* 0x0000001100097c82 */ /* 0x000fe40008000000 */
[----:B------:R3:W-:Y:S02]  /*13a00*/  UTMALDG.4D [UR16], [UR4], desc[UR6] ;  /* 0x00000610040075b4 */ /* 0x0007e40008019000 */
[----:B------:R3:W-:Y:S01]  /*13a10*/  UTMALDG.4D [UR8], [UR4], desc[UR6] ;  /* 0x00000608040075b4 */ /* 0x0007e20008019000 */
[----:B------:R-:W-:-:S02]  /*13a20*/  NOP ;  /* 0x0000000000007918 */ /* 0x000fc40000000000 */
.L_x_2350:
[----:B------:R-:W-:Y:S05]  /*13a30*/  WARPSYNC.ALL ;  /* 0x0000000000007948 */ /* 0x000fea0003800000 */
[----:B0--3--:R-:W-:Y:S01]  /*13a40*/  VIADD R0, R19, 0x20400 ;  /* 0x0002040013007836 */ /* 0x009fe20000000000 */
[----:B------:R-:W-:Y:S01]  /*13a50*/  USHF.R.S32.HI UR4, URZ, 0x1f, UR47 ;  /* 0x0000001f3f047899 */ /* 0x000fe2000801142f */
        /* <DEDUP_REMOVED lines=18> */
[----:B--2---:R-:W-:Y:S02]  /*13b80*/  IMAD.U32 R4, RZ, RZ, UR6 ;  /* 0x00000006ff047e24 */ /* 0x004fe4000f8e00ff */
        /* <DEDUP_REMOVED lines=11> */
.L_x_2358:
[----:B------:R-:W-:Y:S05]  /*13c40*/  BSYNC B6 ;  /* 0x0000000000067941 */ /* 0x000fea0003800000 */
.L_x_2357:
[----:B--2---:R-:W2:Y:S01]  /*13c50*/  LDL R8, [R1+0x14] ;  /* 0x0000140001087983 */ /* 0x004ea20000100800 */
[----:B------:R-:W0:Y:S01]  /*13c60*/  LDC R5, c[0x0][0x448] ;  /* 0x00011200ff057b82 */ /* 0x000e220000000800 */
[----:B------:R-:W-:Y:S01]  /*13c70*/  ULDC.64 UR6, c[0x0][0x2d8] ;  /* 0x0000b60000067ab9 */ /* 0x000fe20000000a00 */
[----:B------:R-:W3:Y:S01]  /*13c80*/  S2R R2, SR_TID.X ;  /* 0x0000000000027919 */ /* 0x000ee20000002100 */
[----:B------:R-:W-:Y:S01]  /*13c90*/  UMOV UR4, UR50 ;  /* 0x0000003200047c82 */ /* 0x000fe20008000000 */
[----:B------:R-:W-:Y:S01]  /*13ca0*/  UMOV UR5, UR37 ;  /* 0x0000002500057c82 */ /* 0x000fe20008000000 */
[----:B------:R-:W-:Y:S01]  /*13cb0*/  ULDC.64 UR8, c[0x0][0x2e0] ;  /* 0x0000b80000087ab9 */ /* 0x000fe20000000a00 */
[----:B------:R4:W5:Y:S01]  /*13cc0*/  LDL R9, [R1+0x34] ;  /* 0x0000340001097983 */ /* 0x0009620000100800 */
[----:B0-----:R-:W-:Y:S02]  /*13cd0*/  ISETP.NE.AND P0, PT, R5, 0x1, PT ;  /* 0x000000010500780c */ /* 0x001fe40003f05270 */
[----:B---3--:R-:W-:-:S11]  /*13ce0*/  LOP3.LUT R0, R2, 0x7f, RZ, 0xc0, !PT ;  /* 0x0000007f02007812 */ /* 0x008fd600078ec0ff */
[----:B------:R-:W0:Y:S01]  /*13cf0*/  @P0 LDC R3, c[0x0][0x44c] ;  /* 0x00011300ff030b82 */ /* 0x000e220000000800 */
[----:B------:R-:W-:Y:S01]  /*13d00*/  IMAD.SHL.U32 R2, R2, 0x10, RZ ;  /* 0x0000001002027824 */ /* 0x000fe200078e00ff */
[----:B------:R-:W-:-:S06]  /*13d10*/  SHF.R.U32.HI R0, RZ, 0x3, R0 ;  /* 0x00000003ff007819 */ /* 0x000fcc0000011600 */
[----:B------:R-:W3:Y:S01]  /*13d20*/  @P0 LDC R4, c[0x0][0x450] ;  /* 0x00011400ff040b82 */ /* 0x000ee20000000800 */
[----:B------:R-:W-:Y:S01]  /*13d30*/  LOP3.LUT R2, R0, 0x70, R2, 0xf8, !PT ;  /* 0x0000007000027812 */ /* 0x000fe200078ef802 */
[----:B------:R-:W1:Y:S01]  /*13d40*/  S2R R6, SR_TID.X ;  /* 0x0000000000067919 */ /* 0x000e620000002100 */
[----:B------:R-:W-:Y:S01]  /*13d50*/  UIMAD.WIDE.U32 UR4, UR36, UR6, UR4 ;  /* 0x00000006240472a5 */ /* 0x000fe2000f8e0004 */
[----:B------:R-:W4:Y:S03]  /*13d60*/  S2R R7, SR_TID.X ;  /* 0x0000000000077919 */ /* 0x000f260000002100 */
[----:B------:R-:W-:Y:S02]  /*13d70*/  UIMAD UR5, UR36, UR7, UR5 ;  /* 0x00000007240572a4 */ /* 0x000fe4000f8e0205 */
[----:B------:R-:W-:Y:S02]  /*13d80*/  UIMAD UR6, UR45, UR8, URZ ;  /* 0x000000082d0672a4 */ /* 0x000fe4000f8e023f */
[----:B------:R-:W-:-:S02]  /*13d90*/  UIMAD.WIDE.U32 UR4, UR46, UR8, UR4 ;  /* 0x000000082e0472a5 */ /* 0x000fc4000f8e0004 */
[----:B------:R-:W-:-:S03]  /*13da0*/  UIMAD UR6, UR46, UR9, UR6 ;  /* 0x000000092e0672a4 */ /* 0x000fc6000f8e0206 */
[----:B------:R-:W-:Y:S01]  /*13db0*/  ULDC.64 UR8, c[0x0][0x2d0] ;  /* 0x0000b40000087ab9 */ /* 0x000fe20000000a00 */
[----:B------:R-:W-:Y:S01]  /*13dc0*/  UIADD3 UR5, UR5, UR6, URZ ;  /* 0x0000000605057290 */ /* 0x000fe2000fffe03f */
[----:B-1----:R-:W-:Y:S02]  /*13dd0*/  IMAD.SHL.U32 R6, R6, 0x10, RZ ;  /* 0x0000001006067824 */ /* 0x002fe400078e00ff */
[----:B----4-:R-:W-:-:S03]  /*13de0*/  IMAD.SHL.U32 R10, R7, 0x10, RZ ;  /* 0x00000010070a7824 */ /* 0x010fc600078e00ff */
[----:B------:R-:W-:Y:S02]  /*13df0*/  LOP3.LUT R6, R6, 0x70, RZ, 0xc0, !PT ;  /* 0x0000007006067812 */ /* 0x000fe400078ec0ff */
[----:B------:R-:W-:Y:S02]  /*13e00*/  LOP3.LUT R10, R10, 0x70, RZ, 0xc0, !PT ;  /* 0x000000700a0a7812 */ /* 0x000fe400078ec0ff */
[----:B------:R-:W-:Y:S01]  /*13e10*/  LOP3.LUT R6, R6, 0x80, RZ, 0xfc, !PT ;  /* 0x0000008006067812 */ /* 0x000fe200078efcff */
[----:B--2---:R-:W-:-:S04]  /*13e20*/  IMAD R0, R8, 0x80, R2 ;  /* 0x0000008008007824 */ /* 0x004fc800078e0202 */
[----:B0-----:R-:W-:-:S04]  /*13e30*/  @P0 IMAD.HI.U32 R3, R0, R3, RZ ;  /* 0x0000000300030227 */ /* 0x001fc800078e00ff */
[----:B------:R-:W-:Y:S01]  /*13e40*/  IMAD.MOV.U32 R2, RZ, RZ, R0 ;  /* 0x000000ffff027224 */ /* 0x000fe200078e0000 */
[----:B---3--:R-:W-:-:S04]  /*13e50*/  @P0 SHF.R.U32.HI R2, RZ, R4, R3 ;  /* 0x00000004ff020219 */ /* 0x008fc80000011603 */
        /* <DEDUP_REMOVED lines=21> */
[----:B------:R-:W0:Y:S02]  /*13fb0*/  S2R R6, SR_TID.X ;  /* 0x0000000000067919 */ /* 0x000e240000002100 */
[----:B0-----:R-:W-:-:S04]  /*13fc0*/  LOP3.LUT R6, R6, 0x7f, RZ, 0xc0, !PT ;  /* 0x0000007f06067812 */ /* 0x001fc800078ec0ff */
[----:B------:R-:W-:Y:S02]  /*13fd0*/  SHF.R.U32.HI R7, RZ, 0x3, R6 ;  /* 0x00000003ff077819 */ /* 0x000fe40000011606 */
[----:B------:R-:W2:Y:S01]  /*13fe0*/  LDL.LU R6, [R1+0x14] ;  /* 0x0000140001067983 */ /* 0x000ea20000300800 */
[----:B------:R-:W-:-:S03]  /*13ff0*/  IMAD R3, R17, R5, RZ ;  /* 0x0000000511037224 */ /* 0x000fc600078e02ff */
[----:B------:R-:W-:Y:S01]  /*14000*/  SHFL.IDX PT, R8, R0, 0x1, 0x181f ;  /* 0x00381f0000087f89 */ /* 0x000fe200000e0000 */
[----:B--2---:R-:W-:-:S03]  /*14010*/  IMAD R4, R6, 0x80, R7 ;  /* 0x0000008006047824 */ /* 0x004fc600078e0207 */
[----:B------:R-:W0:Y:S01]  /*14020*/  SHFL.IDX PT, R7, R2, RZ, 0x181f ;  /* 0x00181fff02077589 */ /* 0x000e2200000e0000 */
[C---:B------:R-:W-:Y:S01]  /*14030*/  VIADD R5, R4.reuse, 0x10 ;  /* 0x0000001004057836 */ /* 0x040fe20000000000 */
[-C--:B------:R-:W-:Y:S02]  /*14040*/  ISETP.GE.AND P4, PT, R4, R3.reuse, PT ;  /* 0x000000030400720c */ /* 0x080fe40003f86270 */
[----:B------:R-:W1:Y:S02]  /*14050*/  SHFL.IDX PT, R6, R0, RZ, 0x181f ;  /* 0x00181fff00067589 */ /* 0x000e6400000e0000 */
[----:B------:R-:W-:Y:S02]  /*14060*/  ISETP.GE.AND P2, PT, R5, R3, PT ;  /* 0x000000030500720c */ /* 0x000fe40003f46270 */
[----:B------:R-:W2:Y:S07]  /*14070*/  SHFL.IDX PT, R5, R2, 0x1, 0x181f ;  /* 0x00381f0002057f89 */ /* 0x000eae00000e0000 */
[----:B0-----:R-:W-:-:S05]  /*14080*/  @!P4 IADD3 R7, P3, R10, R7, RZ ;  /* 0x000000070a07c210 */ /* 0x001fca0007f7e0ff */
[----:B-1----:R-:W-:-:S05]  /*14090*/  @!P4 IMAD.X R6, RZ, RZ, R6, P3 ;  /* 0x000000ffff06c224 */ /* 0x002fca00018e0606 */
[----:B------:R-:W-:-:S04]  /*140a0*/  @!P4 LOP3.LUT R7, R7, R6, RZ, 0x3c, !PT ;  /* 0x000000060707c212 */ /* 0x000fc800078e3cff */
[----:B------:R-:W-:-:S04]  /*140b0*/  @!P4 LOP3.LUT R6, R7, R6, RZ, 0x3c, !PT ;  /* 0x000000060706c212 */ /* 0x000fc800078e3cff */
[----:B------:R-:W-:-:S05]  /*140c0*/  @!P4 LOP3.LUT R7, R7, R6, RZ, 0x3c, !PT ;  /* 0x000000060707c212 */ /* 0x000fca00078e3cff */
[----:B-----5:R-:W-:Y:S04]  /*140d0*/  @!P4 LDGSTS.E.BYPASS.LTC128B.128 [R9+0x20400], desc[UR52][R6.64], !P0 ;  /* 0x204000000609cfae */ /* 0x020fe8000c101d74 */
        /* <DEDUP_REMOVED lines=11> */
[----:B0-----:R-:W0:Y:S04]  /*14190*/  SHFL.IDX PT, R7, R2, 0x2, 0x181f ;  /* 0x00581f0002077f89 */ /* 0x001e2800000e0000 */
[----:B------:R-:W1:Y:S06]  /*141a0*/  SHFL.IDX PT, R6, R0, 0x2, 0x181f ;  /* 0x00581f0000067f89 */ /* 0x000e6c00000e0000 */
        /* <DEDUP_REMOVED lines=41> */
[----:B0-----:R-:W0:Y:S04]  /*14440*/  SHFL.IDX PT, R7, R2, 0x6, 0x181f ;  /* 0x00d81f0002077f89 */ /* 0x001e2800000e0000 */
[----:B------:R-:W1:Y:S04]  /*14450*/  SHFL.IDX PT, R6, R0, 0x6, 0x181f ;  /* 0x00d81f0000067f89 */ /* 0x000e6800000e0000 */
[----:B------:R-:W2:Y:S04]  /*14460*/  SHFL.IDX PT, R0, R0, 0x7, 0x181f ;  /* 0x00f81f0000007f89 */ /* 0x000ea800000e0000 */
[----:B------:R-:W3:Y:S01]  /*14470*/  SHFL.IDX PT, R2, R2, 0x7, 0x181f ;  /* 0x00f81f0002027f89 */ /* 0x000ee200000e0000 */
[----:B0-----:R-:W-:-:S05]  /*14480*/  @!P2 IADD3 R7, P3, R10, R7, RZ ;  /* 0x000000070a07a210 */ /* 0x001fca0007f7e0ff */
[----:B-1----:R-:W-:-:S05]  /*14490*/  @!P2 IMAD.X R6, RZ, RZ, R6, P3 ;  /* 0x000000ffff06a224 */ /* 0x002fca00018e0606 */
[----:B------:R-:W-:-:S04]  /*144a0*/  @!P2 LOP3.LUT R7, R7, R6, RZ, 0x3c, !PT ;  /* 0x000000060707a212 */ /* 0x000fc800078e3cff */
[----:B------:R-:W-:-:S04]  /*144b0*/  @!P2 LOP3.LUT R6, R7, R6, RZ, 0x3c, !PT ;  /* 0x000000060706a212 */ /* 0x000fc800078e3cff */
[----:B------:R-:W-:-:S05]  /*144c0*/  @!P2 LOP3.LUT R7, R7, R6, RZ, 0x3c, !PT ;  /* 0x000000060707a212 */ /* 0x000fca00078e3cff */
[----:B------:R0:W-:Y:S04]  /*144d0*/  @!P2 LDGSTS.E.BYPASS.LTC128B.128 [R9+0x23400], desc[UR52][R6.64], !P0 ;  /* 0x234000000609afae */ /* 0x0001e8000c101d74 */
[----:B--23--:R0:W-:Y:S02]  /*144e0*/  @!P2 LDGSTS.E.BYPASS.LTC128B.128 [R9+0x27400], desc[UR52][R6.64+0x80], !P1 ;  /* 0x274000800609afae */ /* 0x00c1e4000c901d74 */
.L_x_2446:
        /* <DEDUP_REMOVED lines=11> */
.L_x_2361:
[----:B------:R-:W-:Y:S05]  /*145a0*/  BSYNC B0 ;  /* 0x0000000000007941 */ /* 0x000fea0003800000 */
.L_x_2360:
[----:B------:R-:W-:Y:S01]  /*145b0*/  NOP ;  /* 0x0000000000007918 */ /* 0x000fe20000000000 */
[----:B------:R-:W-:-:S13]  /*145c0*/  PLOP3.LUT P0, PT, PT, PT, PT, 0x80, 0x0 ;  /* 0x000000000000781c */ /* 0x000fda0003f0f070 */
.L_x_2362:
[----:B------:R-:W-:Y:S02]  /*145d0*/  PLOP3.LUT P1, PT, P1, P0, PT, 0xa2, 0x0 ;  /* 0x000000000000781c */ /* 0x000fe40000f21472 */
[----:B------:R-:W-:-:S08]  /*145e0*/  @P0 R2UR P1, UR4, R19 ;  /* 0x00000000130402ca */ /* 0x000fd00000020000 */
[----:B------:R-:W-:-:S05]  /*145f0*/  @P0 PLOP3.LUT P0, PT, P1, PT, PT, 0x80, 0x0 ;  /* 0x000000000000081c */ /* 0x000fca0000f0f070 */
[----:B------:R-:W-:Y:S01]  /*14600*/  @!P1 SYNCS.ARRIVE.TRANS64.RED.A0T1 RZ, [UR4+0x38800], RZ ;  /* 0x038800ffffff99a7 */ /* 0x000fe20008200404 */
[----:B------:R-:W-:Y:S07]  /*14610*/  @!P1 ARRIVES.LDGSTSBAR.64.TRANSCNT [UR4+0x38800] ;  /* 0x03880000ff0099b0 */ /* 0x000fee0008000a84 */
[----:B------:R-:W-:Y:S05]  /*14620*/  @P0 BRA.U.ANY `(.L_x_2362) ;  /* 0xfffffffd00e80947 */ /* 0x000fea000393ffff */
[----:B--2---:R-:W2:Y:S02]  /*14630*/  LDL.LU R2, [R1+0x38] ;  /* 0x0000380001027983 */ /* 0x004ea40000300800 */
[----:B--2---:R-:W-:-:S05]  /*14640*/  VIADD R2, R2, 0x1 ;  /* 0x0000000102027836 */ /* 0x004fca0000000000 */
        /* <DEDUP_REMOVED lines=8> */
[----:B------:R-:W3:Y:S03]  /*146d0*/  SYNCS.PHASECHK.TRANS64.TRYWAIT P0, [R19+URZ+0x38820], R0 ;  /* 0x03882000130075a7 */ /* 0x000ee6000800017f */
[----:B--23--:R-:W-:Y:S05]  /*146e0*/  @!P0 BRA `(.L_x_2364) ;  /* 0x0000004000bc8947 */ /* 0x00cfea0003800000 */
.L_x_2447:
[----:B------:R-:W-:Y:S05]  /*146f0*/  BSYNC B0 ;  /* 0x0000000000007941 */ /* 0x000fea0003800000 */
.L_x_2363:
[----:B------:R-:W3:Y:S01]  /*14700*/  LDL R2, [R1+0x18] ;  /* 0x0000180001027983 */ /* 0x000ee20000100800 */
[----:B------:R-:W-:-:S05]  /*14710*/  VIADD R17, R18, 0xfffffffe ;  /* 0xfffffffe12117836 */ /* 0x000fca0000000000 */
[----:B---3--:R-:W-:-:S13]  /*14720*/  ISETP.GE.AND P0, PT, R17, R2, PT ;  /* 0x000000021100720c */ /* 0x008fda0003f06270 */
[----:B------:R-:W-:Y:S05]  /*14730*/  @!P0 BRA `(.L_x_2365) ;  /* 0x0000001000c08947 */ /* 0x000fea0003800000 */
[----:B--2---:R2:W5:Y:S04]  /*14740*/  LDL.LU R0, [R1+0x4] ;  /* 0x0000040001007983 */ /* 0x0045680000300800 */
[----:B01----:R2:W5:Y:S02]  /*14750*/  LDL.LU R6, [R1] ;  /* 0x0000000001067983 */ /* 0x0035640000300800 */
.L_x_2387:
[----:B------:R-:W3:Y:S01]  /*14760*/  LDL R2, [R1+0x24] ;  /* 0x0000240001027983 */ /* 0x000ee20000100800 */
[----:B0----5:R-:W-:Y:S01]  /*14770*/  VIADD R3, R6, 0x1 ;  /* 0x0000000106037836 */ /* 0x021fe20000000000 */
[----:B------:R-:W-:Y:S05]  /*14780*/  YIELD ;  /* 0x0000000000007946 */ /* 0x000fea0003800000 */
[C---:B------:R-:W-:Y:S01]  /*14790*/  ISETP.NE.AND P0, PT, R3.reuse, 0x2, PT ;  /* 0x000000020300780c */ /* 0x040fe20003f05270 */
[----:B------:R-:W-:Y:S03]  /*147a0*/  BSSY B0, `(.L_x_2366) ;  /* 0x000008b000007945 */ /* 0x000fe60003800000 */
[----:B------:R-:W-:-:S02]  /*147b0*/  SEL R9, R3, RZ, P0 ;  /* 0x000000ff03097207 */ /* 0x000fc40000000000 */
[----:B---3--:R-:W-:Y:S02]  /*147c0*/  ISETP.NE.AND P1, PT, R2, RZ, PT ;  /* 0x000000ff0200720c */ /* 0x008fe40003f25270 */
        /* <DEDUP_REMOVED lines=11> */
[----:B------:R-:W1:Y:S01]  /*14880*/  LDC R5, c[0x0][0x43c] ;  /* 0x00010f00ff057b82 */ /* 0x000e620000000800 */
[----:B------:R-:W-:Y:S02]  /*14890*/  ULDC.64 UR6, c[0x0][0x428] ;  /* 0x00010a0000067ab9 */ /* 0x000fe40000000a00 */
[----:B------:R-:W4:Y:S01]  /*148a0*/  LDL R10, [R1+0x8] ;  /* 0x00000800010a7983 */ /* 0x000f220000100800 */
[----:B-1----:R-:W-:-:S13]  /*148b0*/  ISETP.NE.AND P0, PT, R5, 0x1, PT ;  /* 0x000000010500780c */ /* 0x002fda0003f05270 */
[----:B------:R-:W1:Y:S02]  /*148c0*/  @P0 LDC.64 R2, c[0x0][0x440] ;  /* 0x00011000ff020b82 */ /* 0x000e640000000a00 */
[----:B-1----:R-:W-:-:S04]  /*148d0*/  @P0 IMAD.HI.U32 R4, R17, R2, RZ ;  /* 0x0000000211040227 */ /* 0x002fc800078e00ff */
[----:B------:R-:W-:Y:S01]  /*148e0*/  IMAD.MOV.U32 R2, RZ, RZ, R17 ;  /* 0x000000ffff027224 */ /* 0x000fe200078e0011 */
[----:B------:R-:W-:-:S04]  /*148f0*/  @P0 SHF.R.U32.HI R2, RZ, R3, R4 ;  /* 0x00000003ff020219 */ /* 0x000fc80000011604 */
[--C-:B------:R-:W-:Y:S01]  /*14900*/  SHF.R.S32.HI R3, RZ, 0x1f, R2.reuse ;  /* 0x0000001fff037819 */ /* 0x100fe20000011402 */
[----:B------:R-:W-:-:S04]  /*14910*/  IMAD.MOV R7, RZ, RZ, -R2 ;  /* 0x000000ffff077224 */ /* 0x000fc800078e0a02 */
[----:B------:R-:W-:Y:S02]  /*14920*/  IMAD R7, R5, R7, R17 ;  /* 0x0000000705077224 */ /* 0x000fe400078e0211 */
[----:B---3--:R-:W-:-:S04]  /*14930*/  IMAD R4, R11, UR6, RZ ;  /* 0x000000060b047c24 */ /* 0x008fc8000f8e02ff */
[C---:B----4-:R-:W-:Y:S02]  /*14940*/  IMAD R4, R10.reuse, UR7, R4 ;  /* 0x000000070a047c24 */ /* 0x050fe4000f8e0204 */
[----:B------:R-:W-:-:S04]  /*14950*/  IMAD.WIDE.U32 R2, R10, UR6, R2 ;  /* 0x000000060a027c25 */ /* 0x000fc8000f8e0002 */
[----:B------:R-:W-:Y:S01]  /*14960*/  IMAD.IADD R3, R4, 0x1, R3 ;  /* 0x0000000104037824 */ /* 0x000fe200078e0203 */
[----:B------:R-:W-:-:S04]  /*14970*/  LEA R4, P0, R2, UR4, 0x2 ;  /* 0x0000000402047c11 */ /* 0x000fc8000f8010ff */
[----:B------:R-:W-:-:S05]  /*14980*/  LEA.HI.X R5, R2, UR5, R3, 0x2, P0 ;  /* 0x0000000502057c11 */ /* 0x000fca00080f1403 */
[----:B------:R1:W5:Y:S04]  /*14990*/  LDG.E R16, desc[UR52][R4.64] ;  /* 0x0000003404107981 */ /* 0x000368000c1e1900 */
.L_x_2368:
[----:B-1----:R-:W-:Y:S01]  /*149a0*/  IMAD R4, R9, 0x8, R19 ;  /* 0x0000000809047824 */ /* 0x002fe200078e0213 */
[----:B------:R-:W-:Y:S01]  /*149b0*/  SHF.L.U32 R3, R8, 0x1f, RZ ;  /* 0x0000001f08037819 */ /* 0x000fe200000006ff */
[----:B------:R-:W1:Y:S01]  /*149c0*/  S2R R2, SR_TID.X ;  /* 0x0000000000027919 */ /* 0x000e620000002100 */
[----:B------:R-:W-:Y:S02]  /*149d0*/  BSSY B1, `(.L_x_2369) ;  /* 0x0000005000017945 */ /* 0x000fe40003800000 */
[----:B------:R-:W3:Y:S01]  /*149e0*/  SYNCS.PHASECHK.TRANS64.TRYWAIT P0, [R4+URZ+0x38880], R3 ;  /* 0x03888003040075a7 */ /* 0x000ee2000800017f */
[----:B-1----:R-:W-:-:S04]  /*149f0*/  LOP3.LUT R2, R2, 0x7f, RZ, 0xc0, !PT ;  /* 0x0000007f02027812 */ /* 0x002fc800078ec0ff */
[----:B------:R-:W-:Y:S01]  /*14a00*/  ISETP.NE.AND P1, PT, R2, RZ, PT ;  /* 0x000000ff0200720c */ /* 0x000fe20003f25270 */
[----:B---3--:R-:W-:-:S12]  /*14a10*/  @!P0 BRA `(.L_x_2370) ;  /* 0x0000004000048947 */ /* 0x008fd80003800000 */
.L_x_2448:
[----:B------:R-:W-:Y:S05]  /*14a20*/  BSYNC B1 ;  /* 0x0000000000017941 */ /* 0x000fea0003800000 */
.L_x_2369:
        /* <DEDUP_REMOVED lines=9> */
.L_x_2372:
[----:B------:R-:W-:Y:S05]  /*14ac0*/  BSYNC B1 ;  /* 0x0000000000017941 */ /* 0x000fea0003800000 */
.L_x_2371:
[----:B------:R-:W3:Y:S04]  /*14ad0*/  LDL R2, [R1] ;  /* 0x0000000001027983 */ /* 0x000ee80000100800 */
[----:B------:R-:W4:Y:S01]  /*14ae0*/  LDL R5, [R1+0x28] ;  /* 0x0000280001057983 */ /* 0x000f220000100800 */
[----:B------:R-:W-:Y:S01]  /*14af0*/  IMAD.MOV.U32 R11, RZ, RZ, RZ ;  /* 0x000000ffff0b7224 */ /* 0x000fe200078e00ff */
[----:B------:R-:W-:Y:S01]  /*14b00*/  UIADD3 UR4, UP0, UR48, 0x470, URZ ;  /* 0x0000047030047890 */ /* 0x000fe2000ff1e03f */
[----:B------:R-:W-:Y:S01]  /*14b10*/  PLOP3.LUT P0, PT, PT, PT, PT, 0x80, 0x0 ;  /* 0x000000000000781c */ /* 0x000fe20003f0f070 */
[----:B------:R-:W-:Y:S01]  /*14b20*/  UMOV UR6, 0x0 ;  /* 0x0000000000067882 */ /* 0x000fe20000000000 */
[----:B------:R-:W-:Y:S01]  /*14b30*/  UMOV UR7, 0x14f00000 ;  /* 0x14f0000000077882 */ /* 0x000fe20000000000 */
[----:B------:R-:W-:Y:S01]  /*14b40*/  R2UR UR10, R11 ;  /* 0x000000000b0a72ca */ /* 0x000fe200000e0000 */
[----:B------:R-:W-:Y:S01]  /*14b50*/  UIADD3.X UR5, URZ, UR49, URZ, UP0, !UPT ;  /* 0x000000313f057290 */ /* 0x000fe200087fe43f */
[----:B---3--:R-:W-:-:S02]  /*14b60*/  IMAD R2, R2, 0x8000, R19 ;  /* 0x0000800002027824 */ /* 0x008fc400078e0213 */
[----:B----4-:R-:W-:Y:S02]  /*14b70*/  IMAD R7, R7, 0x80, R5 ;  /* 0x0000008007077824 */ /* 0x010fe400078e0205 */
[----:B------:R-:W-:Y:S02]  /*14b80*/  VIADD R5, R4, 0x38870 ;  /* 0x0003887004057836 */ /* 0x000fe40000000000 */
[----:B0-----:R-:W-:-:S07]  /*14b90*/  VIADD R8, R2, 0x10400 ;  /* 0x0001040002087836 */ /* 0x001fce0000000000 */
.L_x_2373:
        /* <DEDUP_REMOVED lines=16> */
.L_x_2374:
        /* <DEDUP_REMOVED lines=10> */
[----:B------:R-:W0:Y:S01]  /*14d40*/  SYNCS.PHASECHK.TRANS64.TRYWAIT P0, [R4+URZ+0x38840], R3 ;  /* 0x03884003040075a7 */ /* 0x000e22000800017f */
[----:B------:R-:W-:Y:S04]  /*14d50*/  BSSY B1, `(.L_x_2375) ;  /* 0x0000002000017945 */ /* 0x000fe80003800000 */
[----:B0-----:R-:W-:Y:S05]  /*14d60*/  @!P0 BRA `(.L_x_2376) ;  /* 0x0000003c00448947 */ /* 0x001fea0003800000 */
.L_x_2449:
[----:B------:R-:W-:Y:S05]  /*14d70*/  BSYNC B1 ;  /* 0x0000000000017941 */ /* 0x000fea0003800000 */
.L_x_2375:
[----:B------:R-:W-:Y:S01]  /*14d80*/  BSSY B1, `(.L_x_2377) ;  /* 0x000000b000017945 */ /* 0x000fe20003800000 */
[----:B------:R-:W-:Y:S02]  /*14d90*/  IMAD.MOV.U32 R8, RZ, RZ, 0x0 ;  /* 0x00000000ff087424 */ /* 0x000fe400078e00ff */
[----:B------:R-:W-:Y:S01]  /*14da0*/  IMAD.MOV.U32 R9, RZ, RZ, 0x14f00000 ;  /* 0x14f00000ff097424 */ /* 0x000fe200078e00ff */
[----:B------:R-:W-:Y:S06]  /*14db0*/  @P1 BRA `(.L_x_2378) ;  /* 0x00000000001c1947 */ /* 0x000fec0003800000 */
[----:B------:R-:W3:Y:S01]  /*14dc0*/  S2R R5, SR_TID.X ;  /* 0x0000000000057919 */ /* 0x000ee20000002100 */
[----:B01----:R-:W-:-:S04]  /*14dd0*/  IMAD.MOV.U32 R3, RZ, RZ, 0x8000 ;  /* 0x00008000ff037424 */ /* 0x003fc800078e00ff */
[----:B------:R4:W-:Y:S01]  /*14de0*/  SYNCS.ARRIVE.TRANS64 RZ, [R4+URZ+0x38830], R3 ;  /* 0x0388300304ff79a7 */ /* 0x0009e2000800003f */
[----:B---3--:R-:W-:-:S04]  /*14df0*/  LOP3.LUT R5, R5, 0x1f, RZ, 0xc0, !PT ;  /* 0x0000001f05057812 */ /* 0x008fc800078ec0ff */
[----:B------:R-:W-:-:S13]  /*14e00*/  ISETP.NE.AND P0, PT, R5, RZ, PT ;  /* 0x000000ff0500720c */ /* 0x000fda0003f05270 */
[----:B----4-:R-:W-:Y:S05]  /*14e10*/  @!P0 BRA `(.L_x_2378) ;  /* 0x0000000000048947 */ /* 0x010fea0003800000 */
[----:B------:R-:W-:Y:S01]  /*14e20*/  BPT.TRAP 0x1 ;  /* 0x000000040000795c */ /* 0x000fe20000300000 */
.L_x_2378:
[----:B------:R-:W-:Y:S05]  /*14e30*/  BSYNC B1 ;  /* 0x0000000000017941 */ /* 0x000fea0003800000 */
.L_x_2377:
        /* <DEDUP_REMOVED lines=8> */
.L_x_2379:
        /* <DEDUP_REMOVED lines=15> */
.L_x_2380:
        /* <DEDUP_REMOVED lines=10> */
.L_x_2367:
[----:B------:R-:W-:Y:S05]  /*15050*/  BSYNC B0 ;  /* 0x0000000000007941 */ /* 0x000fea0003800000 */
.L_x_2366:
[----:B------:R-:W-:-:S06]  /*15060*/  UISETP.NE.AND UP0, UPT, UR39, 0x3, UPT ;  /* 0x000000032700788c */ /* 0x000fcc000bf05270 */
[----:B------:R-:W-:-:S13]  /*15070*/  PLOP3.LUT P0, PT, PT, PT, UP0, 0x80, 0x0 ;  /* 0x000000000000781c */ /* 0x000fda0003f0f008 */
[----:B------:R-:W-:Y:S05]  /*15080*/  @!P0 BRA `(.L_x_2381) ;  /* 0x0000000000048947 */ /* 0x000fea0003800000 */
[----:B------:R-:W-:Y:S01]  /*15090*/  BPT.TRAP 0x1 ;  /* 0x000000040000795c */ /* 0x000fe20000300000 */
.L_x_2381:
[----:B------:R-:W-:Y:S01]  /*150a0*/  IMAD.U32 R2, RZ, RZ, UR41 ;  /* 0x00000029ff027e24 */ /* 0x000fe2000f8e00ff */
[----:B------:R-:W-:Y:S01]  /*150b0*/  BSSY B0, `(.L_x_2382) ;  /* 0x0000007000007945 */ /* 0x000fe20003800000 */
[----:B------:R-:W-:-:S03]  /*150c0*/  IMAD R20, R6, 0x8, R19 ;  /* 0x0000000806147824 */ /* 0x000fc600078e0213 */
[----:B------:R-:W-:Y:S02]  /*150d0*/  ISETP.NE.AND P1, PT, R2, 0x3, PT ;  /* 0x000000030200780c */ /* 0x000fe40003f25270 */
[----:B------:R-:W-:-:S04]  /*150e0*/  LOP3.LUT R2, R0, 0x1, RZ, 0x3c, !PT ;  /* 0x0000000100027812 */ /* 0x000fc800078e3cff */
[----:B------:R-:W-:-:S04]  /*150f0*/  SHF.L.U32 R2, R2, 0x1f, RZ ;  /* 0x0000001f02027819 */ /* 0x000fc800000006ff */
[----:B------:R-:W1:Y:S02]  /*15100*/  SYNCS.PHASECHK.TRANS64.TRYWAIT P0, [R20+URZ+0x38870], R2 ;  /* 0x03887002140075a7 */ /* 0x000e64000800017f */
[----:B-1----:R-:W-:Y:S05]  /*15110*/  @!P0 BRA `(.L_x_2383) ;  /* 0x00000038006c8947 */ /* 0x002fea0003800000 */
.L_x_2450:
[----:B------:R-:W-:Y:S05]  /*15120*/  BSYNC B0 ;  /* 0x0000000000007941 */ /* 0x000fea0003800000 */
.L_x_2382:
[----:B------:R-:W-:Y:S05]  /*15130*/  @!P1 BRA `(.L_x_2384) ;  /* 0x0000000000049947 */ /* 0x000fea0003800000 */
[----:B------:R-:W-:Y:S01]  /*15140*/  BPT.TRAP 0x1 ;  /* 0x000000040000795c */ /* 0x000fe20000300000 */
.L_x_2384:
[----:B------:R-:W-:Y:S01]  /*15150*/  SHF.L.U32 R0, R0, 0x1f, RZ ;  /* 0x0000001f00007819 */ /* 0x000fe200000006ff */
[----:B------:R-:W-:-:S03]  /*15160*/  IMAD.SHL.U32 R3, R6, 0x8000, RZ ;  /* 0x0000800006037824 */ /* 0x000fc600078e00ff */
[----:B------:R-:W3:Y:S02]  /*15170*/  SYNCS.PHASECHK.TRANS64.TRYWAIT P0, [R20+URZ+0x38860], R0 ;  /* 0x03886000140075a7 */ /* 0x000ee4000800017f */
[----:B---3--:R-:W-:Y:S05]  /*15180*/  @!P0 BRA `(.L_x_2385) ;  /* 0x0000003800648947 */ /* 0x008fea0003800000 */
.L_x_2451:
[----:B-1----:R-:W3:Y:S04]  /*15190*/  LDL R2, [R1+0x30] ;  /* 0x0000300001027983 */ /* 0x002ee80000100800 */
[----:B------:R-:W4:Y:S04]  /*151a0*/  LDL R18, [R1+0x20] ;  /* 0x0000200001127983 */ /* 0x000f280000100800 */
[----:B------:R-:W5:Y:S01]  /*151b0*/  LDL R12, [R1+0x2c] ;  /* 0x00002c00010c7983 */ /* 0x000f620000100800 */
[----:B------:R-:W-:Y:S05]  /*151c0*/  WARPSYNC.ALL ;  /* 0x0000000000007948 */ /* 0x000fea0003800000 */
[----:B---3--:R-:W-:-:S05]  /*151d0*/  LOP3.LUT R0, R3, R2, RZ, 0xfc, !PT ;  /* 0x0000000203007212 */ /* 0x008fca00078efcff */
[----:B------:R-:W-:-:S05]  /*151e0*/  IMAD.IADD R0, R19, 0x1, R0 ;  /* 0x0000000113007824 */ /* 0x000fca00078e0200 */
[----:B0-----:R-:W0:Y:S01]  /*151f0*/  LDSM.16.MT88.4 R8, [R0+0x10400] ;  /* 0x010400000008783b */ /* 0x001e220000004200 */
[----:B----4-:R-:W-:Y:S01]  /*15200*/  IMAD.IADD R2, R18, 0x1, R0 ;  /* 0x0000000112027824 */ /* 0x010fe200078e0200 */
[C-C-:B0-----:R-:W-:Y:S02]  /*15210*/  PRMT R4, R8.reuse, 0x6420, R9.reuse ;  /* 0x0000642008047816 */ /* 0x141fe40000000009 */
[----:B------:R-:W-:Y:S02]  /*15220*/  PRMT R5, R8, 0x7531, R9 ;  /* 0x0000753108057816 */ /* 0x000fe40000000009 */
[C-C-:B------:R-:W-:Y:S02]  /*15230*/  PRMT R6, R10.reuse, 0x6420, R11.reuse ;  /* 0x000064200a067816 */ /* 0x140fe4000000000b */
[----:B------:R-:W-:Y:S02]  /*15240*/  PRMT R7, R10, 0x7531, R11 ;  /* 0x000075310a077816 */ /* 0x000fe4000000000b */
[----:B------:R-:W0:Y:S01]  /*15250*/  LDSM.16.MT88.4 R8, [R2+0x10400] ;  /* 0x010400000208783b */ /* 0x000e220000004200 */
[----:B-----5:R-:W-:-:S05]  /*15260*/  IADD3 R3, R19, R3, R12 ;  /* 0x0000000313037210 */ /* 0x020fca0007ffe00c */
[----:B------:R-:W-:Y:S01]  /*15270*/  STSM.16.M88.4 [R3+0x400], R4 ;  /* 0x0004000403007844 */ /* 0x000fe20000000200 */
        /* <DEDUP_REMOVED lines=18> */
[----:B0-----:R-:W3:Y:S01]  /*153a0*/  LDL R15, [R1+0xc] ;  /* 0x00000c00010f7983 */ /* 0x001ee20000100800 */
        /* <DEDUP_REMOVED lines=8> */
[----:B---3--:R-:W-:-:S05]  /*15430*/  IADD3 R18, R15, 0x400, R3 ;  /* 0x000004000f127810 */ /* 0x008fca0007ffe003 */
        /* <DEDUP_REMOVED lines=62> */
[----:B------:R-:W0:Y:S04]  /*15820*/  LDSM.16.MT88.4 R8, [R0+0x17400] ;  /* 0x017400000008783b */ /* 0x000e280000004200 */
        /* <DEDUP_REMOVED lines=19> */
.L_x_2386:
[----:B------:R-:W3:Y:S01]  /*15960*/  S2R R0, SR_TID.X ;  /* 0x0000000000007919 */ /* 0x000ee20000002100 */
[----:B-1----:R1:W-:Y:S01]  /*15970*/  SYNCS.ARRIVE.TRANS64.A1T0 RZ, [R20+URZ+0x38850], RZ ;  /* 0x038850ff14ff79a7 */ /* 0x0023e2000810003f */
[----:B------:R4:W5:Y:S01]  /*15980*/  LDL R6, [R1] ;  /* 0x0000000001067983 */ /* 0x0009620000100800 */
[----:B---3--:R-:W-:-:S03]  /*15990*/  LOP3.LUT R2, R0, 0x7f, RZ, 0xc0, !PT ;  /* 0x0000007f00027812 */ /* 0x008fc600078ec0ff */
[----:B------:R-:W3:Y:S01]  /*159a0*/  LDL R0, [R1+0x18] ;  /* 0x0000180001007983 */ /* 0x000ee20000100800 */
[----:B------:R-:W-:Y:S01]  /*159b0*/  BAR.SYNC.DEFER_BLOCKING 0x2, 0x80 ;  /* 0x0082000000007b1d */ /* 0x000fe20000010000 */
[----:B------:R-:W-:-:S13]  /*159c0*/  ISETP.NE.AND P0, PT, R2, RZ, PT ;  /* 0x000000ff0200720c */ /* 0x000fda0003f05270 */
[----:B-1----:R-:W-:-:S05]  /*159d0*/  @!P0 VIADD R20, R20, 0x38880 ;  /* 0x0003888014148836 */ /* 0x002fca0000000000 */
[----:B------:R-:W-:-:S04]  /*159e0*/  @!P0 PRMT R20, RZ, 0x654, R20 ;  /* 0x00000654ff148816 */ /* 0x000fc80000000014 */
[----:B------:R4:W-:Y:S01]  /*159f0*/  @!P0 SYNCS.ARRIVE.TRANS64.RED.A1T0 RZ, [R20+URZ], RZ ;  /* 0x000000ff14ff89a7 */ /* 0x0009e2000810043f */
[C---:B---3--:R-:W-:Y:S01]  /*15a00*/  ISETP.GT.AND P0, PT, R17.reuse, R0, PT ;  /* 0x000000001100720c */ /* 0x048fe20003f04270 */
[----:B------:R-:W-:Y:S01]  /*15a10*/  VIADD R17, R17, 0xffffffff ;  /* 0xffffffff11117836 */ /* 0x000fe20000000000 */
[----:B------:R4:W5:Y:S11]  /*15a20*/  LDL R0, [R1+0x4] ;  /* 0x0000040001007983 */ /* 0x0009760000100800 */
[----:B----4-:R-:W-:Y:S05]  /*15a30*/  @P0 BRA `(.L_x_2387) ;  /* 0xffffffec00480947 */ /* 0x010fea000383ffff */
.L_x_2365:
[----:B------:R-:W3:Y:S01]  /*15a40*/  S2R R2, SR_TID.X ;  /* 0x0000000000027919 */ /* 0x000ee20000002100 */
[----:B------:R-:W-:Y:S01]  /*15a50*/  BSSY B0, `(.L_x_2388) ;  /* 0x0000011000007945 */ /* 0x000fe20003800000 */
[----:B---3--:R-:W-:-:S04]  /*15a60*/  LOP3.LUT R2, R2, 0x7f, RZ, 0xc0, !PT ;  /* 0x0000007f02027812 */ /* 0x008fc800078ec0ff */
[----:B------:R-:W-:-:S13]  /*15a70*/  ISETP.NE.AND P0, PT, R2, RZ, PT ;  /* 0x000000ff0200720c */ /* 0x000fda0003f05270 */
[----:B------:R-:W-:Y:S05]  /*15a80*/  @P0 BRA `(.L_x_2389) ;  /* 0x0000000000340947 */ /* 0x000fea0003800000 */
[----:B0-----:R-:W0:Y:S01]  /*15a90*/  S2R R3, SR_LANEID ;  /* 0x0000000000037919 */ /* 0x001e220000000000 */
[----:B------:R-:W-:Y:S02]  /*15aa0*/  VOTEU.ANY UR4, UPT, PT ;  /* 0x0000000000047886 */ /* 0x000fe400038e0100 */
[----:B--2--5:R-:W0:Y:S08]  /*15ab0*/  FLO.U32 R0, UR4 ;  /* 0x0000000400007d00 */ /* 0x024e3000080e0000 */
[----:B------:R-:W2:Y:S01]  /*15ac0*/  POPC R5, UR4 ;  /* 0x0000000400057d09 */ /* 0x000ea20008000000 */
[----:B0-----:R-:W-:-:S02]  /*15ad0*/  ISETP.EQ.U32.AND P1, PT, R0, R3, PT ;  /* 0x000000030000720c */ /* 0x001fc40003f22070 */
[----:B------:R-:W2:Y:S11]  /*15ae0*/  LDC.64 R2, c[0x0][0xc60] ;  /* 0x00031800ff027b82 */ /* 0x000eb60000000a00 */
[----:B--2---:R-:W2:Y:S01]  /*15af0*/  @P1 ATOMG.E.ADD.STRONG.GPU PT, R3, desc[UR52][R2.64], R5 ;  /* 0x00000005020319a8 */ /* 0x004ea200081ee1f4 */
[----:B------:R-:W0:Y:S02]  /*15b00*/  S2R R4, SR_LTMASK ;  /* 0x0000000000047919 */ /* 0x000e240000003900 */
[----:B0-----:R-:W-:-:S04]  /*15b10*/  LOP3.LUT R4, R4, UR4, RZ, 0xc0, !PT ;  /* 0x0000000404047c12 */ /* 0x001fc8000f8ec0ff */
[----:B-1----:R-:W0:Y:S01]  /*15b20*/  POPC R7, R4 ;  /* 0x0000000400077309 */ /* 0x002e220000000000 */
[----:B--2---:R-:W0:Y:S02]  /*15b30*/  SHFL.IDX PT, R0, R3, R0, 0x1f ;  /* 0x00001f0003007589 */ /* 0x004e2400000e0000 */
[----:B0-----:R-:W-:-:S05]  /*15b40*/  IADD3 R0, R0, UR40, R7 ;  /* 0x0000002800007c10 */ /* 0x001fca000fffe007 */
[----:B------:R3:W-:Y:S02]  /*15b50*/  STL [R1+0x10], R0 ;  /* 0x0000100001007387 */ /* 0x0007e40000100800 */
.L_x_2389:
[----:B------:R-:W-:Y:S05]  /*15b60*/  BSYNC B0 ;  /* 0x0000000000007941 */ /* 0x000fea0003800000 */
.L_x_2388:
[----:B------:R-:W-:-:S06]  /*15b70*/  UISETP.NE.AND UP0, UPT, UR39, 0x3, UPT ;  /* 0x000000032700788c */ /* 0x000fcc000bf05270 */
[----:B------:R-:W-:-:S13]  /*15b80*/  PLOP3.LUT P1, PT, PT, PT, UP0, 0x80, 0x0 ;  /* 0x000000000000781c */ /* 0x000fda0003f2f008 */
[----:B------:R-:W-:Y:S05]  /*15b90*/  @!P1 BRA `(.L_x_2390) ;  /* 0x0000000000049947 */ /* 0x000fea0003800000 */
[----:B------:R-:W-:Y:S01]  /*15ba0*/  BPT.TRAP 0x1 ;  /* 0x000000040000795c */ /* 0x000fe20000300000 */
.L_x_2390:
[----:B0-----:R-:W4:Y:S04]  /*15bb0*/  LDL R3, [R1+0x4] ;  /* 0x0000040001037983 */ /* 0x001f280000100800 */
[----:B------:R-:W4:Y:S01]  /*15bc0*/  LDL R2, [R1] ;  /* 0x0000000001027983 */ /* 0x000f220000100800 */
[----:B--23-5:R-:W-:Y:S01]  /*15bd0*/  IMAD.U32 R0, RZ, RZ, UR41 ;  /* 0x00000029ff007e24 */ /* 0x02cfe2000f8e00ff */
[----:B------:R-:W-:Y:S04]  /*15be0*/  BSSY B0, `(.L_x_2391) ;  /* 0x0000007000007945 */ /* 0x000fe80003800000 */
[----:B------:R-:W-:-:S02]  /*15bf0*/  ISETP.NE.AND P2, PT, R0, 0x3, PT ;  /* 0x000000030000780c */ /* 0x000fc40003f45270 */
[----:B----4-:R-:W-:-:S04]  /*15c00*/  LOP3.LUT R0, R3, 0x1, RZ, 0x3c, !PT ;  /* 0x0000000103007812 */ /* 0x010fc800078e3cff */
[----:B------:R-:W-:Y:S01]  /*15c10*/  SHF.L.U32 R0, R0, 0x1f, RZ ;  /* 0x0000001f00007819 */ /* 0x000fe200000006ff */
[----:B------:R-:W-:-:S04]  /*15c20*/  IMAD R17, R2, 0x8, R19 ;  /* 0x0000000802117824 */ /* 0x000fc800078e0213 */
[----:B------:R-:W0:Y:S02]  /*15c30*/  SYNCS.PHASECHK.TRANS64.TRYWAIT P1, [R17+URZ+0x38870], R0 ;  /* 0x03887000110075a7 */ /* 0x000e24000802017f */
[----:B0-----:R-:W-:Y:S05]  /*15c40*/  @!P1 BRA `(.L_x_2392) ;  /* 0x0000002c00c89947 */ /* 0x001fea0003800000 */
.L_x_2452:
[----:B------:R-:W-:Y:S05]  /*15c50*/  BSYNC B0 ;  /* 0x0000000000007941 */ /* 0x000fea0003800000 */
.L_x_2391:
[----:B------:R-:W-:Y:S05]  /*15c60*/  @!P2 BRA `(.L_x_2393) ;  /* 0x000000000004a947 */ /* 0x000fea0003800000 */
[----:B------:R-:W-:Y:S01]  /*15c70*/  BPT.TRAP 0x1 ;  /* 0x000000040000795c */ /* 0x000fe20000300000 */
.L_x_2393:
[----:B0-----:R-:W2:Y:S02]  /*15c80*/  LDL R0, [R1+0x4] ;  /* 0x0000040001007983 */ /* 0x001ea40000100800 */
[----:B--2---:R-:W-:-:S04]  /*15c90*/  SHF.L.U32 R0, R0, 0x1f, RZ ;  /* 0x0000001f00007819 */ /* 0x004fc800000006ff */
[----:B------:R-:W0:Y:S02]  /*15ca0*/  SYNCS.PHASECHK.TRANS64.TRYWAIT P1, [R17+URZ+0x38860], R0 ;  /* 0x03886000110075a7 */ /* 0x000e24000802017f */
[----:B0-----:R-:W-:Y:S05]  /*15cb0*/  @!P1 BRA `(.L_x_2394) ;  /* 0x0000002c00c09947 */ /* 0x001fea0003800000 */
.L_x_2453:
        /* <DEDUP_REMOVED lines=8> */
[----:B-1----:R-:W0:Y:S01]  /*15d40*/  LDSM.16.MT88.4 R4, [R0+0x10400] ;  /* 0x010400000004783b */ /* 0x002e220000004200 */
        /* <DEDUP_REMOVED lines=118> */
.L_x_2395:
        /* <DEDUP_REMOVED lines=13> */
.L_x_2340:
[----:B------:R-:W-:Y:S05]  /*16580*/  BSYNC B7 ;  /* 0x0000000000077941 */ /* 0x000fea0003800000 */
.L_x_2338:
[----:B0-2---:R-:W2:Y:S02]  /*16590*/  LDL R0, [R1+0x3c] ;  /* 0x00003c0001007983 */ /* 0x005ea40000100800 */
[----:B--2---:R-:W-:-:S13]  /*165a0*/  ISETP.NE.AND P0, PT, R0, RZ, PT ;  /* 0x000000ff0000720c */ /* 0x004fda0003f05270 */
        /* <DEDUP_REMOVED lines=13> */
.L_x_2396:
[----:B------:R-:W2:Y:S01]  /*16680*/  LDL.LU R0, [R1+0x10] ;  /* 0x0000100001007983 */ /* 0x000ea20000300800 */
[----:B------:R-:W-:Y:S01]  /*16690*/  ULDC UR4, c[0x0][0xc3c] ;  /* 0x00030f0000047ab9 */ /* 0x000fe20000000800 */
[----:B------:R-:W0:Y:S02]  /*166a0*/  S2R R2, SR_TID.X ;  /* 0x0000000000027919 */ /* 0x000e240000002100 */
[----:B0-----:R-:W-:-:S04]  /*166b0*/  LOP3.LUT R9, R2, 0x1f, RZ, 0xc0, !PT ;  /* 0x0000001f02097812 */ /* 0x001fc800078ec0ff */
[C---:B------:R-:W-:Y:S01]  /*166c0*/  ISETP.NE.AND P0, PT, R9.reuse, 0x1f, PT ;  /* 0x0000001f0900780c */ /* 0x040fe20003f05270 */
[----:B------:R-:W-:-:S05]  /*166d0*/  VIADD R6, R9, UR42 ;  /* 0x0000002a09067c36 */ /* 0x000fca0008000000 */
[----:B------:R-:W-:Y:S01]  /*166e0*/  ISETP.GE.OR P1, PT, R6, UR4, !P0 ;  /* 0x0000000406007c0c */ /* 0x000fe2000c726670 */
[----:B------:R-:W-:Y:S02]  /*166f0*/  IMAD.MOV.U32 R7, RZ, RZ, RZ ;  /* 0x000000ffff077224 */ /* 0x000fe400078e00ff */
[----:B--2---:R-:W-:-:S10]  /*16700*/  IMAD.MOV.U32 R8, RZ, RZ, R0 ;  /* 0x000000ffff087224 */ /* 0x004fd400078e0000 */
[----:B------:R-:W0:Y:S01]  /*16710*/  @!P1 LDC.64 R2, c[0x0][0xc80] ;  /* 0x00032000ff029b82 */ /* 0x000e220000000a00 */
[----:B------:R-:W-:Y:S01]  /*16720*/  IMAD.MOV.U32 R0, RZ, RZ, RZ ;  /* 0x000000ffff007224 */ /* 0x000fe200078e00ff */
[----:B------:R-:W-:Y:S01]  /*16730*/  ISETP.GE.U32.AND P2, PT, R9, 0x2, PT ;  /* 0x000000020900780c */ /* 0x000fe20003f46070 */
[----:B------:R-:W-:-:S05]  /*16740*/  ULDC UR4, c[0x0][0xc3c] ;  /* 0x00030f0000047ab9 */ /* 0x000fca0000000800 */
[----:B------:R-:W2:Y:S01]  /*16750*/  @!P1 LDC.64 R4, c[0x0][0xc78] ;  /* 0x00031e00ff049b82 */ /* 0x000ea20000000a00 */
[----:B0-----:R-:W-:-:S05]  /*16760*/  @!P1 IMAD.WIDE R2, R6, 0x4, R2 ;  /* 0x0000000406029825 */ /* 0x001fca00078e0202 */
[----:B------:R2:W3:Y:S02]  /*16770*/  @!P1 LDG.E R0, desc[UR52][R2.64] ;  /* 0x0000003402009981 */ /* 0x0004e4000c1e1900 */
[----:B--2---:R-:W-:-:S05]  /*16780*/  @!P1 IMAD.WIDE R2, R6, 0x4, R4 ;  /* 0x0000000406029825 */ /* 0x004fca00078e0204 */
[----:B------:R-:W3:Y:S01]  /*16790*/  @!P1 LDG.E R7, desc[UR52][R2.64] ;  /* 0x0000003402079981 */ /* 0x000ee2000c1e1900 */
        /* <DEDUP_REMOVED lines=26> */
[----:B------:R-:W-:-:S05]  /*16940*/  IMAD.IADD R6, R6, 0x1, R3 ;  /* 0x0000000106067824 */ /* 0x000fca00078e0203 */
[----:B------:R-:W-:-:S13]  /*16950*/  ISETP.GT.AND P6, PT, R6, R4, PT ;  /* 0x000000040600720c */ /* 0x000fda0003fc4270 */
[----:B------:R-:W-:Y:S05]  /*16960*/  @P6 BRA `(.L_x_2398) ;  /* 0x0000000000986947 */ /* 0x000fea0003800000 */
.L_x_2400:
[----:B------:R-:W-:-:S04]  /*16970*/  UIADD3 UR42, UR42, 0x1f, URZ ;  /* 0x0000001f2a2a7890 */ /* 0x000fc8000fffe03f */
[----:B------:R-:W-:-:S06]  /*16980*/  UISETP.GE.AND UP0, UPT, UR42, UR4, UPT ;  /* 0x000000042a00728c */ /* 0x000fcc000bf06270 */
[----:B------:R-:W-:-:S13]  /*16990*/  PLOP3.LUT P6, PT, PT, PT, UP0, 0x40, 0x0 ;  /* 0x000000000000781c */ /* 0x000fda0003fce808 */
[----:B------:R-:W-:Y:S05]  /*169a0*/  @!P6 BRA `(.L_x_2399) ;  /* 0x0000000800c8e947 */ /* 0x000fea0003800000 */
[----:B------:R-:W0:Y:S01]  /*169b0*/  S2R R0, SR_TID.X ;  /* 0x0000000000007919 */ /* 0x000e220000002100 */
[----:B------:R-:W2:Y:S01]  /*169c0*/  LDC R9, c[0x0][0xc38] ;  /* 0x00030e00ff097b82 */ /* 0x000ea20000000800 */
[----:B0-----:R-:W-:-:S05]  /*169d0*/  LOP3.LUT R0, R0, 0x1f, RZ, 0xc0, !PT ;  /* 0x0000001f00007812 */ /* 0x001fca00078ec0ff */
[----:B------:R-:W-:Y:S02]  /*169e0*/  VIADD R7, R0, UR42 ;  /* 0x0000002a00077c36 */ /* 0x000fe40008000000 */
[----:B------:R-:W-:-:S03]  /*169f0*/  IMAD.MOV.U32 R0, RZ, RZ, RZ ;  /* 0x000000ffff007224 */ /* 0x000fc600078e00ff */
[----:B------:R-:W-:-:S13]  /*16a00*/  ISETP.GE.OR P6, PT, R7, UR4, !P0 ;  /* 0x0000000407007c0c */ /* 0x000fda000c7c6670 */
[----:B------:R-:W0:Y:S02]  /*16a10*/  @!P6 LDC.64 R2, c[0x0][0xc80] ;  /* 0x00032000ff02eb82 */ /* 0x000e240000000a00 */
[----:B0-----:R-:W-:-:S05]  /*16a20*/  @!P6 IMAD.WIDE R2, R7, 0x4, R2 ;  /* 0x000000040702e825 */ /* 0x001fca00078e0202 */
[----:B------:R0:W3:Y:S02]  /*16a30*/  @!P6 LDG.E R0, desc[UR52][R2.64] ;  /* 0x000000340200e981 */ /* 0x0000e4000c1e1900 */
[----:B0-----:R-:W0:Y:S02]  /*16a40*/  @!P6 LDC.64 R2, c[0x0][0xc78] ;  /* 0x00031e00ff02eb82 */ /* 0x001e240000000a00 */
[----:B0-----:R-:W-:-:S04]  /*16a50*/  @!P6 IMAD.WIDE R2, R7, 0x4, R2 ;  /* 0x000000040702e825 */ /* 0x001fc800078e0202 */
[----:B------:R-:W-:-:S06]  /*16a60*/  IMAD.MOV.U32 R7, RZ, RZ, RZ ;  /* 0x000000ffff077224 */ /* 0x000fcc00078e00ff */
[----:B------:R-:W3:Y:S02]  /*16a70*/  @!P6 LDG.E R7, desc[UR52][R2.64] ;  /* 0x000000340207e981 */ /* 0x000ee4000c1e1900 */
        /* <DEDUP_REMOVED lines=16> */
[----:B------:R-:W2:Y:S02]  /*16b80*/  SHFL.IDX PT, R3, R2, 0x1f, 0x1f ;  /* 0x03e01f0002037f89 */ /* 0x000ea400000e0000 */
[----:B--2---:R-:W-:-:S04]  /*16b90*/  IMAD R3, R3, R9, RZ ;  /* 0x0000000903037224 */ /* 0x004fc800078e02ff */
[----:B------:R-:W-:-:S05]  /*16ba0*/  IMAD.IADD R6, R3, 0x1, R6 ;  /* 0x0000000103067824 */ /* 0x000fca00078e0206 */
[----:B------:R-:W-:-:S13]  /*16bb0*/  ISETP.GT.AND P6, PT, R6, R4, PT ;  /* 0x000000040600720c */ /* 0x000fda0003fc4270 */
[----:B------:R-:W-:Y:S05]  /*16bc0*/  @!P6 BRA `(.L_x_2400) ;  /* 0xfffffffc0068e947 */ /* 0x000fea000383ffff */
.L_x_2398:
        /* <DEDUP_REMOVED lines=13> */
.L_x_2401:
[----:B0---4-:R-:W-:Y:S01]  /*16ca0*/  IMAD R2, R5, R9, R6 ;  /* 0x0000000905027224 */ /* 0x011fe200078e0206 */
[----:B---3--:R-:W-:Y:S01]  /*16cb0*/  ISETP.NE.AND P0, PT, R7, 0x1, PT ;  /* 0x000000010700780c */ /* 0x008fe20003f05270 */
[----:B------:R-:W-:Y:S02]  /*16cc0*/  UIADD3 UR42, UR4, UR42, URZ ;  /* 0x0000002a042a7290 */ /* 0x000fe4000fffe03f */
[----:B------:R-:W-:Y:S01]  /*16cd0*/  IMAD.IADD R4, R4, 0x1, -R2 ;  /* 0x0000000104047824 */ /* 0x000fe200078e0a02 */
[----:B------:R0:W-:Y:S09]  /*16ce0*/  STL [R1+0x10], R2 ;  /* 0x0000100201007387 */ /* 0x0001f20000100800 */
[----:B------:R-:W-:Y:S05]  /*16cf0*/  @!P0 BRA `(.L_x_2402) ;  /* 0x0000000000e48947 */ /* 0x000fea0003800000 */
[----:B--2---:R-:W-:-:S04]  /*16d00*/  IABS R5, R0 ;  /* 0x0000000000057213 */ /* 0x004fc80000000000 */
[----:B0-----:R-:W0:Y:S08]  /*16d10*/  I2F.RP R2, R5 ;  /* 0x0000000500027306 */ /* 0x001e300000209400 */
        /* <DEDUP_REMOVED lines=55> */
.L_x_2402:
[----:B------:R-:W-:Y:S02]  /*17090*/  ULDC.64 UR4, c[0x0][0xc90] ;  /* 0x0003240000047ab9 */ /* 0x000fe40000000a00 */
[----:B------:R-:W-:-:S06]  /*170a0*/  UIMAD.WIDE UR4, UR42, 0x4, UR4 ;  /* 0x000000042a0478a5 */ /* 0x000fcc000f8e0204 */
[----:B0-----:R-:W-:Y:S02]  /*170b0*/  IMAD.U32 R2, RZ, RZ, UR4 ;  /* 0x00000004ff027e24 */ /* 0x001fe4000f8e00ff */
[----:B------:R-:W-:-:S05]  /*170c0*/  IMAD.U32 R3, RZ, RZ, UR5 ;  /* 0x00000005ff037e24 */ /* 0x000fca000f8e00ff */
[----:B------:R-:W2:Y:S02]  /*170d0*/  LDG.E R6, desc[UR52][R2.64] ;  /* 0x0000003402067981 */ /* 0x000ea4000c1e1900 */
[----:B--2---:R-:W-:-:S05]  /*170e0*/  IMAD R5, R0, R6, RZ ;  /* 0x0000000600057224 */ /* 0x004fca00078e02ff */
        /* <DEDUP_REMOVED lines=58> */
.L_x_2403:
[----:B--2---:R-:W-:-:S05]  /*17490*/  LOP3.LUT R3, RZ, R4, RZ, 0x33, !PT ;  /* 0x00000004ff037212 */ /* 0x004fca00078e33ff */
[----:B------:R-:W-:-:S05]  /*174a0*/  IMAD.IADD R0, R0, 0x1, R3 ;  /* 0x0000000100007824 */ /* 0x000fca00078e0203 */
[----:B------:R2:W-:Y:S01]  /*174b0*/  STL [R1+0x14], R0 ;  /* 0x0000140001007387 */ /* 0x0005e20000100800 */
[----:B------:R-:W-:Y:S05]  /*174c0*/  BRA `(.L_x_2404) ;  /* 0x0000000000107947 */ /* 0x000fea0003800000 */
.L_x_2399:
[----:B------:R0:W-:Y:S01]  /*174d0*/  STL [R1+0x10], R4 ;  /* 0x0000100401007387 */ /* 0x0001e20000100800 */
[----:B------:R-:W-:-:S03]  /*174e0*/  ULDC UR42, c[0x0][0xc3c] ;  /* 0x00030f00002a7ab9 */ /* 0x000fc60000000800 */
[----:B------:R0:W-:Y:S04]  /*174f0*/  STL [R1+0x14], RZ ;  /* 0x000014ff01007387 */ /* 0x0001e80000100800 */
[----:B------:R0:W-:Y:S02]  /*17500*/  STL [R1+0x18], RZ ;  /* 0x000018ff01007387 */ /* 0x0001e40000100800 */
.L_x_2404:
[----:B0-----:R-:W3:Y:S04]  /*17510*/  LDL R2, [R1+0x18] ;  /* 0x0000180001027983 */ /* 0x001ee80000100800 */
[----:B------:R-:W4:Y:S04]  /*17520*/  LDL R3, [R1+0x14] ;  /* 0x0000140001037983 */ /* 0x000f280000100800 */
        /* <DEDUP_REMOVED lines=14> */
.L_x_2397:
[----:B------:R-:W-:Y:S02]  /*17610*/  ULDC UR4, c[0x0][0xc3c] ;  /* 0x00030f0000047ab9 */ /* 0x000fe40000000800 */
[----:B------:R-:W-:-:S06]  /*17620*/  UISETP.GE.AND UP0, UPT, UR42, UR4, UPT ;  /* 0x000000042a00728c */ /* 0x000fcc000bf06270 */
[----:B------:R-:W-:-:S13]  /*17630*/  PLOP3.LUT P0, PT, PT, PT, UP0, 0x80, 0x0 ;  /* 0x000000000000781c */ /* 0x000fda0003f0f008 */
[----:B------:R-:W-:Y:S05]  /*17640*/  @!P0 BRA `(.L_x_2405) ;  /* 0xffffffac00208947 */ /* 0x000fea000383ffff */
.L_x_2333:
        /* <DEDUP_REMOVED lines=12> */
.L_x_2454:
[----:B------:R-:W-:Y:S05]  /*17710*/  BSYNC B0 ;  /* 0x0000000000007941 */ /* 0x000fea0003800000 */
.L_x_2406:
[----:B------:R-:W-:-:S03]  /*17720*/  UMOV UR4, 0xffffffff ;  /* 0xffffffff00047882 */ /* 0x000fc60000000000 */
[----:B------:R-:W-:Y:S05]  /*17730*/  BRA.DIV UR4, `(.L_x_2408) ;  /* 0x0000001604487947 */ /* 0x000fea000b800000 */
[----:B------:R-:W1:Y:S02]  /*17740*/  S2R R2, SR_TID.X ;  /* 0x0000000000027919 */ /* 0x000e640000002100 */
[----:B-1----:R-:W-:-:S04]  /*17750*/  SHF.R.U32.HI R2, RZ, 0x5, R2 ;  /* 0x00000005ff027819 */ /* 0x002fc80000011602 */
[----:B------:R-:W-:-:S05]  /*17760*/  LOP3.LUT R2, R2, 0x3, RZ, 0xc0, !PT ;  /* 0x0000000302027812 */ /* 0x000fca00078ec0ff */
[----:B------:R1:W2:Y:S02]  /*17770*/  SHFL.IDX PT, R14, R2, RZ, 0x1f ;  /* 0x00001fff020e7589 */ /* 0x0002a400000e0000 */
.L_x_2457:
[----:B--2---:R-:W-:Y:S01]  /*17780*/  ISETP.NE.AND P0, PT, R14, RZ, PT ;  /* 0x000000ff0e00720c */ /* 0x004fe20003f05270 */
[----:B------:R-:W-:-:S12]  /*17790*/  BSSY B0, `(.L_x_2409) ;  /* 0x000002e000007945 */ /* 0x000fd80003800000 */
[----:B------:R-:W-:Y:S05]  /*177a0*/  @P0 BRA `(.L_x_2410) ;  /* 0x0000000000b00947 */ /* 0x000fea0003800000 */
[----:B------:R-:W-:-:S03]  /*177b0*/  UMOV UR4, 0xffffffff ;  /* 0xffffffff00047882 */ /* 0x000fc60000000000 */
[----:B------:R-:W-:Y:S05]  /*177c0*/  BRA.DIV UR4, `(.L_x_2411) ;  /* 0x0000001604587947 */ /* 0x000fea000b800000 */
[----:B------:R-:W-:-:S13]  /*177d0*/  ELECT P6, URZ, PT ;  /* 0x00000000003f782f */ /* 0x000fda00038c0000 */
.L_x_2460:
[----:B------:R-:W-:Y:S05]  /*177e0*/  @!P6 BRA `(.L_x_2410) ;  /* 0x0000000000a0e947 */ /* 0x000fea0003800000 */
[----:B------:R-:W-:-:S06]  /*177f0*/  ULOP3.LUT UR4, UR38, 0x2, URZ, 0xfc, !UPT ;  /* 0x0000000226047892 */ /* 0x000fcc000f8efc3f */
[----:B-1----:R-:W-:-:S05]  /*17800*/  IMAD.U32 R2, RZ, RZ, UR4 ;  /* 0x00000004ff027e24 */ /* 0x002fca000f8e00ff */
[----:B------:R-:W-:-:S13]  /*17810*/  ISETP.NE.AND P0, PT, R2, 0x3, PT ;  /* 0x000000030200780c */ /* 0x000fda0003f05270 */
[----:B------:R-:W-:Y:S05]  /*17820*/  @!P0 BRA `(.L_x_2412) ;  /* 0x0000000000048947 */ /* 0x000fea0003800000 */
[----:B------:R-:W-:Y:S01]  /*17830*/  BPT.TRAP 0x1 ;  /* 0x000000040000795c */ /* 0x000fe20000300000 */
.L_x_2412:
        /* <DEDUP_REMOVED lines=14> */
.L_x_2461:
[----:B------:R-:W1:Y:S02]  /*17920*/  SYNCS.PHASECHK.TRANS64.TRYWAIT P1, [R7+URZ], R2 ;  /* 0x00000002070075a7 */ /* 0x000e64000802017f */
[----:B-1----:R-:W-:Y:S05]  /*17930*/  @!P1 BRA `(.L_x_2414) ;  /* 0x0000001400309947 */ /* 0x002fea0003800000 */
.L_x_2462:
[----:B------:R-:W-:Y:S05]  /*17940*/  @!P0 BRA `(.L_x_2415) ;  /* 0x0000000000048947 */ /* 0x000fea0003800000 */
[----:B------:R-:W-:Y:S01]  /*17950*/  BPT.TRAP 0x1 ;  /* 0x000000040000795c */ /* 0x000fe20000300000 */
.L_x_2415:
[----:B------:R-:W2:Y:S02]  /*17960*/  LDL.LU R4, [R1] ;  /* 0x0000000001047983 */ /* 0x000ea40000300800 */
[----:B--2---:R-:W-:-:S04]  /*17970*/  IMAD R4, R4, 0x8, R0 ;  /* 0x0000000804047824 */ /* 0x004fc800078e0200 */
[----:B------:R-:W2:Y:S02]  /*17980*/  SYNCS.PHASECHK.TRANS64.TRYWAIT P1, [R4+URZ+0x38860], R5 ;  /* 0x03886005040075a7 */ /* 0x000ea4000802017f */
[----:B--2---:R-:W-:Y:S05]  /*17990*/  @!P1 BRA `(.L_x_2416) ;  /* 0x00000014002c9947 */ /* 0x004fea0003800000 */
.L_x_2463:
[----:B------:R-:W-:Y:S05]  /*179a0*/  @!P0 BRA `(.L_x_2417) ;  /* 0x0000000000048947 */ /* 0x000fea0003800000 */
[----:B------:R-:W-:Y:S01]  /*179b0*/  BPT.TRAP 0x1 ;  /* 0x000000040000795c */ /* 0x000fe20000300000 */
.L_x_2417:
[----:B------:R-:W-:-:S04]  /*179c0*/  IMAD R3, R3, 0x8, R0 ;  /* 0x0000000803037824 */ /* 0x000fc800078e0200 */
[----:B------:R-:W3:Y:S02]  /*179d0*/  SYNCS.PHASECHK.TRANS64.TRYWAIT P1, [R3+URZ+0x38860], R2 ;  /* 0x03886002030075a7 */ /* 0x000ee4000802017f */
[----:B---3--:R-:W-:Y:S05]  /*179e0*/  @!P1 BRA `(.L_x_2418) ;  /* 0x00000014002c9947 */ /* 0x008fea0003800000 */
.L_x_2464:
[----:B------:R-:W-:Y:S05]  /*179f0*/  @!P0 BRA `(.L_x_2419) ;  /* 0x0000000000048947 */ /* 0x000fea0003800000 */
[----:B------:R-:W-:Y:S01]  /*17a00*/  BPT.TRAP 0x1 ;  /* 0x000000040000795c */ /* 0x000fe20000300000 */
.L_x_2419:
[----:B------:R-:W4:Y:S02]  /*17a10*/  SYNCS.PHASECHK.TRANS64.TRYWAIT P0, [R4+URZ+0x38880], R5 ;  /* 0x03888005040075a7 */ /* 0x000f24000800017f */
[----:B----4-:R-:W-:Y:S05]  /*17a20*/  @!P0 BRA `(.L_x_2420) ;  /* 0x0000001400308947 */ /* 0x010fea0003800000 */
.L_x_2421:
[----:B------:R0:W0:Y:S02]  /*17a30*/  SYNCS.PHASECHK.TRANS64.TRYWAIT P0, [R3+URZ+0x38880], R2 ;  /* 0x03888002030075a7 */ /* 0x000024000800017f */
[----:B0-----:R-:W-:Y:S05]  /*17a40*/  @!P0 NANOSLEEP.SYNCS 0x989680 ;  /* 0x009896800000895d */ /* 0x001fea0003900000 */
[----:B------:R-:W0:Y:S02]  /*17a50*/  @!P0 SYNCS.PHASECHK.TRANS64 P0, [R3+URZ+0x38880], R2 ;  /* 0x03888002030085a7 */ /* 0x000e24000800007f */
[----:B0-----:R-:W-:Y:S05]  /*17a60*/  @!P0 BRA `(.L_x_2421) ;  /* 0xfffffffc00f08947 */ /* 0x001fea000383ffff */
.L_x_2410:
[----:B------:R-:W-:Y:S05]  /*17a70*/  BSYNC B0 ;  /* 0x0000000000007941 */ /* 0x000fea0003800000 */
.L_x_2409:
[----:B------:R-:W-:Y:S05]  /*17a80*/  EXIT ;  /* 0x000000000000794d */ /* 0x000fea0003800000 */
.L_x_2269:
[----:B0-----:R-:W-:-:S04]  /*17a90*/  IMAD.U32 R3, RZ, RZ, UR41 ;  /* 0x00000029ff037e24 */ /* 0x001fc8000f8e00ff */
[----:B------:R0:W1:Y:S03]  /*17aa0*/  SYNCS.PHASECHK.TRANS64.TRYWAIT P0, [R3+URZ+0x38800], R0 ;  /* 0x03880000030075a7 */ /* 0x000066000800017f */
[----:B-1----:R-:W-:Y:S05]  /*17ab0*/  @!P0 NANOSLEEP.SYNCS 0x989680 ;  /* 0x009896800000895d */ /* 0x002fea0003900000 */
[----:B------:R-:W1:Y:S02]  /*17ac0*/  @!P0 SYNCS.PHASECHK.TRANS64 P0, [R3+URZ+0x38800], R0 ;  /* 0x03880000030085a7 */ /* 0x000e64000800007f */
[----:B-1----:R-:W-:Y:S05]  /*17ad0*/  @!P0 BRA `(.L_x_2269) ;  /* 0xfffffffc00ec8947 */ /* 0x002fea000383ffff */
[----:B------:R-:W-:Y:S05]  /*17ae0*/  BRA `(.L_x_2422) ;  /* 0xfffffea800307947 */ /* 0x000fea000383ffff */
.L_x_2273:
[----:B-1----:R1:W2:Y:S02]  /*17af0*/  SYNCS.PHASECHK.TRANS64.TRYWAIT P2, [R3+URZ+0x38830], R0 ;  /* 0x03883000030075a7 */ /* 0x0022a4000804017f */
[----:B--2---:R-:W-:Y:S05]  /*17b00*/  @!P2 NANOSLEEP.SYNCS 0x989680 ;  /* 0x009896800000a95d */ /* 0x004fea0003900000 */
[----:B------:R-:W2:Y:S02]  /*17b10*/  @!P2 SYNCS.PHASECHK.TRANS64 P2, [R3+URZ+0x38830], R0 ;  /* 0x038830000300a5a7 */ /* 0x000ea4000804007f */
[----:B--2---:R-:W-:Y:S05]  /*17b20*/  @!P2 BRA `(.L_x_2273) ;  /* 0xfffffffc00f0a947 */ /* 0x004fea000383ffff */
[----:B------:R-:W-:Y:S05]  /*17b30*/  BRA `(.L_x_2272) ;  /* 0xfffffea800547947 */ /* 0x000fea000383ffff */
.L_x_2278:
[----:B-1----:R-:W-:-:S04]  /*17b40*/  IMAD.U32 R7, RZ, RZ, UR6 ;  /* 0x00000006ff077e24 */ /* 0x002fc8000f8e00ff */
[----:B------:R1:W2:Y:S03]  /*17b50*/  SYNCS.PHASECHK.TRANS64.TRYWAIT P3, [R7+URZ+0x38830], R0 ;  /* 0x03883000070075a7 */ /* 0x0002a6000806017f */
[----:B--2---:R-:W-:Y:S05]  /*17b60*/  @!P3 NANOSLEEP.SYNCS 0x989680 ;  /* 0x009896800000b95d */ /* 0x004fea0003900000 */
[----:B------:R-:W2:Y:S02]  /*17b70*/  @!P3 SYNCS.PHASECHK.TRANS64 P3, [R7+URZ+0x38830], R0 ;  /* 0x038830000700b5a7 */ /* 0x000ea4000806007f */
[----:B--2---:R-:W-:Y:S05]  /*17b80*/  @!P3 BRA `(.L_x_2278) ;  /* 0xfffffffc00ecb947 */ /* 0x004fea000383ffff */
[----:B------:R-:W-:Y:S05]  /*17b90*/  BRA `(.L_x_2275) ;  /* 0xfffffed000d07947 */ /* 0x000fea000383ffff */
.L_x_2282:
[----:B-1----:R-:W-:-:S04]  /*17ba0*/  IMAD.U32 R2, RZ, RZ, UR6 ;  /* 0x00000006ff027e24 */ /* 0x002fc8000f8e00ff */
[----:B------:R1:W2:Y:S03]  /*17bb0*/  SYNCS.PHASECHK.TRANS64.TRYWAIT P3, [R2+URZ+0x38850], R0 ;  /* 0x03885000020075a7 */ /* 0x0002a6000806017f */
[----:B--2---:R-:W-:Y:S05]  /*17bc0*/  @!P3 NANOSLEEP.SYNCS 0x989680 ;  /* 0x009896800000b95d */ /* 0x004fea0003900000 */
[----:B------:R-:W2:Y:S02]  /*17bd0*/  @!P3 SYNCS.PHASECHK.TRANS64 P3, [R2+URZ+0x38850], R0 ;  /* 0x038850000200b5a7 */ /* 0x000ea4000806007f */
[----:B--2---:R-:W-:Y:S05]  /*17be0*/  @!P3 BRA `(.L_x_2282) ;  /* 0xfffffffc00ecb947 */ /* 0x004fea000383ffff */
[----:B------:R-:W-:Y:S05]  /*17bf0*/  BRA `(.L_x_2279) ;  /* 0xfffffed400a47947 */ /* 0x000fea000383ffff */
.L_x_2289:
[----:B-1----:R-:W-:-:S04]  /*17c00*/  IMAD.U32 R7, RZ, RZ, UR6 ;  /* 0x00000006ff077e24 */ /* 0x002fc8000f8e00ff */
[----:B------:R1:W2:Y:S03]  /*17c10*/  SYNCS.PHASECHK.TRANS64.TRYWAIT P2, [R7+URZ+0x38830], R0 ;  /* 0x03883000070075a7 */ /* 0x0002a6000804017f */
[----:B--2---:R-:W-:Y:S05]  /*17c20*/  @!P2 NANOSLEEP.SYNCS 0x989680 ;  /* 0x009896800000a95d */ /* 0x004fea0003900000 */
[----:B------:R-:W2:Y:S02]  /*17c30*/  @!P2 SYNCS.PHASECHK.TRANS64 P2, [R7+URZ+0x38830], R0 ;  /* 0x038830000700a5a7 */ /* 0x000ea4000804007f */
[----:B--2---:R-:W-:Y:S05]  /*17c40*/  @!P2 BRA `(.L_x_2289) ;  /* 0xfffffffc00eca947 */ /* 0x004fea000383ffff */
[----:B------:R-:W-:Y:S05]  /*17c50*/  BRA `(.L_x_2286) ;  /* 0xfffffefc00ec7947 */ /* 0x000fea000383ffff */
.L_x_2293:
[----:B-1----:R-:W-:-:S04]  /*17c60*/  IMAD.U32 R2, RZ, RZ, UR6 ;  /* 0x00000006ff027e24 */ /* 0x002fc8000f8e00ff */
[----:B------:R1:W2:Y:S03]  /*17c70*/  SYNCS.PHASECHK.TRANS64.TRYWAIT P2, [R2+URZ+0x38850], R0 ;  /* 0x03885000020075a7 */ /* 0x0002a6000804017f */
[----:B--2---:R-:W-:Y:S05]  /*17c80*/  @!P2 NANOSLEEP.SYNCS 0x989680 ;  /* 0x009896800000a95d */ /* 0x004fea0003900000 */
[----:B------:R-:W2:Y:S02]  /*17c90*/  @!P2 SYNCS.PHASECHK.TRANS64 P2, [R2+URZ+0x38850], R0 ;  /* 0x038850000200a5a7 */ /* 0x000ea4000804007f */
[----:B--2---:R-:W-:Y:S05]  /*17ca0*/  @!P2 BRA `(.L_x_2293) ;  /* 0xfffffffc00eca947 */ /* 0x004fea000383ffff */
[----:B------:R-:W-:Y:S05]  /*17cb0*/  BRA `(.L_x_2290) ;  /* 0xffffff0000b47947 */ /* 0x000fea000383ffff */
.L_x_2299:
[----:B-1----:R-:W-:-:S04]  /*17cc0*/  IMAD.U32 R6, RZ, RZ, UR5 ;  /* 0x00000005ff067e24 */ /* 0x002fc8000f8e00ff */
[----:B------:R1:W2:Y:S03]  /*17cd0*/  SYNCS.PHASECHK.TRANS64.TRYWAIT P0, [R6+URZ+0x38850], R5 ;  /* 0x03885005060075a7 */ /* 0x0002a6000800017f */
[----:B--2---:R-:W-:Y:S05]  /*17ce0*/  @!P0 NANOSLEEP.SYNCS 0x989680 ;  /* 0x009896800000895d */ /* 0x004fea0003900000 */
[----:B------:R-:W2:Y:S02]  /*17cf0*/  @!P0 SYNCS.PHASECHK.TRANS64 P0, [R6+URZ+0x38850], R5 ;  /* 0x03885005060085a7 */ /* 0x000ea4000800007f */
[----:B--2---:R-:W-:Y:S05]  /*17d00*/  @!P0 BRA `(.L_x_2299) ;  /* 0xfffffffc00ec8947 */ /* 0x004fea000383ffff */
[----:B------:R-:W-:Y:S05]  /*17d10*/  BRA `(.L_x_2298) ;  /* 0xffffff2000707947 */ /* 0x000fea000383ffff */
.L_x_2349:
[----:B------:R-:W-:Y:S02]  /*17d20*/  IMAD.MOV.U32 R13, RZ, RZ, R0 ;  /* 0x000000ffff0d7224 */ /* 0x000fe400078e0000 */
[----:B------:R-:W-:Y:S02]  /*17d30*/  IMAD.MOV.U32 R12, RZ, RZ, RZ ;  /* 0x000000ffff0c7224 */ /* 0x000fe400078e00ff */
[----:B------:R-:W-:Y:S02]  /*17d40*/  IMAD.MOV.U32 R11, RZ, RZ, 0x1f ;  /* 0x0000001fff0b7424 */ /* 0x000fe400078e00ff */
[----:B------:R-:W-:-:S07]  /*17d50*/  IMAD.MOV.U32 R15, RZ, RZ, -0x1 ;  /* 0xffffffffff0f7424 */ /* 0x000fce00078e00ff */
[----:B-12---:R-:W-:Y:S05]  /*17d60*/  WARPSYNC.COLLECTIVE R15, `(.L_x_2423) ;  /* 0x000000000f087348 */ /* 0x006fea0003c00000 */
[----:B------:R0:W3:Y:S02]  /*17d70*/  SHFL.IDX P6, R14, R13, R12, R11 ;  /* 0x0000000c0d0e7389 */ /* 0x0000e400000c000b */
[----:B0123--:R-:W-:Y:S01]  /*17d80*/  ENDCOLLECTIVE ;  /* 0x000000000000791b */ /* 0x00ffe20003800000 */
.L_x_2423:
[----:B------:R-:W-:Y:S05]  /*17d90*/  BRA `(.L_x_2424) ;  /* 0xffffffb400847947 */ /* 0x000fea000383ffff */
.L_x_2351:
[----:B------:R-:W-:Y:S01]  /*17da0*/  BSSY B0, `(.L_x_2425) ;  /* 0x0000006000007945 */ /* 0x000fe20003800000 */
[----:B------:R-:W-:-:S07]  /*17db0*/  IMAD.MOV.U32 R15, RZ, RZ, -0x1 ;  /* 0xffffffffff0f7424 */ /* 0x000fce00078e00ff */
[----:B-12---:R-:W-:Y:S05]  /*17dc0*/  WARPSYNC.COLLECTIVE R15, `(.L_x_2426) ;  /* 0x000000000f0c7348 */ /* 0x006fea0003c00000 */
[----:B------:R-:W-:Y:S02]  /*17dd0*/  ELECT P6, UR62, PT ;  /* 0x00000000003e782f */ /* 0x000fe400038c0000 */
[----:B------:R-:W-:Y:S01]  /*17de0*/  MOV R14, UR62 ;  /* 0x0000003e000e7c02 */ /* 0x000fe20008000f00 */
[----:B-12---:R-:W-:Y:S10]  /*17df0*/  ENDCOLLECTIVE ;  /* 0x000000000000791b */ /* 0x006ff40003800000 */
.L_x_2426:
[----:B------:R-:W-:Y:S05]  /*17e00*/  BSYNC B0 ;  /* 0x0000000000007941 */ /* 0x000fea0003800000 */
.L_x_2425:
[----:B------:R-:W-:Y:S05]  /*17e10*/  BRA `(.L_x_2427) ;  /* 0xffffffb400887947 */ /* 0x000fea000383ffff */
.L_x_2353:
[----:B0-----:R0:W2:Y:S02]  /*17e20*/  SYNCS.PHASECHK.TRANS64.TRYWAIT P0, [R4+URZ+0x38880], R3 ;  /* 0x03888003040075a7 */ /* 0x0010a4000800017f */
[----:B--2---:R-:W-:Y:S05]  /*17e30*/  @!P0 NANOSLEEP.SYNCS 0x989680 ;  /* 0x009896800000895d */ /* 0x004fea0003900000 */
[----:B------:R-:W2:Y:S02]  /*17e40*/  @!P0 SYNCS.PHASECHK.TRANS64 P0, [R4+URZ+0x38880], R3 ;  /* 0x03888003040085a7 */ /* 0x000ea4000800007f */
[----:B--2---:R-:W-:Y:S05]  /*17e50*/  @!P0 BRA `(.L_x_2353) ;  /* 0xfffffffc00f08947 */ /* 0x004fea000383ffff */
[----:B------:R-:W-:Y:S05]  /*17e60*/  BRA `(.L_x_2428) ;  /* 0xffffffb400ec7947 */ /* 0x000fea000383ffff */
.L_x_2355:
[----:B--2---:R2:W3:Y:S02]  /*17e70*/  SYNCS.PHASECHK.TRANS64.TRYWAIT P0, [R4+URZ+0x38840], R3 ;  /* 0x03884003040075a7 */ /* 0x0044e4000800017f */
[----:B---3--:R-:W-:Y:S05]  /*17e80*/  @!P0 NANOSLEEP.SYNCS 0x989680 ;  /* 0x009896800000895d */ /* 0x008fea0003900000 */
[----:B------:R-:W3:Y:S02]  /*17e90*/  @!P0 SYNCS.PHASECHK.TRANS64 P0, [R4+URZ+0x38840], R3 ;  /* 0x03884003040085a7 */ /* 0x000ee4000800007f */
[----:B---3--:R-:W-:Y:S05]  /*17ea0*/  @!P0 BRA `(.L_x_2355) ;  /* 0xfffffffc00f08947 */ /* 0x008fea000383ffff */
[----:B------:R-:W-:Y:S05]  /*17eb0*/  BRA `(.L_x_2429) ;  /* 0xffffffb8005c7947 */ /* 0x000fea000383ffff */
.L_x_2359:
[----:B------:R-:W-:Y:S01]  /*17ec0*/  IMAD.MOV.U32 R13, RZ, RZ, R0 ;  /* 0x000000ffff0d7224 */ /* 0x000fe200078e0000 */
[----:B------:R-:W-:Y:S01]  /*17ed0*/  LOP3.LUT R7, R7, 0x7f, RZ, 0xc0, !PT ;  /* 0x0000007f07077812 */ /* 0x000fe200078ec0ff */
[----:B------:R-:W-:Y:S02]  /*17ee0*/  IMAD.MOV.U32 R12, RZ, RZ, RZ ;  /* 0x000000ffff0c7224 */ /* 0x000fe400078e00ff */
[----:B------:R-:W-:Y:S01]  /*17ef0*/  IMAD.MOV.U32 R11, RZ, RZ, 0x181f ;  /* 0x0000181fff0b7424 */ /* 0x000fe200078e00ff */
[----:B------:R-:W-:Y:S01]  /*17f00*/  SHF.R.U32.HI R4, RZ, 0x3, R7 ;  /* 0x00000003ff047819 */ /* 0x000fe20000011607 */
[----:B------:R-:W-:Y:S02]  /*17f10*/  IMAD.MOV.U32 R15, RZ, RZ, -0x1 ;  /* 0xffffffffff0f7424 */ /* 0x000fe400078e00ff */
[----:B------:R-:W-:Y:S02]  /*17f20*/  IMAD R3, R17, R5, RZ ;  /* 0x0000000511037224 */ /* 0x000fe400078e02ff */
[----:B------:R-:W-:-:S07]  /*17f30*/  IMAD R4, R8, 0x80, R4 ;  /* 0x0000008008047824 */ /* 0x000fce00078e0204 */
[----:B-----5:R-:W-:Y:S05]  /*17f40*/  WARPSYNC.COLLECTIVE R15, `(.L_x_2430) ;  /* 0x000000000f087348 */ /* 0x020fea0003c00000 */
[----:B------:R0:W1:Y:S02]  /*17f50*/  SHFL.IDX P6, R14, R13, R12, R11 ;  /* 0x0000000c0d0e7389 */ /* 0x00006400000c000b */
[----:B01---5:R-:W-:Y:S01]  /*17f60*/  ENDCOLLECTIVE ;  /* 0x000000000000791b */ /* 0x023fe20003800000 */
.L_x_2430:
[C---:B------:R-:W-:Y:S01]  /*17f70*/  VIADD R5, R4.reuse, 0x10 ;  /* 0x0000001004057836 */ /* 0x040fe20000000000 */
[----:B------:R-:W-:Y:S01]  /*17f80*/  ISETP.GE.AND P2, PT, R4, R3, PT ;  /* 0x000000030400720c */ /* 0x000fe20003f46270 */
[----:B------:R-:W-:Y:S02]  /*17f90*/  IMAD.MOV.U32 R13, RZ, RZ, R2 ;  /* 0x000000ffff0d7224 */ /* 0x000fe400078e0002 */
[----:B------:R-:W-:-:S10]  /*17fa0*/  IMAD.MOV.U32 R6, RZ, RZ, R14 ;  /* 0x000000ffff067224 */ /* 0x000fd400078e000e */
[----:B------:R-:W-:Y:S05]  /*17fb0*/  WARPSYNC.COLLECTIVE R15, `(.L_x_2431) ;  /* 0x000000000f087348 */ /* 0x000fea0003c00000 */
[----:B------:R0:W1:Y:S02]  /*17fc0*/  SHFL.IDX P6, R14, R13, R12, R11 ;  /* 0x0000000c0d0e7389 */ /* 0x00006400000c000b */
[----:B01----:R-:W-:Y:S01]  /*17fd0*/  ENDCOLLECTIVE ;  /* 0x000000000000791b */ /* 0x003fe20003800000 */
.L_x_2431:
[----:B------:R-:W-:Y:S02]  /*17fe0*/  IMAD.MOV.U32 R13, RZ, RZ, R0 ;  /* 0x000000ffff0d7224 */ /* 0x000fe400078e0000 */
[----:B------:R-:W-:Y:S02]  /*17ff0*/  IMAD.MOV.U32 R12, RZ, RZ, 0x1 ;  /* 0x00000001ff0c7424 */ /* 0x000fe400078e00ff */
[----:B------:R-:W-:-:S07]  /*18000*/  IMAD.MOV.U32 R7, RZ, RZ, R14 ;  /* 0x000000ffff077224 */ /* 0x000fce00078e000e */
[----:B------:R-:W-:Y:S05]  /*18010*/  WARPSYNC.COLLECTIVE R15, `(.L_x_2432) ;  /* 0x000000000f087348 */ /* 0x000fea0003c00000 */
[----:B------:R0:W1:Y:S02]  /*18020*/  SHFL.IDX P6, R14, R13, R12, R11 ;  /* 0x0000000c0d0e7389 */ /* 0x00006400000c000b */
[----:B01----:R-:W-:Y:S01]  /*18030*/  ENDCOLLECTIVE ;  /* 0x000000000000791b */ /* 0x003fe20003800000 */
.L_x_2432:
        /* <DEDUP_REMOVED lines=10> */
.L_x_2433:
        /* <DEDUP_REMOVED lines=12> */
.L_x_2434:
[----:B------:R-:W-:Y:S01]  /*181a0*/  @!P2 IADD3 R7, P3, R10, R5, RZ ;  /* 0x000000050a07a210 */ /* 0x000fe20007f7e0ff */
[----:B------:R-:W-:-:S04]  /*181b0*/  VIADD R5, R4, 0x20 ;  /* 0x0000002004057836 */ /* 0x000fc80000000000 */
[----:B------:R-:W-:Y:S02]  /*181c0*/  @!P2 IMAD.X R6, RZ, RZ, R8, P3 ;  /* 0x000000ffff06a224 */ /* 0x000fe400018e0608 */
[----:B------:R-:W-:-:S03]  /*181d0*/  VIADD R8, R4, 0x60 ;  /* 0x0000006004087836 */ /* 0x000fc60000000000 */
        /* <DEDUP_REMOVED lines=15> */
.L_x_2435:
[----:B------:R-:W-:Y:S02]  /*182d0*/  IMAD.MOV.U32 R13, RZ, RZ, R0 ;  /* 0x000000ffff0d7224 */ /* 0x000fe400078e0000 */
[----:B------:R-:W-:Y:S02]  /*182e0*/  IMAD.MOV.U32 R12, RZ, RZ, 0x3 ;  /* 0x00000003ff0c7424 */ /* 0x000fe400078e00ff */
[----:B------:R-:W-:-:S07]  /*182f0*/  IMAD.MOV.U32 R7, RZ, RZ, R14 ;  /* 0x000000ffff077224 */ /* 0x000fce00078e000e */
[----:B------:R-:W-:Y:S05]  /*18300*/  WARPSYNC.COLLECTIVE R15, `(.L_x_2436) ;  /* 0x000000000f087348 */ /* 0x000fea0003c00000 */
[----:B------:R0:W1:Y:S02]  /*18310*/  SHFL.IDX P6, R14, R13, R12, R11 ;  /* 0x0000000c0d0e7389 */ /* 0x00006400000c000b */
[----:B01----:R-:W-:Y:S01]  /*18320*/  ENDCOLLECTIVE ;  /* 0x000000000000791b */ /* 0x003fe20003800000 */
.L_x_2436:
        /* <DEDUP_REMOVED lines=17> */
.L_x_2437:
[----:B------:R-:W-:Y:S02]  /*18440*/  IMAD.MOV.U32 R13, RZ, RZ, R0 ;  /* 0x000000ffff0d7224 */ /* 0x000fe400078e0000 */
[----:B------:R-:W-:Y:S02]  /*18450*/  IMAD.MOV.U32 R12, RZ, RZ, 0x4 ;  /* 0x00000004ff0c7424 */ /* 0x000fe400078e00ff */
[----:B------:R-:W-:-:S07]  /*18460*/  IMAD.MOV.U32 R7, RZ, RZ, R14 ;  /* 0x000000ffff077224 */ /* 0x000fce00078e000e */
[----:B------:R-:W-:Y:S05]  /*18470*/  WARPSYNC.COLLECTIVE R15, `(.L_x_2438) ;  /* 0x000000000f087348 */ /* 0x000fea0003c00000 */
[----:B------:R0:W1:Y:S02]  /*18480*/  SHFL.IDX P6, R14, R13, R12, R11 ;  /* 0x0000000c0d0e7389 */ /* 0x00006400000c000b */
[----:B01----:R-:W-:Y:S01]  /*18490*/  ENDCOLLECTIVE ;  /* 0x000000000000791b */ /* 0x003fe20003800000 */
.L_x_2438:
        /* <DEDUP_REMOVED lines=17> */
.L_x_2439:
[----:B------:R-:W-:Y:S02]  /*185b0*/  IMAD.MOV.U32 R13, RZ, RZ, R0 ;  /* 0x000000ffff0d7224 */ /* 0x000fe400078e0000 */
[----:B------:R-:W-:Y:S02]  /*185c0*/  IMAD.MOV.U32 R12, RZ, RZ, 0x5 ;  /* 0x00000005ff0c7424 */ /* 0x000fe400078e00ff */
[----:B------:R-:W-:-:S07]  /*185d0*/  IMAD.MOV.U32 R7, RZ, RZ, R14 ;  /* 0x000000ffff077224 */ /* 0x000fce00078e000e */
[----:B------:R-:W-:Y:S05]  /*185e0*/  WARPSYNC.COLLECTIVE R15, `(.L_x_2440) ;  /* 0x000000000f087348 */ /* 0x000fea0003c00000 */
[----:B------:R0:W1:Y:S02]  /*185f0*/  SHFL.IDX P6, R14, R13, R12, R11 ;  /* 0x0000000c0d0e7389 */ /* 0x00006400000c000b */
[----:B01----:R-:W-:Y:S01]  /*18600*/  ENDCOLLECTIVE ;  /* 0x000000000000791b */ /* 0x003fe20003800000 */
.L_x_2440:
        /* <DEDUP_REMOVED lines=16> */
.L_x_2441:
[----:B------:R-:W-:Y:S02]  /*18710*/  IMAD.MOV.U32 R13, RZ, RZ, R0 ;  /* 0x000000ffff0d7224 */ /* 0x000fe400078e0000 */
[----:B------:R-:W-:Y:S02]  /*18720*/  IMAD.MOV.U32 R12, RZ, RZ, 0x6 ;  /* 0x00000006ff0c7424 */ /* 0x000fe400078e00ff */
[----:B------:R-:W-:-:S07]  /*18730*/  IMAD.MOV.U32 R7, RZ, RZ, R14 ;  /* 0x000000ffff077224 */ /* 0x000fce00078e000e */
[----:B------:R-:W-:Y:S05]  /*18740*/  WARPSYNC.COLLECTIVE R15, `(.L_x_2442) ;  /* 0x000000000f087348 */ /* 0x000fea0003c00000 */
[----:B------:R0:W1:Y:S02]  /*18750*/  SHFL.IDX P6, R14, R13, R12, R11 ;  /* 0x0000000c0d0e7389 */ /* 0x00006400000c000b */
[----:B01----:R-:W-:Y:S01]  /*18760*/  ENDCOLLECTIVE ;  /* 0x000000000000791b */ /* 0x003fe20003800000 */
.L_x_2442:
        /* <DEDUP_REMOVED lines=16> */
.L_x_2443:
[----:B------:R-:W-:Y:S02]  /*18870*/  IMAD.MOV.U32 R13, RZ, RZ, R0 ;  /* 0x000000ffff0d7224 */ /* 0x000fe400078e0000 */
[----:B------:R-:W-:Y:S02]  /*18880*/  IMAD.MOV.U32 R12, RZ, RZ, 0x7 ;  /* 0x00000007ff0c7424 */ /* 0x000fe400078e00ff */
[----:B------:R-:W-:-:S07]  /*18890*/  IMAD.MOV.U32 R7, RZ, RZ, R14 ;  /* 0x000000ffff077224 */ /* 0x000fce00078e000e */
[----:B------:R-:W-:Y:S05]  /*188a0*/  WARPSYNC.COLLECTIVE R15, `(.L_x_2444) ;  /* 0x000000000f087348 */ /* 0x000fea0003c00000 */
[----:B------:R0:W1:Y:S02]  /*188b0*/  SHFL.IDX P6, R14, R13, R12, R11 ;  /* 0x0000000c0d0e7389 */ /* 0x00006400000c000b */
[----:B01----:R-:W-:Y:S01]  /*188c0*/  ENDCOLLECTIVE ;  /* 0x000000000000791b */ /* 0x003fe20003800000 */
.L_x_2444:
        /* <DEDUP_REMOVED lines=10> */
.L_x_2445:
[----:B------:R-:W-:Y:S01]  /*18970*/  @!PT LDS RZ, [RZ] ;  /* 0x00000000fffff984 */ /* 0x000fe20000000800 */
[----:B------:R-:W-:Y:S01]  /*18980*/  @!PT LDS RZ, [RZ] ;  /* 0x00000000fffff984 */ /* 0x000fe20000000800 */
[----:B------:R-:W-:Y:S01]  /*18990*/  @!PT LDS RZ, [RZ] ;  /* 0x00000000fffff984 */ /* 0x000fe20000000800 */
[----:B------:R1:W-:Y:S04]  /*189a0*/  @!P2 LDGSTS.E.BYPASS.LTC128B.128 [R9+0x23400], desc[UR52][R6.64], !P0 ;  /* 0x234000000609afae */ /* 0x0003e8000c101d74 */
[----:B------:R1:W-:Y:S01]  /*189b0*/  @!P2 LDGSTS.E.BYPASS.LTC128B.128 [R9+0x27400], desc[UR52][R6.64+0x80], !P1 ;  /* 0x274000800609afae */ /* 0x0003e2000c901d74 */
[----:B------:R-:W-:Y:S01]  /*189c0*/  IMAD.MOV.U32 R2, RZ, RZ, R14 ;  /* 0x000000ffff027224 */ /* 0x000fe200078e000e */
[----:B------:R-:W-:Y:S06]  /*189d0*/  BRA `(.L_x_2446) ;  /* 0xffffffb800c47947 */ /* 0x000fec000383ffff */
.L_x_2364:
[----:B--2---:R2:W3:Y:S02]  /*189e0*/  SYNCS.PHASECHK.TRANS64.TRYWAIT P0, [R19+URZ+0x38820], R0 ;  /* 0x03882000130075a7 */ /* 0x0044e4000800017f */
[----:B---3--:R-:W-:Y:S05]  /*189f0*/  @!P0 NANOSLEEP.SYNCS 0x989680 ;  /* 0x009896800000895d */ /* 0x008fea0003900000 */
[----:B------:R-:W3:Y:S02]  /*18a00*/  @!P0 SYNCS.PHASECHK.TRANS64 P0, [R19+URZ+0x38820], R0 ;  /* 0x03882000130085a7 */ /* 0x000ee4000800007f */
[----:B---3--:R-:W-:Y:S05]  /*18a10*/  @!P0 BRA `(.L_x_2364) ;  /* 0xfffffffc00f08947 */ /* 0x008fea000383ffff */
[----:B------:R-:W-:Y:S05]  /*18a20*/  BRA `(.L_x_2447) ;  /* 0xffffffbc00307947 */ /* 0x000fea000383ffff */
.L_x_2370:
[----:B-1----:R1:W3:Y:S02]  /*18a30*/  SYNCS.PHASECHK.TRANS64.TRYWAIT P0, [R4+URZ+0x38880], R3 ;  /* 0x03888003040075a7 */ /* 0x0022e4000800017f */
[----:B---3--:R-:W-:Y:S05]  /*18a40*/  @!P0 NANOSLEEP.SYNCS 0x989680 ;  /* 0x009896800000895d */ /* 0x008fea0003900000 */
[----:B------:R-:W3:Y:S02]  /*18a50*/  @!P0 SYNCS.PHASECHK.TRANS64 P0, [R4+URZ+0x38880], R3 ;  /* 0x03888003040085a7 */ /* 0x000ee4000800007f */
[----:B---3--:R-:W-:Y:S05]  /*18a60*/  @!P0 BRA `(.L_x_2370) ;  /* 0xfffffffc00f08947 */ /* 0x008fea000383ffff */
[----:B------:R-:W-:Y:S05]  /*18a70*/  BRA `(.L_x_2448) ;  /* 0xffffffbc00e87947 */ /* 0x000fea000383ffff */
.L_x_2376:
[----:B0-----:R0:W3:Y:S02]  /*18a80*/  SYNCS.PHASECHK.TRANS64.TRYWAIT P0, [R4+URZ+0x38840], R3 ;  /* 0x03884003040075a7 */ /* 0x0010e4000800017f */
[----:B---3--:R-:W-:Y:S05]  /*18a90*/  @!P0 NANOSLEEP.SYNCS 0x989680 ;  /* 0x009896800000895d */ /* 0x008fea0003900000 */
[----:B------:R-:W3:Y:S02]  /*18aa0*/  @!P0 SYNCS.PHASECHK.TRANS64 P0, [R4+URZ+0x38840], R3 ;  /* 0x03884003040085a7 */ /* 0x000ee4000800007f */
[----:B---3--:R-:W-:Y:S05]  /*18ab0*/  @!P0 BRA `(.L_x_2376) ;  /* 0xfffffffc00f08947 */ /* 0x008fea000383ffff */
[----:B------:R-:W-:Y:S05]  /*18ac0*/  BRA `(.L_x_2449) ;  /* 0xffffffc000a87947 */ /* 0x000fea000383ffff */
.L_x_2383:
[----:B-1----:R1:W3:Y:S02]  /*18ad0*/  SYNCS.PHASECHK.TRANS64.TRYWAIT P0, [R20+URZ+0x38870], R2 ;  /* 0x03887002140075a7 */ /* 0x0022e4000800017f */
[----:B---3--:R-:W-:Y:S05]  /*18ae0*/  @!P0 NANOSLEEP.SYNCS 0x989680 ;  /* 0x009896800000895d */ /* 0x008fea0003900000 */
[----:B------:R-:W3:Y:S02]  /*18af0*/  @!P0 SYNCS.PHASECHK.TRANS64 P0, [R20+URZ+0x38870], R2 ;  /* 0x03887002140085a7 */ /* 0x000ee4000800007f */
[----:B---3--:R-:W-:Y:S05]  /*18b00*/  @!P0 BRA `(.L_x_2383) ;  /* 0xfffffffc00f08947 */ /* 0x008fea000383ffff */
[----:B------:R-:W-:Y:S05]  /*18b10*/  BRA `(.L_x_2450) ;  /* 0xffffffc400807947 */ /* 0x000fea000383ffff */
.L_x_2385:
[----:B---3--:R3:W4:Y:S02]  /*18b20*/  SYNCS.PHASECHK.TRANS64.TRYWAIT P0, [R20+URZ+0x38860], R0 ;  /* 0x03886000140075a7 */ /* 0x008724000800017f */
[----:B----4-:R-:W-:Y:S05]  /*18b30*/  @!P0 NANOSLEEP.SYNCS 0x989680 ;  /* 0x009896800000895d */ /* 0x010fea0003900000 */
[----:B------:R-:W4:Y:S02]  /*18b40*/  @!P0 SYNCS.PHASECHK.TRANS64 P0, [R20+URZ+0x38860], R0 ;  /* 0x03886000140085a7 */ /* 0x000f24000800007f */
[----:B----4-:R-:W-:Y:S05]  /*18b50*/  @!P0 BRA `(.L_x_2385) ;  /* 0xfffffffc00f08947 */ /* 0x010fea000383ffff */
[----:B------:R-:W-:Y:S05]  /*18b60*/  BRA `(.L_x_2451) ;  /* 0xffffffc400887947 */ /* 0x000fea000383ffff */
.L_x_2392:
[----:B0-----:R0:W2:Y:S02]  /*18b70*/  SYNCS.PHASECHK.TRANS64.TRYWAIT P1, [R17+URZ+0x38870], R0 ;  /* 0x03887000110075a7 */ /* 0x0010a4000802017f */
[----:B--2---:R-:W-:Y:S05]  /*18b80*/  @!P1 NANOSLEEP.SYNCS 0x989680 ;  /* 0x009896800000995d */ /* 0x004fea0003900000 */
[----:B------:R-:W2:Y:S02]  /*18b90*/  @!P1 SYNCS.PHASECHK.TRANS64 P1, [R17+URZ+0x38870], R0 ;  /* 0x03887000110095a7 */ /* 0x000ea4000802007f */
[----:B--2---:R-:W-:Y:S05]  /*18ba0*/  @!P1 BRA `(.L_x_2392) ;  /* 0xfffffffc00f09947 */ /* 0x004fea000383ffff */
[----:B------:R-:W-:Y:S05]  /*18bb0*/  BRA `(.L_x_2452) ;  /* 0xffffffd000247947 */ /* 0x000fea000383ffff */
.L_x_2394:
[----:B0-----:R0:W2:Y:S02]  /*18bc0*/  SYNCS.PHASECHK.TRANS64.TRYWAIT P1, [R17+URZ+0x38860], R0 ;  /* 0x03886000110075a7 */ /* 0x0010a4000802017f */
[----:B--2---:R-:W-:Y:S05]  /*18bd0*/  @!P1 NANOSLEEP.SYNCS 0x989680 ;  /* 0x009896800000995d */ /* 0x004fea0003900000 */
[----:B------:R-:W2:Y:S02]  /*18be0*/  @!P1 SYNCS.PHASECHK.TRANS64 P1, [R17+URZ+0x38860], R0 ;  /* 0x03886000110095a7 */ /* 0x000ea4000802007f */
[----:B--2---:R-:W-:Y:S05]  /*18bf0*/  @!P1 BRA `(.L_x_2394) ;  /* 0xfffffffc00f09947 */ /* 0x004fea000383ffff */
[----:B------:R-:W-:Y:S05]  /*18c00*/  BRA `(.L_x_2453) ;  /* 0xffffffd0002c7947 */ /* 0x000fea000383ffff */
.L_x_2407:
[----:B0-----:R0:W1:Y:S02]  /*18c10*/  SYNCS.PHASECHK.TRANS64.TRYWAIT P0, [R0+URZ+0x38820], R3 ;  /* 0x03882003000075a7 */ /* 0x001064000800017f */
[----:B-1----:R-:W-:Y:S05]  /*18c20*/  @!P0 NANOSLEEP.SYNCS 0x989680 ;  /* 0x009896800000895d */ /* 0x002fea0003900000 */
[----:B------:R-:W1:Y:S02]  /*18c30*/  @!P0 SYNCS.PHASECHK.TRANS64 P0, [R0+URZ+0x38820], R3 ;  /* 0x03882003000085a7 */ /* 0x000e64000800007f */
[----:B-1----:R-:W-:Y:S05]  /*18c40*/  @!P0 BRA `(.L_x_2407) ;  /* 0xfffffffc00f08947 */ /* 0x002fea000383ffff */
[----:B------:R-:W-:Y:S05]  /*18c50*/  BRA `(.L_x_2454) ;  /* 0xffffffe800ac7947 */ /* 0x000fea000383ffff */
.L_x_2408:
        /* <DEDUP_REMOVED lines=11> */
.L_x_2456:
[----:B------:R-:W-:Y:S05]  /*18d10*/  BSYNC B0 ;  /* 0x0000000000007941 */ /* 0x000fea0003800000 */
.L_x_2455:
[----:B------:R-:W-:Y:S05]  /*18d20*/  BRA `(.L_x_2457) ;  /* 0xffffffe800947947 */ /* 0x000fea000383ffff */
.L_x_2411:
[----:B------:R-:W-:Y:S01]  /*18d30*/  BSSY B1, `(.L_x_2458) ;  /* 0x0000006000017945 */ /* 0x000fe20003800000 */
[----:B------:R-:W-:-:S07]  /*18d40*/  IMAD.MOV.U32 R15, RZ, RZ, -0x1 ;  /* 0xffffffffff0f7424 */ /* 0x000fce00078e00ff */
[----:B01----:R-:W-:Y:S05]  /*18d50*/  WARPSYNC.COLLECTIVE R15, `(.L_x_2459) ;  /* 0x000000000f0c7348 */ /* 0x003fea0003c00000 */
[----:B------:R-:W-:Y:S02]  /*18d60*/  ELECT P6, UR62, PT ;  /* 0x00000000003e782f */ /* 0x000fe400038c0000 */
[----:B------:R-:W-:Y:S01]  /*18d70*/  MOV R14, UR62 ;  /* 0x0000003e000e7c02 */ /* 0x000fe20008000f00 */
[----:B01----:R-:W-:Y:S10]  /*18d80*/  ENDCOLLECTIVE ;  /* 0x000000000000791b */ /* 0x003ff40003800000 */
.L_x_2459:
[----:B------:R-:W-:Y:S05]  /*18d90*/  BSYNC B1 ;  /* 0x0000000000017941 */ /* 0x000fea0003800000 */
.L_x_2458:
[----:B------:R-:W-:Y:S05]  /*18da0*/  BRA `(.L_x_2460) ;  /* 0xffffffe8008c7947 */ /* 0x000fea000383ffff */
.L_x_2413:
[----:B0-----:R0:W1:Y:S02]  /*18db0*/  SYNCS.PHASECHK.TRANS64.TRYWAIT P1, [R6+URZ], R5 ;  /* 0x00000005060075a7 */ /* 0x001064000802017f */
[----:B-1----:R-:W-:Y:S05]  /*18dc0*/  @!P1 NANOSLEEP.SYNCS 0x989680 ;  /* 0x009896800000995d */ /* 0x002fea0003900000 */
[----:B------:R-:W1:Y:S02]  /*18dd0*/  @!P1 SYNCS.PHASECHK.TRANS64 P1, [R6+URZ], R5 ;  /* 0x00000005060095a7 */ /* 0x000e64000802007f */
[----:B-1----:R-:W-:Y:S05]  /*18de0*/  @!P1 BRA `(.L_x_2413) ;  /* 0xfffffffc00f09947 */ /* 0x002fea000383ffff */
[----:B------:R-:W-:Y:S05]  /*18df0*/  BRA `(.L_x_2461) ;  /* 0xffffffe800c87947 */ /* 0x000fea000383ffff */
.L_x_2414:
[----:B-1----:R1:W2:Y:S02]  /*18e00*/  SYNCS.PHASECHK.TRANS64.TRYWAIT P1, [R7+URZ], R2 ;  /* 0x00000002070075a7 */ /* 0x0022a4000802017f */
[----:B--2---:R-:W-:Y:S05]  /*18e10*/  @!P1 NANOSLEEP.SYNCS 0x989680 ;  /* 0x009896800000995d */ /* 0x004fea0003900000 */
[----:B------:R-:W2:Y:S02]  /*18e20*/  @!P1 SYNCS.PHASECHK.TRANS64 P1, [R7+URZ], R2 ;  /* 0x00000002070095a7 */ /* 0x000ea4000802007f */
[----:B--2---:R-:W-:Y:S05]  /*18e30*/  @!P1 BRA `(.L_x_2414) ;  /* 0xfffffffc00f09947 */ /* 0x004fea000383ffff */
[----:B------:R-:W-:Y:S05]  /*18e40*/  BRA `(.L_x_2462) ;  /* 0xffffffe800bc7947 */ /* 0x000fea000383ffff */
.L_x_2416:
[----:B--2---:R2:W3:Y:S02]  /*18e50*/  SYNCS.PHASECHK.TRANS64.TRYWAIT P1, [R4+URZ+0x38860], R5 ;  /* 0x03886005040075a7 */ /* 0x0044e4000802017f */
[----:B---3--:R-:W-:Y:S05]  /*18e60*/  @!P1 NANOSLEEP.SYNCS 0x989680 ;  /* 0x009896800000995d */ /* 0x008fea0003900000 */
[----:B------:R-:W3:Y:S02]  /*18e70*/  @!P1 SYNCS.PHASECHK.TRANS64 P1, [R4+URZ+0x38860], R5 ;  /* 0x03886005040095a7 */ /* 0x000ee4000802007f */
[----:B---3--:R-:W-:Y:S05]  /*18e80*/  @!P1 BRA `(.L_x_2416) ;  /* 0xfffffffc00f09947 */ /* 0x008fea000383ffff */
[----:B------:R-:W-:Y:S05]  /*18e90*/  BRA `(.L_x_2463) ;  /* 0xffffffe800c07947 */ /* 0x000fea000383ffff */
.L_x_2418:
[----:B---3--:R3:W4:Y:S02]  /*18ea0*/  SYNCS.PHASECHK.TRANS64.TRYWAIT P1, [R3+URZ+0x38860], R2 ;  /* 0x03886002030075a7 */ /* 0x008724000802017f */
[----:B----4-:R-:W-:Y:S05]  /*18eb0*/  @!P1 NANOSLEEP.SYNCS 0x989680 ;  /* 0x009896800000995d */ /* 0x010fea0003900000 */
[----:B------:R-:W4:Y:S02]  /*18ec0*/  @!P1 SYNCS.PHASECHK.TRANS64 P1, [R3+URZ+0x38860], R2 ;  /* 0x03886002030095a7 */ /* 0x000f24000802007f */
[----:B----4-:R-:W-:Y:S05]  /*18ed0*/  @!P1 BRA `(.L_x_2418) ;  /* 0xfffffffc00f09947 */ /* 0x010fea000383ffff */
[----:B------:R-:W-:Y:S05]  /*18ee0*/  BRA `(.L_x_2464) ;  /* 0xffffffe800c07947 */ /* 0x000fea000383ffff */
.L_x_2420:
[----:B----4-:R4:W0:Y:S02]  /*18ef0*/  SYNCS.PHASECHK.TRANS64.TRYWAIT P0, [R4+URZ+0x38880], R5 ;  /* 0x03888005040075a7 */ /* 0x010824000800017f */
[----:B0-----:R-:W-:Y:S05]  /*18f00*/  @!P0 NANOSLEEP.SYNCS 0x989680 ;  /* 0x009896800000895d */ /* 0x001fea0003900000 */
[----:B------:R-:W0:Y:S02]  /*18f10*/  @!P0 SYNCS.PHASECHK.TRANS64 P0, [R4+URZ+0x38880], R5 ;  /* 0x03888005040085a7 */ /* 0x000e24000800007f */
[----:B0-----:R-:W-:Y:S05]  /*18f20*/  @!P0 BRA `(.L_x_2420) ;  /* 0xfffffffc00f08947 */ /* 0x001fea000383ffff */
[----:B------:R-:W-:Y:S05]  /*18f30*/  BRA `(.L_x_2421) ;  /* 0xffffffe800bc7947 */ /* 0x000fea000383ffff */
.L_x_2465:
        /* <DEDUP_REMOVED lines=12> */
.L_x_3141:


//--------------------- .text._ZN7cutlass13device_kernelIN5flash11enable_sm90INS1_16FlashAttnFwdSm90INS1_25CollectiveMainloopFwdSm90ILi2EN4cute5tupleIJNS5_1CILi1EEES8_S8_EEENS6_IJNS7_ILi128EEESA_NS7_ILi256EEEEEELi256ENS_12float_e4m3_tEfNS_4arch4Sm90ELb1ELb0ELb0ELb1ELb0ELb1ELb0ELb1ELb1ELb1ELb1ELb0EEENS1_21CollectiveEpilogueFwdINS6_IJSA_SB_SA_EEES9_NS_10bfloat16_tESF_Li256ELb1ELb1ELb1ELb1EEENS1_36VarlenDynamicPersistentTileSchedulerILi128ELi128ELi256ELi128ELb1ELb1ELb1ELb1ELb1ELb1EEEEEEEEEvNT_6ParamsE --------------------------
	.section	.text._ZN7cutlass13device_kernelIN5flash11enable_sm90INS1_16FlashAttnFwdSm90INS1_25CollectiveMainloopFwdSm90ILi2EN4cute5tupleIJNS5_1CILi1EEES8_S8_EEENS6_IJNS7_ILi128EEESA_NS7_ILi256EEEEEELi256ENS_12float_e4m3_tEfNS_4arch4Sm90ELb1ELb0ELb0ELb1ELb0ELb1ELb0ELb1ELb1ELb1ELb1ELb0EEENS1_21CollectiveEpilogueFwdINS6_IJSA_SB_SA_EEES9_NS_10bfloat16_tESF_Li256ELb1ELb1ELb1ELb1EEENS1_36VarlenDynamicPersistentTileSchedulerILi128ELi128ELi256ELi128ELb1ELb1ELb1ELb1ELb1ELb1EEEEEEEEEvNT_6ParamsE,"ax",@progbits
	.align	128
.text._ZN7cutlass13device_kernelIN5flash11enable_sm90INS1_16FlashAttnFwdSm90INS1_25CollectiveMainloopFwdSm90ILi2EN4cute5tupleIJNS5_1CILi1EEES8_S8_EEENS6_IJNS7_ILi128EEESA_NS7_ILi256EEEEEELi256ENS_12float_e4m3_tEfNS_4arch4Sm90ELb1ELb0ELb0ELb1ELb0ELb1ELb0ELb1ELb1ELb1ELb1ELb0EEENS1_21CollectiveEpilogueFwdINS6_IJSA_SB_SA_EEES9_NS_10bfloat16_tESF_Li256ELb1ELb1ELb1ELb1EEENS1_36VarlenDynamicPersistentTileSchedulerILi128ELi128ELi256ELi128ELb1ELb1ELb1ELb1ELb1ELb1EEEEEEEEEvNT_6ParamsE:
        .type           _ZN7cutlass13device_kernelIN5flash11enable_sm90INS1_16FlashAttnFwdSm90INS1_25CollectiveMainloopFwdSm90ILi2EN4cute5tupleIJNS5_1CILi1EEES8_S8_EEENS6_IJNS7_ILi128EEESA_NS7_ILi256EEEEEELi256ENS_12float_e4m3_tEfNS_4arch4Sm90ELb1ELb0ELb0ELb1ELb0ELb1ELb0ELb1ELb1ELb1ELb1ELb0EEENS1_21CollectiveEpilogueFwdINS6_IJSA_SB_SA_EEES9_NS_10bfloat16_tESF_Li256ELb1ELb1ELb1ELb1EEENS1_36VarlenDynamicPersistentTileSchedulerILi128ELi128ELi256ELi128ELb1ELb1ELb1ELb1ELb1ELb1EEEEEEEEEvNT_6ParamsE,@function
        .size           _ZN7cutlass13device_kernelIN5flash11enable_sm90INS1_16FlashAttnFwdSm90INS1_25CollectiveMainloopFwdSm90ILi2EN4cute5tupleIJNS5_1CILi1EEES8_S8_EEENS6_IJNS7_ILi128EEESA_NS7_ILi256EEEEEELi256ENS_12float_e4m3_tEfNS_4arch4Sm90ELb1ELb0ELb0ELb1ELb0ELb1ELb0ELb1ELb1ELb1ELb1ELb0EEENS1_21CollectiveEpilogueFwdINS6_IJSA_SB_SA_EEES9_NS_10bfloat16_tESF_Li256ELb1ELb1ELb1ELb1EEENS1_36VarlenDynamicPersistentTileSchedulerILi128ELi128ELi256ELi128ELb1ELb1ELb1ELb1ELb1ELb1EEEEEEEEEvNT_6ParamsE,(.L_x_3142 - _ZN7cutlass13device_kernelIN5flash11enable_sm90INS1_16FlashAttnFwdSm90INS1_25CollectiveMainloopFwdSm90ILi2EN4cute5tupleIJNS5_1CILi1EEES8_S8_EEENS6_IJNS7_ILi128EEESA_NS7_ILi256EEEEEELi256ENS_12float_e4m3_tEfNS_4arch4Sm90ELb1ELb0ELb0ELb1ELb0ELb1ELb0ELb1ELb1ELb1ELb1ELb0EEENS1_21CollectiveEpilogueFwdINS6_IJSA_SB_SA_EEES9_NS_10bfloat16_tESF_Li256ELb1ELb1ELb1ELb1EEENS1_36VarlenDynamicPersistentTileSchedulerILi128ELi128ELi256ELi128ELb1ELb1ELb1ELb1ELb1ELb1EEEEEEEEEvNT_6ParamsE)
        .other          _ZN7cutlass13device_kernelIN5flash11enable_sm90INS1_16FlashAttnFwdSm90INS1_25CollectiveMainloopFwdSm90ILi2EN4cute5tupleIJNS5_1CILi1EEES8_S8_EEENS6_IJNS7_ILi128EEESA_NS7_ILi256EEEEEELi256ENS_12float_e4m3_tEfNS_4arch4Sm90ELb1ELb0ELb0ELb1ELb0ELb1ELb0ELb1ELb1ELb1ELb1ELb0EEENS1_21CollectiveEpilogueFwdINS6_IJSA_SB_SA_EEES9_NS_10bfloat16_tESF_Li256ELb1ELb1ELb1ELb1EEENS1_36VarlenDynamicPersistentTileSchedulerILi128ELi128ELi256ELi128ELb1ELb1ELb1ELb1ELb1ELb1EEEEEEEEEvNT_6ParamsE,@"STO_CUDA_ENTRY STV_DEFAULT"
_ZN7cutlass13device_kernelIN5flash11enable_sm90INS1_16FlashAttnFwdSm90INS1_25CollectiveMainloopFwdSm90ILi2EN4cute5tupleIJNS5_1CILi1EEES8_S8_EEENS6_IJNS7_ILi128EEESA_NS7_ILi256EEEEEELi256ENS_12float_e4m3_tEfNS_4arch4Sm90ELb1ELb0ELb0ELb1ELb0ELb1ELb0ELb1ELb1ELb1ELb1ELb0EEENS1_21CollectiveEpilogueFwdINS6_IJSA_SB_SA_EEES9_NS_10bfloat16_tESF_Li256ELb1ELb1ELb1ELb1EEENS1_36VarlenDynamicPersistentTileSchedulerILi128ELi128ELi256ELi128ELb1ELb1ELb1ELb1ELb1ELb1EEEEEEEEEvNT_6ParamsE:
        /* <DEDUP_REMOVED lines=24> */
.L_x_2467:
[----:B------:R-:W-:Y:S05]  /*0180*/  BSYNC B0 ;  /* 0x0000000000007941 */ /* 0x000fea0003800000 */
.L_x_2466:
        /* <DEDUP_REMOVED lines=41> */
.L_x_2468:
        /* <DEDUP_REMOVED lines=22> */
.L_x_2469:
        /* <DEDUP_REMOVED lines=18> */
.L_x_2470:
        /* <DEDUP_REMOVED lines=22> */
.L_x_2471:
        /* <DEDUP_REMOVED lines=22> */
.L_x_2472:
        /* <DEDUP_REMOVED lines=8> */
.L_x_2475:
        /* <DEDUP_REMOVED lines=40> */
[C---:B------:R-:W-:Y:S01]  /*0c60*/  LOP3.LUT R5, R4.reuse, 0x3fffff0, RZ, 0xc0, !PT ;  /* 0x03fffff004057812 */ /* 0x040fe200078ec0ff */
[----:B------:R-:W-:Y:S01]  /*0c70*/  STL [R1+0x124], R14 ;  /* 0x0001240e01007387 */ /* 0x000fe20000100800 */
[----:B------:R-:W-:Y:S02]  /*0c80*/  LEA.HI R4, R4, R7, RZ, 0x1 ;  /* 0x0000000704047211 */ /* 0x000fe400078f08ff */
[----:B------:R-:W-:Y:S01]  /*0c90*/  LOP3.LUT R6, R6, 0xfffffc00, RZ, 0xc0, !PT ;  /* 0xfffffc0006067812 */ /* 0x000fe200078ec0ff */
[----:B------:R-:W-:Y:S01]  /*0ca0*/  IMAD.IADD R5, R0, 0x1, -R5 ;  /* 0x0000000100057824 */ /* 0x000fe200078e0a05 */
[----:B------:R-:W-:Y:S02]  /*0cb0*/  LEA.HI R10, R8, R14, RZ, 0x2 ;  /* 0x0000000e080a7211 */ /* 0x000fe400078f10ff */
[----:B------:R-:W-:Y:S01]  /*0cc0*/  LOP3.LUT R4, R4, 0x1ffffffe, RZ, 0xc0, !PT ;  /* 0x1ffffffe04047812 */ /* 0x000fe200078ec0ff */
[----:B------:R-:W-:Y:S01]  /*0cd0*/  IMAD R9, R5, 0x40, R6 ;  /* 0x0000004005097824 */ /* 0x000fe200078e0206 */
[----:B------:R-:W-:-:S02]  /*0ce0*/  SHF.R.S32.HI R5, RZ, 0x7, R2 ;  /* 0x00000007ff057819 */ /* 0x000fc40000011402 */
[----:B------:R-:W-:Y:S01]  /*0cf0*/  SHF.R.S32.HI R11, RZ, 0x2, R10 ;  /* 0x00000002ff0b7819 */ /* 0x000fe2000001140a */
[----:B------:R-:W-:Y:S01]  /*0d00*/  IMAD.IADD R4, R7, 0x1, -R4 ;  /* 0x0000000107047824 */ /* 0x000fe200078e0a04 */
[----:B------:R-:W-:Y:S02]  /*0d10*/  LEA.HI R2, R2, R5, RZ, 0x1 ;  /* 0x0000000502027211 */ /* 0x000fe400078f08ff */
[----:B------:R-:W-:Y:S02]  /*0d20*/  SHF.R.S32.HI R12, RZ, 0x1f, R10 ;  /* 0x0000001fff0c7819 */ /* 0x000fe4000001140a */
[----:B------:R-:W-:Y:S02]  /*0d30*/  LOP3.LUT R2, R2, 0x3fffffe, RZ, 0xc0, !PT ;  /* 0x03fffffe02027812 */ /* 0x000fe400078ec0ff */
[----:B------:R-:W-:Y:S02]  /*0d40*/  LEA.HI R6, R3, R0, RZ, 0x2 ;  /* 0x0000000003067211 */ /* 0x000fe400078f10ff */
[----:B------:R-:W-:Y:S01]  /*0d50*/  LEA.HI R12, R12, R11, RZ, 0x3 ;  /* 0x0000000b0c0c7211 */ /* 0x000fe200078f18ff */
[----:B------:R-:W-:Y:S01]  /*0d60*/  IMAD.IADD R2, R5, 0x1, -R2 ;  /* 0x0000000105027824 */ /* 0x000fe200078e0a02 */
[----:B------:R-:W-:-:S02]  /*0d70*/  LOP3.LUT R7, R6, 0xfffffffc, RZ, 0xc0, !PT ;  /* 0xfffffffc06077812 */ /* 0x000fc400078ec0ff */
[----:B------:R-:W-:Y:S02]  /*0d80*/  LOP3.LUT R5, R19, 0xfffffff8, RZ, 0xc0, !PT ;  /* 0xfffffff813057812 */ /* 0x000fe400078ec0ff */
[----:B------:R-:W-:Y:S01]  /*0d90*/  LOP3.LUT R12, R12, 0xfffffff8, RZ, 0xc0, !PT ;  /* 0xfffffff80c0c7812 */ /* 0x000fe200078ec0ff */
[----:B------:R-:W-:Y:S01]  /*0da0*/  IMAD.IADD R7, R0, 0x1, -R7 ;  /* 0x0000000100077824 */ /* 0x000fe200078e0a07 */
[----:B------:R-:W-:Y:S02]  /*0db0*/  LEA.HI R8, R8, R14, RZ, 0x5 ;  /* 0x0000000e08087211 */ /* 0x000fe400078f28ff */
[----:B------:R-:W-:Y:S01]  /*0dc0*/  LEA.HI R3, R3, R0, RZ, 0x6 ;  /* 0x0000000003037211 */ /* 0x000fe200078f30ff */
[----:B------:R-:W-:Y:S01]  /*0dd0*/  IMAD.IADD R11, R11, 0x1, -R12 ;  /* 0x000000010b0b7824 */ /* 0x000fe200078e0a0c */
[----:B------:R-:W-:Y:S01]  /*0de0*/  IADD3 R5, R0, -R5, RZ ;  /* 0x8000000500057210 */ /* 0x000fe20007ffe0ff */
[----:B------:R-:W-:Y:S01]  /*0df0*/  IMAD R0, R4, 0x8, R9 ;  /* 0x0000000804007824 */ /* 0x000fe200078e0209 */
[----:B------:R-:W-:Y:S01]  /*0e00*/  SHF.R.S32.HI R8, RZ, 0x5, R8 ;  /* 0x00000005ff087819 */ /* 0x000fe20000011408 */
[----:B------:R-:W-:Y:S01]  /*0e10*/  IMAD.SHL.U32 R3, R3, 0x10, RZ ;  /* 0x0000001003037824 */ /* 0x000fe200078e00ff */
[----:B------:R-:W-:Y:S01]  /*0e20*/  SHF.R.S32.HI R19, RZ, 0x3, R19 ;  /* 0x00000003ff137819 */ /* 0x000fe20000011413 */
[----:B------:R-:W-:Y:S01]  /*0e30*/  IMAD.SHL.U32 R16, R5, 0x10, RZ ;  /* 0x0000001005107824 */ /* 0x000fe200078e00ff */
[----:B------:R-:W-:Y:S01]  /*0e40*/  LEA.HI R6, R7, R7, RZ, 0x1 ;  /* 0x0000000707067211 */ /* 0x000fe200078f08ff */
[----:B------:R0:W-:Y:S01]  /*0e50*/  STL [R1+0x1b4], R0 ;  /* 0x0001b40001007387 */ /* 0x0001e20000100800 */
[----:B------:R-:W-:Y:S01]  /*0e60*/  IMAD R11, R8, 0x10, R11 ;  /* 0x00000010080b7824 */ /* 0x000fe200078e020b */
[----:B------:R-:W-:Y:S01]  /*0e70*/  LOP3.LUT R13, R3, 0xfffffc00, RZ, 0xc0, !PT ;  /* 0xfffffc00030d7812 */ /* 0x000fe200078ec0ff */
[C---:B------:R-:W-:Y:S01]  /*0e80*/  VIADD R12, R19.reuse, 0x40 ;  /* 0x00000040130c7836 */ /* 0x040fe20000000000 */
[----:B------:R-:W-:Y:S01]  /*0e90*/  LOP3.LUT R6, R6, 0x1ffffffe, RZ, 0xc0, !PT ;  /* 0x1ffffffe06067812 */ /* 0x000fe200078ec0ff */
[C---:B------:R-:W-:Y:S01]  /*0ea0*/  VIADD R20, R19.reuse, 0x20 ;  /* 0x0000002013147836 */ /* 0x040fe20000000000 */
[----:B------:R-:W-:Y:S01]  /*0eb0*/  LOP3.LUT R10, R10, 0x7ffffffc, RZ, 0xc0, !PT ;  /* 0x7ffffffc0a0a7812 */ /* 0x000fe200078ec0ff */
[----:B------:R-:W-:Y:S01]  /*0ec0*/  IMAD R11, R2, 0x40, R11 ;  /* 0x00000040020b7824 */ /* 0x000fe200078e020b */
[----:B------:R-:W-:Y:S01]  /*0ed0*/  SHF.R.S32.HI R2, RZ, 0x1f, R19 ;  /* 0x0000001fff027819 */ /* 0x000fe20000011413 */
[C---:B------:R-:W-:Y:S01]  /*0ee0*/  VIADD R8, R19.reuse, 0x60 ;  /* 0x0000006013087836 */ /* 0x040fe20000000000 */
[----:B------:R-:W-:Y:S01]  /*0ef0*/  SHF.R.S32.HI R4, RZ, 0x1f, R12 ;  /* 0x0000001fff047819 */ /* 0x000fe2000001140c */
[----:B0-----:R-:W-:Y:S01]  /*0f00*/  IMAD.SHL.U32 R0, R19, 0x80, RZ ;  /* 0x0000008013007824 */ /* 0x001fe200078e00ff */
[----:B------:R-:W-:Y:S01]  /*0f10*/  SHF.R.S32.HI R2, RZ, 0x1f, R20 ;  /* 0x0000001fff027819 */ /* 0x000fe20000011414 */
[----:B------:R-:W-:Y:S01]  /*0f20*/  IMAD.SHL.U32 R3, R12, 0x80, RZ ;  /* 0x000000800c037824 */ /* 0x000fe200078e00ff */
[----:B------:R-:W-:Y:S01]  /*0f30*/  LEA.HI R4, R4, R12, RZ, 0x3 ;  /* 0x0000000c04047211 */ /* 0x000fe200078f18ff */
[----:B------:R-:W-:Y:S01]  /*0f40*/  IMAD.IADD R6, R7, 0x1, -R6 ;  /* 0x0000000107067824 */ /* 0x000fe200078e0a06 */
[----:B------:R-:W-:Y:S01]  /*0f50*/  LOP3.LUT R15, R0, 0x380, RZ, 0xc0, !PT ;  /* 0x00000380000f7812 */ /* 0x000fe200078ec0ff */
[----:B------:R-:W-:Y:S01]  /*0f60*/  IMAD.SHL.U32 R22, R5, 0x8, RZ ;  /* 0x0000000805167824 */ /* 0x000fe200078e00ff */
[----:B------:R-:W-:Y:S01]  /*0f70*/  SHF.L.U32 R0, R20, 0x7, RZ ;  /* 0x0000000714007819 */ /* 0x000fe200000006ff */
[----:B------:R-:W-:Y:S01]  /*0f80*/  STL [R1+0x1b0], R11 ;  /* 0x0001b00b01007387 */ /* 0x000fe20000100800 */
[----:B------:R-:W-:Y:S01]  /*0f90*/  SHF.R.S32.HI R7, RZ, 0x1f, R8 ;  /* 0x0000001fff077819 */ /* 0x000fe20000011408 */
[----:B------:R-:W-:Y:S01]  /*0fa0*/  IMAD.SHL.U32 R5, R8, 0x80, RZ ;  /* 0x0000008008057824 */ /* 0x000fe200078e00ff */
[----:B------:R-:W-:Y:S01]  /*0fb0*/  LEA.HI R2, R2, R20, RZ, 0x3 ;  /* 0x0000001402027211 */ /* 0x000fe200078f18ff */
[----:B------:R-:W-:Y:S01]  /*0fc0*/  VIADD R20, R22, 0x80 ;  /* 0x0000008016147836 */ /* 0x000fe20000000000 */
[----:B------:R-:W-:Y:S01]  /*0fd0*/  LOP3.LUT R12, R0, 0x380, RZ, 0xc0, !PT ;  /* 0x00000380000c7812 */ /* 0x000fe200078ec0ff */
[----:B------:R0:W-:Y:S01]  /*0fe0*/  STL [R1+0x78], R13 ;  /* 0x0000780d01007387 */ /* 0x0001e20000100800 */
[----:B------:R-:W-:Y:S01]  /*0ff0*/  LOP3.LUT R9, R3, 0x380, RZ, 0xc0, !PT ;  /* 0x0000038003097812 */ /* 0x000fe200078ec0ff */
[----:B------:R-:W-:Y:S01]  /*1000*/  IMAD.SHL.U32 R2, R2, 0x80, RZ ;  /* 0x0000008002027824 */ /* 0x000fe200078e00ff */
[----:B------:R-:W-:Y:S01]  /*1010*/  LOP3.LUT R0, R15, 0x70, R16, 0xf8, !PT ;  /* 0x000000700f007812 */ /* 0x000fe200078ef810 */
[----:B------:R1:W-:Y:S01]  /*1020*/  STL [R1+0x58], R20 ;  /* 0x0000581401007387 */ /* 0x0003e20000100800 */
[----:B------:R-:W-:Y:S01]  /*1030*/  SHF.R.U32.HI R3, RZ, 0x3, R15 ;  /* 0x00000003ff037819 */ /* 0x000fe2000001160f */
[----:B------:R-:W-:Y:S01]  /*1040*/  VIADD R15, R22, 0xc0 ;  /* 0x000000c0160f7836 */ /* 0x000fe20000000000 */
[----:B------:R-:W-:Y:S01]  /*1050*/  LEA.HI R7, R7, R8, RZ, 0x3 ;  /* 0x0000000807077211 */ /* 0x000fe200078f18ff */
[----:B------:R-:W-:Y:S01]  /*1060*/  IMAD.SHL.U32 R4, R4, 0x80, RZ ;  /* 0x0000008004047824 */ /* 0x000fe200078e00ff */
[----:B------:R-:W-:Y:S01]  /*1070*/  LOP3.LUT R8, R5, 0x380, RZ, 0xc0, !PT ;  /* 0x0000038005087812 */ /* 0x000fe200078ec0ff */
[----:B------:R-:W-:Y:S01]  /*1080*/  IMAD.IADD R10, R14, 0x1, -R10 ;  /* 0x000000010e0a7824 */ /* 0x000fe200078e0a0a */
[----:B0-----:R-:W-:Y:S01]  /*1090*/  LOP3.LUT R13, R13, R0, R3, 0xf6, !PT ;  /* 0x000000000d0d7212 */ /* 0x001fe200078ef603 */
[----:B------:R0:W-:Y:S01]  /*10a0*/  STL [R1+0x60], R15 ;  /* 0x0000600f01007387 */ /* 0x0001e20000100800 */
[----:B------:R-:W-:Y:S01]  /*10b0*/  IMAD.SHL.U32 R7, R7, 0x80, RZ ;  /* 0x0000008007077824 */ /* 0x000fe200078e00ff */
[----:B-1----:R-:W-:Y:S01]  /*10c0*/  SHF.R.S32.HI R20, RZ, 0x1f, R20 ;  /* 0x0000001fff147819 */ /* 0x002fe20000011414 */
[----:B------:R-:W-:Y:S01]  /*10d0*/  VIADD R233, R22, 0x40 ;  /* 0x0000004016e97836 */ /* 0x000fe20000000000 */
[----:B------:R1:W-:Y:S01]  /*10e0*/  STL [R1+0x84], R13 ;  /* 0x0000840d01007387 */ /* 0x0003e20000100800 */
[----:B------:R-:W-:-:S02]  /*10f0*/  LOP3.LUT R2, R2, 0xfffffc00, RZ, 0xc0, !PT ;  /* 0xfffffc0002027812 */ /* 0x000fc400078ec0ff */
[----:B------:R-:W-:Y:S01]  /*1100*/  SHF.R.U32.HI R3, RZ, 0x3, R12 ;  /* 0x00000003ff037819 */ /* 0x000fe2000001160c */
[----:B------:R-:W-:Y:S01]  /*1110*/  STL [R1+0xa0], R20 ;  /* 0x0000a01401007387 */ /* 0x000fe20000100800 */
[--C-:B------:R-:W-:Y:S02]  /*1120*/  LOP3.LUT R0, R12, 0x70, R16.reuse, 0xf8, !PT ;  /* 0x000000700c007812 */ /* 0x100fe400078ef810 */
[----:B0-----:R-:W-:Y:S02]  /*1130*/  SHF.R.S32.HI R15, RZ, 0x1f, R15 ;  /* 0x0000001fff0f7819 */ /* 0x001fe4000001140f */
[----:B------:R-:W-:Y:S01]  /*1140*/  LOP3.LUT R4, R4, 0xfffffc00, RZ, 0xc0, !PT ;  /* 0xfffffc0004047812 */ /* 0x000fe200078ec0ff */
[----:B-1----:R-:W-:Y:S01]  /*1150*/  IMAD.IADD R13, R18, 0x1, R13 ;  /* 0x00000001120d7824 */ /* 0x002fe200078e020d */
[----:B------:R-:W-:Y:S01]  /*1160*/  SHF.R.U32.HI R12, RZ, 0x3, R9 ;  /* 0x00000003ff0c7819 */ /* 0x000fe20000011609 */
[----:B------:R-:W-:Y:S01]  /*1170*/  STL [R1+0x9c], R15 ;  /* 0x00009c0f01007387 */ /* 0x000fe20000100800 */
[----:B------:R-:W-:-:S02]  /*1180*/  LOP3.LUT R5, R9, 0x70, R16, 0xf8, !PT ;  /* 0x0000007009057812 */ /* 0x000fc400078ef810 */
[----:B------:R-:W-:Y:S01]  /*1190*/  LOP3.LUT R7, R7, 0xfffffc00, RZ, 0xc0, !PT ;  /* 0xfffffc0007077812 */ /* 0x000fe200078ec0ff */
[----:B------:R-:W-:Y:S01]  /*11a0*/  STL [R1+0x74], R2 ;  /* 0x0000740201007387 */ /* 0x000fe20000100800 */
[----:B------:R-:W-:Y:S02]  /*11b0*/  SHF.R.U32.HI R9, RZ, 0x3, R8 ;  /* 0x00000003ff097819 */ /* 0x000fe40000011608 */
[----:B------:R-:W-:Y:S01]  /*11c0*/  LOP3.LUT R8, R8, 0x70, R16, 0xf8, !PT ;  /* 0x0000007008087812 */ /* 0x000fe200078ef810 */
[----:B------:R-:W-:Y:S01]  /*11d0*/  STL [R1+0x7c], R13 ;  /* 0x00007c0d01007387 */ /* 0x000fe20000100800 */
[----:B------:R-:W-:Y:S01]  /*11e0*/  LOP3.LUT R3, R2, R0, R3, 0xf6, !PT ;  /* 0x0000000002037212 */ /* 0x000fe200078ef603 */
[----:B------:R-:W-:Y:S01]  /*11f0*/  IMAD.SHL.U32 R0, R10, 0x2, RZ ;  /* 0x000000020a007824 */ /* 0x000fe200078e00ff */
[----:B------:R-:W-:Y:S01]  /*1200*/  LOP3.LUT R5, R4, R5, R12, 0xf6, !PT ;  /* 0x0000000504057212 */ /* 0x000fe200078ef60c */
[----:B------:R0:W-:Y:S01]  /*1210*/  STL [R1+0x70], R4 ;  /* 0x0000700401007387 */ /* 0x0001e20000100800 */
[----:B------:R-:W-:Y:S01]  /*1220*/  SHF.R.S32.HI R17, RZ, 0x1f, R16 ;  /* 0x0000001fff117819 */ /* 0x000fe20000011410 */
[C---:B------:R-:W-:Y:S01]  /*1230*/  VIADD R43, R0.reuse, 0x8 ;  /* 0x00000008002b7836 */ /* 0x040fe20000000000 */
[C---:B------:R-:W-:Y:S01]  /*1240*/  IADD3 R29, R0.reuse, 0x60, RZ ;  /* 0x00000060001d7810 */ /* 0x040fe20007ffe0ff */
[----:B------:R1:W-:Y:S01]  /*1250*/  STL [R1+0x6c], R7 ;  /* 0x00006c0701007387 */ /* 0x0003e20000100800 */
[C---:B------:R-:W-:Y:S01]  /*1260*/  VIADD R42, R0.reuse, 0x10 ;  /* 0x00000010002a7836 */ /* 0x040fe20000000000 */
[----:B------:R-:W-:Y:S01]  /*1270*/  SHF.R.S32.HI R23, RZ, 0x1f, R22 ;  /* 0x0000001fff177819 */ /* 0x000fe20000011416 */
[----:B------:R-:W-:-:S02]  /*1280*/  VIADD R41, R0, 0x18 ;  /* 0x0000001800297836 */ /* 0x000fc40000000000 */
[----:B------:R-:W-:Y:S02]  /*1290*/  VIADD R40, R0, 0x20 ;  /* 0x0000002000287836 */ /* 0x000fe40000000000 */
[C---:B0-----:R-:W-:Y:S01]  /*12a0*/  IMAD.IADD R4, R18.reuse, 0x1, R3 ;  /* 0x0000000112047824 */ /* 0x041fe200078e0203 */
[----:B------:R-:W-:Y:S01]  /*12b0*/  IADD3 R3, R18, R5, RZ ;  /* 0x0000000512037210 */ /* 0x000fe20007ffe0ff */
[C---:B------:R-:W-:Y:S01]  /*12c0*/  VIADD R36, R0.reuse, 0x28 ;  /* 0x0000002800247836 */ /* 0x040fe20000000000 */
[----:B-1----:R-:W-:Y:S01]  /*12d0*/  LOP3.LUT R7, R7, R8, R9, 0xf6, !PT ;  /* 0x0000000807077212 */ /* 0x002fe200078ef609 */
[C---:B------:R-:W-:Y:S01]  /*12e0*/  VIADD R35, R0.reuse, 0x30 ;  /* 0x0000003000237836 */ /* 0x040fe20000000000 */
[----:B------:R-:W-:Y:S01]  /*12f0*/  STL [R1+0x1ac], R4 ;  /* 0x0001ac0401007387 */ /* 0x000fe20000100800 */
[C---:B------:R-:W-:Y:S01]  /*1300*/  VIADD R34, R0.reuse, 0x38 ;  /* 0x0000003800227836 */ /* 0x040fe20000000000 */
[----:B------:R-:W-:Y:S01]  /*1310*/  IADD3 R9, R0, 0xc8, RZ ;  /* 0x000000c800097810 */ /* 0x000fe20007ffe0ff */
[----:B------:R-:W-:Y:S01]  /*1320*/  IMAD.IADD R2, R18, 0x1, R7 ;  /* 0x0000000112027824 */ /* 0x000fe200078e0207 */
        /* <DEDUP_REMOVED lines=10> */
[----:B------:R-:W-:Y:S01]  /*13d0*/  STL [R1+0x120], R43 ;  /* 0x0001202b01007387 */ /* 0x000fe20000100800 */
[C---:B------:R-:W-:Y:S02]  /*13e0*/  VIADD R26, R0.reuse, 0x78 ;  /* 0x00000078001a7836 */ /* 0x040fe40000000000 */
[C---:B------:R-:W-:Y:S01]  /*13f0*/  VIADD R25, R0.reuse, 0x80 ;  /* 0x0000008000197836 */ /* 0x040fe20000000000 */
[----:B------:R0:W-:Y:S01]  /*1400*/  STL [R1+0x11c], R42 ;  /* 0x00011c2a01007387 */ /* 0x0001e20000100800 */
[----:B------:R-:W-:-:S02]  /*1410*/  VIADD R24, R0, 0x88 ;  /* 0x0000008800187836 */ /* 0x000fc40000000000 */
[C---:B------:R-:W-:Y:S01]  /*1420*/  VIADD R21, R0.reuse, 0x90 ;  /* 0x0000009000157836 */ /* 0x040fe20000000000 */
[----:B------:R-:W-:Y:S01]  /*1430*/  STL [R1+0x118], R41 ;  /* 0x0001182901007387 */ /* 0x000fe20000100800 */
[C---:B------:R-:W-:Y:S02]  /*1440*/  VIADD R20, R0.reuse, 0x98 ;  /* 0x0000009800147836 */ /* 0x040fe40000000000 */
[C---:B------:R-:W-:Y:S01]  /*1450*/  VIADD R15, R0.reuse, 0xa0 ;  /* 0x000000a0000f7836 */ /* 0x040fe20000000000 */
[----:B------:R1:W-:Y:S01]  /*1460*/  STL [R1+0x114], R40 ;  /* 0x0001142801007387 */ /* 0x0003e20000100800 */
[C---:B------:R-:W-:Y:S01]  /*1470*/  VIADD R14, R0.reuse, 0xa8 ;  /* 0x000000a8000e7836 */ /* 0x040fe20000000000 */
[----:B0-----:R-:W-:Y:S01]  /*1480*/  SHF.R.S32.HI R42, RZ, 0x1f, R42 ;  /* 0x0000001fff2a7819 */ /* 0x001fe2000001142a */
[C---:B------:R-:W-:Y:S01]  /*1490*/  VIADD R13, R0.reuse, 0xb0 ;  /* 0x000000b0000d7836 */ /* 0x040fe20000000000 */
[----:B------:R0:W-:Y:S01]  /*14a0*/  STL [R1+0x110], R36 ;  /* 0x0001102401007387 */ /* 0x0001e20000100800 */
[----:B------:R-:W-:-:S02]  /*14b0*/  VIADD R12, R0, 0xb8 ;  /* 0x000000b8000c7836 */ /* 0x000fc40000000000 */
        /* <DEDUP_REMOVED lines=10> */
[----:B------:R-:W-:-:S02]  /*1560*/  VIADD R2, R0, 0xf0 ;  /* 0x000000f000027836 */ /* 0x000fc40000000000 */
[----:B------:R-:W-:Y:S01]  /*1570*/  VIADD R0, R0, 0xf8 ;  /* 0x000000f800007836 */ /* 0x000fe20000000000 */
        /* <DEDUP_REMOVED lines=83> */
.L_x_2696:
[----:B01-3--:R-:W0:Y:S02]  /*1ab0*/  LDC.64 R2, c[0x0][0xc88] ;  /* 0x00032200ff027b82 */ /* 0x00be240000000a00 */
[----:B0-----:R-:W-:-:S05]  /*1ac0*/  IMAD.WIDE R2, R39, 0x4, R2 ;  /* 0x0000000427027825 */ /* 0x001fca00078e0202 */
[----:B--2--5:R-:W2:Y:S01]  /*1ad0*/  LDG.E R30, desc[UR40][R2.64] ;  /* 0x00000028021e7981 */ /* 0x024ea2000c1e1900 */
[----:B------:R-:W-:Y:S05]  /*1ae0*/  YIELD ;  /* 0x0000000000007946 */ /* 0x000fea0003800000 */
[----:B------:R-:W-:Y:S01]  /*1af0*/  ULDC.64 UR4, c[0x0][0xa28] ;  /* 0x00028a0000047ab9 */ /* 0x000fe20000000a00 */
[----:B------:R-:W-:Y:S01]  /*1b00*/  ULDC.64 UR8, c[0x0][0xa18] ;  /* 0x0002860000087ab9 */ /* 0x000fe20000000a00 */
[----:B------:R-:W-:Y:S01]  /*1b10*/  ISETP.NE.U32.AND P1, PT, RZ, UR4, PT ;  /* 0x00000004ff007c0c */ /* 0x000fe2000bf25070 */
[----:B------:R-:W-:Y:S01]  /*1b20*/  IMAD.MOV.U32 R10, RZ, RZ, RZ ;  /* 0x000000ffff0a7224 */ /* 0x000fe200078e00ff */
[----:B------:R-:W-:Y:S01]  /*1b30*/  ULDC.64 UR6, c[0x0][0xa08] ;  /* 0x0002820000067ab9 */ /* 0x000fe20000000a00 */
[----:B------:R-:W-:Y:S01]  /*1b40*/  IMAD.MOV.U32 R27, RZ, RZ, RZ ;  /* 0x000000ffff1b7224 */ /* 0x000fe200078e00ff */
[----:B------:R-:W-:-:S02]  /*1b50*/  ISETP.NE.AND.EX P1, PT, RZ, UR5, PT, P1 ;  /* 0x00000005ff007c0c */ /* 0x000fc4000bf25310 */
[----:B------:R-:W-:-:S04]  /*1b60*/  ISETP.NE.U32.AND P0, PT, RZ, UR6, PT ;  /* 0x00000006ff007c0c */ /* 0x000fc8000bf05070 */
[----:B------:R-:W-:Y:S02]  /*1b70*/  ISETP.NE.AND.EX P0, PT, RZ, UR7, PT, P0 ;  /* 0x00000007ff007c0c */ /* 0x000fe4000bf05300 */
[----:B--2---:R-:W-:Y:S01]  /*1b80*/  SHF.R.S32.HI R0, RZ, 0x1f, R30 ;  /* 0x0000001fff007819 */ /* 0x004fe2000001141e */
[----:B------:R-:W-:-:S04]  /*1b90*/  IMAD.SHL.U32 R32, R30, 0x4, RZ ;  /* 0x000000041e207824 */ /* 0x000fc800078e00ff */
[C---:B------:R-:W-:Y:S01]  /*1ba0*/  @P1 LEA R6, P2, R30.reuse, UR4, 0x2 ;  /* 0x000000041e061c11 */ /* 0x040fe2000f8410ff */
[----:B------:R-:W-:Y:S01]  /*1bb0*/  STL [R1+0x88], R30 ;  /* 0x0000881e01007387 */ /* 0x000fe20000100800 */
[C-C-:B------:R-:W-:Y:S02]  /*1bc0*/  SHF.L.U64.HI R31, R30.reuse, 0x2, R0.reuse ;  /* 0x000000021e1f7819 */ /* 0x140fe40000010200 */
[----:B------:R-:W-:Y:S01]  /*1bd0*/  @P1 LEA.HI.X R7, R30, UR5, R0, 0x2, P2 ;  /* 0x000000051e071c11 */ /* 0x000fe200090f1400 */
[----:B------:R-:W-:Y:S01]  /*1be0*/  ULDC UR4, c[0x0][0x288] ;  /* 0x0000a20000047ab9 */ /* 0x000fe20000000800 */
[----:B------:R-:W-:Y:S01]  /*1bf0*/  ISETP.NE.U32.AND P2, PT, RZ, UR8, PT ;  /* 0x00000008ff007c0c */ /* 0x000fe2000bf45070 */
[----:B------:R0:W-:Y:S01]  /*1c00*/  STL [R1+0x98], R0 ;  /* 0x0000980001007387 */ /* 0x0001e20000100800 */
[----:B------:R-:W-:Y:S02]  /*1c10*/  IADD3 R4, P3, R32, UR6, RZ ;  /* 0x0000000620047c10 */ /* 0x000fe4000ff7e0ff */
[----:B------:R-:W-:Y:S01]  /*1c20*/  ISETP.NE.AND.EX P2, PT, RZ, UR9, PT, P2 ;  /* 0x00000009ff007c0c */ /* 0x000fe2000bf45320 */
[----:B------:R1:W5:Y:S01]  /*1c30*/  @P1 LDG.E R10, desc[UR40][R6.64] ;  /* 0x00000028060a1981 */ /* 0x000362000c1e1900 */
[----:B------:R-:W-:-:S03]  /*1c40*/  IADD3.X R5, R31, UR7, RZ, P3, !PT ;  /* 0x000000071f057c10 */ /* 0x000fc60009ffe4ff */
[----:B------:R1:W-:Y:S01]  /*1c50*/  STL [R1+0x90], R32 ;  /* 0x0000902001007387 */ /* 0x0003e20000100800 */
[----:B0-----:R-:W-:Y:S01]  /*1c60*/  IMAD.U32 R0, RZ, RZ, UR4 ;  /* 0x00000004ff007e24 */ /* 0x001fe2000f8e00ff */
[----:B------:R-:W-:Y:S02]  /*1c70*/  ULDC.64 UR4, c[0x0][0x418] ;  /* 0x0001060000047ab9 */ /* 0x000fe40000000a00 */
[----:B------:R1:W5:Y:S04]  /*1c80*/  @P0 LDG.E R27, desc[UR40][R4.64] ;  /* 0x00000028041b0981 */ /* 0x000368000c1e1900 */
[----:B------:R-:W-:Y:S01]  /*1c90*/  @P2 IADD3 R8, P1, R32, UR8, RZ ;  /* 0x0000000820082c10 */ /* 0x000fe2000ff3e0ff */
[----:B------:R1:W-:Y:S03]  /*1ca0*/  STL [R1+0x94], R31 ;  /* 0x0000941f01007387 */ /* 0x0003e60000100800 */
[----:B------:R-:W-:-:S05]  /*1cb0*/  @P2 IADD3.X R9, R31, UR9, RZ, P1, !PT ;  /* 0x000000091f092c10 */ /* 0x000fca0008ffe4ff */
[----:B------:R-:W2:Y:S01]  /*1cc0*/  @P2 LDG.E R0, desc[UR40][R8.64] ;  /* 0x0000002808002981 */ /* 0x000ea2000c1e1900 */
[----:B------:R-:W-:-:S03]  /*1cd0*/  UISETP.NE.U32.AND UP0, UPT, UR4, URZ, UPT ;  /* 0x0000003f0400728c */ /* 0x000fc6000bf05070 */
[----:B------:R-:W-:Y:S01]  /*1ce0*/  ULDC UR4, c[0x0][0x424] ;  /* 0x0001090000047ab9 */ /* 0x000fe20000000800 */
[----:B------:R-:W-:-:S03]  /*1cf0*/  UISETP.NE.AND.EX UP0, UPT, UR5, URZ, UPT, UP0 ;  /* 0x0000003f0500728c */ /* 0x000fc6000bf05300 */
[----:B------:R-:W-:Y:S01]  /*1d00*/  ULDC UR5, c[0x0][0x2f0] ;  /* 0x0000bc0000057ab9 */ /* 0x000fe20000000800 */
[----:B------:R-:W-:-:S04]  /*1d10*/  USEL UR4, UR4, 0x1, UP0 ;  /* 0x0000000104047887 */ /* 0x000fc80008000000 */
[----:B------:R-:W-:-:S03]  /*1d20*/  UIMAD UR4, UR4, UR5, URZ ;  /* 0x00000005040472a4 */ /* 0x000fc6000f8e023f */
[----:B------:R-:W-:Y:S02]  /*1d30*/  ULDC UR5, c[0x0][0x348] ;  /* 0x0000d20000057ab9 */ /* 0x000fe40000000800 */
[----:B------:R-:W-:Y:S01]  /*1d40*/  MOV R2, UR5 ;  /* 0x0000000500027c02 */ /* 0x000fe20008000f00 */
[----:B------:R-:W-:Y:S01]  /*1d50*/  IMAD.U32 R28, RZ, RZ, UR4 ;  /* 0x00000004ff1c7e24 */ /* 0x000fe2000f8e00ff */
[----:B--2---:R1:W-:Y:S01]  /*1d60*/  STL [R1+0x40], R0 ;  /* 0x0000400001007387 */ /* 0x0043e20000100800 */
[----:B------:R-:W-:Y:S01]  /*1d70*/  IMAD.MOV.U32 R12, RZ, RZ, R0 ;  /* 0x000000ffff0c7224 */ /* 0x000fe200078e0000 */
[----:B----4-:R-:W-:Y:S06]  /*1d80*/  @P2 BRA `(.L_x_2477) ;  /* 0x0000000000282947 */ /* 0x010fec0003800000 */
[----:B------:R-:W-:Y:S02]  /*1d90*/  ULDC.64 UR4, c[0x0][0xa00] ;  /* 0x0002800000047ab9 */ /* 0x000fe40000000a00 */
[----:B------:R-:W-:-:S04]  /*1da0*/  ISETP.NE.U32.AND P1, PT, RZ, UR4, PT ;  /* 0x00000004ff007c0c */ /* 0x000fc8000bf25070 */
[----:B------:R-:W-:-:S13]  /*1db0*/  ISETP.NE.AND.EX P1, PT, RZ, UR5, PT, P1 ;  /* 0x00000005ff007c0c */ /* 0x000fda000bf25310 */
[----:B------:R-:W-:Y:S05]  /*1dc0*/  @!P1 BRA `(.L_x_2477) ;  /* 0x0000000000189947 */ /* 0x000fea0003800000 */
[----:B-1----:R-:W0:Y:S02]  /*1dd0*/  LDC.64 R6, c[0x0][0xa00] ;  /* 0x00028000ff067b82 */ /* 0x002e240000000a00 */
[----:B0-----:R-:W-:-:S05]  /*1de0*/  IMAD.WIDE R6, R30, 0x4, R6 ;  /* 0x000000041e067825 */ /* 0x001fca00078e0206 */
[----:B------:R-:W2:Y:S04]  /*1df0*/  LDG.E R0, desc[UR40][R6.64] ;  /* 0x0000002806007981 */ /* 0x000ea8000c1e1900 */
[----:B------:R-:W2:Y:S02]  /*1e00*/  LDG.E R3, desc[UR40][R6.64+0x4] ;  /* 0x0000042806037981 */ /* 0x000ea4000c1e1900 */
[----:B--2---:R-:W-:-:S05]  /*1e10*/  IMAD.IADD R12, R3, 0x1, -R0 ;  /* 0x00000001030c7824 */ /* 0x004fca00078e0a00 */
[----:B------:R0:W-:Y:S02]  /*1e20*/  STL [R1+0x40], R12 ;  /* 0x0000400c01007387 */ /* 0x0001e40000100800 */
.L_x_2477:
[C---:B------:R-:W-:Y:S01]  /*1e30*/  LOP3.LUT R29, R38.reuse, 0xffff, RZ, 0xc0, !PT ;  /* 0x0000ffff261d7812 */ /* 0x040fe200078ec0ff */
[----:B------:R-:W-:Y:S01]  /*1e40*/  ULDC.64 UR4, c[0x0][0xa20] ;  /* 0x0002880000047ab9 */ /* 0x000fe20000000a00 */
[C---:B------:R-:W-:Y:S02]  /*1e50*/  LOP3.LUT R3, R38.reuse, 0xff000000, RZ, 0xc0, !PT ;  /* 0xff00000026037812 */ /* 0x040fe400078ec0ff */
[----:B------:R-:W-:Y:S01]  /*1e60*/  ISETP.NE.U32.AND P1, PT, RZ, UR4, PT ;  /* 0x00000004ff007c0c */ /* 0x000fe2000bf25070 */
[----:B------:R2:W-:Y:S01]  /*1e70*/  STL [R1+0x68], R29 ;  /* 0x0000681d01007387 */ /* 0x0005e20000100800 */
[----:B-1----:R-:W-:Y:S02]  /*1e80*/  LOP3.LUT R0, R38, 0xff0000, RZ, 0xc0, !PT ;  /* 0x00ff000026007812 */ /* 0x002fe400078ec0ff */
[----:B------:R-:W-:Y:S02]  /*1e90*/  ISETP.NE.AND.EX P1, PT, RZ, UR5, PT, P1 ;  /* 0x00000005ff007c0c */ /* 0x000fe4000bf25310 */
[----:B------:R-:W-:-:S04]  /*1ea0*/  SHF.R.U32.HI R3, RZ, 0x8, R3 ;  /* 0x00000008ff037819 */ /* 0x000fc80000011603 */
[----:B------:R-:W-:-:S07]  /*1eb0*/  LEA.HI R11, R0, R3, RZ, 0x10 ;  /* 0x00000003000b7211 */ /* 0x000fce00078f80ff */
[----:B--2---:R-:W-:Y:S05]  /*1ec0*/  @!P1 BRA `(.L_x_2478) ;  /* 0x0000000000109947 */ /* 0x004fea0003800000 */
[----:B------:R-:W-:-:S04]  /*1ed0*/  IADD3 R4, P0, R32, UR4, RZ ;  /* 0x0000000420047c10 */ /* 0x000fc8000ff1e0ff */
[----:B------:R-:W-:-:S05]  /*1ee0*/  IADD3.X R5, R31, UR5, RZ, P0, !PT ;  /* 0x000000051f057c10 */ /* 0x000fca00087fe4ff */
[----:B------:R1:W5:Y:S01]  /*1ef0*/  LDG.E R28, desc[UR40][R4.64] ;  /* 0x00000028041c7981 */ /* 0x000362000c1e1900 */
[----:B------:R-:W-:Y:S05]  /*1f00*/  BRA `(.L_x_2479) ;  /* 0x0000000000107947 */ /* 0x000fea0003800000 */
.L_x_2478:
[----:B------:R-:W-:Y:S05]  /*1f10*/  @!P0 BRA `(.L_x_2479) ;  /* 0x00000000000c8947 */ /* 0x000fea0003800000 */
[----:B------:R-:W2:Y:S04]  /*1f20*/  LDG.E R3, desc[UR40][R4.64] ;  /* 0x0000002804037981 */ /* 0x000ea8000c1e1900 */
[----:B------:R-:W2:Y:S02]  /*1f30*/  LDG.E R28, desc[UR40][R4.64+0x4] ;  /* 0x00000428041c7981 */ /* 0x000ea4000c1e1900 */
[----:B--2---:R-:W-:-:S07]  /*1f40*/  IMAD.IADD R28, R28, 0x1, -R3 ;  /* 0x000000011c1c7824 */ /* 0x004fce00078e0a03 */
.L_x_2479:
[----:B------:R-:W-:Y:S01]  /*1f50*/  ULDC.64 UR4, c[0x0][0xa10] ;  /* 0x0002840000047ab9 */ /* 0x000fe20000000a00 */
[----:B------:R-:W2:Y:S01]  /*1f60*/  LDC R8, c[0x0][0x448] ;  /* 0x00011200ff087b82 */ /* 0x000ea20000000800 */
[----:B------:R-:W-:-:S04]  /*1f70*/  ISETP.NE.U32.AND P0, PT, RZ, UR4, PT ;  /* 0x00000004ff007c0c */ /* 0x000fc8000bf05070 */
[----:B------:R-:W-:Y:S01]  /*1f80*/  ISETP.NE.AND.EX P0, PT, RZ, UR5, PT, P0 ;  /* 0x00000005ff007c0c */ /* 0x000fe2000bf05300 */
[----:B------:R-:W-:-:S12]  /*1f90*/  ULDC.64 UR4, c[0x0][0xa30] ;  /* 0x00028c0000047ab9 */ /* 0x000fd80000000a00 */
[----:B------:R-:W3:Y:S02]  /*1fa0*/  @P0 LDC.64 R6, c[0x0][0xa10] ;  /* 0x00028400ff060b82 */ /* 0x000ee40000000a00 */
[----:B---3--:R-:W-:-:S05]  /*1fb0*/  @P0 IMAD.WIDE R6, R30, 0x4, R6 ;  /* 0x000000041e060825 */ /* 0x008fca00078e0206 */
[----:B------:R-:W3:Y:S04]  /*1fc0*/  @P0 LDG.E R0, desc[UR40][R6.64] ;  /* 0x0000002806000981 */ /* 0x000ee8000c1e1900 */
[----:B------:R4:W3:Y:S01]  /*1fd0*/  @P0 LDG.E R3, desc[UR40][R6.64+0x4] ;  /* 0x0000042806030981 */ /* 0x0008e2000c1e1900 */
[----:B------:R-:W-:Y:S01]  /*1fe0*/  ISETP.NE.U32.AND P1, PT, RZ, UR4, PT ;  /* 0x00000004ff007c0c */ /* 0x000fe2000bf25070 */
[----:B-----5:R-:W-:-:S03]  /*1ff0*/  IMAD.MOV.U32 R24, RZ, RZ, R28 ;  /* 0x000000ffff187224 */ /* 0x020fc600078e001c */
[----:B------:R-:W-:-:S13]  /*2000*/  ISETP.NE.AND.EX P1, PT, RZ, UR5, PT, P1 ;  /* 0x00000005ff007c0c */ /* 0x000fda000bf25310 */
[----:B-1----:R-:W-:-:S04]  /*2010*/  @P1 IADD3 R4, P2, R32, UR4, RZ ;  /* 0x0000000420041c10 */ /* 0x002fc8000ff5e0ff */
[----:B------:R-:W-:-:S05]  /*2020*/  @P1 IADD3.X R5, R31, UR5, RZ, P2, !PT ;  /* 0x000000051f051c10 */ /* 0x000fca00097fe4ff */
[----:B------:R1:W5:Y:S01]  /*2030*/  @P1 LDG.E R24, desc[UR40][R4.64] ;  /* 0x0000002804181981 */ /* 0x000362000c1e1900 */
[----:B--2---:R-:W-:Y:S01]  /*2040*/  ISETP.NE.AND P1, PT, R8, 0x1, PT ;  /* 0x000000010800780c */ /* 0x004fe20003f25270 */
[----:B------:R-:W-:Y:S01]  /*2050*/  IMAD.SHL.U32 R13, R37, 0x80, RZ ;  /* 0x00000080250d7824 */ /* 0x000fe200078e00ff */
[----:B------:R-:W-:Y:S03]  /*2060*/  BSSY B0, `(.L_x_2480) ;  /* 0x0000039000007945 */ /* 0x000fe60003800000 */
[----:B----4-:R-:W-:Y:S01]  /*2070*/  VIADD R6, R13, 0x7f ;  /* 0x0000007f0d067836 */ /* 0x010fe20000000000 */
[----:B------:R2:W-:Y:S07]  /*2080*/  STL [R1+0x3c], R13 ;  /* 0x00003c0d01007387 */ /* 0x0005ee0000100800 */
[----:B------:R-:W4:Y:S01]  /*2090*/  @P1 LDC R9, c[0x0][0x44c] ;  /* 0x00011300ff091b82 */ /* 0x000f220000000800 */
[----:B--2---:R-:W-:-:S07]  /*20a0*/  IMAD.IADD R13, R28, 0x1, -R10 ;  /* 0x000000011c0d7824 */ /* 0x004fce00078e0a0a */
[----:B------:R-:W2:Y:S01]  /*20b0*/  @P1 LDC R7, c[0x0][0x450] ;  /* 0x00011400ff071b82 */ /* 0x000ea20000000800 */
[----:B---3--:R-:W-:Y:S02]  /*20c0*/  @P0 IMAD.IADD R2, R3, 0x1, -R0 ;  /* 0x0000000103020824 */ /* 0x008fe400078e0a00 */
[----:B----4-:R-:W-:-:S04]  /*20d0*/  @P1 IMAD.HI.U32 R0, R6, R9, RZ ;  /* 0x0000000906001227 */ /* 0x010fc800078e00ff */
[----:B-1----:R-:W-:Y:S01]  /*20e0*/  IMAD.IADD R4, R13, 0x1, R2 ;  /* 0x000000010d047824 */ /* 0x002fe200078e0202 */
[----:B--2---:R-:W-:-:S03]  /*20f0*/  @P1 SHF.R.U32.HI R6, RZ, R7, R0 ;  /* 0x00000007ff061219 */ /* 0x004fc60000011600 */
[C---:B------:R-:W-:Y:S01]  /*2100*/  VIADD R0, R4.reuse, 0x7f ;  /* 0x0000007f04007836 */ /* 0x040fe20000000000 */
[----:B------:R-:W-:Y:S01]  /*2110*/  IADD3 R124, R4, 0x80, -R12 ;  /* 0x00000080047c7810 */ /* 0x000fe20007ffe80c */
[----:B------:R1:W-:Y:S01]  /*2120*/  STL [R1+0x48], R4 ;  /* 0x0000480401007387 */ /* 0x0003e20000100800 */
[----:B0-----:R-:W-:Y:S02]  /*2130*/  LOP3.LUT R12, R11, 0xff, RZ, 0xc0, !PT ;  /* 0x000000ff0b0c7812 */ /* 0x001fe400078ec0ff */
[----:B------:R-:W-:Y:S01]  /*2140*/  SHF.R.S32.HI R3, RZ, 0x1f, R0 ;  /* 0x0000001fff037819 */ /* 0x000fe20000011400 */
[----:B------:R-:W-:Y:S02]  /*2150*/  IMAD.IADD R6, R124, 0x1, R6 ;  /* 0x000000017c067824 */ /* 0x000fe400078e0206 */
[----:B------:R0:W-:Y:S01]  /*2160*/  STL [R1+0xa4], R12 ;  /* 0x0000a40c01007387 */ /* 0x0001e20000100800 */
[----:B------:R-:W-:Y:S02]  /*2170*/  LEA.HI R3, R3, R0, RZ, 0x7 ;  /* 0x0000000003037211 */ /* 0x000fe400078f38ff */
[----:B------:R-:W-:-:S02]  /*2180*/  SHF.R.S32.HI R5, RZ, 0x1f, R6 ;  /* 0x0000001fff057819 */ /* 0x000fc40000011406 */
[----:B-1----:R-:W-:Y:S02]  /*2190*/  SHF.R.U32.HI R4, RZ, 0x10, R11 ;  /* 0x00000010ff047819 */ /* 0x002fe4000001160b */
[----:B------:R-:W-:Y:S02]  /*21a0*/  LEA.HI R5, R5, R6, RZ, 0x7 ;  /* 0x0000000605057211 */ /* 0x000fe400078f38ff */
[----:B------:R-:W-:Y:S01]  /*21b0*/  SHF.R.S32.HI R125, RZ, 0x7, R3 ;  /* 0x00000007ff7d7819 */ /* 0x000fe20000011403 */
[----:B------:R0:W-:Y:S01]  /*21c0*/  STL [R1+0x8c], R4 ;  /* 0x00008c0401007387 */ /* 0x0001e20000100800 */
[----:B------:R-:W-:-:S04]  /*21d0*/  SHF.R.S32.HI R0, RZ, 0x7, R5 ;  /* 0x00000007ff007819 */ /* 0x000fc80000011405 */
[----:B------:R-:W-:Y:S01]  /*21e0*/  VIMNMX R9, R125, R0, PT ;  /* 0x000000007d097248 */ /* 0x000fe20003fe0100 */
[----:B------:R-:W-:-:S03]  /*21f0*/  IMAD.MOV.U32 R0, RZ, RZ, RZ ;  /* 0x000000ffff007224 */ /* 0x000fc600078e00ff */
[----:B------:R-:W-:-:S13]  /*2200*/  ISETP.GE.AND P0, PT, R9, 0x1, PT ;  /* 0x000000010900780c */ /* 0x000fda0003f06270 */
[----:B0-----:R-:W-:Y:S05]  /*2210*/  @!P0 BRA `(.L_x_2481) ;  /* 0x0000000000748947 */ /* 0x001fea0003800000 */
[----:B------:R-:W-:Y:S01]  /*2220*/  ISETP.NE.AND P0, PT, R4, RZ, PT ;  /* 0x000000ff0400720c */ /* 0x000fe20003f05270 */
[----:B------:R-:W-:-:S03]  /*2230*/  ULDC UR4, c[0x0][0x9f0] ;  /* 0x00027c0000047ab9 */ /* 0x000fc60000000800 */
[----:B------:R-:W-:-:S04]  /*2240*/  SEL R10, R4, UR4, P0 ;  /* 0x00000004040a7c07 */ /* 0x000fc80008000000 */
[-C--:B------:R-:W-:Y:S02]  /*2250*/  IABS R6, R10.reuse ;  /* 0x0000000a00067213 */ /* 0x080fe40000000000 */
[----:B------:R-:W-:Y:S02]  /*2260*/  IADD3 R0, R10, -0x1, R9 ;  /* 0xffffffff0a007810 */ /* 0x000fe40007ffe009 */
[----:B------:R-:W0:Y:S01]  /*2270*/  I2F.RP R3, R6 ;  /* 0x0000000600037306 */ /* 0x000e220000209400 */
[----:B------:R-:W-:Y:S02]  /*2280*/  IABS R11, R10 ;  /* 0x0000000a000b7213 */ /* 0x000fe40000000000 */
[----:B------:R-:W-:Y:S02]  /*2290*/  IABS R8, R0 ;  /* 0x0000000000087213 */ /* 0x000fe40000000000 */
[----:B------:R-:W-:-:S04]  /*22a0*/  LOP3.LUT R0, R0, R10, RZ, 0x3c, !PT ;  /* 0x0000000a00007212 */ /* 0x000fc800078e3cff */
[----:B------:R-:W-:Y:S01]  /*22b0*/  ISETP.GE.AND P2, PT, R0, RZ, PT ;  /* 0x000000ff0000720c */ /* 0x000fe20003f46270 */
[----:B0-----:R-:W0:Y:S02]  /*22c0*/  MUFU.RCP R3, R3 ;  /* 0x0000000300037308 */ /* 0x001e240000001000 */
[----:B0-----:R-:W-:Y:S01]  /*22d0*/  IADD3 R4, R3, 0xffffffe, RZ ;  /* 0x0ffffffe03047810 */ /* 0x001fe20007ffe0ff */
[----:B------:R-:W-:-:S05]  /*22e0*/  IMAD.MOV R3, RZ, RZ, -R11 ;  /* 0x000000ffff037224 */ /* 0x000fca00078e0a0b */
        /* <DEDUP_REMOVED lines=16> */
.L_x_2481:
[----:B------:R-:W-:Y:S05]  /*23f0*/  BSYNC B0 ;  /* 0x0000000000007941 */ /* 0x000fea0003800000 */
.L_x_2480:
[----:B------:R-:W-:-:S05]  /*2400*/  IMAD R3, R12, R0, RZ ;  /* 0x000000000c037224 */ /* 0x000fca00078e02ff */
[C---:B------:R-:W-:Y:S01]  /*2410*/  VIADDMNMX R0, R3.reuse, R0, R9, PT ;  /* 0x0000000003007246 */ /* 0x040fe20003800109 */
[----:B------:R-:W-:-:S04]  /*2420*/  IMAD R3, R3, 0x80, -R13 ;  /* 0x0000008003037824 */ /* 0x000fc800078e0a0d */
[----:B------:R-:W-:Y:S01]  /*2430*/  IMAD R5, R0, 0x80, -R13 ;  /* 0x0000008000057824 */ /* 0x000fe200078e0a0d */
[----:B------:R-:W-:-:S04]  /*2440*/  VIMNMX R3, RZ, R3, !PT ;  /* 0x00000003ff037248 */ /* 0x000fc80007fe0100 */
[----:B------:R-:W-:Y:S02]  /*2450*/  VIMNMX R0, R5, R2, PT ;  /* 0x0000000205007248 */ /* 0x000fe40003fe0100 */
[----:B------:R-:W-:Y:S02]  /*2460*/  SHF.R.U32.HI R25, RZ, 0x7, R3 ;  /* 0x00000007ff197819 */ /* 0x000fe40000011603 */
[----:B------:R-:W-:Y:S02]  /*2470*/  ISETP.GT.AND P0, PT, R0, R3, PT ;  /* 0x000000030000720c */ /* 0x000fe40003f04270 */
[----:B------:R-:W-:-:S11]  /*2480*/  MOV R26, R25 ;  /* 0x00000019001a7202 */ /* 0x000fd60000000f00 */
        /* <DEDUP_REMOVED lines=27> */
.L_x_2484:
[----:B------:R-:W-:Y:S05]  /*2640*/  BSYNC B6 ;  /* 0x0000000000067941 */ /* 0x000fea0003800000 */
.L_x_2483:
[----:B------:R-:W-:Y:S01]  /*2650*/  VIADD R0, R18, 0x10400 ;  /* 0x0001040012007836 */ /* 0x000fe20000000000 */
[----:B------:R-:W-:Y:S04]  /*2660*/  BSSY B6, `(.L_x_2485) ;  /* 0x0000013000067945 */ /* 0x000fe80003800000 */
[----:B------:R-:W-:-:S13]  /*2670*/  LOP3.LUT P0, RZ, R0, 0x3ff, RZ, 0xc0, !PT ;  /* 0x000003ff00ff7812 */ /* 0x000fda000780c0ff */
[----:B------:R-:W-:Y:S05]  /*2680*/  @!P0 BRA `(.L_x_2486) ;  /* 0x0000000000408947 */ /* 0x000fea0003800000 */
[----:B------:R-:W-:Y:S01]  /*2690*/  MOV R14, 0x0 ;  /* 0x00000000000e7802 */ /* 0x000fe20000000f00 */
[----:B------:R-:W-:Y:S01]  /*26a0*/  ULDC.64 UR4, c[0x4][0xc0] ;  /* 0x0100300000047ab9 */ /* 0x000fe20000000a00 */
[----:B------:R-:W-:Y:S01]  /*26b0*/  ULDC.64 UR6, c[0x4][0x20] ;  /* 0x0100080000067ab9 */ /* 0x000fe20000000a00 */
[----:B------:R-:W-:Y:S01]  /*26c0*/  MOV R4, UR4 ;  /* 0x0000000400047c02 */ /* 0x000fe20008000f00 */
[----:B------:R-:W-:Y:S01]  /*26d0*/  IMAD.U32 R5, RZ, RZ, UR5 ;  /* 0x00000005ff057e24 */ /* 0x000fe2000f8e00ff */
[----:B------:R-:W-:Y:S01]  /*26e0*/  ULDC.64 UR4, c[0x4][0xc8] ;  /* 0x0100320000047ab9 */ /* 0x000fe20000000a00 */
        /* <DEDUP_REMOVED lines=9> */
[----:B0----5:R-:W-:Y:S05]  /*2780*/  CALL.ABS.NOINC R14 ;  /* 0x000000000e007343 */ /* 0x021fea0003c00000 */
.L_x_2486:
[----:B------:R-:W-:Y:S05]  /*2790*/  BSYNC B6 ;  /* 0x0000000000067941 */ /* 0x000fea0003800000 */
.L_x_2485:
[----:B------:R-:W2:Y:S01]  /*27a0*/  LDL.LU R8, [R1+0x10] ;  /* 0x0000100001087983 */ /* 0x000ea20000300800 */
[----:B------:R-:W-:Y:S01]  /*27b0*/  ULDC.64 UR4, c[0x0][0x9f8] ;  /* 0x00027e0000047ab9 */ /* 0x000fe20000000a00 */
[----:B------:R-:W-:Y:S01]  /*27c0*/  IMAD.MOV.U32 R0, RZ, RZ, R30 ;  /* 0x000000ffff007224 */ /* 0x000fe200078e001e */
[----:B------:R-:W-:Y:S01]  /*27d0*/  ISETP.NE.U32.AND P0, PT, RZ, UR4, PT ;  /* 0x00000004ff007c0c */ /* 0x000fe2000bf05070 */
[----:B------:R-:W0:Y:S01]  /*27e0*/  LDC R41, c[0x0][0x3f4] ;  /* 0x0000fd00ff297b82 */ /* 0x000e220000000800 */
[----:B------:R-:W1:Y:S02]  /*27f0*/  S2R R20, SR_TID.X ;  /* 0x0000000000147919 */ /* 0x000e640000002100 */
[----:B------:R-:W-:Y:S01]  /*2800*/  ISETP.NE.AND.EX P0, PT, RZ, UR5, PT, P0 ;  /* 0x00000005ff007c0c */ /* 0x000fe2000bf05300 */
[----:B------:R-:W-:Y:S01]  /*2810*/  IMAD.IADD R46, R27, 0x1, R28 ;  /* 0x000000011b2e7824 */ /* 0x000fe200078e021c */
[----:B------:R-:W3:Y:S03]  /*2820*/  LDL R21, [R1+0x74] ;  /* 0x0000740001157983 */ /* 0x000ee60000100800 */
[----:B------:R-:W4:Y:S01]  /*2830*/  LDC.64 R102, c[0x0][0x300] ;  /* 0x0000c000ff667b82 */ /* 0x000f220000000a00 */
[----:B------:R-:W3:Y:S07]  /*2840*/  LDL R28, [R1+0x78] ;  /* 0x00007800011c7983 */ /* 0x000eee0000100800 */
[----:B------:R-:W-:Y:S01]  /*2850*/  @P0 IADD3 R4, P1, R32, UR4, RZ ;  /* 0x0000000420040c10 */ /* 0x000fe2000ff3e0ff */
[----:B------:R-:W2:Y:S03]  /*2860*/  LDC.64 R12, c[0x0][0x3f8] ;  /* 0x0000fe00ff0c7b82 */ /* 0x000ea60000000a00 */
[----:B------:R-:W-:Y:S01]  /*2870*/  @P0 IADD3.X R5, R31, UR5, RZ, P1, !PT ;  /* 0x000000051f050c10 */ /* 0x000fe20008ffe4ff */
[----:B------:R-:W-:-:S04]  /*2880*/  ULDC.64 UR4, c[0x0][0xa08] ;  /* 0x0002820000047ab9 */ /* 0x000fc80000000a00 */
[----:B------:R4:W3:Y:S01]  /*2890*/  @P0 LDG.E R0, desc[UR40][R4.64] ;  /* 0x0000002804000981 */ /* 0x0008e2000c1e1900 */
[----:B0-----:R-:W-:Y:S02]  /*28a0*/  ISETP.GE.AND P2, PT, R16, R41, PT ;  /* 0x000000291000720c */ /* 0x001fe40003f46270 */
[----:B-1----:R-:W-:Y:S02]  /*28b0*/  SHF.R.U32.HI R31, RZ, 0x7, R20 ;  /* 0x00000007ff1f7819 */ /* 0x002fe40000011614 */
[----:B------:R-:W3:Y:S01]  /*28c0*/  LDL R20, [R1+0x70] ;  /* 0x0000700001147983 */ /* 0x000ee20000100800 */
[----:B------:R-:W-:Y:S01]  /*28d0*/  SHF.R.S32.HI R35, RZ, 0x1f, R46 ;  /* 0x0000001fff237819 */ /* 0x000fe2000001142e */
[----:B----4-:R-:W-:-:S04]  /*28e0*/  IMAD.WIDE.U32 R4, R46, R102, RZ ;  /* 0x000000662e047225 */ /* 0x010fc800078e00ff */
[----:B------:R-:W-:Y:S01]  /*28f0*/  IMAD R6, R35, R102, RZ ;  /* 0x0000006623067224 */ /* 0x000fe200078e02ff */
[----:B------:R-:W-:-:S03]  /*2900*/  ISETP.NE.U32.AND P0, PT, RZ, UR4, PT ;  /* 0x00000004ff007c0c */ /* 0x000fc6000bf05070 */
[----:B------:R-:W-:Y:S01]  /*2910*/  IMAD R3, R46, R103, R6 ;  /* 0x000000672e037224 */ /* 0x000fe200078e0206 */
[----:B------:R-:W-:Y:S01]  /*2920*/  ISETP.NE.AND.EX P0, PT, RZ, UR5, PT, P0 ;  /* 0x00000005ff007c0c */ /* 0x000fe2000bf05300 */
[----:B------:R-:W-:Y:S01]  /*2930*/  ULDC.64 UR4, c[0x0][0x308] ;  /* 0x0000c20000047ab9 */ /* 0x000fe20000000a00 */
[----:B------:R-:W-:Y:S01]  /*2940*/  ISETP.NE.AND P6, PT, R31, 0x1, PT ;  /* 0x000000011f00780c */ /* 0x000fe20003fc5270 */
[----:B------:R-:W-:Y:S01]  /*2950*/  IMAD.IADD R5, R5, 0x1, R3 ;  /* 0x0000000105057824 */ /* 0x000fe200078e0203 */
[----:B------:R-:W0:Y:S01]  /*2960*/  LDC.64 R6, c[0x0][0x408] ;  /* 0x00010200ff067b82 */ /* 0x000e220000000a00 */
[----:B--2---:R-:W-:-:S04]  /*2970*/  LOP3.LUT R8, R8, 0xfffffffd, RZ, 0xc0, !PT ;  /* 0xfffffffd08087812 */ /* 0x004fc800078ec0ff */
[----:B------:R-:W-:-:S05]  /*2980*/  @P2 LOP3.LUT R8, R8, 0x2, RZ, 0xfc, !PT ;  /* 0x0000000208082812 */ /* 0x000fca00078efcff */
[----:B------:R1:W-:Y:S04]  /*2990*/  STL [R1+0x10], R8 ;  /* 0x0000100801007387 */ /* 0x0003e80000100800 */
[----:B------:R-:W2:Y:S01]  /*29a0*/  LDL R15, [R1+0x6c] ;  /* 0x00006c00010f7983 */ /* 0x000ea20000100800 */
[----:B------:R-:W-:-:S04]  /*29b0*/  IMAD.WIDE.U32 R4, R29, UR4, R4 ;  /* 0x000000041d047c25 */ /* 0x000fc8000f8e0004 */
[----:B------:R-:W-:Y:S01]  /*29c0*/  IMAD R101, R29, UR5, R5 ;  /* 0x000000051d657c24 */ /* 0x000fe2000f8e0205 */
[----:B------:R-:W-:Y:S01]  /*29d0*/  ULDC.64 UR4, c[0x0][0x310] ;  /* 0x0000c40000047ab9 */ /* 0x000fe20000000a00 */
[----:B------:R-:W-:Y:S02]  /*29e0*/  MOV R100, R4 ;  /* 0x0000000400647202 */ /* 0x000fe40000000f00 */
[----:B---3--:R-:W-:-:S04]  /*29f0*/  SHF.R.S32.HI R3, RZ, 0x1f, R0 ;  /* 0x0000001fff037819 */ /* 0x008fc80000011400 */
[----:B------:R-:W-:Y:S02]  /*2a00*/  SEL R3, R3, RZ, !P0 ;  /* 0x000000ff03037207 */ /* 0x000fe40004000000 */
[----:B------:R-:W-:-:S03]  /*2a10*/  SEL R98, R0, RZ, !P0 ;  /* 0x000000ff00627207 */ /* 0x000fc60004000000 */
[----:B------:R-:W-:Y:S02]  /*2a20*/  IMAD R43, R3, UR4, RZ ;  /* 0x00000004032b7c24 */ /* 0x000fe4000f8e02ff */
[----:B------:R-:W-:-:S04]  /*2a30*/  IMAD.WIDE.U32 R100, R98, UR4, R100 ;  /* 0x0000000462647c25 */ /* 0x000fc8000f8e0064 */
[----:B------:R-:W-:Y:S01]  /*2a40*/  IMAD R43, R98, UR5, R43 ;  /* 0x00000005622b7c24 */ /* 0x000fe2000f8e022b */
[----:B------:R-:W-:Y:S05]  /*2a50*/  @!P6 WARPSYNC.ALL ;  /* 0x000000000000e948 */ /* 0x000fea0003800000 */
[----:B------:R-:W-:Y:S02]  /*2a60*/  ULDC.64 UR4, c[0x0][0x330] ;  /* 0x0000cc0000047ab9 */ /* 0x000fe40000000a00 */
[----:B------:R-:W-:Y:S01]  /*2a70*/  IMAD.WIDE.U32 R4, R29, UR4, R16 ;  /* 0x000000041d047c25 */ /* 0x000fe2000f8e0010 */
[----:B------:R-:W-:-:S03]  /*2a80*/  SHF.R.S32.HI R36, RZ, 0x1f, R19 ;  /* 0x0000001fff247819 */ /* 0x000fc60000011413 */
[----:B------:R-:W-:Y:S01]  /*2a90*/  IMAD R5, R29, UR5, R5 ;  /* 0x000000051d057c24 */ /* 0x000fe2000f8e0205 */
[----:B------:R-:W-:Y:S02]  /*2aa0*/  ULDC.64 UR4, c[0x0][0x338] ;  /* 0x0000ce0000047ab9 */ /* 0x000fe40000000a00 */
[----:B------:R-:W-:Y:S01]  /*2ab0*/  IMAD R49, R3, UR4, RZ ;  /* 0x0000000403317c24 */ /* 0x000fe2000f8e02ff */
[----:B------:R-:W-:Y:S01]  /*2ac0*/  SEL R3, R41, RZ, P2 ;  /* 0x000000ff29037207 */ /* 0x000fe20001000000 */
[----:B------:R-:W-:Y:S02]  /*2ad0*/  IMAD R0, R36, R12, RZ ;  /* 0x0000000c24007224 */ /* 0x000fe400078e02ff */
[C---:B------:R-:W-:Y:S02]  /*2ae0*/  IMAD R49, R98.reuse, UR5, R49 ;  /* 0x0000000562317c24 */ /* 0x040fe4000f8e0231 */
[----:B------:R-:W-:-:S04]  /*2af0*/  IMAD.WIDE.U32 R98, R98, UR4, R4 ;  /* 0x0000000462627c25 */ /* 0x000fc8000f8e0004 */
[C---:B------:R-:W-:Y:S02]  /*2b00*/  VIADD R27, R19.reuse, 0x20 ;  /* 0x00000020131b7836 */ /* 0x040fe40000000000 */
[----:B------:R-:W-:-:S04]  /*2b10*/  IMAD.WIDE.U32 R96, R19, R12, R22 ;  /* 0x0000000c13607225 */ /* 0x000fc800078e0016 */
[----:B------:R-:W-:-:S04]  /*2b20*/  IMAD.WIDE.U32 R94, R19, R12, R16 ;  /* 0x0000000c135e7225 */ /* 0x000fc800078e0010 */
[C---:B------:R-:W-:Y:S02]  /*2b30*/  IMAD.SHL.U32 R32, R19.reuse, 0x80, RZ ;  /* 0x0000008013207824 */ /* 0x040fe400078e00ff */
[C---:B------:R-:W-:Y:S02]  /*2b40*/  VIADD R10, R19.reuse, 0x60 ;  /* 0x00000060130a7836 */ /* 0x040fe40000000000 */
[C---:B-1----:R-:W-:Y:S02]  /*2b50*/  VIADD R8, R19.reuse, 0x40 ;  /* 0x0000004013087836 */ /* 0x042fe40000000000 */
[C---:B------:R-:W-:Y:S01]  /*2b60*/  VIADD R30, R19.reuse, 0x20 ;  /* 0x00000020131e7836 */ /* 0x040fe20000000000 */
[----:B-----5:R-:W-:Y:S01]  /*2b70*/  SHF.R.S32.HI R11, RZ, 0x1f, R24 ;  /* 0x0000001fff0b7819 */ /* 0x020fe20000011418 */
[----:B------:R-:W-:Y:S01]  /*2b80*/  IMAD R5, R19, R13, R0 ;  /* 0x0000000d13057224 */ /* 0x000fe200078e0200 */
[----:B------:R-:W-:Y:S01]  /*2b90*/  SHF.L.U64.HI R89, R102, 0x5, R103 ;  /* 0x0000000566597819 */ /* 0x000fe20000010267 */
[----:B0-----:R-:W-:-:S02]  /*2ba0*/  IMAD R0, R36, R6, RZ ;  /* 0x0000000624007224 */ /* 0x001fc400078e02ff */
[----:B------:R-:W-:Y:S01]  /*2bb0*/  IMAD.IADD R3, R16, 0x1, R3 ;  /* 0x0000000110037824 */ /* 0x000fe200078e0203 */
[----:B------:R-:W-:Y:S01]  /*2bc0*/  SHF.L.U32 R27, R27, 0x7, RZ ;  /* 0x000000071b1b7819 */ /* 0x000fe200000006ff */
[C---:B------:R-:W-:Y:S02]  /*2bd0*/  IMAD R9, R19.reuse, R7, R0 ;  /* 0x0000000713097224 */ /* 0x040fe400078e0200 */
[C---:B------:R-:W-:Y:S01]  /*2be0*/  IMAD.WIDE.U32 R92, R19.reuse, R6, R22 ;  /* 0x00000006135c7225 */ /* 0x040fe200078e0016 */
[----:B------:R-:W-:Y:S01]  /*2bf0*/  SHF.R.S32.HI R0, RZ, 0x1f, R3 ;  /* 0x0000001fff007819 */ /* 0x000fe20000011403 */
[----:B------:R-:W-:Y:S02]  /*2c00*/  ULDC UR4, c[0x0][0x2f4] ;  /* 0x0000bd0000047ab9 */ /* 0x000fe40000000800 */
[----:B------:R-:W-:Y:S01]  /*2c10*/  IMAD.SHL.U32 R29, R19, 0x80, RZ ;  /* 0x00000080131d7824 */ /* 0x000fe200078e00ff */
[----:B------:R-:W-:Y:S02]  /*2c20*/  LEA.HI R106, R0, R3, RZ, 0x4 ;  /* 0x00000003006a7211 */ /* 0x000fe400078f20ff */
[----:B------:R-:W-:-:S02]  /*2c30*/  LOP3.LUT R27, R27, 0x380, RZ, 0xc0, !PT ;  /* 0x000003801b1b7812 */ /* 0x000fc400078ec0ff */
[----:B------:R-:W-:Y:S01]  /*2c40*/  LOP3.LUT R29, R29, 0x380, RZ, 0xc0, !PT ;  /* 0x000003801d1d7812 */ /* 0x000fe200078ec0ff */
[----:B------:R-:W-:Y:S01]  /*2c50*/  IMAD.IADD R97, R97, 0x1, R5 ;  /* 0x0000000161617824 */ /* 0x000fe200078e0205 */
[----:B------:R-:W-:Y:S01]  /*2c60*/  LEA.HI R4, R0, R3, RZ, 0x7 ;  /* 0x0000000300047211 */ /* 0x000fe200078f38ff */
[----:B------:R-:W-:Y:S01]  /*2c70*/  IMAD.IADD R95, R5, 0x1, R95 ;  /* 0x00000001055f7824 */ /* 0x000fe200078e025f */
[--C-:B------:R-:W-:Y:S01]  /*2c80*/  LOP3.LUT R0, R29, 0x70, R106.reuse, 0xf8, !PT ;  /* 0x000000701d007812 */ /* 0x100fe200078ef86a */
[----:B------:R-:W-:Y:S01]  /*2c90*/  VIADD R29, R19, 0x40 ;  /* 0x00000040131d7836 */ /* 0x000fe20000000000 */
[----:B------:R-:W-:Y:S01]  /*2ca0*/  LOP3.LUT R5, R27, 0x70, R106, 0xf8, !PT ;  /* 0x000000701b057812 */ /* 0x000fe200078ef86a */
[----:B------:R-:W-:Y:S01]  /*2cb0*/  VIADD R27, R19, 0x60 ;  /* 0x00000060131b7836 */ /* 0x000fe20000000000 */
[----:B------:R-:W-:Y:S01]  /*2cc0*/  LOP3.LUT R32, R32, 0x380, RZ, 0xc0, !PT ;  /* 0x0000038020207812 */ /* 0x000fe200078ec0ff */
[----:B------:R-:W-:Y:S02]  /*2cd0*/  IMAD.SHL.U32 R10, R10, 0x80, RZ ;  /* 0x000000800a0a7824 */ /* 0x000fe400078e00ff */
[----:B------:R-:W-:Y:S01]  /*2ce0*/  IMAD.SHL.U32 R8, R8, 0x80, RZ ;  /* 0x0000008008087824 */ /* 0x000fe200078e00ff */
[----:B------:R-:W-:Y:S01]  /*2cf0*/  SHF.R.U32.HI R32, RZ, 0x3, R32 ;  /* 0x00000003ff207819 */ /* 0x000fe20000011620 */
[----:B------:R-:W-:-:S02]  /*2d00*/  IMAD.SHL.U32 R27, R27, 0x80, RZ ;  /* 0x000000801b1b7824 */ /* 0x000fc400078e00ff */
[----:B------:R-:W-:Y:S02]  /*2d10*/  IMAD.SHL.U32 R29, R29, 0x80, RZ ;  /* 0x000000801d1d7824 */ /* 0x000fe400078e00ff */
[----:B------:R-:W-:Y:S01]  /*2d20*/  IMAD.SHL.U32 R30, R30, 0x80, RZ ;  /* 0x000000801e1e7824 */ /* 0x000fe200078e00ff */
[----:B------:R-:W-:Y:S01]  /*2d30*/  LOP3.LUT R3, R0, R32, RZ, 0x3c, !PT ;  /* 0x0000002000037212 */ /* 0x000fe200078e3cff */
[----:B------:R-:W-:Y:S01]  /*2d40*/  IMAD R0, R11, R6, RZ ;  /* 0x000000060b007224 */ /* 0x000fe200078e02ff */
[----:B------:R-:W-:Y:S02]  /*2d50*/  LOP3.LUT R8, R8, 0x380, RZ, 0xc0, !PT ;  /* 0x0000038008087812 */ /* 0x000fe400078ec0ff */
[----:B------:R-:W-:Y:S02]  /*2d60*/  LOP3.LUT R10, R10, 0x380, RZ, 0xc0, !PT ;  /* 0x000003800a0a7812 */ /* 0x000fe400078ec0ff */
[----:B------:R-:W-:Y:S02]  /*2d70*/  LOP3.LUT R27, R27, 0x380, RZ, 0xc0, !PT ;  /* 0x000003801b1b7812 */ /* 0x000fe400078ec0ff */
[----:B------:R-:W-:-:S02]  /*2d80*/  LOP3.LUT R29, R29, 0x380, RZ, 0xc0, !PT ;  /* 0x000003801d1d7812 */ /* 0x000fc400078ec0ff */
[----:B------:R-:W-:Y:S01]  /*2d90*/  LOP3.LUT R30, R30, 0x380, RZ, 0xc0, !PT ;  /* 0x000003801e1e7812 */ /* 0x000fe200078ec0ff */
[----:B------:R-:W-:Y:S01]  /*2da0*/  IMAD.SHL.U32 R4, R4, 0x80, RZ ;  /* 0x0000008004047824 */ /* 0x000fe200078e00ff */
[----:B------:R-:W-:Y:S01]  /*2db0*/  LOP3.LUT R8, R8, 0x70, R106, 0xf8, !PT ;  /* 0x0000007008087812 */ /* 0x000fe200078ef86a */
[----:B------:R-:W-:Y:S01]  /*2dc0*/  IMAD.WIDE.U32 R90, R19, R6, R16 ;  /* 0x00000006135a7225 */ /* 0x000fe200078e0010 */
[----:B------:R-:W-:Y:S02]  /*2dd0*/  LOP3.LUT R10, R10, 0x70, R106, 0xf8, !PT ;  /* 0x000000700a0a7812 */ /* 0x000fe400078ef86a */
[----:B------:R-:W-:Y:S01]  /*2de0*/  SHF.R.U32.HI R30, RZ, 0x3, R30 ;  /* 0x00000003ff1e7819 */ /* 0x000fe2000001161e */
[----:B------:R-:W-:Y:S01]  /*2df0*/  IMAD.SHL.U32 R88, R102, 0x20, RZ ;  /* 0x0000002066587824 */ /* 0x000fe200078e00ff */
[----:B------:R-:W-:Y:S01]  /*2e00*/  SHF.R.U32.HI R29, RZ, 0x3, R29 ;  /* 0x00000003ff1d7819 */ /* 0x000fe2000001161d */
[----:B------:R-:W-:Y:S01]  /*2e10*/  IMAD R105, R24, R7, R0 ;  /* 0x0000000718697224 */ /* 0x000fe200078e0200 */
[----:B------:R-:W-:Y:S01]  /*2e20*/  SHF.R.U32.HI R27, RZ, 0x3, R27 ;  /* 0x00000003ff1b7819 */ /* 0x000fe2000001161b */
[----:B------:R-:W-:-:S02]  /*2e30*/  IMAD R0, R36, R102, RZ ;  /* 0x0000006624007224 */ /* 0x000fc400078e02ff */
[----:B------:R-:W-:Y:S01]  /*2e40*/  VIADD R32, R19, 0x20 ;  /* 0x0000002013207836 */ /* 0x000fe20000000000 */
[----:B------:R-:W-:Y:S01]  /*2e50*/  LOP3.LUT R4, R4, 0xffffc000, RZ, 0xc0, !PT ;  /* 0xffffc00004047812 */ /* 0x000fe200078ec0ff */
[----:B------:R-:W-:Y:S01]  /*2e60*/  IMAD.IADD R93, R93, 0x1, R9 ;  /* 0x000000015d5d7824 */ /* 0x000fe200078e0209 */
[----:B------:R-:W-:Y:S01]  /*2e70*/  LOP3.LUT R5, R5, R30, RZ, 0x3c, !PT ;  /* 0x0000001e05057212 */ /* 0x000fe200078e3cff */
[----:B------:R-:W-:Y:S01]  /*2e80*/  IMAD.IADD R91, R9, 0x1, R91 ;  /* 0x00000001095b7824 */ /* 0x000fe200078e025b */
[----:B------:R-:W-:Y:S01]  /*2e90*/  LOP3.LUT R9, R8, R29, RZ, 0x3c, !PT ;  /* 0x0000001d08097212 */ /* 0x000fe200078e3cff */
[C---:B------:R-:W-:Y:S01]  /*2ea0*/  IMAD.WIDE.U32 R126, R19.reuse, R102, R88 ;  /* 0x00000066137e7225 */ /* 0x040fe200078e0058 */
[----:B------:R-:W-:Y:S02]  /*2eb0*/  LOP3.LUT R27, R10, R27, RZ, 0x3c, !PT ;  /* 0x0000001b0a1b7212 */ /* 0x000fe400078e3cff */
[C---:B------:R-:W-:Y:S01]  /*2ec0*/  IADD3 R46, P0, R19.reuse, R46, RZ ;  /* 0x0000002e132e7210 */ /* 0x040fe20007f1e0ff */
[C---:B------:R-:W-:Y:S01]  /*2ed0*/  IMAD R37, R19.reuse, R103, R0 ;  /* 0x0000006713257224 */ /* 0x040fe200078e0200 */
[----:B------:R-:W-:Y:S01]  /*2ee0*/  SHF.R.S32.HI R115, RZ, 0x1f, R32 ;  /* 0x0000001fff737819 */ /* 0x000fe20000011420 */
[----:B------:R-:W-:Y:S01]  /*2ef0*/  IMAD.WIDE.U32 R44, R19, R102, R16 ;  /* 0x00000066132c7225 */ /* 0x000fe200078e0010 */
[----:B------:R-:W-:-:S02]  /*2f00*/  IADD3 R30, R3, R4, R28 ;  /* 0x00000004031e7210 */ /* 0x000fc40007ffe01c */
[-C--:B------:R-:W-:Y:S01]  /*2f10*/  IADD3 R29, R5, R4.reuse, R21 ;  /* 0x00000004051d7210 */ /* 0x080fe20007ffe015 */
[----:B------:R-:W-:Y:S01]  /*2f20*/  VIADD R32, R19, 0x60 ;  /* 0x0000006013207836 */ /* 0x000fe20000000000 */
[----:B------:R-:W-:Y:S01]  /*2f30*/  IADD3 R28, R9, R4, R20 ;  /* 0x00000004091c7210 */ /* 0x000fe20007ffe014 */
[----:B------:R-:W-:Y:S01]  /*2f40*/  VIADD R33, R19, 0x40 ;  /* 0x0000004013217836 */ /* 0x000fe20000000000 */
[----:B------:R-:W-:Y:S01]  /*2f50*/  IADD3 R3, P1, R88, R126, RZ ;  /* 0x0000007e58037210 */ /* 0x000fe20007f3e0ff */
[----:B------:R-:W-:Y:S02]  /*2f60*/  IMAD R14, R11, R12, RZ ;  /* 0x0000000c0b0e7224 */ /* 0x000fe400078e02ff */
[----:B------:R-:W-:Y:S01]  /*2f70*/  IMAD.X R47, R36, 0x1, R35, P0 ;  /* 0x00000001242f7824 */ /* 0x000fe200000e0623 */
[----:B------:R-:W-:Y:S01]  /*2f80*/  IADD3 R40, P0, R100, R44, RZ ;  /* 0x0000002c64287210 */ /* 0x000fe20007f1e0ff */
[----:B------:R-:W-:Y:S01]  /*2f90*/  IMAD.IADD R35, R45, 0x1, R37 ;  /* 0x000000012d237824 */ /* 0x000fe200078e0225 */
[----:B------:R-:W-:Y:S01]  /*2fa0*/  SHF.R.S32.HI R112, RZ, 0x1f, R32 ;  /* 0x0000001fff707819 */ /* 0x000fe20000011420 */
[----:B------:R-:W-:Y:S01]  /*2fb0*/  IMAD.IADD R42, R101, 0x1, R43 ;  /* 0x00000001652a7824 */ /* 0x000fe200078e022b */
[----:B------:R-:W-:Y:S01]  /*2fc0*/  SHF.R.S32.HI R114, RZ, 0x1f, R33 ;  /* 0x0000001fff727819 */ /* 0x000fe20000011421 */
[----:B------:R-:W-:Y:S01]  /*2fd0*/  VIADD R117, R31, 0x8 ;  /* 0x000000081f757836 */ /* 0x000fe20000000000 */
[--C-:B------:R-:W-:Y:S01]  /*2fe0*/  SHF.L.U64.HI R0, R102, 0x7, R103.reuse ;  /* 0x0000000766007819 */ /* 0x100fe20000010267 */
[----:B------:R-:W-:Y:S01]  /*2ff0*/  IMAD R39, R24, R13, R14 ;  /* 0x0000000d18277224 */ /* 0x000fe200078e020e */
[----:B------:R-:W-:Y:S01]  /*3000*/  SHF.L.U64.HI R31, R102, 0x6, R103 ;  /* 0x00000006661f7819 */ /* 0x000fe20000010267 */
[----:B------:R-:W-:Y:S01]  /*3010*/  IMAD.WIDE.U32 R96, R24, R12, R96 ;  /* 0x0000000c18607225 */ /* 0x000fe200078e0060 */
[----:B------:R-:W-:-:S02]  /*3020*/  SHF.L.U32 R34, R41, 0x1, RZ ;  /* 0x0000000129227819 */ /* 0x000fc400000006ff */
[----:B------:R-:W-:Y:S01]  /*3030*/  IADD3 R43, P3, R100, 0x80, RZ ;  /* 0x00000080642b7810 */ /* 0x000fe20007f7e0ff */
[----:B------:R-:W-:Y:S01]  /*3040*/  IMAD.WIDE.U32 R94, R24, R12, R94 ;  /* 0x0000000c185e7225 */ /* 0x000fe200078e005e */
[----:B------:R-:W-:Y:S02]  /*3050*/  IADD3 R103, P2, R40, 0x80, RZ ;  /* 0x0000008028677810 */ /* 0x000fe40007f5e0ff */
[----:B------:R-:W-:Y:S01]  /*3060*/  LOP3.LUT R41, R106, 0xfffffff0, RZ, 0xc0, !PT ;  /* 0xfffffff06a297812 */ /* 0x000fe200078ec0ff */
[----:B------:R-:W-:Y:S01]  /*3070*/  IMAD.WIDE.U32 R92, R24, R6, R92 ;  /* 0x00000006185c7225 */ /* 0x000fe200078e005c */
[----:B------:R-:W-:-:S03]  /*3080*/  SHF.L.U64.HI R21, R12, 0x5, R13 ;  /* 0x000000050c157819 */ /* 0x000fc6000001020d */
[----:B------:R-:W-:Y:S02]  /*3090*/  VIADD R5, R16, 0x80 ;  /* 0x0000008010057836 */ /* 0x000fe40000000000 */
[----:B------:R-:W-:Y:S01]  /*30a0*/  IMAD.WIDE.U32 R90, R24, R6, R90 ;  /* 0x00000006185a7225 */ /* 0x000fe200078e005a */
[----:B------:R-:W-:-:S03]  /*30b0*/  SHF.L.U64.HI R20, R12, 0x6, R13 ;  /* 0x000000060c147819 */ /* 0x000fc6000001020d */
[----:B------:R-:W-:Y:S01]  /*30c0*/  IMAD.X R104, R35, 0x1, R42, P0 ;  /* 0x0000000123687824 */ /* 0x000fe200000e062a */
[C---:B------:R-:W-:Y:S01]  /*30d0*/  SHF.L.U64.HI R11, R6.reuse, 0x5, R7 ;  /* 0x00000005060b7819 */ /* 0x040fe20000010207 */
[----:B------:R-:W-:Y:S01]  /*30e0*/  IMAD.IADD R38, R39, 0x1, R95 ;  /* 0x0000000127267824 */ /* 0x000fe200078e025f */
[--C-:B------:R-:W-:Y:S01]  /*30f0*/  SHF.L.U64.HI R10, R6, 0x6, R7.reuse ;  /* 0x00000006060a7819 */ /* 0x100fe20000010207 */
[----:B------:R-:W-:Y:S01]  /*3100*/  IMAD.SHL.U32 R14, R12, 0x20, RZ ;  /* 0x000000200c0e7824 */ /* 0x000fe200078e00ff */
[C---:B------:R-:W-:Y:S01]  /*3110*/  SHF.L.U64.HI R9, R6.reuse, 0x7, R7 ;  /* 0x0000000706097819 */ /* 0x040fe20000010207 */
[C---:B------:R-:W-:Y:S01]  /*3120*/  IMAD.SHL.U32 R7, R6.reuse, 0x40, RZ ;  /* 0x0000004006077824 */ /* 0x040fe200078e00ff */
[C---:B------:R-:W-:Y:S01]  /*3130*/  SHF.L.U32 R8, R6.reuse, 0x5, RZ ;  /* 0x0000000506087819 */ /* 0x040fe200000006ff */
[----:B------:R-:W-:Y:S01]  /*3140*/  IMAD.SHL.U32 R6, R6, 0x80, RZ ;  /* 0x0000008006067824 */ /* 0x000fe200078e00ff */
[----:B------:R-:W-:Y:S01]  /*3150*/  ISETP.GE.AND P0, PT, R16, UR4, PT ;  /* 0x0000000410007c0c */ /* 0x000fe2000bf06270 */
[----:B------:R-:W-:Y:S01]  /*3160*/  IMAD.SHL.U32 R123, R102, 0x80, RZ ;  /* 0x00000080667b7824 */ /* 0x000fe200078e00ff */
[----:B------:R-:W-:Y:S01]  /*3170*/  SHF.R.S32.HI R106, RZ, 0x4, R106 ;  /* 0x00000004ff6a7819 */ /* 0x000fe2000001146a */
[----:B------:R-:W-:Y:S01]  /*3180*/  IMAD.X R108, RZ, RZ, R42, P3 ;  /* 0x000000ffff6c7224 */ /* 0x000fe200018e062a */
[----:B------:R-:W-:Y:S01]  /*3190*/  SHF.R.S32.HI R107, RZ, 0x1f, R41 ;  /* 0x0000001fff6b7819 */ /* 0x000fe20000011429 */
[----:B------:R-:W-:Y:S01]  /*31a0*/  IMAD.X R109, RZ, RZ, R104, P2 ;  /* 0x000000ffff6d7224 */ /* 0x000fe200010e0668 */
[----:B------:R-:W-:-:S02]  /*31b0*/  IADD3 R110, R99, R49, RZ ;  /* 0x00000031636e7210 */ /* 0x000fc40007ffe0ff */
[----:B--2---:R-:W-:Y:S01]  /*31c0*/  IADD3 R27, R27, R4, R15 ;  /* 0x000000041b1b7210 */ /* 0x004fe20007ffe00f */
[----:B------:R-:W-:-:S04]  /*31d0*/  IMAD.IADD R4, R37, 0x1, R127 ;  /* 0x0000000125047824 */ /* 0x000fc800078e027f */
[----:B------:R-:W-:Y:S01]  /*31e0*/  IMAD.X R32, R4, 0x1, R89, P1 ;  /* 0x0000000104207824 */ /* 0x000fe200008e0659 */
[----:B------:R-:W-:Y:S01]  /*31f0*/  @!P6 BAR.SYNC.DEFER_BLOCKING 0x9, 0x100 ;  /* 0x024400000000eb1d */ /* 0x000fe20000010000 */
[----:B------:R-:W-:Y:S01]  /*3200*/  IADD3 R33, P1, R3, R88, RZ ;  /* 0x0000005803217210 */ /* 0x000fe20007f3e0ff */
[----:B------:R-:W-:Y:S01]  /*3210*/  IMAD.IADD R37, R97, 0x1, R39 ;  /* 0x0000000161257824 */ /* 0x000fe200078e0227 */
[C---:B------:R-:W-:Y:S01]  /*3220*/  SHF.L.U64.HI R15, R12.reuse, 0x7, R13 ;  /* 0x000000070c0f7819 */ /* 0x040fe2000001020d */
[----:B------:R-:W-:Y:S02]  /*3230*/  IMAD.SHL.U32 R13, R12, 0x40, RZ ;  /* 0x000000400c0d7824 */ /* 0x000fe400078e00ff */
[----:B------:R-:W-:Y:S01]  /*3240*/  IMAD.X R36, R32, 0x1, R89, P1 ;  /* 0x0000000120247824 */ /* 0x000fe200008e0659 */
[----:B------:R-:W-:Y:S01]  /*3250*/  ISETP.GE.AND P1, PT, R5, UR4, PT ;  /* 0x0000000405007c0c */ /* 0x000fe2000bf26270 */
[----:B------:R-:W-:Y:S02]  /*3260*/  IMAD.IADD R39, R93, 0x1, R105 ;  /* 0x000000015d277824 */ /* 0x000fe400078e0269 */
[----:B------:R-:W-:-:S02]  /*3270*/  IMAD.SHL.U32 R12, R12, 0x80, RZ ;  /* 0x000000800c0c7824 */ /* 0x000fc400078e00ff */
[----:B------:R-:W-:-:S08]  /*3280*/  IMAD.IADD R105, R105, 0x1, R91 ;  /* 0x0000000169697824 */ /* 0x000fd000078e025b */
.L_x_2570:
        /* <DEDUP_REMOVED lines=26> */
[----:B------:R-:W-:-:S04]  /*3430*/  IMAD.WIDE.U32 R48, R12, R26, RZ ;  /* 0x0000001a0c307225 */ /* 0x000fc800078e00ff */
[----:B------:R-:W-:-:S04]  /*3440*/  IMAD.WIDE.U32 R50, R6, R26, RZ ;  /* 0x0000001a06327225 */ /* 0x000fc800078e00ff */
[----:B------:R-:W-:Y:S02]  /*3450*/  IMAD.IADD R85, R119, 0x1, R85 ;  /* 0x0000000177557824 */ /* 0x000fe400078e0255 */
        /* <DEDUP_REMOVED lines=27> */
.L_x_2491:
[----:B------:R-:W-:Y:S05]  /*3610*/  BSYNC B1 ;  /* 0x0000000000017941 */ /* 0x000fea0003800000 */
.L_x_2490:
[----:B-1----:R-:W-:Y:S01]  /*3620*/  VIADD R52, R19, 0x20 ;  /* 0x0000002013347836 */ /* 0x002fe20000000000 */
[----:B------:R-:W-:Y:S01]  /*3630*/  BSSY B1, `(.L_x_2492) ;  /* 0x000001e000017945 */ /* 0x000fe20003800000 */
[----:B------:R-:W-:Y:S02]  /*3640*/  CS2R R72, SRZ ;  /* 0x0000000000487805 */ /* 0x000fe4000001ff00 */
[----:B------:R-:W-:Y:S02]  /*3650*/  CS2R R70, SRZ ;  /* 0x0000000000467805 */ /* 0x000fe4000001ff00 */
[----:B------:R-:W-:Y:S02]  /*3660*/  CS2R R60, SRZ ;  /* 0x00000000003c7805 */ /* 0x000fe4000001ff00 */
[----:B------:R-:W-:Y:S02]  /*3670*/  ISETP.GE.AND P3, PT, R52, R116, PT ;  /* 0x000000743400720c */ /* 0x000fe40003f66270 */
[----:B------:R-:W-:-:S02]  /*3680*/  CS2R R52, SRZ ;  /* 0x0000000000347805 */ /* 0x000fc4000001ff00 */
[----:B------:R-:W-:Y:S02]  /*3690*/  CS2R R64, SRZ ;  /* 0x0000000000407805 */ /* 0x000fe4000001ff00 */
[----:B------:R-:W-:Y:S02]  /*36a0*/  CS2R R62, SRZ ;  /* 0x00000000003e7805 */ /* 0x000fe4000001ff00 */
[----:B------:R-:W-:-:S05]  /*36b0*/  CS2R R74, SRZ ;  /* 0x00000000004a7805 */ /* 0x000fca000001ff00 */
        /* <DEDUP_REMOVED lines=21> */
.L_x_2493:
[----:B------:R-:W-:Y:S05]  /*3810*/  BSYNC B1 ;  /* 0x0000000000017941 */ /* 0x000fea0003800000 */
.L_x_2492:
[----:B-1----:R-:W-:Y:S01]  /*3820*/  VIADD R55, R19, 0x40 ;  /* 0x0000004013377836 */ /* 0x002fe20000000000 */
[----:B------:R-:W-:Y:S01]  /*3830*/  BSSY B1, `(.L_x_2494) ;  /* 0x000001c000017945 */ /* 0x000fe20003800000 */
[----:B------:R-:W-:Y:S01]  /*3840*/  IMAD.MOV.U32 R54, RZ, RZ, R58 ;  /* 0x000000ffff367224 */ /* 0x000fe200078e003a */
        /* <DEDUP_REMOVED lines=26> */
.L_x_2495:
[----:B------:R-:W-:Y:S05]  /*39f0*/  BSYNC B1 ;  /* 0x0000000000017941 */ /* 0x000fea0003800000 */
.L_x_2494:
        /* <DEDUP_REMOVED lines=13> */
[----:B0-----:R-:W-:-:S04]  /*3ad0*/  IMAD.WIDE.U32 R48, R52, 0x60, R48 ;  /* 0x0000006034307825 */ /* 0x001fc800078e0030 */
[----:B------:R-:W-:Y:S01]  /*3ae0*/  IMAD R53, R53, 0x60, RZ ;  /* 0x0000006035357824 */ /* 0x000fe200078e02ff */
[----:B------:R-:W-:-:S04]  /*3af0*/  IADD3 R48, P5, P6, R96, UR4, R48 ;  /* 0x0000000460307c10 */ /* 0x000fc8000febe030 */
[----:B------:R-:W-:-:S04]  /*3b00*/  IADD3 R52, R49, R53, RZ ;  /* 0x0000003531347210 */ /* 0x000fc80007ffe0ff */
[----:B------:R-:W-:Y:S01]  /*3b10*/  IADD3.X R49, R37, UR5, R52, P5, P6 ;  /* 0x0000000525317c10 */ /* 0x000fe2000afec434 */
[----:B------:R-:W-:Y:S01]  /*3b20*/  ULDC.64 UR4, c[0x0][0x400] ;  /* 0x0001000000047ab9 */ /* 0x000fe20000000a00 */
[----:B------:R-:W0:Y:S02]  /*3b30*/  LDC.64 R52, c[0x0][0x408] ;  /* 0x00010200ff347b82 */ /* 0x000e240000000a00 */
[----:B0-----:R-:W-:-:S04]  /*3b40*/  IMAD.WIDE.U32 R50, R52, 0x60, R50 ;  /* 0x0000006034327825 */ /* 0x001fc800078e0032 */
[----:B------:R-:W-:Y:S01]  /*3b50*/  IMAD R53, R53, 0x60, RZ ;  /* 0x0000006035357824 */ /* 0x000fe200078e02ff */
[----:B------:R-:W-:-:S03]  /*3b60*/  IADD3 R50, P5, P6, R92, UR4, R50 ;  /* 0x000000045c327c10 */ /* 0x000fc6000febe032 */
[----:B------:R-:W-:-:S05]  /*3b70*/  IMAD.IADD R52, R51, 0x1, R53 ;  /* 0x0000000133347824 */ /* 0x000fca00078e0235 */
        /* <DEDUP_REMOVED lines=9> */
.L_x_2497:
[----:B------:R-:W-:Y:S05]  /*3c10*/  BSYNC B1 ;  /* 0x0000000000017941 */ /* 0x000fea0003800000 */
.L_x_2496:
[----:B------:R-:W-:Y:S01]  /*3c20*/  UISETP.NE.AND UP0, UPT, UR46, 0x3, UPT ;  /* 0x000000032e00788c */ /* 0x000fe2000bf05270 */
[----:B-----5:R-:W-:Y:S01]  /*3c30*/  IMAD.MOV.U32 R137, RZ, RZ, R76 ;  /* 0x000000ffff897224 */ /* 0x020fe200078e004c */
[----:B------:R-:W-:Y:S01]  /*3c40*/  MOV R130, R64 ;  /* 0x0000004000827202 */ /* 0x000fe20000000f00 */
[----:B------:R-:W-:Y:S02]  /*3c50*/  IMAD.MOV.U32 R140, RZ, RZ, R80 ;  /* 0x000000ffff8c7224 */ /* 0x000fe400078e0050 */
[----:B------:R-:W-:Y:S01]  /*3c60*/  IMAD.MOV.U32 R138, RZ, RZ, R78 ;  /* 0x000000ffff8a7224 */ /* 0x000fe200078e004e */
[----:B------:R-:W-:Y:S01]  /*3c70*/  PLOP3.LUT P5, PT, PT, PT, UP0, 0x80, 0x0 ;  /* 0x000000000000781c */ /* 0x000fe20003faf008 */
        /* <DEDUP_REMOVED lines=11> */
[----:B------:R-:W-:Y:S01]  /*3d30*/  IMAD.MOV.U32 R121, RZ, RZ, R58 ;  /* 0x000000ffff797224 */ /* 0x000fe200078e003a */
[----:B------:R-:W-:Y:S06]  /*3d40*/  @!P5 BRA `(.L_x_2498) ;  /* 0x000000000004d947 */ /* 0x000fec0003800000 */
[----:B------:R-:W-:Y:S01]  /*3d50*/  BPT.TRAP 0x1 ;  /* 0x000000040000795c */ /* 0x000fe20000300000 */
.L_x_2498:
[----:B------:R-:W-:Y:S01]  /*3d60*/  IMAD R111, R232, 0x8, R18 ;  /* 0x00000008e86f7824 */ /* 0x000fe200078e0212 */
[----:B------:R-:W-:Y:S01]  /*3d70*/  SHF.L.U32 R122, R236, 0x1f, RZ ;  /* 0x0000001fec7a7819 */ /* 0x000fe200000006ff */
[----:B------:R-:W-:Y:S03]  /*3d80*/  BSSY B1, `(.L_x_2499) ;  /* 0x0000003000017945 */ /* 0x000fe60003800000 */
[----:B------:R-:W1:Y:S02]  /*3d90*/  SYNCS.PHASECHK.TRANS64.TRYWAIT P6, [R111+URZ+0x38890], R122 ;  /* 0x0388907a6f0075a7 */ /* 0x000e6400080c017f */
[----:B-1----:R-:W-:Y:S05]  /*3da0*/  @!P6 BRA `(.L_x_2500) ;  /* 0x000002c400d0e947 */ /* 0x002fea0003800000 */
.L_x_2835:
[----:B------:R-:W-:Y:S05]  /*3db0*/  BSYNC B1 ;  /* 0x0000000000017941 */ /* 0x000fea0003800000 */
.L_x_2499:
        /* <DEDUP_REMOVED lines=117> */
.L_x_2506:
[----:B------:R-:W-:Y:S05]  /*4510*/  BSYNC B3 ;  /* 0x0000000000037941 */ /* 0x000fea0003800000 */
.L_x_2505:
[----:B------:R-:W-:Y:S02]  /*4520*/  ULDC.64 UR4, c[0x0][0x2e8] ;  /* 0x0000ba0000047ab9 */ /* 0x000fe40000000a00 */
[----:B------:R-:W-:-:S04]  /*4530*/  IADD3 R80, P2, P6, R139, UR4, R100 ;  /* 0x000000048b507c10 */ /* 0x000fc8000fe5e064 */
[----:B------:R-:W-:-:S05]  /*4540*/  IADD3.X R81, R136, UR5, R42, P2, P6 ;  /* 0x0000000588517c10 */ /* 0x000fca00097ec42a */
[----:B--2---:R2:W-:Y:S04]  /*4550*/  STG.E.128 desc[UR40][R80.64], R48 ;  /* 0x0000003050007986 */ /* 0x0045e8000c101d28 */
.L_x_2504:
[----:B------:R-:W-:Y:S05]  /*4560*/  BSYNC B2 ;  /* 0x0000000000027941 */ /* 0x000fea0003800000 */
.L_x_2503:
        /* <DEDUP_REMOVED lines=112> */
.L_x_2508:
[----:B------:R-:W-:Y:S05]  /*4c70*/  BSYNC B2 ;  /* 0x0000000000027941 */ /* 0x000fea0003800000 */
.L_x_2507:
[----:B------:R-:W-:Y:S02]  /*4c80*/  ULDC.64 UR4, c[0x0][0x2e8] ;  /* 0x0000ba0000047ab9 */ /* 0x000fe40000000a00 */
[----:B------:R-:W-:-:S04]  /*4c90*/  IADD3 R76, P2, P6, R43, UR4, R139 ;  /* 0x000000042b4c7c10 */ /* 0x000fc8000fe5e08b */
[----:B------:R-:W-:-:S05]  /*4ca0*/  IADD3.X R77, R108, UR5, R136, P2, P6 ;  /* 0x000000056c4d7c10 */ /* 0x000fca00097ec488 */
[----:B--2---:R3:W-:Y:S04]  /*4cb0*/  STG.E.128 desc[UR40][R76.64], R48 ;  /* 0x000000304c007986 */ /* 0x0047e8000c101d28 */
.L_x_2502:
[----:B------:R-:W-:Y:S05]  /*4cc0*/  BSYNC B1 ;  /* 0x0000000000017941 */ /* 0x000fea0003800000 */
.L_x_2501:
        /* <DEDUP_REMOVED lines=116> */
.L_x_2514:
[----:B------:R-:W-:Y:S05]  /*5410*/  BSYNC B3 ;  /* 0x0000000000037941 */ /* 0x000fea0003800000 */
.L_x_2513:
[----:B------:R-:W-:Y:S02]  /*5420*/  ULDC.64 UR4, c[0x0][0x2e8] ;  /* 0x0000ba0000047ab9 */ /* 0x000fe40000000a00 */
[----:B------:R-:W-:-:S04]  /*5430*/  IADD3 R72, P2, P3, R77, UR4, R100 ;  /* 0x000000044d487c10 */ /* 0x000fc8000fb5e064 */
[----:B------:R-:W-:-:S05]  /*5440*/  IADD3.X R73, R76, UR5, R42, P2, P3 ;  /* 0x000000054c497c10 */ /* 0x000fca00097e642a */
[----:B--2---:R3:W-:Y:S04]  /*5450*/  STG.E.128 desc[UR40][R72.64], R48 ;  /* 0x0000003048007986 */ /* 0x0047e8000c101d28 */
.L_x_2512:
[----:B------:R-:W-:Y:S05]  /*5460*/  BSYNC B2 ;  /* 0x0000000000027941 */ /* 0x000fea0003800000 */
.L_x_2511:
[----:B------:R-:W-:Y:S05]  /*5470*/  @P1 BRA `(.L_x_2510) ;  /* 0x0000000400c41947 */ /* 0x000fea0003800000 */
[----:B0-23--:R0:W2:Y:S01]  /*5480*/  LDS.128 R48, [R113+0x2d400] ;  /* 0x02d4000071307984 */ /* 0x00d0a20000000c00 */
[----:B------:R-:W-:Y:S01]  /*5490*/  ISETP.GE.AND P2, PT, R233, R84, PT ;  /* 0x00000054e900720c */ /* 0x000fe20003f46270 */
[----:B------:R-:W-:-:S12]  /*54a0*/  BSSY B2, `(.L_x_2515) ;  /* 0x000006a000027945 */ /* 0x000fd80003800000 */
[----:B0-----:R-:W-:Y:S05]  /*54b0*/  @P2 BRA `(.L_x_2516) ;  /* 0x0000000400a02947 */ /* 0x001fea0003800000 */
[--C-:B------:R-:W-:Y:S02]  /*54c0*/  SHF.R.U32.HI R73, RZ, 0x8, R69.reuse ;  /* 0x00000008ff497819 */ /* 0x100fe40000011645 */
[----:B------:R-:W-:Y:S02]  /*54d0*/  SHF.R.U32.HI R70, RZ, 0x10, R69 ;  /* 0x00000010ff467819 */ /* 0x000fe40000011645 */
[----:B------:R-:W-:Y:S01]  /*54e0*/  LOP3.LUT R72, R69, 0xff0000ff, RZ, 0xc0, !PT ;  /* 0xff0000ff45487812 */ /* 0x000fe200078ec0ff */
[----:B------:R-:W-:Y:S01]  /*54f0*/  IMAD.SHL.U32 R73, R73, 0x100, RZ ;  /* 0x0000010049497824 */ /* 0x000fe200078e00ff */
[--C-:B------:R-:W-:Y:S02]  /*5500*/  SHF.R.U32.HI R69, RZ, 0x8, R71.reuse ;  /* 0x00000008ff457819 */ /* 0x100fe40000011647 */
[----:B------:R-:W-:Y:S02]  /*5510*/  SHF.R.U32.HI R68, RZ, 0x10, R71 ;  /* 0x00000010ff447819 */ /* 0x000fe40000011647 */
[----:B------:R-:W-:-:S02]  /*5520*/  LOP3.LUT R74, R71, 0xff0000ff, RZ, 0xc0, !PT ;  /* 0xff0000ff474a7812 */ /* 0x000fc400078ec0ff */
[----:B------:R-:W-:Y:S01]  /*5530*/  SHF.L.U32 R71, R69, 0x8, RZ ;  /* 0x0000000845477819 */ /* 0x000fe200000006ff */
[----:B------:R-:W-:Y:S01]  /*5540*/  IMAD.U32 R69, R70, 0x10000, RZ ;  /* 0x0001000046457824 */ /* 0x000fe200078e00ff */
[----:B------:R-:W-:Y:S02]  /*5550*/  LOP3.LUT R72, R72, 0xff00, R73, 0xf8, !PT ;  /* 0x0000ff0048487812 */ /* 0x000fe400078ef849 */
[----:B------:R-:W-:Y:S02]  /*5560*/  F2FP.F16.E4M3.UNPACK_B R70, R133.H1 ;  /* 0x00000085ff46723e */ /* 0x000fe400030006ff */
[----:B------:R-:W-:Y:S02]  /*5570*/  LOP3.LUT R69, R72, 0xff0000, R69, 0xf8, !PT ;  /* 0x00ff000048457812 */ /* 0x000fe400078ef845 */
[----:B--2---:R-:W-:Y:S01]  /*5580*/  F2FP.F16.E4M3.UNPACK_B R72, R49 ;  /* 0x00000031ff48723e */ /* 0x004fe200020006ff */
[----:B------:R-:W-:Y:S01]  /*5590*/  HADD2.F32 R78, -RZ, R70.H0_H0 ;  /* 0x20000046ff4e7230 */ /* 0x000fe20000004100 */
[----:B------:R-:W-:-:S02]  /*55a0*/  LOP3.LUT R74, R74, 0xff00, R71, 0xf8, !PT ;  /* 0x0000ff004a4a7812 */ /* 0x000fc400078ef847 */
[-C--:B------:R-:W-:Y:S01]  /*55b0*/  F2FP.F16.E4M3.UNPACK_B R73, R132.reuse.H1 ;  /* 0x00000084ff49723e */ /* 0x080fe200030006ff */
[--C-:B------:R-:W-:Y:S01]  /*55c0*/  HADD2.F32 R71, -RZ, R72.reuse.H1_H1 ;  /* 0x30000048ff477230 */ /* 0x100fe20000004100 */
[----:B------:R-:W-:Y:S01]  /*55d0*/  F2FP.F16.E4M3.UNPACK_B R133, R133 ;  /* 0x00000085ff85723e */ /* 0x000fe200020006ff */
[----:B------:R-:W-:Y:S01]  /*55e0*/  HADD2.F32 R72, -RZ, R72.H0_H0 ;  /* 0x20000048ff487230 */ /* 0x000fe20000004100 */
[----:B------:R-:W-:Y:S01]  /*55f0*/  F2FP.F16.E4M3.UNPACK_B R132, R132 ;  /* 0x00000084ff84723e */ /* 0x000fe200020006ff */
[--C-:B------:R-:W-:Y:S02]  /*5600*/  HADD2.F32 R75, -RZ, R73.reuse.H0_H0 ;  /* 0x20000049ff4b7230 */ /* 0x100fe40000004100 */
[-C--:B------:R-:W-:Y:S01]  /*5610*/  FMUL.FTZ R79, R71, R78.reuse ;  /* 0x0000004e474f7220 */ /* 0x080fe20000410000 */
[----:B------:R-:W-:Y:S02]  /*5620*/  HADD2.F32 R73, -RZ, R73.H1_H1 ;  /* 0x30000049ff497230 */ /* 0x000fe40000004100 */
        /* <DEDUP_REMOVED lines=81> */
.L_x_2516:
[----:B------:R-:W-:Y:S05]  /*5b40*/  BSYNC B2 ;  /* 0x0000000000027941 */ /* 0x000fea0003800000 */
.L_x_2515:
[----:B------:R-:W-:Y:S02]  /*5b50*/  ULDC.64 UR4, c[0x0][0x2e8] ;  /* 0x0000ba0000047ab9 */ /* 0x000fe40000000a00 */
[----:B------:R-:W-:-:S04]  /*5b60*/  IADD3 R68, P2, P3, R43, UR4, R77 ;  /* 0x000000042b447c10 */ /* 0x000fc8000fb5e04d */
[----:B------:R-:W-:-:S05]  /*5b70*/  IADD3.X R69, R108, UR5, R76, P2, P3 ;  /* 0x000000056c457c10 */ /* 0x000fca00097e644c */
[----:B--2---:R4:W-:Y:S04]  /*5b80*/  STG.E.128 desc[UR40][R68.64], R48 ;  /* 0x0000003044007986 */ /* 0x0049e8000c101d28 */
.L_x_2510:
[----:B------:R-:W-:Y:S05]  /*5b90*/  BSYNC B1 ;  /* 0x0000000000017941 */ /* 0x000fea0003800000 */
.L_x_2509:
        /* <DEDUP_REMOVED lines=47> */
[----:B------:R-:W-:Y:S02]  /*5e90*/  IMAD.U32 R73, R66, 0x10000, RZ ;  /* 0x0001000042497824 */ /* 0x000fe400078e00ff */
[----:B------:R-:W-:Y:S02]  /*5ea0*/  IMAD.U32 R66, R65, 0x10000, RZ ;  /* 0x0001000041427824 */ /* 0x000fe400078e00ff */
[----:B------:R-:W-:Y:S01]  /*5eb0*/  F2FP.SATFINITE.E4M3.F32.PACK_AB_MERGE_C R49, R49, R64, RZ ;  /* 0x000000403131723e */ /* 0x000fe200048070ff */
[----:B------:R-:W-:Y:S01]  /*5ec0*/  IMAD.MOV.U32 R64, RZ, RZ, R50 ;  /* 0x000000ffff407224 */ /* 0x000fe200078e0032 */
[----:B------:R-:W-:Y:S01]  /*5ed0*/  LOP3.LUT R65, R70, 0xff0000, R73, 0xf8, !PT ;  /* 0x00ff000046417812 */ /* 0x000fe200078ef849 */
[--C-:B------:R-:W-:Y:S01]  /*5ee0*/  HADD2.F32 R73, -RZ, R75.reuse.H1_H1 ;  /* 0x3000004bff497230 */ /* 0x100fe20000004100 */
[----:B------:R-:W-:Y:S01]  /*5ef0*/  LOP3.LUT R66, R67, 0xff0000, R66, 0xf8, !PT ;  /* 0x00ff000043427812 */ /* 0x000fe200078ef842 */
[----:B------:R-:W-:Y:S01]  /*5f00*/  HADD2.F32 R75, -RZ, R75.H0_H0 ;  /* 0x2000004bff4b7230 */ /* 0x000fe20000004100 */
[----:B------:R-:W-:-:S02]  /*5f10*/  F2FP.F16.E4M3.UNPACK_B R70, R65.H1 ;  /* 0x00000041ff46723e */ /* 0x000fc400030006ff */
[-C--:B------:R-:W-:Y:S02]  /*5f20*/  F2FP.F16.E4M3.UNPACK_B R67, R66.reuse.H1 ;  /* 0x00000042ff43723e */ /* 0x080fe400030006ff */
[----:B------:R-:W-:Y:S01]  /*5f30*/  F2FP.F16.E4M3.UNPACK_B R66, R66 ;  /* 0x00000042ff42723e */ /* 0x000fe200020006ff */
[----:B------:R-:W-:Y:S01]  /*5f40*/  HADD2.F32 R74, -RZ, R70.H0_H0 ;  /* 0x20000046ff4a7230 */ /* 0x000fe20000004100 */
[----:B------:R-:W-:Y:S01]  /*5f50*/  F2FP.SATFINITE.E4M3.F32.PACK_AB_MERGE_C R49, R71, R72, R49 ;  /* 0x000000484731723e */ /* 0x000fe20004807031 */
[--C-:B------:R-:W-:Y:S02]  /*5f60*/  HADD2.F32 R76, -RZ, R67.reuse.H0_H0 ;  /* 0x20000043ff4c7230 */ /* 0x100fe40000004100 */
[----:B------:R-:W-:Y:S02]  /*5f70*/  HADD2.F32 R67, -RZ, R67.H1_H1 ;  /* 0x30000043ff437230 */ /* 0x000fe40000004100 */
[--C-:B------:R-:W-:Y:S02]  /*5f80*/  HADD2.F32 R72, -RZ, R131.reuse.H1_H1 ;  /* 0x30000083ff487230 */ /* 0x100fe40000004100 */
[-C--:B------:R-:W-:Y:S01]  /*5f90*/  FMUL.FTZ R77, R73, R76.reuse ;  /* 0x0000004c494d7220 */ /* 0x080fe20000410000 */
[----:B------:R-:W-:Y:S01]  /*5fa0*/  FMUL.FTZ R76, R75, R76 ;  /* 0x0000004c4b4c7220 */ /* 0x000fe20000410000 */
[----:B------:R-:W-:-:S02]  /*5fb0*/  HADD2.F32 R131, -RZ, R131.H0_H0 ;  /* 0x20000083ff837230 */ /* 0x000fc40000004100 */
[-C--:B------:R-:W-:Y:S01]  /*5fc0*/  FFMA.FTZ R77, R75, R74.reuse, -R77 ;  /* 0x0000004a4b4d7223 */ /* 0x080fe2000001084d */
[----:B------:R-:W-:Y:S01]  /*5fd0*/  FFMA.FTZ R74, R73, R74, R76 ;  /* 0x0000004a494a7223 */ /* 0x000fe2000001004c */
[--C-:B------:R-:W-:Y:S02]  /*5fe0*/  HADD2.F32 R76, -RZ, R78.reuse.H1_H1 ;  /* 0x3000004eff4c7230 */ /* 0x100fe40000004100 */
[----:B------:R-:W-:Y:S02]  /*5ff0*/  HADD2.F32 R78, -RZ, R78.H0_H0 ;  /* 0x2000004eff4e7230 */ /* 0x000fe40000004100 */
[----:B------:R-:W-:Y:S02]  /*6000*/  HADD2.F32 R73, -RZ, R70.H1_H1 ;  /* 0x30000046ff497230 */ /* 0x000fe40000004100 */
[-C--:B------:R-:W-:Y:S01]  /*6010*/  FMUL.FTZ R51, R76, R67.reuse ;  /* 0x000000434c337220 */ /* 0x080fe20000410000 */
[----:B------:R-:W-:Y:S01]  /*6020*/  F2FP.F16.E4M3.UNPACK_B R70, R64 ;  /* 0x00000040ff46723e */ /* 0x000fe200020006ff */
[----:B------:R-:W-:-:S02]  /*6030*/  FMUL.FTZ R67, R78, R67 ;  /* 0x000000434e437220 */ /* 0x000fc40000410000 */
[-C--:B------:R-:W-:Y:S02]  /*6040*/  FFMA.FTZ R51, R78, R73.reuse, -R51 ;  /* 0x000000494e337223 */ /* 0x080fe40000010833 */
[----:B------:R-:W-:Y:S01]  /*6050*/  FFMA.FTZ R76, R76, R73, R67 ;  /* 0x000000494c4c7223 */ /* 0x000fe20000010043 */
[----:B------:R-:W-:Y:S01]  /*6060*/  F2FP.F16.E4M3.UNPACK_B R67, R65 ;  /* 0x00000041ff43723e */ /* 0x000fe200020006ff */
[----:B------:R-:W-:Y:S02]  /*6070*/  HADD2.F32 R50, -RZ, R70.H1_H1 ;  /* 0x30000046ff327230 */ /* 0x000fe40000004100 */
[----:B------:R-:W-:Y:S01]  /*6080*/  HADD2.F32 R65, -RZ, R66.H0_H0 ;  /* 0x20000042ff417230 */ /* 0x000fe20000004100 */
[----:B------:R-:W-:Y:S01]  /*6090*/  F2FP.SATFINITE.E4M3.F32.PACK_AB_MERGE_C R51, R76, R51, RZ ;  /* 0x000000334c33723e */ /* 0x000fe200048070ff */
[----:B------:R-:W-:Y:S02]  /*60a0*/  HADD2.F32 R70, -RZ, R70.H0_H0 ;  /* 0x20000046ff467230 */ /* 0x000fe40000004100 */
[----:B------:R-:W-:-:S02]  /*60b0*/  HADD2.F32 R71, -RZ, R67.H0_H0 ;  /* 0x20000043ff477230 */ /* 0x000fc40000004100 */
[-C--:B------:R-:W-:Y:S01]  /*60c0*/  FMUL.FTZ R73, R50, R65.reuse ;  /* 0x0000004132497220 */ /* 0x080fe20000410000 */
[----:B------:R-:W-:Y:S02]  /*60d0*/  HADD2.F32 R67, -RZ, R67.H1_H1 ;  /* 0x30000043ff437230 */ /* 0x000fe40000004100 */
[----:B------:R-:W-:Y:S01]  /*60e0*/  FMUL.FTZ R75, R70, R65 ;  /* 0x00000041464b7220 */ /* 0x000fe20000410000 */
[----:B------:R-:W-:Y:S01]  /*60f0*/  F2FP.SATFINITE.E4M3.F32.PACK_AB_MERGE_C R51, R74, R77, R51 ;  /* 0x0000004d4a33723e */ /* 0x000fe20004807033 */
[-C--:B------:R-:W-:Y:S01]  /*6100*/  FFMA.FTZ R65, R70, R71.reuse, -R73 ;  /* 0x0000004746417223 */ /* 0x080fe20000010849 */
[----:B------:R-:W-:Y:S01]  /*6110*/  F2FP.F16.E4M3.UNPACK_B R70, R64.H1 ;  /* 0x00000040ff46723e */ /* 0x000fe200030006ff */
[----:B------:R-:W-:Y:S01]  /*6120*/  FFMA.FTZ R50, R50, R71, R75 ;  /* 0x0000004732327223 */ /* 0x000fe2000001004b */
[----:B------:R-:W-:Y:S02]  /*6130*/  HADD2.F32 R71, -RZ, R66.H1_H1 ;  /* 0x30000042ff477230 */ /* 0x000fe40000004100 */
[----:B------:R-:W-:-:S02]  /*6140*/  IMAD.MOV.U32 R64, RZ, RZ, R48 ;  /* 0x000000ffff407224 */ /* 0x000fc400078e0030 */
        /* <DEDUP_REMOVED lines=26> */
.L_x_2522:
[----:B------:R-:W-:Y:S05]  /*62f0*/  BSYNC B3 ;  /* 0x0000000000037941 */ /* 0x000fea0003800000 */
.L_x_2521:
[----:B------:R-:W-:Y:S02]  /*6300*/  ULDC.64 UR4, c[0x0][0x2e8] ;  /* 0x0000ba0000047ab9 */ /* 0x000fe40000000a00 */
[----:B------:R-:W-:-:S04]  /*6310*/  IADD3 R64, P2, P3, R69, UR4, R100 ;  /* 0x0000000445407c10 */ /* 0x000fc8000fb5e064 */
[----:B------:R-:W-:-:S05]  /*6320*/  IADD3.X R65, R68, UR5, R42, P2, P3 ;  /* 0x0000000544417c10 */ /* 0x000fca00097e642a */
[----:B--2---:R0:W-:Y:S04]  /*6330*/  STG.E.128 desc[UR40][R64.64], R48 ;  /* 0x0000003040007986 */ /* 0x0041e8000c101d28 */
.L_x_2520:
[----:B------:R-:W-:Y:S05]  /*6340*/  BSYNC B2 ;  /* 0x0000000000027941 */ /* 0x000fea0003800000 */
.L_x_2519:
[----:B------:R-:W-:Y:S05]  /*6350*/  @P1 BRA `(.L_x_2518) ;  /* 0x0000000400d01947 */ /* 0x000fea0003800000 */
[----:B0-----:R0:W2:Y:S01]  /*6360*/  LDS.128 R48, [R113+0x2e400] ;  /* 0x02e4000071307984 */ /* 0x0010a20000000c00 */
[----:B------:R-:W-:Y:S01]  /*6370*/  ISETP.GE.AND P2, PT, R233, R84, PT ;  /* 0x00000054e900720c */ /* 0x000fe20003f46270 */
[----:B------:R-:W-:-:S12]  /*6380*/  BSSY B2, `(.L_x_2523) ;  /* 0x000006d000027945 */ /* 0x000fd80003800000 */
[----:B0-----:R-:W-:Y:S05]  /*6390*/  @P2 BRA `(.L_x_2524) ;  /* 0x0000000400ac2947 */ /* 0x001fea0003800000 */
[----:B--2---:R-:W-:Y:S02]  /*63a0*/  MOV R62, R49 ;  /* 0x00000031003e7202 */ /* 0x004fe40000000f00 */
[-C--:B------:R-:W-:Y:S02]  /*63b0*/  F2FP.F16.E4M3.UNPACK_B R66, R129.reuse.H1 ;  /* 0x00000081ff42723e */ /* 0x080fe400030006ff */
[----:B------:R-:W-:Y:S02]  /*63c0*/  F2FP.F16.E4M3.UNPACK_B R60, R62 ;  /* 0x0000003eff3c723e */ /* 0x000fe400020006ff */
[----:B------:R-:W-:Y:S01]  /*63d0*/  F2FP.F16.E4M3.UNPACK_B R49, R128.H1 ;  /* 0x00000080ff31723e */ /* 0x000fe200030006ff */
[----:B------:R-:W-:Y:S01]  /*63e0*/  HADD2.F32 R65, -RZ, R66.H0_H0 ;  /* 0x20000042ff417230 */ /* 0x000fe20000004100 */
[----:B------:R-:W-:Y:S01]  /*63f0*/  F2FP.F16.E4M3.UNPACK_B R70, R129 ;  /* 0x00000081ff46723e */ /* 0x000fe200020006ff */
[--C-:B------:R-:W-:Y:S02]  /*6400*/  HADD2.F32 R64, -RZ, R60.reuse.H1_H1 ;  /* 0x3000003cff407230 */ /* 0x100fe40000004100 */
[----:B------:R-:W-:-:S02]  /*6410*/  HADD2.F32 R60, -RZ, R60.H0_H0 ;  /* 0x2000003cff3c7230 */ /* 0x000fc40000004100 */
[--C-:B------:R-:W-:Y:S02]  /*6420*/  HADD2.F32 R67, -RZ, R49.reuse.H0_H0 ;  /* 0x20000031ff437230 */ /* 0x100fe40000004100 */
[-C--:B------:R-:W-:Y:S01]  /*6430*/  FMUL.FTZ R71, R64, R65.reuse ;  /* 0x0000004140477220 */ /* 0x080fe20000410000 */
[----:B------:R-:W-:Y:S02]  /*6440*/  HADD2.F32 R49, -RZ, R49.H1_H1 ;  /* 0x30000031ff317230 */ /* 0x000fe40000004100 */
[C---:B------:R-:W-:Y:S01]  /*6450*/  FMUL.FTZ R73, R60.reuse, R65 ;  /* 0x000000413c497220 */ /* 0x040fe20000410000 */
[----:B------:R-:W-:-:S03]  /*6460*/  FFMA.FTZ R65, R60, R67, -R71 ;  /* 0x000000433c417223 */ /* 0x000fc60000010847 */
        /* <DEDUP_REMOVED lines=40> */
[----:B------:R-:W-:Y:S01]  /*66f0*/  F2FP.SATFINITE.E4M3.F32.PACK_AB_MERGE_C R48, R67, R62, R48 ;  /* 0x0000003e4330723e */ /* 0x000fe20004807030 */
[----:B------:R-:W-:-:S03]  /*6700*/  IMAD.SHL.U32 R61, R71, 0x100, RZ ;  /* 0x00000100473d7824 */ /* 0x000fc600078e00ff */
[----:B------:R-:W-:Y:S01]  /*6710*/  LOP3.LUT R65, R65, 0xff00, R66, 0xf8, !PT ;  /* 0x0000ff0041417812 */ /* 0x000fe200078ef842 */
[----:B------:R-:W-:Y:S01]  /*6720*/  IMAD.U32 R66, R63, 0x10000, RZ ;  /* 0x000100003f427824 */ /* 0x000fe200078e00ff */
[----:B------:R-:W-:Y:S01]  /*6730*/  LOP3.LUT R61, R64, 0xff00, R61, 0xf8, !PT ;  /* 0x0000ff00403d7812 */ /* 0x000fe200078ef83d */
[----:B------:R-:W-:Y:S02]  /*6740*/  IMAD.MOV.U32 R63, RZ, RZ, R51 ;  /* 0x000000ffff3f7224 */ /* 0x000fe400078e0033 */
[----:B------:R-:W-:Y:S01]  /*6750*/  IMAD.U32 R64, R70, 0x10000, RZ ;  /* 0x0001000046407824 */ /* 0x000fe200078e00ff */
[----:B------:R-:W-:Y:S02]  /*6760*/  LOP3.LUT R65, R65, 0xff0000, R66, 0xf8, !PT ;  /* 0x00ff000041417812 */ /* 0x000fe400078ef842 */
[----:B------:R-:W-:Y:S02]  /*6770*/  F2FP.F16.E4M3.UNPACK_B R51, R63 ;  /* 0x0000003fff33723e */ /* 0x000fe400020006ff */
[----:B------:R-:W-:-:S02]  /*6780*/  LOP3.LUT R61, R61, 0xff0000, R64, 0xf8, !PT ;  /* 0x00ff00003d3d7812 */ /* 0x000fc400078ef840 */
[----:B------:R-:W-:Y:S01]  /*6790*/  F2FP.F16.E4M3.UNPACK_B R71, R65.H1 ;  /* 0x00000041ff47723e */ /* 0x000fe200030006ff */
[--C-:B------:R-:W-:Y:S01]  /*67a0*/  HADD2.F32 R64, -RZ, R51.reuse.H1_H1 ;  /* 0x30000033ff407230 */ /* 0x100fe20000004100 */
[----:B------:R-:W-:Y:S01]  /*67b0*/  F2FP.F16.E4M3.UNPACK_B R66, R61.H1 ;  /* 0x0000003dff42723e */ /* 0x000fe200030006ff */
[----:B------:R-:W-:Y:S02]  /*67c0*/  HADD2.F32 R51, -RZ, R51.H0_H0 ;  /* 0x20000033ff337230 */ /* 0x000fe40000004100 */
[----:B------:R-:W-:Y:S02]  /*67d0*/  HADD2.F32 R72, -RZ, R71.H0_H0 ;  /* 0x20000047ff487230 */ /* 0x000fe40000004100 */
[--C-:B------:R-:W-:Y:S02]  /*67e0*/  HADD2.F32 R70, -RZ, R66.reuse.H0_H0 ;  /* 0x20000042ff467230 */ /* 0x100fe40000004100 */
[----:B------:R-:W-:Y:S02]  /*67f0*/  HADD2.F32 R66, -RZ, R66.H1_H1 ;  /* 0x30000042ff427230 */ /* 0x000fe40000004100 */
[-C--:B------:R-:W-:Y:S01]  /*6800*/  FMUL.FTZ R74, R64, R72.reuse ;  /* 0x00000048404a7220 */ /* 0x080fe20000410000 */
[----:B------:R-:W-:-:S03]  /*6810*/  FMUL.FTZ R73, R51, R72 ;  /* 0x0000004833497220 */ /* 0x000fc60000410000 */
[-C--:B------:R-:W-:Y:S01]  /*6820*/  FFMA.FTZ R51, R51, R70.reuse, -R74 ;  /* 0x0000004633337223 */ /* 0x080fe2000001084a */
[----:B------:R-:W-:Y:S01]  /*6830*/  FFMA.FTZ R64, R64, R70, R73 ;  /* 0x0000004640407223 */ /* 0x000fe20000010049 */
[----:B------:R-:W-:Y:S01]  /*6840*/  F2FP.F16.E4M3.UNPACK_B R70, R63.H1 ;  /* 0x0000003fff46723e */ /* 0x000fe200030006ff */
[----:B------:R-:W-:Y:S02]  /*6850*/  IMAD.MOV.U32 R63, RZ, RZ, R50 ;  /* 0x000000ffff3f7224 */ /* 0x000fe400078e0032 */
        /* <DEDUP_REMOVED lines=31> */
.L_x_2524:
[----:B------:R-:W-:Y:S05]  /*6a50*/  BSYNC B2 ;  /* 0x0000000000027941 */ /* 0x000fea0003800000 */
.L_x_2523:
[----:B------:R-:W-:Y:S02]  /*6a60*/  ULDC.64 UR4, c[0x0][0x2e8] ;  /* 0x0000ba0000047ab9 */ /* 0x000fe40000000a00 */
[----:B------:R-:W-:-:S04]  /*6a70*/  IADD3 R60, P2, P3, R43, UR4, R69 ;  /* 0x000000042b3c7c10 */ /* 0x000fc8000fb5e045 */
[----:B------:R-:W-:-:S05]  /*6a80*/  IADD3.X R61, R108, UR5, R68, P2, P3 ;  /* 0x000000056c3d7c10 */ /* 0x000fca00097e6444 */
[----:B--2---:R2:W-:Y:S04]  /*6a90*/  STG.E.128 desc[UR40][R60.64], R48 ;  /* 0x000000303c007986 */ /* 0x0045e8000c101d28 */
.L_x_2518:
[----:B------:R-:W-:Y:S05]  /*6aa0*/  BSYNC B1 ;  /* 0x0000000000017941 */ /* 0x000fea0003800000 */
.L_x_2517:
        /* <DEDUP_REMOVED lines=114> */
[----:B------:R-:W-:Y:S01]  /*71d0*/  F2FP.SATFINITE.E4M3.F32.PACK_AB_MERGE_C R50, R69, R48, R70 ;  /* 0x000000304532723e */ /* 0x000fe20004807046 */
[----:B------:R-:W-:Y:S02]  /*71e0*/  IMAD.MOV.U32 R48, RZ, RZ, R51 ;  /* 0x000000ffff307224 */ /* 0x000fe400078e0033 */
[----:B------:R-:W-:-:S07]  /*71f0*/  IMAD.MOV.U32 R51, RZ, RZ, R61 ;  /* 0x000000ffff337224 */ /* 0x000fce00078e003d */
.L_x_2529:
[----:B------:R-:W-:Y:S05]  /*7200*/  BSYNC B2 ;  /* 0x0000000000027941 */ /* 0x000fea0003800000 */
.L_x_2528:
[----:B------:R-:W-:Y:S02]  /*7210*/  ULDC.64 UR4, c[0x0][0x2e8] ;  /* 0x0000ba0000047ab9 */ /* 0x000fe40000000a00 */
[----:B------:R-:W-:-:S04]  /*7220*/  IADD3 R56, P2, P3, R118, UR4, R100 ;  /* 0x0000000476387c10 */ /* 0x000fc8000fb5e064 */
[----:B------:R-:W-:-:S05]  /*7230*/  IADD3.X R57, R85, UR5, R42, P2, P3 ;  /* 0x0000000555397c10 */ /* 0x000fca00097e642a */
[----:B--2---:R3:W-:Y:S04]  /*7240*/  STG.E.128 desc[UR40][R56.64], R48 ;  /* 0x0000003038007986 */ /* 0x0047e8000c101d28 */
.L_x_2527:
[----:B------:R-:W-:Y:S05]  /*7250*/  BSYNC B1 ;  /* 0x0000000000017941 */ /* 0x000fea0003800000 */
.L_x_2526:
[----:B------:R-:W-:Y:S05]  /*7260*/  @P1 BRA `(.L_x_2525) ;  /* 0x0000005400481947 */ /* 0x000fea0003800000 */
[----:B0-23--:R0:W2:Y:S01]  /*7270*/  LDS.128 R48, [R113+0x2f400] ;  /* 0x02f4000071307984 */ /* 0x00d0a20000000c00 */
        /* <DEDUP_REMOVED lines=18> */
[----:B------:R-:W-:Y:S02]  /*73a0*/  LOP3.LUT R52, R53, 0xff0000, R52, 0xf8, !PT ;  /* 0x00ff000035347812 */ /* 0x000fe400078ef834 */
[----:B------:R-:W-:Y:S01]  /*73b0*/  LOP3.LUT R53, R58, 0xff0000, R55, 0xf8, !PT ;  /* 0x00ff00003a357812 */ /* 0x000fe200078ef837 */
[----:B------:R-:W-:Y:S01]  /*73c0*/  HADD2.F32 R60, -RZ, R56.H0_H0 ;  /* 0x20000038ff3c7230 */ /* 0x000fe20000004100 */
[----:B------:R-:W-:Y:S01]  /*73d0*/  F2FP.F16.E4M3.UNPACK_B R58, R86.H1 ;  /* 0x00000056ff3a723e */ /* 0x000fe200030006ff */
[--C-:B------:R-:W-:Y:S01]  /*73e0*/  HADD2.F32 R55, -RZ, R48.reuse.H1_H1 ;  /* 0x30000030ff377230 */ /* 0x100fe20000004100 */
[----:B------:R-:W-:Y:S01]  /*73f0*/  F2FP.F16.E4M3.UNPACK_B R49, R49.H1 ;  /* 0x00000031ff31723e */ /* 0x000fe200030006ff */
[----:B------:R-:W-:Y:S01]  /*7400*/  HADD2.F32 R48, -RZ, R48.H0_H0 ;  /* 0x20000030ff307230 */ /* 0x000fe20000004100 */
[----:B------:R-:W-:Y:S01]  /*7410*/  F2FP.F16.E4M3.UNPACK_B R87, R87 ;  /* 0x00000057ff57723e */ /* 0x000fe200020006ff */
        /* <DEDUP_REMOVED lines=18> */
[----:B------:R-:W-:Y:S01]  /*7540*/  F2FP.F16.E4M3.UNPACK_B R65, R53.H1 ;  /* 0x00000035ff41723e */ /* 0x000fe200030006ff */
[----:B------:R-:W-:Y:S01]  /*7550*/  HADD2.F32 R57, -RZ, R55.H0_H0 ;  /* 0x20000037ff397230 */ /* 0x000fe20000004100 */
[----:B------:R-:W-:Y:S01]  /*7560*/  F2FP.F16.E4M3.UNPACK_B R61, R52 ;  /* 0x00000034ff3d723e */ /* 0x000fe200020006ff */
[--C-:B------:R-:W-:Y:S02]  /*7570*/  HADD2.F32 R55, -RZ, R54.reuse.H0_H0 ;  /* 0x20000036ff377230 */ /* 0x100fe40000004100 */
[----:B------:R-:W-:Y:S01]  /*7580*/  FMUL.FTZ R62, R58, R59 ;  /* 0x0000003b3a3e7220 */ /* 0x000fe20000410000 */
[----:B------:R-:W-:-:S02]  /*7590*/  HADD2.F32 R56, -RZ, R54.H1_H1 ;  /* 0x30000036ff387230 */ /* 0x000fc40000004100 */
[----:B------:R-:W-:Y:S01]  /*75a0*/  FMUL.FTZ R59, R57, R59 ;  /* 0x0000003b393b7220 */ /* 0x000fe20000410000 */
[----:B------:R-:W-:Y:S02]  /*75b0*/  HADD2.F32 R87, -RZ, R87.H0_H0 ;  /* 0x20000057ff577230 */ /* 0x000fe40000004100 */
        /* <DEDUP_REMOVED lines=54> */
.L_x_2531:
[----:B------:R-:W-:Y:S05]  /*7920*/  BSYNC B1 ;  /* 0x0000000000017941 */ /* 0x000fea0003800000 */
.L_x_2530:
[----:B------:R-:W-:Y:S02]  /*7930*/  ULDC.64 UR4, c[0x0][0x2e8] ;  /* 0x0000ba0000047ab9 */ /* 0x000fe40000000a00 */
[----:B------:R-:W-:-:S04]  /*7940*/  IADD3 R52, P2, P3, R43, UR4, R118 ;  /* 0x000000042b347c10 */ /* 0x000fc8000fb5e076 */
[----:B------:R-:W-:-:S05]  /*7950*/  IADD3.X R53, R108, UR5, R85, P2, P3 ;  /* 0x000000056c357c10 */ /* 0x000fca00097e6455 */
[----:B--2---:R4:W-:Y:S01]  /*7960*/  STG.E.128 desc[UR40][R52.64], R48 ;  /* 0x0000003034007986 */ /* 0x0049e2000c101d28 */
[----:B------:R-:W-:Y:S05]  /*7970*/  BRA `(.L_x_2525) ;  /* 0x0000004c00847947 */ /* 0x000fea0003800000 */
.L_x_2489:
[C---:B------:R-:W-:Y:S01]  /*7980*/  ISETP.GE.AND P5, PT, R19.reuse, R116, PT ;  /* 0x000000741300720c */ /* 0x040fe20003fa6270 */
[C---:B------:R-:W-:Y:S01]  /*7990*/  VIADD R61, R19.reuse, 0x20 ;  /* 0x00000020133d7836 */ /* 0x040fe20000000000 */
[----:B------:R-:W-:Y:S02]  /*79a0*/  IADD3 R52, R19, 0x60, RZ ;  /* 0x0000006013347810 */ /* 0x000fe40007ffe0ff */
[----:B------:R-:W-:Y:S02]  /*79b0*/  ISETP.GE.OR P5, PT, R16, R84, P5 ;  /* 0x000000541000720c */ /* 0x000fe40002fa6670 */
[----:B------:R-:W-:-:S11]  /*79c0*/  P2R R60, PR, RZ, 0x1 ;  /* 0x00000001ff3c7803 */ /* 0x000fd60000000000 */
[----:B------:R-:W1:Y:S08]  /*79d0*/  @!P5 LDC.64 R56, c[0x0][0x3e8] ;  /* 0x0000fa00ff38db82 */ /* 0x000e700000000a00 */
[----:B0-----:R-:W0:Y:S01]  /*79e0*/  @!P5 LDC.64 R58, c[0x0][0x400] ;  /* 0x00010000ff3adb82 */ /* 0x001e220000000a00 */
[----:B-1----:R-:W-:-:S04]  /*79f0*/  @!P5 IADD3 R56, P2, P3, R94, R56, R48 ;  /* 0x000000385e38d210 */ /* 0x002fc80007b5e030 */
[----:B------:R-:W-:Y:S02]  /*7a00*/  @!P5 IADD3.X R57, R38, R57, R87, P2, P3 ;  /* 0x000000392639d210 */ /* 0x000fe400017e6457 */
[----:B------:R-:W-:-:S04]  /*7a10*/  ISETP.GE.AND P2, PT, R52, R116, PT ;  /* 0x000000743400720c */ /* 0x000fc80003f46270 */
[----:B------:R-:W-:-:S13]  /*7a20*/  ISETP.GE.OR P2, PT, R16, R84, P2 ;  /* 0x000000541000720c */ /* 0x000fda0001746670 */
[----:B------:R-:W1:Y:S01]  /*7a30*/  @!P2 LDC.64 R52, c[0x0][0x3f8] ;  /* 0x0000fe00ff34ab82 */ /* 0x000e620000000a00 */
[----:B------:R-:W-:Y:S02]  /*7a40*/  @!P2 IMAD.MOV.U32 R49, RZ, RZ, R87 ;  /* 0x000000ffff31a224 */ /* 0x000fe400078e0057 */
[----:B------:R-:W-:-:S05]  /*7a50*/  @!P2 IMAD.MOV.U32 R51, RZ, RZ, R86 ;  /* 0x000000ffff33a224 */ /* 0x000fca00078e0056 */
        /* <DEDUP_REMOVED lines=37> */
[----:B------:R-:W-:-:S03]  /*7cb0*/  CS2R R54, SRZ ;  /* 0x0000000000367805 */ /* 0x000fc6000001ff00 */
[----:B------:R-:W-:Y:S01]  /*7cc0*/  @!P4 IMAD.X R67, R52, 0x1, R67, P6 ;  /* 0x000000013443c824 */ /* 0x000fe200030e0643 */
[----:B--2---:R-:W-:Y:S02]  /*7cd0*/  @!P3 IADD3 R72, P6, R49, R72, RZ ;  /* 0x000000483148b210 */ /* 0x004fe40007fde0ff */
[----:B------:R-:W-:-:S03]  /*7ce0*/  CS2R R52, SRZ ;  /* 0x0000000000347805 */ /* 0x000fc6000001ff00 */
        /* <DEDUP_REMOVED lines=26> */
[----:B------:R-:W-:Y:S01]  /*7e90*/  ISETP.GE.AND P2, PT, R16, R84, PT ;  /* 0x000000541000720c */ /* 0x000fe20003f46270 */
[----:B--2---:R-:W-:Y:S02]  /*7ea0*/  IMAD.MOV.U32 R143, RZ, RZ, R52 ;  /* 0x000000ffff8f7224 */ /* 0x004fe400078e0034 */
[----:B------:R-:W-:Y:S02]  /*7eb0*/  IMAD.MOV.U32 R144, RZ, RZ, R54 ;  /* 0x000000ffff907224 */ /* 0x000fe400078e0036 */
[----:B---3--:R-:W-:Y:S01]  /*7ec0*/  IMAD.MOV.U32 R142, RZ, RZ, R48 ;  /* 0x000000ffff8e7224 */ /* 0x008fe200078e0030 */
[----:B------:R-:W-:Y:S01]  /*7ed0*/  MOV R145, R50 ;  /* 0x0000003200917202 */ /* 0x000fe20000000f00 */
[----:B-----5:R-:W-:Y:S02]  /*7ee0*/  IMAD.MOV.U32 R140, RZ, RZ, R60 ;  /* 0x000000ffff8c7224 */ /* 0x020fe400078e003c */
[----:B------:R-:W-:-:S02]  /*7ef0*/  IMAD.MOV.U32 R141, RZ, RZ, R62 ;  /* 0x000000ffff8d7224 */ /* 0x000fc400078e003e */
[----:B------:R-:W-:Y:S02]  /*7f00*/  IMAD.MOV.U32 R136, RZ, RZ, R68 ;  /* 0x000000ffff887224 */ /* 0x000fe400078e0044 */
[----:B------:R-:W-:Y:S02]  /*7f10*/  IMAD.MOV.U32 R137, RZ, RZ, R70 ;  /* 0x000000ffff897224 */ /* 0x000fe400078e0046 */
[----:B------:R-:W-:Y:S02]  /*7f20*/  IMAD.MOV.U32 R129, RZ, RZ, R76 ;  /* 0x000000ffff817224 */ /* 0x000fe400078e004c */
[----:B------:R-:W-:Y:S02]  /*7f30*/  IMAD.MOV.U32 R128, RZ, RZ, R78 ;  /* 0x000000ffff807224 */ /* 0x000fe400078e004e */
[----:B----4-:R-:W-:Y:S02]  /*7f40*/  IMAD.MOV.U32 R138, RZ, RZ, R56 ;  /* 0x000000ffff8a7224 */ /* 0x010fe400078e0038 */
[----:B------:R-:W-:-:S02]  /*7f50*/  IMAD.MOV.U32 R139, RZ, RZ, R58 ;  /* 0x000000ffff8b7224 */ /* 0x000fc400078e003a */
[----:B------:R-:W-:Y:S02]  /*7f60*/  IMAD.MOV.U32 R134, RZ, RZ, R64 ;  /* 0x000000ffff867224 */ /* 0x000fe400078e0040 */
[----:B------:R-:W-:Y:S02]  /*7f70*/  IMAD.MOV.U32 R135, RZ, RZ, R66 ;  /* 0x000000ffff877224 */ /* 0x000fe400078e0042 */
[----:B------:R-:W-:Y:S01]  /*7f80*/  IMAD.MOV.U32 R131, RZ, RZ, R72 ;  /* 0x000000ffff837224 */ /* 0x000fe200078e0048 */
[----:B------:R-:W-:Y:S01]  /*7f90*/  MOV R130, R74 ;  /* 0x0000004a00827202 */ /* 0x000fe20000000f00 */
[----:B------:R-:W-:Y:S06]  /*7fa0*/  @!P5 BRA `(.L_x_2532) ;  /* 0x000000000004d947 */ /* 0x000fec0003800000 */
[----:B------:R-:W-:Y:S01]  /*7fb0*/  BPT.TRAP 0x1 ;  /* 0x000000040000795c */ /* 0x000fe20000300000 */
.L_x_2532:
[----:B------:R-:W-:Y:S01]  /*7fc0*/  IMAD R111, R232, 0x8, R18 ;  /* 0x00000008e86f7824 */ /* 0x000fe200078e0212 */
[----:B------:R-:W-:Y:S01]  /*7fd0*/  SHF.L.U32 R122, R236, 0x1f, RZ ;  /* 0x0000001fec7a7819 */ /* 0x000fe200000006ff */
[----:B------:R-:W0:Y:S01]  /*7fe0*/  LDC R132, c[0x0][0x2f4] ;  /* 0x0000bd00ff847b82 */ /* 0x000e220000000800 */
[----:B------:R-:W-:Y:S01]  /*7ff0*/  BSSY B1, `(.L_x_2533) ;  /* 0x0000004000017945 */ /* 0x000fe20003800000 */
[----:B------:R-:W-:Y:S01]  /*8000*/  IMAD.MOV.U32 R119, RZ, RZ, R85 ;  /* 0x000000ffff777224 */ /* 0x000fe200078e0055 */
[----:B------:R-:W1:Y:S02]  /*8010*/  SYNCS.PHASECHK.TRANS64.TRYWAIT P3, [R111+URZ+0x38890], R122 ;  /* 0x0388907a6f0075a7 */ /* 0x000e64000806017f */
[----:B-1----:R-:W-:Y:S05]  /*8020*/  @!P3 BRA `(.L_x_2534) ;  /* 0x000002840044b947 */ /* 0x002fea0003800000 */
.L_x_2836:
[----:B------:R-:W-:Y:S05]  /*8030*/  BSYNC B1 ;  /* 0x0000000000017941 */ /* 0x000fea0003800000 */
.L_x_2533:
        /* <DEDUP_REMOVED lines=25> */
[----:B----4-:R-:W-:-:S05]  /*81d0*/  IADD3 R80, R81, R80, R82 ;  /* 0x0000005051507210 */ /* 0x010fca0007ffe052 */
[C---:B------:R-:W-:Y:S02]  /*81e0*/  IMAD R84, R232.reuse, 0x8000, R80 ;  /* 0x00008000e8547824 */ /* 0x040fe400078e0250 */
[----:B------:R-:W-:Y:S02]  /*81f0*/  IMAD R80, R232, 0x8000, R30 ;  /* 0x00008000e8507824 */ /* 0x000fe400078e021e */
[----:B------:R-:W-:-:S03]  /*8200*/  IMAD.IADD R84, R18, 0x1, R84 ;  /* 0x0000000112547824 */ /* 0x000fc600078e0254 */
[----:B------:R-:W-:-:S03]  /*8210*/  IADD3 R80, R18, R80, RZ ;  /* 0x0000005012507210 */ /* 0x000fc60007ffe0ff */
[----:B------:R-:W0:Y:S04]  /*8220*/  LDS.128 R84, [R84+0x28400] ;  /* 0x0284000054547984 */ /* 0x000e280000000c00 */
[----:B------:R-:W3:Y:S01]  /*8230*/  LDS.128 R80, [R80+0x28400] ;  /* 0x0284000050507984 */ /* 0x000ee20000000c00 */
[----:B------:R-:W-:Y:S05]  /*8240*/  @P2 BRA `(.L_x_2538) ;  /* 0x0000000c00542947 */ /* 0x000fea0003800000 */
[----:B------:R-:W-:Y:S02]  /*8250*/  SHF.R.U32.HI R50, RZ, 0x8, R49 ;  /* 0x00000008ff327819 */ /* 0x000fe40000011631 */
[----:B------:R-:W-:Y:S02]  /*8260*/  SHF.R.U32.HI R150, RZ, 0x8, R53 ;  /* 0x00000008ff967819 */ /* 0x000fe40000011635 */
[----:B------:R-:W-:Y:S01]  /*8270*/  SHF.R.U32.HI R148, RZ, 0x8, R51 ;  /* 0x00000008ff947819 */ /* 0x000fe20000011633 */
[----:B------:R-:W-:Y:S01]  /*8280*/  IMAD.SHL.U32 R151, R50, 0x100, RZ ;  /* 0x0000010032977824 */ /* 0x000fe200078e00ff */
[----:B------:R-:W-:Y:S01]  /*8290*/  SHF.R.U32.HI R52, RZ, 0x10, R49 ;  /* 0x00000010ff347819 */ /* 0x000fe20000011631 */
[----:B------:R-:W-:Y:S01]  /*82a0*/  IMAD.SHL.U32 R150, R150, 0x100, RZ ;  /* 0x0000010096967824 */ /* 0x000fe200078e00ff */
[----:B------:R-:W-:Y:S02]  /*82b0*/  LOP3.LUT R149, R53, 0xff0000ff, RZ, 0xc0, !PT ;  /* 0xff0000ff35957812 */ /* 0x000fe400078ec0ff */
[----:B------:R-:W-:Y:S01]  /*82c0*/  LOP3.LUT R48, R49, 0xff0000ff, RZ, 0xc0, !PT ;  /* 0xff0000ff31307812 */ /* 0x000fe200078ec0ff */
[----:B------:R-:W-:Y:S01]  /*82d0*/  IMAD.U32 R52, R52, 0x10000, RZ ;  /* 0x0001000034347824 */ /* 0x000fe200078e00ff */
[----:B------:R-:W-:-:S02]  /*82e0*/  SHF.R.U32.HI R53, RZ, 0x10, R53 ;  /* 0x00000010ff357819 */ /* 0x000fc40000011635 */
[----:B------:R-:W-:Y:S02]  /*82f0*/  LOP3.LUT R147, R51, 0xff0000ff, RZ, 0xc0, !PT ;  /* 0xff0000ff33937812 */ /* 0x000fe400078ec0ff */
[----:B------:R-:W-:Y:S01]  /*8300*/  SHF.R.U32.HI R49, RZ, 0x10, R51 ;  /* 0x00000010ff317819 */ /* 0x000fe20000011633 */
[----:B------:R-:W-:Y:S01]  /*8310*/  IMAD.U32 R53, R53, 0x10000, RZ ;  /* 0x0001000035357824 */ /* 0x000fe200078e00ff */
[--C-:B------:R-:W-:Y:S02]  /*8320*/  SHF.R.U32.HI R50, RZ, 0x8, R55.reuse ;  /* 0x00000008ff327819 */ /* 0x100fe40000011637 */
[----:B------:R-:W-:Y:S01]  /*8330*/  LOP3.LUT R51, R55, 0xff0000ff, RZ, 0xc0, !PT ;  /* 0xff0000ff37337812 */ /* 0x000fe200078ec0ff */
[----:B------:R-:W-:Y:S01]  /*8340*/  IMAD.U32 R49, R49, 0x10000, RZ ;  /* 0x0001000031317824 */ /* 0x000fe200078e00ff */
[----:B------:R-:W-:Y:S01]  /*8350*/  SHF.R.U32.HI R54, RZ, 0x10, R55 ;  /* 0x00000010ff367819 */ /* 0x000fe20000011637 */
[----:B------:R-:W-:Y:S01]  /*8360*/  IMAD.SHL.U32 R55, R148, 0x100, RZ ;  /* 0x0000010094377824 */ /* 0x000fe200078e00ff */
[----:B------:R-:W-:Y:S01]  /*8370*/  LOP3.LUT R48, R48, 0xff00, R151, 0xf8, !PT ;  /* 0x0000ff0030307812 */ /* 0x000fe200078ef897 */
[----:B------:R-:W-:Y:S01]  /*8380*/  IMAD.SHL.U32 R50, R50, 0x100, RZ ;  /* 0x0000010032327824 */ /* 0x000fe200078e00ff */
[----:B------:R-:W-:Y:S01]  /*8390*/  LOP3.LUT R149, R149, 0xff00, R150, 0xf8, !PT ;  /* 0x0000ff0095957812 */ /* 0x000fe200078ef896 */
[----:B------:R-:W-:Y:S01]  /*83a0*/  IMAD.U32 R54, R54, 0x10000, RZ ;  /* 0x0001000036367824 */ /* 0x000fe200078e00ff */
[----:B------:R-:W-:-:S02]  /*83b0*/  LOP3.LUT R55, R147, 0xff00, R55, 0xf8, !PT ;  /* 0x0000ff0093377812 */ /* 0x000fc400078ef837 */
[----:B------:R-:W-:Y:S02]  /*83c0*/  LOP3.LUT R147, R48, 0xff0000, R52, 0xf8, !PT ;  /* 0x00ff000030937812 */ /* 0x000fe400078ef834 */
[----:B------:R-:W-:Y:S02]  /*83d0*/  LOP3.LUT R48, R149, 0xff0000, R53, 0xf8, !PT ;  /* 0x00ff000095307812 */ /* 0x000fe400078ef835 */
[----:B0-----:R-:W-:Y:S02]  /*83e0*/  F2FP.F16.E4M3.UNPACK_B R148, R85 ;  /* 0x00000055ff94723e */ /* 0x001fe400020006ff */
[----:B------:R-:W-:Y:S02]  /*83f0*/  F2FP.F16.E4M3.UNPACK_B R150, R48 ;  /* 0x00000030ff96723e */ /* 0x000fe400020006ff */
[----:B---3--:R-:W-:Y:S01]  /*8400*/  F2FP.F16.E4M3.UNPACK_B R52, R81 ;  /* 0x00000051ff34723e */ /* 0x008fe200020006ff */
        /* <DEDUP_REMOVED lines=14> */
[----:B------:R-:W-:Y:S01]  /*84f0*/  HADD2.F32 R152, -RZ, R148.H1_H1 ;  /* 0x30000094ff987230 */ /* 0x000fe20000004100 */
[----:B------:R-:W-:Y:S01]  /*8500*/  LOP3.LUT R51, R51, 0xff00, R50, 0xf8, !PT ;  /* 0x0000ff0033337812 */ /* 0x000fe200078ef832 */
[----:B------:R-:W-:-:S03]  /*8510*/  IMAD.MOV.U32 R50, RZ, RZ, R87 ;  /* 0x000000ffff327224 */ /* 0x000fc600078e0057 */
        /* <DEDUP_REMOVED lines=11> */
[CC--:B------:R-:W-:Y:S01]  /*85d0*/  FMUL.FTZ R154, R48.reuse, R153.reuse ;  /* 0x00000099309a7220 */ /* 0x0c0fe20000410000 */
        /* <DEDUP_REMOVED lines=34> */
[C---:B------:R-:W-:Y:S01]  /*8800*/  FFMA.FTZ R54, R55.reuse, R151, -R54 ;  /* 0x0000009737367223 */ /* 0x040fe20000010836 */
        /* <DEDUP_REMOVED lines=41> */
[----:B------:R-:W-:Y:S01]  /*8aa0*/  FFMA.FTZ R150, R147, R149, -R150 ;  /* 0x0000009593967223 */ /* 0x000fe20000010896 */
        /* <DEDUP_REMOVED lines=25> */
[-C--:B------:R-:W-:Y:S01]  /*8c40*/  FFMA.FTZ R81, R49, R142.reuse, -R81 ;  /* 0x0000008e31517223 */ /* 0x080fe20000010851 */
        /* <DEDUP_REMOVED lines=39> */
[----:B------:R-:W-:Y:S01]  /*8ec0*/  FMUL.FTZ R84, R86, R144 ;  /* 0x0000009056547220 */ /* 0x000fe20000410000 */
        /* <DEDUP_REMOVED lines=11> */
[----:B------:R-:W-:Y:S02]  /*8f80*/  IMAD.MOV.U32 R82, RZ, RZ, R142 ;  /* 0x000000ffff527224 */ /* 0x000fe400078e008e */
[----:B------:R-:W-:-:S07]  /*8f90*/  IMAD.MOV.U32 R86, RZ, RZ, R143 ;  /* 0x000000ffff567224 */ /* 0x000fce00078e008f */
.L_x_2538:
[----:B------:R-:W-:Y:S05]  /*8fa0*/  BSYNC B2 ;  /* 0x0000000000027941 */ /* 0x000fea0003800000 */
.L_x_2537:
        /* <DEDUP_REMOVED lines=18> */
.L_x_2536:
[----:B------:R-:W-:Y:S05]  /*90d0*/  BSYNC B1 ;  /* 0x0000000000017941 */ /* 0x000fea0003800000 */
.L_x_2535:
        /* <DEDUP_REMOVED lines=8> */
[----:B------:R-:W-:Y:S02]  /*9160*/  VIADD R52, R19, 0x20 ;  /* 0x0000002013347836 */ /* 0x000fe40000000000 */
[----:B------:R-:W-:-:S03]  /*9170*/  IMAD.SHL.U32 R51, R51, 0x80, RZ ;  /* 0x0000008033337824 */ /* 0x000fc600078e00ff */
[----:B------:R-:W-:Y:S02]  /*9180*/  SHF.L.U32 R52, R52, 0x7, RZ ;  /* 0x0000000734347819 */ /* 0x000fe400000006ff */
        /* <DEDUP_REMOVED lines=24> */
[--C-:B------:R-:W-:Y:S02]  /*9310*/  SHF.R.U32.HI R82, RZ, 0x8, R61.reuse ;  /* 0x00000008ff527819 */ /* 0x100fe4000001163d */
[----:B------:R-:W-:Y:S01]  /*9320*/  SHF.R.U32.HI R81, RZ, 0x10, R61 ;  /* 0x00000010ff517819 */ /* 0x000fe2000001163d */
[----:B------:R-:W-:Y:S01]  /*9330*/  IMAD.SHL.U32 R60, R60, 0x100, RZ ;  /* 0x000001003c3c7824 */ /* 0x000fe200078e00ff */
[--C-:B------:R-:W-:Y:S01]  /*9340*/  SHF.R.U32.HI R62, RZ, 0x8, R57.reuse ;  /* 0x00000008ff3e7819 */ /* 0x100fe20000011639 */
[----:B------:R-:W-:Y:S01]  /*9350*/  IMAD.SHL.U32 R82, R82, 0x100, RZ ;  /* 0x0000010052527824 */ /* 0x000fe200078e00ff */
[----:B------:R-:W-:Y:S01]  /*9360*/  LOP3.LUT R84, R59, 0xff0000ff, RZ, 0xc0, !PT ;  /* 0xff0000ff3b547812 */ /* 0x000fe200078ec0ff */
[----:B------:R-:W-:Y:S01]  /*9370*/  IMAD.U32 R81, R81, 0x10000, RZ ;  /* 0x0001000051517824 */ /* 0x000fe200078e00ff */
[----:B------:R-:W-:Y:S01]  /*9380*/  LOP3.LUT R83, R61, 0xff0000ff, RZ, 0xc0, !PT ;  /* 0xff0000ff3d537812 */ /* 0x000fe200078ec0ff */
[----:B------:R-:W-:Y:S01]  /*9390*/  IMAD.SHL.U32 R62, R62, 0x100, RZ ;  /* 0x000001003e3e7824 */ /* 0x000fe200078e00ff */
[----:B------:R-:W-:-:S02]  /*93a0*/  SHF.R.U32.HI R58, RZ, 0x10, R57 ;  /* 0x00000010ff3a7819 */ /* 0x000fc40000011639 */
[----:B------:R-:W-:Y:S02]  /*93b0*/  LOP3.LUT R84, R84, 0xff00, R60, 0xf8, !PT ;  /* 0x0000ff0054547812 */ /* 0x000fe400078ef83c */
[----:B------:R-:W-:Y:S01]  /*93c0*/  LOP3.LUT R60, R83, 0xff00, R82, 0xf8, !PT ;  /* 0x0000ff00533c7812 */ /* 0x000fe200078ef852 */
[----:B------:R-:W-:Y:S01]  /*93d0*/  IMAD.U32 R58, R58, 0x10000, RZ ;  /* 0x000100003a3a7824 */ /* 0x000fe200078e00ff */
[----:B------:R-:W-:Y:S02]  /*93e0*/  LOP3.LUT R57, R57, 0xff0000ff, RZ, 0xc0, !PT ;  /* 0xff0000ff39397812 */ /* 0x000fe400078ec0ff */
[----:B------:R-:W-:Y:S02]  /*93f0*/  LOP3.LUT R60, R60, 0xff0000, R81, 0xf8, !PT ;  /* 0x00ff00003c3c7812 */ /* 0x000fe400078ef851 */
[----:B------:R-:W-:Y:S02]  /*9400*/  LOP3.LUT R62, R57, 0xff00, R62, 0xf8, !PT ;  /* 0x0000ff00393e7812 */ /* 0x000fe400078ef83e */
[----:B0-----:R-:W-:-:S02]  /*9410*/  F2FP.F16.E4M3.UNPACK_B R81, R53 ;  /* 0x00000035ff51723e */ /* 0x001fc400020006ff */
[----:B------:R-:W-:Y:S02]  /*9420*/  F2FP.F16.E4M3.UNPACK_B R83, R60 ;  /* 0x0000003cff53723e */ /* 0x000fe400020006ff */
[----:B------:R-:W-:Y:S01]  /*9430*/  LOP3.LUT R62, R62, 0xff0000, R58, 0xf8, !PT ;  /* 0x00ff00003e3e7812 */ /* 0x000fe200078ef83a */
[----:B------:R-:W-:Y:S01]  /*9440*/  HADD2.F32 R58, -RZ, R81.H0_H0 ;  /* 0x20000051ff3a7230 */ /* 0x000fe20000004100 */
[----:B---3--:R-:W-:Y:S01]  /*9450*/  F2FP.F16.E4M3.UNPACK_B R57, R49 ;  /* 0x00000031ff39723e */ /* 0x008fe200020006ff */
[--C-:B------:R-:W-:Y:S01]  /*9460*/  HADD2.F32 R87, -RZ, R83.reuse.H0_H0 ;  /* 0x20000053ff577230 */ /* 0x100fe20000004100 */
[-C--:B------:R-:W-:Y:S01]  /*9470*/  F2FP.F16.E4M3.UNPACK_B R85, R62.reuse ;  /* 0x0000003eff55723e */ /* 0x080fe200020006ff */
[----:B------:R-:W-:Y:S01]  /*9480*/  HADD2.F32 R83, -RZ, R83.H1_H1 ;  /* 0x30000053ff537230 */ /* 0x000fe20000004100 */
[----:B------:R-:W-:Y:S01]  /*9490*/  F2FP.F16.E4M3.UNPACK_B R53, R53.H1 ;  /* 0x00000035ff35723e */ /* 0x000fe200030006ff */
[----:B------:R-:W-:Y:S02]  /*94a0*/  HADD2.F32 R82, -RZ, R57.H0_H0 ;  /* 0x20000039ff527230 */ /* 0x000fe40000004100 */
[----:B------:R-:W-:Y:S01]  /*94b0*/  FMUL.FTZ R142, R58, R87 ;  /* 0x000000573a8e7220 */ /* 0x000fe20000410000 */
[----:B------:R-:W-:Y:S01]  /*94c0*/  HADD2.F32 R86, -RZ, R85.H0_H0 ;  /* 0x20000055ff567230 */ /* 0x000fe20000004100 */
[----:B------:R-:W-:Y:S01]  /*94d0*/  F2FP.F16.E4M3.UNPACK_B R62, R62.H1 ;  /* 0x0000003eff3e723e */ /* 0x000fe200030006ff */
[----:B------:R-:W-:-:S02]  /*94e0*/  HADD2.F32 R57, -RZ, R57.H1_H1 ;  /* 0x30000039ff397230 */ /* 0x000fc40000004100 */
[C---:B------:R-:W-:Y:S01]  /*94f0*/  FMUL.FTZ R87, R82.reuse, R87 ;  /* 0x0000005752577220 */ /* 0x040fe20000410000 */
[----:B------:R-:W-:Y:S02]  /*9500*/  HADD2.F32 R85, -RZ, R85.H1_H1 ;  /* 0x30000055ff557230 */ /* 0x000fe40000004100 */
[-C--:B------:R-:W-:Y:S01]  /*9510*/  FFMA.FTZ R82, R82, R86.reuse, -R142 ;  /* 0x0000005652527223 */ /* 0x080fe2000001088e */
[----:B------:R-:W-:Y:S01]  /*9520*/  SHF.R.U32.HI R61, RZ, 0x8, R63 ;  /* 0x00000008ff3d7819 */ /* 0x000fe2000001163f */
[----:B------:R-:W-:Y:S01]  /*9530*/  FFMA.FTZ R58, R58, R86, R87 ;  /* 0x000000563a3a7223 */ /* 0x000fe20000010057 */
[----:B------:R-:W-:Y:S01]  /*9540*/  HADD2.F32 R86, -RZ, R81.H1_H1 ;  /* 0x30000051ff567230 */ /* 0x000fe20000004100 */
[----:B------:R-:W-:Y:S02]  /*9550*/  SHF.R.U32.HI R56, RZ, 0x10, R59 ;  /* 0x00000010ff387819 */ /* 0x000fe4000001163b */
[----:B------:R-:W-:Y:S02]  /*9560*/  SHF.R.U32.HI R59, RZ, 0x10, R63 ;  /* 0x00000010ff3b7819 */ /* 0x000fe4000001163f */
[-C--:B------:R-:W-:Y:S01]  /*9570*/  FMUL.FTZ R81, R86, R83.reuse ;  /* 0x0000005356517220 */ /* 0x080fe20000410000 */
[----:B------:R-:W-:Y:S01]  /*9580*/  FMUL.FTZ R83, R57, R83 ;  /* 0x0000005339537220 */ /* 0x000fe20000410000 */
[----:B------:R-:W-:Y:S01]  /*9590*/  LOP3.LUT R63, R63, 0xff0000ff, RZ, 0xc0, !PT ;  /* 0xff0000ff3f3f7812 */ /* 0x000fe200078ec0ff */
[----:B------:R-:W-:-:S02]  /*95a0*/  IMAD.U32 R59, R59, 0x10000, RZ ;  /* 0x000100003b3b7824 */ /* 0x000fc400078e00ff */
        /* <DEDUP_REMOVED lines=17> */
[----:B------:R-:W-:Y:S01]  /*96c0*/  FMUL.FTZ R87, R85, R83 ;  /* 0x0000005355577220 */ /* 0x000fe20000410000 */
[----:B------:R-:W-:-:S02]  /*96d0*/  IMAD.U32 R56, R56, 0x10000, RZ ;  /* 0x0001000038387824 */ /* 0x000fc400078e00ff */
[-C--:B------:R-:W-:Y:S01]  /*96e0*/  FFMA.FTZ R83, R85, R62.reuse, -R86 ;  /* 0x0000003e55537223 */ /* 0x080fe20000010856 */
[----:B------:R-:W-:Y:S01]  /*96f0*/  FFMA.FTZ R62, R53, R62, R87 ;  /* 0x0000003e353e7223 */ /* 0x000fe20000010057 */
[----:B------:R-:W-:Y:S02]  /*9700*/  SHF.L.U32 R53, R61, 0x8, RZ ;  /* 0x000000083d357819 */ /* 0x000fe400000006ff */
[----:B------:R-:W-:Y:S02]  /*9710*/  LOP3.LUT R61, R84, 0xff0000, R56, 0xf8, !PT ;  /* 0x00ff0000543d7812 */ /* 0x000fe400078ef838 */
[----:B------:R-:W-:Y:S01]  /*9720*/  LOP3.LUT R53, R63, 0xff00, R53, 0xf8, !PT ;  /* 0x0000ff003f357812 */ /* 0x000fe200078ef835 */
[----:B------:R-:W-:Y:S01]  /*9730*/  IMAD.MOV.U32 R63, RZ, RZ, R51 ;  /* 0x000000ffff3f7224 */ /* 0x000fe200078e0033 */
[----:B------:R-:W-:Y:S02]  /*9740*/  F2FP.F16.E4M3.UNPACK_B R56, R55 ;  /* 0x00000037ff38723e */ /* 0x000fe400020006ff */
[----:B------:R-:W-:-:S02]  /*9750*/  LOP3.LUT R53, R53, 0xff0000, R59, 0xf8, !PT ;  /* 0x00ff000035357812 */ /* 0x000fc400078ef83b */
[----:B------:R-:W-:Y:S01]  /*9760*/  F2FP.F16.E4M3.UNPACK_B R51, R63 ;  /* 0x0000003fff33723e */ /* 0x000fe200020006ff */
[----:B------:R-:W-:Y:S01]  /*9770*/  HADD2.F32 R86, -RZ, R56.H0_H0 ;  /* 0x20000038ff567230 */ /* 0x000fe20000004100 */
[----:B------:R-:W-:Y:S02]  /*9780*/  F2FP.F16.E4M3.UNPACK_B R84, R53 ;  /* 0x00000035ff54723e */ /* 0x000fe400020006ff */
[----:B------:R-:W-:Y:S01]  /*9790*/  F2FP.F16.E4M3.UNPACK_B R85, R61 ;  /* 0x0000003dff55723e */ /* 0x000fe200020006ff */
[----:B------:R-:W-:Y:S01]  /*97a0*/  HADD2.F32 R142, -RZ, R51.H0_H0 ;  /* 0x20000033ff8e7230 */ /* 0x000fe20000004100 */
[----:B------:R-:W-:Y:S01]  /*97b0*/  F2FP.F16.E4M3.UNPACK_B R55, R55.H1 ;  /* 0x00000037ff37723e */ /* 0x000fe200030006ff */
[--C-:B------:R-:W-:Y:S01]  /*97c0*/  HADD2.F32 R59, -RZ, R84.reuse.H0_H0 ;  /* 0x20000054ff3b7230 */ /* 0x100fe20000004100 */
[----:B------:R-:W-:Y:S01]  /*97d0*/  F2FP.F16.E4M3.UNPACK_B R53, R53.H1 ;  /* 0x00000035ff35723e */ /* 0x000fe200030006ff */
[----:B------:R-:W-:Y:S01]  /*97e0*/  HADD2.F32 R87, -RZ, R85.H0_H0 ;  /* 0x20000055ff577230 */ /* 0x000fe20000004100 */
[----:B------:R-:W-:Y:S01]  /*97f0*/  F2FP.F16.E4M3.UNPACK_B R61, R61.H1 ;  /* 0x0000003dff3d723e */ /* 0x000fe200030006ff */
[----:B------:R-:W-:-:S02]  /*9800*/  HADD2.F32 R84, -RZ, R84.H1_H1 ;  /* 0x30000054ff547230 */ /* 0x000fc40000004100 */
[-C--:B------:R-:W-:Y:S01]  /*9810*/  FMUL.FTZ R143, R86, R59.reuse ;  /* 0x0000003b568f7220 */ /* 0x080fe20000410000 */
[----:B------:R-:W-:Y:S01]  /*9820*/  FMUL.FTZ R59, R142, R59 ;  /* 0x0000003b8e3b7220 */ /* 0x000fe20000410000 */
[----:B------:R-:W-:Y:S01]  /*9830*/  HADD2.F32 R51, -RZ, R51.H1_H1 ;  /* 0x30000033ff337230 */ /* 0x000fe20000004100 */
[----:B------:R-:W-:Y:S01]  /*9840*/  F2FP.SATFINITE.E4M3.F32.PACK_AB_MERGE_C R60, R83, R60, RZ ;  /* 0x0000003c533c723e */ /* 0x000fe200048070ff */
[----:B------:R-:W-:Y:S02]  /*9850*/  HADD2.F32 R85, -RZ, R85.H1_H1 ;  /* 0x30000055ff557230 */ /* 0x000fe40000004100 */
[-C--:B------:R-:W-:Y:S01]  /*9860*/  FFMA.FTZ R86, R86, R87.reuse, R59 ;  /* 0x0000005756567223 */ /* 0x080fe2000001003b */
[----:B------:R-:W-:Y:S02]  /*9870*/  HADD2.F32 R59, -RZ, R56.H1_H1 ;  /* 0x30000038ff3b7230 */ /* 0x000fe40000004100 */
[----:B------:R-:W-:Y:S01]  /*9880*/  FFMA.FTZ R143, R142, R87, -R143 ;  /* 0x000000578e8f7223 */ /* 0x000fe2000001088f */
[--C-:B------:R-:W-:Y:S01]  /*9890*/  HADD2.F32 R87, -RZ, R53.reuse.H0_H0 ;  /* 0x20000035ff577230 */ /* 0x100fe20000004100 */
[----:B------:R-:W-:Y:S01]  /*98a0*/  F2FP.SATFINITE.E4M3.F32.PACK_AB_MERGE_C R81, R81, R82, R60 ;  /* 0x000000525151723e */ /* 0x000fe2000480703c */
[----:B------:R-:W-:-:S02]  /*98b0*/  HADD2.F32 R53, -RZ, R53.H1_H1 ;  /* 0x30000035ff357230 */ /* 0x000fc40000004100 */
[----:B------:R-:W-:Y:S01]  /*98c0*/  FMUL.FTZ R56, R59, R84 ;  /* 0x000000543b387220 */ /* 0x000fe20000410000 */
        /* <DEDUP_REMOVED lines=15> */
[----:B------:R-:W-:Y:S01]  /*99c0*/  HADD2.F32 R59, -RZ, R59.H1_H1 ;  /* 0x3000003bff3b7230 */ /* 0x000fe20000004100 */
[----:B------:R-:W-:Y:S01]  /*99d0*/  F2FP.SATFINITE.E4M3.F32.PACK_AB_MERGE_C R57, R57, R58, R49 ;  /* 0x0000003a3939723e */ /* 0x000fe20004807031 */
[--C-:B------:R-:W-:Y:S02]  /*99e0*/  HADD2.F32 R83, -RZ, R62.reuse.H0_H0 ;  /* 0x2000003eff537230 */ /* 0x100fe40000004100 */
[CC--:B------:R-:W-:Y:S01]  /*99f0*/  FFMA.FTZ R142, R85.reuse, R84.reuse, -R142 ;  /* 0x00000054558e7223 */ /* 0x0c0fe2000001088e */
[----:B------:R-:W-:Y:S01]  /*9a00*/  FMUL.FTZ R85, R85, R87 ;  /* 0x0000005755557220 */ /* 0x000fe20000410000 */
[----:B------:R-:W-:Y:S02]  /*9a10*/  HADD2.F32 R62, -RZ, R62.H1_H1 ;  /* 0x3000003eff3e7230 */ /* 0x000fe40000004100 */
[----:B------:R-:W-:Y:S02]  /*9a20*/  IMAD.MOV.U32 R49, RZ, RZ, R81 ;  /* 0x000000ffff317224 */ /* 0x000fe400078e0051 */
        /* <DEDUP_REMOVED lines=96> */
[----:B------:R-:W-:-:S03]  /*a030*/  IMAD.MOV.U32 R50, RZ, RZ, R59 ;  /* 0x000000ffff327224 */ /* 0x000fc600078e003b */
[----:B------:R-:W-:-:S07]  /*a040*/  IMAD.MOV.U32 R54, RZ, RZ, R138 ;  /* 0x000000ffff367224 */ /* 0x000fce00078e008a */
.L_x_2542:
[----:B------:R-:W-:Y:S05]  /*a050*/  BSYNC B2 ;  /* 0x0000000000027941 */ /* 0x000fea0003800000 */
.L_x_2541:
[----:B------:R-:W-:Y:S01]  /*a060*/  ISETP.GE.AND P3, PT, R80, R132, PT ;  /* 0x000000845000720c */ /* 0x000fe20003f66270 */
[----:B--2---:R-:W-:Y:S01]  /*a070*/  IMAD R56, R115, R120, RZ ;  /* 0x0000007873387224 */ /* 0x004fe200078e02ff */
[----:B------:R-:W-:-:S03]  /*a080*/  ULDC.64 UR4, c[0x0][0x2e8] ;  /* 0x0000ba0000047ab9 */ /* 0x000fc60000000a00 */
[C---:B------:R-:W-:Y:S02]  /*a090*/  IMAD R59, R144.reuse, R121, R56 ;  /* 0x00000079903b7224 */ /* 0x040fe400078e0238 */
[----:B------:R-:W-:-:S05]  /*a0a0*/  IMAD.WIDE.U32 R56, R144, R120, R118 ;  /* 0x0000007890387225 */ /* 0x000fca00078e0076 */
[----:B------:R-:W-:Y:S02]  /*a0b0*/  IADD3 R57, R57, R59, RZ ;  /* 0x0000003b39397210 */ /* 0x000fe40007ffe0ff */
        /* <DEDUP_REMOVED lines=11> */
.L_x_2540:
[----:B------:R-:W-:Y:S05]  /*a170*/  BSYNC B1 ;  /* 0x0000000000017941 */ /* 0x000fea0003800000 */
.L_x_2539:
[----:B---3--:R-:W-:Y:S01]  /*a180*/  VIADD R84, R19, 0x40 ;  /* 0x0000004013547836 */ /* 0x008fe20000000000 */
[----:B------:R-:W-:Y:S04]  /*a190*/  BSSY B1, `(.L_x_2543) ;  /* 0x0000104000017945 */ /* 0x000fe80003800000 */
[----:B------:R-:W-:-:S13]  /*a1a0*/  ISETP.GE.OR P3, PT, R84, R116, P0 ;  /* 0x000000745400720c */ /* 0x000fda0000766670 */
[----:B------:R-:W-:Y:S05]  /*a1b0*/  @P3 BRA `(.L_x_2544) ;  /* 0x0000001000043947 */ /* 0x000fea0003800000 */
[----:B----4-:R-:W3:Y:S04]  /*a1c0*/  LDL R48, [R1+0x10] ;  /* 0x0000100001307983 */ /* 0x010ee80000100800 */
[----:B------:R-:W4:Y:S01]  /*a1d0*/  LDL R50, [R1+0x70] ;  /* 0x0000700001327983 */ /* 0x000f220000100800 */
[C---:B------:R-:W-:Y:S01]  /*a1e0*/  VIADD R51, R19.reuse, 0x40 ;  /* 0x0000004013337836 */ /* 0x040fe20000000000 */
[----:B------:R-:W-:Y:S01]  /*a1f0*/  BSSY B2, `(.L_x_2545) ;  /* 0x00000ec000027945 */ /* 0x000fe20003800000 */
[----:B------:R-:W-:Y:S02]  /*a200*/  VIADD R52, R19, 0x40 ;  /* 0x0000004013347836 */ /* 0x000fe40000000000 */
[----:B------:R-:W-:Y:S02]  /*a210*/  IMAD.SHL.U32 R51, R51, 0x80, RZ ;  /* 0x0000008033337824 */ /* 0x000fe400078e00ff */
        /* <DEDUP_REMOVED lines=24> */
[--C-:B------:R-:W-:Y:S02]  /*a3a0*/  SHF.R.U32.HI R60, RZ, 0x8, R65.reuse ;  /* 0x00000008ff3c7819 */ /* 0x100fe40000011641 */
[----:B------:R-:W-:Y:S02]  /*a3b0*/  LOP3.LUT R57, R65, 0xff0000ff, RZ, 0xc0, !PT ;  /* 0xff0000ff41397812 */ /* 0x000fe400078ec0ff */
[----:B------:R-:W-:Y:S02]  /*a3c0*/  SHF.R.U32.HI R59, RZ, 0x10, R65 ;  /* 0x00000010ff3b7819 */ /* 0x000fe40000011641 */
[----:B------:R-:W-:Y:S02]  /*a3d0*/  SHF.R.U32.HI R61, RZ, 0x8, R67 ;  /* 0x00000008ff3d7819 */ /* 0x000fe40000011643 */
[--C-:B------:R-:W-:Y:S02]  /*a3e0*/  SHF.R.U32.HI R65, RZ, 0x8, R69.reuse ;  /* 0x00000008ff417819 */ /* 0x100fe40000011645 */
[----:B------:R-:W-:Y:S01]  /*a3f0*/  SHF.R.U32.HI R66, RZ, 0x10, R69 ;  /* 0x00000010ff427819 */ /* 0x000fe20000011645 */
[----:B------:R-:W-:Y:S01]  /*a400*/  IMAD.SHL.U32 R61, R61, 0x100, RZ ;  /* 0x000001003d3d7824 */ /* 0x000fe200078e00ff */
[----:B------:R-:W-:Y:S01]  /*a410*/  LOP3.LUT R68, R67, 0xff0000ff, RZ, 0xc0, !PT ;  /* 0xff0000ff43447812 */ /* 0x000fe200078ec0ff */
[----:B------:R-:W-:Y:S01]  /*a420*/  IMAD.SHL.U32 R70, R65, 0x100, RZ ;  /* 0x0000010041467824 */ /* 0x000fe200078e00ff */
[----:B------:R-:W-:Y:S01]  /*a430*/  LOP3.LUT R63, R69, 0xff0000ff, RZ, 0xc0, !PT ;  /* 0xff0000ff453f7812 */ /* 0x000fe200078ec0ff */
[----:B------:R-:W-:Y:S01]  /*a440*/  IMAD.U32 R66, R66, 0x10000, RZ ;  /* 0x0001000042427824 */ /* 0x000fe200078e00ff */
[----:B------:R-:W-:-:S02]  /*a450*/  SHF.R.U32.HI R56, RZ, 0x10, R67 ;  /* 0x00000010ff387819 */ /* 0x000fc40000011643 */
[----:B------:R-:W-:Y:S02]  /*a460*/  LOP3.LUT R68, R68, 0xff00, R61, 0xf8, !PT ;  /* 0x0000ff0044447812 */ /* 0x000fe400078ef83d */
[----:B------:R-:W-:Y:S01]  /*a470*/  SHF.L.U32 R67, R60, 0x8, RZ ;  /* 0x000000083c437819 */ /* 0x000fe200000006ff */
[----:B------:R-:W-:Y:S01]  /*a480*/  IMAD.U32 R56, R56, 0x10000, RZ ;  /* 0x0001000038387824 */ /* 0x000fe200078e00ff */
[----:B------:R-:W-:Y:S01]  /*a490*/  LOP3.LUT R61, R63, 0xff00, R70, 0xf8, !PT ;  /* 0x0000ff003f3d7812 */ /* 0x000fe200078ef846 */
[----:B------:R-:W-:Y:S01]  /*a4a0*/  IMAD.U32 R70, R59, 0x10000, RZ ;  /* 0x000100003b467824 */ /* 0x000fe200078e00ff */
[----:B------:R-:W-:Y:S02]  /*a4b0*/  LOP3.LUT R57, R57, 0xff00, R67, 0xf8, !PT ;  /* 0x0000ff0039397812 */ /* 0x000fe400078ef843 */
[----:B------:R-:W-:Y:S02]  /*a4c0*/  LOP3.LUT R61, R61, 0xff0000, R66, 0xf8, !PT ;  /* 0x00ff00003d3d7812 */ /* 0x000fe400078ef842 */
[----:B------:R-:W-:-:S02]  /*a4d0*/  LOP3.LUT R63, R57, 0xff0000, R70, 0xf8, !PT ;  /* 0x00ff0000393f7812 */ /* 0x000fc400078ef846 */
        /* <DEDUP_REMOVED lines=15> */
[----:B------:R-:W-:Y:S01]  /*a5d0*/  FMUL.FTZ R71, R66, R71 ;  /* 0x0000004742477220 */ /* 0x000fe20000410000 */
[----:B------:R-:W-:Y:S01]  /*a5e0*/  HADD2.F32 R69, -RZ, R69.H1_H1 ;  /* 0x30000045ff457230 */ /* 0x000fe20000004100 */
[----:B------:R-:W-:Y:S01]  /*a5f0*/  F2FP.F16.E4M3.UNPACK_B R63, R63.H1 ;  /* 0x0000003fff3f723e */ /* 0x000fe200030006ff */
[----:B------:R-:W-:Y:S02]  /*a600*/  IMAD.U32 R64, R64, 0x10000, RZ ;  /* 0x0001000040407824 */ /* 0x000fe400078e00ff */
[-C--:B------:R-:W-:Y:S01]  /*a610*/  FFMA.FTZ R66, R66, R70.reuse, -R80 ;  /* 0x0000004642427223 */ /* 0x080fe20000010850 */
[----:B------:R-:W-:Y:S01]  /*a620*/  FFMA.FTZ R59, R59, R70, R71 ;  /* 0x000000463b3b7223 */ /* 0x000fe20000010047 */
[----:B------:R-:W-:-:S05]  /*a630*/  HADD2.F32 R70, -RZ, R65.H1_H1 ;  /* 0x30000041ff467230 */ /* 0x000fca0000004100 */
        /* <DEDUP_REMOVED lines=167> */
.L_x_2546:
[----:B------:R-:W-:Y:S05]  /*b0b0*/  BSYNC B2 ;  /* 0x0000000000027941 */ /* 0x000fea0003800000 */
.L_x_2545:
        /* <DEDUP_REMOVED lines=17> */
.L_x_2544:
[----:B------:R-:W-:Y:S05]  /*b1d0*/  BSYNC B1 ;  /* 0x0000000000017941 */ /* 0x000fea0003800000 */
.L_x_2543:
[----:B---34-:R-:W-:Y:S02]  /*b1e0*/  VIADD R49, R19, 0x60 ;  /* 0x0000006013317836 */ /* 0x018fe40000000000 */
[-C--:B--2---:R-:W-:Y:S02]  /*b1f0*/  IMAD R48, R112, R120.reuse, RZ ;  /* 0x0000007870307224 */ /* 0x084fe400078e02ff */
[C---:B------:R-:W-:Y:S01]  /*b200*/  IMAD.WIDE.U32 R118, R49.reuse, R120, R118 ;  /* 0x0000007831767225 */ /* 0x040fe200078e0076 */
[----:B------:R-:W-:-:S03]  /*b210*/  ISETP.GE.OR P3, PT, R49, R116, P0 ;  /* 0x000000743100720c */ /* 0x000fc60000766670 */
[----:B------:R-:W-:-:S10]  /*b220*/  IMAD R61, R49, R121, R48 ;  /* 0x00000079313d7224 */ /* 0x000fd400078e0230 */
[----:B------:R-:W-:Y:S05]  /*b230*/  @P3 BRA `(.L_x_2525) ;  /* 0x0000001400543947 */ /* 0x000fea0003800000 */
[----:B------:R-:W2:Y:S04]  /*b240*/  LDL R50, [R1+0x10] ;  /* 0x0000100001327983 */ /* 0x000ea80000100800 */
[----:B------:R-:W3:Y:S01]  /*b250*/  LDL R49, [R1+0x6c] ;  /* 0x00006c0001317983 */ /* 0x000ee20000100800 */
[----:B------:R-:W-:Y:S01]  /*b260*/  VIADD R51, R19, 0x60 ;  /* 0x0000006013337836 */ /* 0x000fe20000000000 */
[----:B------:R-:W0:Y:S01]  /*b270*/  LDC.64 R56, c[0x0][0x2e8] ;  /* 0x0000ba00ff387b82 */ /* 0x000e220000000a00 */
[----:B------:R-:W-:Y:S01]  /*b280*/  IMAD.IADD R61, R119, 0x1, R61 ;  /* 0x00000001773d7824 */ /* 0x000fe200078e023d */
[----:B------:R-:W-:Y:S01]  /*b290*/  IADD3 R59, P3, P4, R100, R118, R41 ;  /* 0x00000076643b7210 */ /* 0x000fe20007c7e029 */
[----:B------:R-:W-:Y:S01]  /*b2a0*/  IMAD.SHL.U32 R51, R51, 0x80, RZ ;  /* 0x0000008033337824 */ /* 0x000fe200078e00ff */
[----:B------:R-:W-:Y:S02]  /*b2b0*/  BSSY B1, `(.L_x_2547) ;  /* 0x00000ed000017945 */ /* 0x000fe40003800000 */
[----:B------:R-:W-:-:S02]  /*b2c0*/  IADD3.X R60, R42, R61, R107, P3, P4 ;  /* 0x0000003d2a3c7210 */ /* 0x000fc40001fe846b */
[----:B------:R-:W-:Y:S02]  /*b2d0*/  LOP3.LUT R51, R51, 0x380, RZ, 0xc0, !PT ;  /* 0x0000038033337812 */ /* 0x000fe400078ec0ff */
        /* <DEDUP_REMOVED lines=9> */
[----:B------:R-:W-:Y:S01]  /*b370*/  SHF.R.S32.HI R48, RZ, 0x1f, R133 ;  /* 0x0000001fff307819 */ /* 0x000fe20000011485 */
[----:B------:R-:W-:-:S03]  /*b380*/  IMAD.SHL.U32 R63, R133, 0x10, RZ ;  /* 0x00000010853f7824 */ /* 0x000fc600078e00ff */
[----:B------:R-:W-:Y:S02]  /*b390*/  LEA.HI R133, R48, R133, RZ, 0x3 ;  /* 0x0000008530857211 */ /* 0x000fe400078f18ff */
[----:B------:R-:W-:-:S03]  /*b3a0*/  LOP3.LUT R48, R51, 0x70, R63, 0xf8, !PT ;  /* 0x0000007033307812 */ /* 0x000fc600078ef83f */
[----:B------:R-:W-:Y:S01]  /*b3b0*/  IMAD.SHL.U32 R133, R133, 0x800, RZ ;  /* 0x0000080085857824 */ /* 0x000fe200078e00ff */
[----:B------:R-:W-:-:S04]  /*b3c0*/  LOP3.LUT R48, R48, R50, RZ, 0x3c, !PT ;  /* 0x0000003230307212 */ /* 0x000fc800078e3cff */
[----:B------:R-:W-:-:S04]  /*b3d0*/  LOP3.LUT R51, R133, 0xffffc000, RZ, 0xc0, !PT ;  /* 0xffffc00085337812 */ /* 0x000fc800078ec0ff */
[----:B---3--:R-:W-:Y:S01]  /*b3e0*/  IADD3 R51, R48, R51, R49 ;  /* 0x0000003330337210 */ /* 0x008fe20007ffe031 */
[----:B------:R-:W-:-:S04]  /*b3f0*/  IMAD R49, R232, 0x8000, R27 ;  /* 0x00008000e8317824 */ /* 0x000fc800078e021b */
[----:B------:R-:W-:Y:S01]  /*b400*/  IMAD R51, R232, 0x8000, R51 ;  /* 0x00008000e8337824 */ /* 0x000fe200078e0233 */
[----:B------:R-:W-:-:S03]  /*b410*/  IADD3 R49, R18, R49, RZ ;  /* 0x0000003112317210 */ /* 0x000fc60007ffe0ff */
[----:B------:R-:W-:-:S03]  /*b420*/  IMAD.IADD R52, R18, 0x1, R51 ;  /* 0x0000000112347824 */ /* 0x000fc600078e0233 */
[----:B------:R-:W2:Y:S04]  /*b430*/  LDS.128 R48, [R49+0x28400] ;  /* 0x0284000031307984 */ /* 0x000ea80000000c00 */
[----:B------:R-:W3:Y:S01]  /*b440*/  LDS.128 R52, [R52+0x28400] ;  /* 0x0284000034347984 */ /* 0x000ee20000000c00 */
[----:B0-----:R-:W-:Y:S05]  /*b450*/  @P2 BRA `(.L_x_2548) ;  /* 0x0000000c00482947 */ /* 0x001fea0003800000 */
[--C-:B------:R-:W-:Y:S02]  /*b460*/  SHF.R.U32.HI R62, RZ, 0x8, R77.reuse ;  /* 0x00000008ff3e7819 */ /* 0x100fe4000001164d */
[----:B------:R-:W-:Y:S02]  /*b470*/  SHF.R.U32.HI R66, RZ, 0x10, R77 ;  /* 0x00000010ff427819 */ /* 0x000fe4000001164d */
[----:B------:R-:W-:Y:S01]  /*b480*/  LOP3.LUT R67, R77, 0xff0000ff, RZ, 0xc0, !PT ;  /* 0xff0000ff4d437812 */ /* 0x000fe200078ec0ff */
[----:B------:R-:W-:Y:S01]  /*b490*/  IMAD.SHL.U32 R62, R62, 0x100, RZ ;  /* 0x000001003e3e7824 */ /* 0x000fe200078e00ff */
[--C-:B------:R-:W-:Y:S01]  /*b4a0*/  SHF.R.U32.HI R58, RZ, 0x8, R73.reuse ;  /* 0x00000008ff3a7819 */ /* 0x100fe20000011649 */
[----:B------:R-:W-:Y:S01]  /*b4b0*/  IMAD.U32 R66, R66, 0x10000, RZ ;  /* 0x0001000042427824 */ /* 0x000fe200078e00ff */
[----:B------:R-:W-:Y:S02]  /*b4c0*/  SHF.R.U32.HI R64, RZ, 0x10, R73 ;  /* 0x00000010ff407819 */ /* 0x000fe40000011649 */
[----:B------:R-:W-:Y:S01]  /*b4d0*/  LOP3.LUT R67, R67, 0xff00, R62, 0xf8, !PT ;  /* 0x0000ff0043437812 */ /* 0x000fe200078ef83e */
[----:B------:R-:W-:Y:S01]  /*b4e0*/  IMAD.SHL.U32 R58, R58, 0x100, RZ ;  /* 0x000001003a3a7824 */ /* 0x000fe200078e00ff */
[----:B------:R-:W-:Y:S01]  /*b4f0*/  LOP3.LUT R65, R73, 0xff0000ff, RZ, 0xc0, !PT ;  /* 0xff0000ff49417812 */ /* 0x000fe200078ec0ff */
[----:B------:R-:W-:Y:S01]  /*b500*/  IMAD.U32 R64, R64, 0x10000, RZ ;  /* 0x0001000040407824 */ /* 0x000fe200078e00ff */
[----:B------:R-:W-:Y:S01]  /*b510*/  LOP3.LUT R66, R67, 0xff0000, R66, 0xf8, !PT ;  /* 0x00ff000043427812 */ /* 0x000fe200078ef842 */
[----:B---3--:R-:W-:Y:S01]  /*b520*/  IMAD.MOV.U32 R67, RZ, RZ, R53 ;  /* 0x000000ffff437224 */ /* 0x008fe200078e0035 */
[----:B------:R-:W-:-:S02]  /*b530*/  LOP3.LUT R65, R65, 0xff00, R58, 0xf8, !PT ;  /* 0x0000ff0041417812 */ /* 0x000fc400078ef83a */
[----:B------:R-:W-:Y:S02]  /*b540*/  F2FP.F16.E4M3.UNPACK_B R70, R66 ;  /* 0x00000042ff46723e */ /* 0x000fe400020006ff */
[----:B------:R-:W-:Y:S02]  /*b550*/  F2FP.F16.E4M3.UNPACK_B R68, R67 ;  /* 0x00000043ff44723e */ /* 0x000fe400020006ff */
[----:B------:R-:W-:Y:S01]  /*b560*/  LOP3.LUT R64, R65, 0xff0000, R64, 0xf8, !PT ;  /* 0x00ff000041407812 */ /* 0x000fe200078ef840 */
[----:B------:R-:W-:Y:S01]  /*b570*/  HADD2.F32 R71, -RZ, R70.H0_H0 ;  /* 0x20000046ff477230 */ /* 0x000fe20000004100 */
[----:B--2---:R-:W-:Y:S01]  /*b580*/  F2FP.F16.E4M3.UNPACK_B R62, R49 ;  /* 0x00000031ff3e723e */ /* 0x004fe200020006ff */
[--C-:B------:R-:W-:Y:S01]  /*b590*/  HADD2.F32 R58, -RZ, R68.reuse.H0_H0 ;  /* 0x20000044ff3a7230 */ /* 0x100fe20000004100 */
[----:B------:R-:W-:Y:S01]  /*b5a0*/  F2FP.F16.E4M3.UNPACK_B R53, R64 ;  /* 0x00000040ff35723e */ /* 0x000fe200020006ff */
[----:B------:R-:W-:Y:S01]  /*b5b0*/  HADD2.F32 R68, -RZ, R68.H1_H1 ;  /* 0x30000044ff447230 */ /* 0x000fe20000004100 */
[----:B------:R-:W-:Y:S01]  /*b5c0*/  F2FP.F16.E4M3.UNPACK_B R67, R67.H1 ;  /* 0x00000043ff43723e */ /* 0x000fe200030006ff */
[----:B------:R-:W-:-:S02]  /*b5d0*/  HADD2.F32 R65, -RZ, R62.H0_H0 ;  /* 0x2000003eff417230 */ /* 0x000fc40000004100 */
[CC--:B------:R-:W-:Y:S01]  /*b5e0*/  FMUL.FTZ R72, R58.reuse, R71.reuse ;  /* 0x000000473a487220 */ /* 0x0c0fe20000410000 */
[--C-:B------:R-:W-:Y:S01]  /*b5f0*/  HADD2.F32 R69, -RZ, R53.reuse.H0_H0 ;  /* 0x20000035ff457230 */ /* 0x100fe20000004100 */
[----:B------:R-:W-:Y:S01]  /*b600*/  F2FP.F16.E4M3.UNPACK_B R64, R64.H1 ;  /* 0x00000040ff40723e */ /* 0x000fe200030006ff */
[----:B------:R-:W-:Y:S02]  /*b610*/  HADD2.F32 R62, -RZ, R62.H1_H1 ;  /* 0x3000003eff3e7230 */ /* 0x000fe40000004100 */
[C---:B------:R-:W-:Y:S01]  /*b620*/  FMUL.FTZ R71, R65.reuse, R71 ;  /* 0x0000004741477220 */ /* 0x040fe20000410000 */
[----:B------:R-:W-:Y:S02]  /*b630*/  HADD2.F32 R53, -RZ, R53.H1_H1 ;  /* 0x30000035ff357230 */ /* 0x000fe40000004100 */
[----:B------:R-:W-:Y:S01]  /*b640*/  FFMA.FTZ R65, R65, R69, -R72 ;  /* 0x0000004541417223 */ /* 0x000fe20000010848 */
[----:B------:R-:W-:Y:S01]  /*b650*/  F2FP.F16.E4M3.UNPACK_B R73, R51 ;  /* 0x00000033ff49723e */ /* 0x000fe200020006ff */
[----:B------:R-:W-:Y:S01]  /*b660*/  FFMA.FTZ R58, R58, R69, R71 ;  /* 0x000000453a3a7223 */ /* 0x000fe20000010047 */
[----:B------:R-:W-:-:S02]  /*b670*/  HADD2.F32 R69, -RZ, R70.H1_H1 ;  /* 0x30000046ff457230 */ /* 0x000fc40000004100 */
[--C-:B------:R-:W-:Y:S02]  /*b680*/  HADD2.F32 R70, -RZ, R64.reuse.H0_H0 ;  /* 0x20000040ff467230 */ /* 0x100fe40000004100 */
[----:B------:R-:W-:Y:S02]  /*b690*/  HADD2.F32 R64, -RZ, R64.H1_H1 ;  /* 0x30000040ff407230 */ /* 0x000fe40000004100 */
        /* <DEDUP_REMOVED lines=20> */
[----:B------:R-:W-:Y:S01]  /*b7e0*/  SHF.R.U32.HI R66, RZ, 0x8, R75 ;  /* 0x00000008ff427819 */ /* 0x000fe2000001164b */
[----:B------:R-:W-:Y:S01]  /*b7f0*/  FFMA.FTZ R64, R67, R64, R68 ;  /* 0x0000004043407223 */ /* 0x000fe20000010044 */
[----:B------:R-:W-:Y:S01]  /*b800*/  SHF.R.U32.HI R68, RZ, 0x8, R79 ;  /* 0x00000008ff447819 */ /* 0x000fe2000001164f */
[----:B------:R-:W-:Y:S01]  /*b810*/  IMAD.U32 R72, R72, 0x10000, RZ ;  /* 0x0001000048487824 */ /* 0x000fe200078e00ff */
[----:B------:R-:W-:Y:S01]  /*b820*/  LOP3.LUT R69, R79, 0xff0000ff, RZ, 0xc0, !PT ;  /* 0xff0000ff4f457812 */ /* 0x000fe200078ec0ff */
[----:B------:R-:W-:Y:S01]  /*b830*/  IMAD.SHL.U32 R66, R66, 0x100, RZ ;  /* 0x0000010042427824 */ /* 0x000fe200078e00ff */
[----:B------:R-:W-:Y:S01]  /*b840*/  SHF.R.U32.HI R70, RZ, 0x10, R75 ;  /* 0x00000010ff467819 */ /* 0x000fe2000001164b */
[----:B------:R-:W-:Y:S01]  /*b850*/  IMAD.SHL.U32 R68, R68, 0x100, RZ ;  /* 0x0000010044447824 */ /* 0x000fe200078e00ff */
[----:B------:R-:W-:-:S02]  /*b860*/  LOP3.LUT R67, R75, 0xff0000ff, RZ, 0xc0, !PT ;  /* 0xff0000ff4b437812 */ /* 0x000fc400078ec0ff */
[----:B------:R-:W-:Y:S01]  /*b870*/  F2FP.F16.E4M3.UNPACK_B R75, R55 ;  /* 0x00000037ff4b723e */ /* 0x000fe200020006ff */
[----:B------:R-:W-:Y:S01]  /*b880*/  IMAD.U32 R70, R70, 0x10000, RZ ;  /* 0x0001000046467824 */ /* 0x000fe200078e00ff */
[----:B------:R-:W-:Y:S02]  /*b890*/  LOP3.LUT R69, R69, 0xff00, R68, 0xf8, !PT ;  /* 0x0000ff0045457812 */ /* 0x000fe400078ef844 */
[----:B------:R-:W-:Y:S02]  /*b8a0*/  LOP3.LUT R67, R67, 0xff00, R66, 0xf8, !PT ;  /* 0x0000ff0043437812 */ /* 0x000fe400078ef842 */
[----:B------:R-:W-:Y:S01]  /*b8b0*/  LOP3.LUT R72, R69, 0xff0000, R72, 0xf8, !PT ;  /* 0x00ff000045487812 */ /* 0x000fe200078ef848 */
[----:B------:R-:W-:Y:S01]  /*b8c0*/  HADD2.F32 R69, -RZ, R73.H0_H0 ;  /* 0x20000049ff457230 */ /* 0x000fe20000004100 */
[----:B------:R-:W-:Y:S01]  /*b8d0*/  LOP3.LUT R70, R67, 0xff0000, R70, 0xf8, !PT ;  /* 0x00ff000043467812 */ /* 0x000fe200078ef846 */
[--C-:B------:R-:W-:Y:S01]  /*b8e0*/  HADD2.F32 R67, -RZ, R75.reuse.H0_H0 ;  /* 0x2000004bff437230 */ /* 0x100fe20000004100 */
[----:B------:R-:W-:Y:S01]  /*b8f0*/  F2FP.F16.E4M3.UNPACK_B R68, R72 ;  /* 0x00000048ff44723e */ /* 0x000fe200020006ff */
[----:B------:R-:W-:Y:S01]  /*b900*/  HADD2.F32 R75, -RZ, R75.H1_H1 ;  /* 0x3000004bff4b7230 */ /* 0x000fe20000004100 */
[----:B------:R-:W-:Y:S01]  /*b910*/  F2FP.F16.E4M3.UNPACK_B R66, R70 ;  /* 0x00000046ff42723e */ /* 0x000fe200020006ff */
[----:B------:R-:W-:Y:S01]  /*b920*/  HADD2.F32 R73, -RZ, R73.H1_H1 ;  /* 0x30000049ff497230 */ /* 0x000fe20000004100 */
[----:B------:R-:W-:Y:S01]  /*b930*/  F2FP.F16.E4M3.UNPACK_B R72, R72.H1 ;  /* 0x00000048ff48723e */ /* 0x000fe200030006ff */
[----:B------:R-:W-:Y:S01]  /*b940*/  HADD2.F32 R78, -RZ, R68.H0_H0 ;  /* 0x20000044ff4e7230 */ /* 0x000fe20000004100 */
[----:B------:R-:W-:Y:S01]  /*b950*/  F2FP.F16.E4M3.UNPACK_B R70, R70.H1 ;  /* 0x00000046ff46723e */ /* 0x000fe200030006ff */
[----:B------:R-:W-:Y:S01]  /*b960*/  HADD2.F32 R76, -RZ, R66.H0_H0 ;  /* 0x20000042ff4c7230 */ /* 0x000fe20000004100 */
[----:B------:R-:W-:Y:S01]  /*b970*/  F2FP.SATFINITE.E4M3.F32.PACK_AB_MERGE_C R64, R64, R49, RZ ;  /* 0x000000314040723e */ /* 0x000fe200048070ff */
[----:B------:R-:W-:-:S02]  /*b980*/  HADD2.F32 R68, -RZ, R68.H1_H1 ;  /* 0x30000044ff447230 */ /* 0x000fc40000004100 */
[-C--:B------:R-:W-:Y:S01]  /*b990*/  FMUL.FTZ R80, R67, R78.reuse ;  /* 0x0000004e43507220 */ /* 0x080fe20000410000 */
[----:B------:R-:W-:Y:S01]  /*b9a0*/  FMUL.FTZ R78, R69, R78 ;  /* 0x0000004e454e7220 */ /* 0x000fe20000410000 */
[----:B------:R-:W-:Y:S01]  /*b9b0*/  HADD2.F32 R66, -RZ, R66.H1_H1 ;  /* 0x30000042ff427230 */ /* 0x000fe20000004100 */
[----:B------:R-:W-:Y:S01]  /*b9c0*/  F2FP.SATFINITE.E4M3.F32.PACK_AB_MERGE_C R53, R53, R58, R64 ;  /* 0x0000003a3535723e */ /* 0x000fe20004807040 */
[-C--:B------:R-:W-:Y:S01]  /*b9d0*/  FFMA.FTZ R69, R69, R76.reuse, -R80 ;  /* 0x0000004c45457223 */ /* 0x080fe20000010850 */
[----:B------:R-:W-:Y:S01]  /*b9e0*/  FFMA.FTZ R67, R67, R76, R78 ;  /* 0x0000004c43437223 */ /* 0x000fe2000001004e */
        /* <DEDUP_REMOVED lines=26> */
[----:B------:R-:W-:Y:S02]  /*bb90*/  F2FP.F16.E4M3.UNPACK_B R74, R75.H1 ;  /* 0x0000004bff4a723e */ /* 0x000fe400030006ff */
[-C--:B------:R-:W-:Y:S01]  /*bba0*/  F2FP.F16.E4M3.UNPACK_B R77, R76.reuse.H1 ;  /* 0x0000004cff4d723e */ /* 0x080fe200030006ff */
[--C-:B------:R-:W-:Y:S01]  /*bbb0*/  HADD2.F32 R82, -RZ, R52.reuse.H0_H0 ;  /* 0x20000034ff527230 */ /* 0x100fe20000004100 */
[----:B------:R-:W-:Y:S01]  /*bbc0*/  F2FP.F16.E4M3.UNPACK_B R78, R131.H1 ;  /* 0x00000083ff4e723e */ /* 0x000fe200030006ff */
[----:B------:R-:W-:Y:S01]  /*bbd0*/  HADD2.F32 R79, -RZ, R52.H1_H1 ;  /* 0x30000034ff4f7230 */ /* 0x000fe20000004100 */
[----:B------:R-:W-:Y:S01]  /*bbe0*/  F2FP.F16.E4M3.UNPACK_B R129, R129 ;  /* 0x00000081ff81723e */ /* 0x000fe200020006ff */
[--C-:B------:R-:W-:Y:S01]  /*bbf0*/  HADD2.F32 R52, -RZ, R74.reuse.H1_H1 ;  /* 0x3000004aff347230 */ /* 0x100fe20000004100 */
[----:B------:R-:W-:Y:S01]  /*bc00*/  F2FP.F16.E4M3.UNPACK_B R75, R75 ;  /* 0x0000004bff4b723e */ /* 0x000fe200020006ff */
[----:B------:R-:W-:Y:S01]  /*bc10*/  HADD2.F32 R71, -RZ, R74.H0_H0 ;  /* 0x2000004aff477230 */ /* 0x000fe20000004100 */
        /* <DEDUP_REMOVED lines=13> */
[----:B------:R-:W-:Y:S02]  /*bcf0*/  HADD2.F32 R78, -RZ, R75.H0_H0 ;  /* 0x2000004bff4e7230 */ /* 0x000fe40000004100 */
[----:B------:R-:W-:Y:S01]  /*bd00*/  FFMA.FTZ R71, R71, R80, R82 ;  /* 0x0000005047477223 */ /* 0x000fe20000010052 */
        /* <DEDUP_REMOVED lines=12> */
[-C--:B------:R-:W-:Y:S01]  /*bdd0*/  F2FP.F16.E4M3.UNPACK_B R81, R128.reuse.H1 ;  /* 0x00000080ff51723e */ /* 0x080fe200030006ff */
[-C--:B------:R-:W-:Y:S01]  /*bde0*/  FMUL.FTZ R75, R80, R129.reuse ;  /* 0x00000081504b7220 */ /* 0x080fe20000410000 */
[----:B------:R-:W-:Y:S01]  /*bdf0*/  FMUL.FTZ R129, R76, R129 ;  /* 0x000000814c817220 */ /* 0x000fe20000410000 */
[----:B------:R-:W-:-:S02]  /*be00*/  F2FP.F16.E4M3.UNPACK_B R128, R128 ;  /* 0x00000080ff80723e */ /* 0x000fc400020006ff */
[--C-:B------:R-:W-:Y:S02]  /*be10*/  HADD2.F32 R85, -RZ, R81.reuse.H0_H0 ;  /* 0x20000051ff557230 */ /* 0x100fe40000004100 */
[-C--:B------:R-:W-:Y:S01]  /*be20*/  FFMA.FTZ R76, R76, R131.reuse, -R75 ;  /* 0x000000834c4c7223 */ /* 0x080fe2000001084b */
[----:B------:R-:W-:Y:S01]  /*be30*/  FFMA.FTZ R73, R80, R131, R129 ;  /* 0x0000008350497223 */ /* 0x000fe20000010081 */
[-C--:B------:R-:W-:Y:S01]  /*be40*/  F2FP.F16.E4M3.UNPACK_B R75, R130.reuse.H1 ;  /* 0x00000082ff4b723e */ /* 0x080fe200030006ff */
[----:B------:R-:W-:Y:S01]  /*be50*/  HADD2.F32 R81, -RZ, R81.H1_H1 ;  /* 0x30000051ff517230 */ /* 0x000fe20000004100 */
[----:B------:R-:W-:Y:S02]  /*be60*/  F2FP.F16.E4M3.UNPACK_B R130, R130 ;  /* 0x00000082ff82723e */ /* 0x000fe400020006ff */
[----:B------:R-:W-:Y:S01]  /*be70*/  F2FP.SATFINITE.E4M3.F32.PACK_AB_MERGE_C R77, R76, R77, R74 ;  /* 0x0000004d4c4d723e */ /* 0x000fe2000480704a */
[----:B------:R-:W-:Y:S01]  /*be80*/  IMAD.MOV.U32 R74, RZ, RZ, R54 ;  /* 0x000000ffff4a7224 */ /* 0x000fe200078e0036 */
[----:B------:R-:W-:Y:S01]  /*be90*/  F2FP.SATFINITE.E4M3.F32.PACK_AB_MERGE_C R55, R72, R55, RZ ;  /* 0x000000374837723e */ /* 0x000fe200048070ff */
[----:B------:R-:W-:Y:S01]  /*bea0*/  IMAD.MOV.U32 R76, RZ, RZ, R50 ;  /* 0x000000ffff4c7224 */ /* 0x000fe200078e0032 */
[----:B------:R-:W-:Y:S01]  /*beb0*/  F2FP.SATFINITE.E4M3.F32.PACK_AB_MERGE_C R52, R52, R71, RZ ;  /* 0x000000473434723e */ /* 0x000fe200048070ff */
[--C-:B------:R-:W-:Y:S01]  /*bec0*/  HADD2.F32 R83, -RZ, R75.reuse.H0_H0 ;  /* 0x2000004bff537230 */ /* 0x100fe20000004100 */
[----:B------:R-:W-:Y:S01]  /*bed0*/  F2FP.F16.E4M3.UNPACK_B R80, R74.H1 ;  /* 0x0000004aff50723e */ /* 0x000fe200030006ff */
[----:B------:R-:W-:Y:S01]  /*bee0*/  HADD2.F32 R75, -RZ, R75.H1_H1 ;  /* 0x3000004bff4b7230 */ /* 0x000fe20000004100 */
[----:B------:R-:W-:-:S02]  /*bef0*/  F2FP.F16.E4M3.UNPACK_B R79, R76.H1 ;  /* 0x0000004cff4f723e */ /* 0x000fc400030006ff */
[----:B------:R-:W-:Y:S01]  /*bf00*/  F2FP.F16.E4M3.UNPACK_B R74, R74 ;  /* 0x0000004aff4a723e */ /* 0x000fe200020006ff */
[--C-:B------:R-:W-:Y:S01]  /*bf10*/  HADD2.F32 R54, -RZ, R80.reuse.H0_H0 ;  /* 0x20000050ff367230 */ /* 0x100fe20000004100 */
[----:B------:R-:W-:Y:S01]  /*bf20*/  F2FP.F16.E4M3.UNPACK_B R76, R76 ;  /* 0x0000004cff4c723e */ /* 0x000fe200020006ff */
[--C-:B------:R-:W-:Y:S01]  /*bf30*/  HADD2.F32 R50, -RZ, R79.reuse.H0_H0 ;  /* 0x2000004fff327230 */ /* 0x100fe20000004100 */
[----:B------:R-:W-:Y:S01]  /*bf40*/  F2FP.SATFINITE.E4M3.F32.PACK_AB_MERGE_C R70, R70, R51, RZ ;  /* 0x000000334646723e */ /* 0x000fe200048070ff */
[----:B------:R-:W-:Y:S02]  /*bf50*/  HADD2.F32 R80, -RZ, R80.H1_H1 ;  /* 0x30000050ff507230 */ /* 0x000fe40000004100 */
[-C--:B------:R-:W-:Y:S01]  /*bf60*/  FMUL.FTZ R87, R54, R85.reuse ;  /* 0x0000005536577220 */ /* 0x080fe20000410000 */
[----:B------:R-:W-:Y:S02]  /*bf70*/  HADD2.F32 R79, -RZ, R79.H1_H1 ;  /* 0x3000004fff4f7230 */ /* 0x000fe40000004100 */
[----:B------:R-:W-:Y:S01]  /*bf80*/  FMUL.FTZ R85, R50, R85 ;  /* 0x0000005532557220 */ /* 0x000fe20000410000 */
[----:B------:R-:W-:Y:S01]  /*bf90*/  F2FP.SATFINITE.E4M3.F32.PACK_AB_MERGE_C R49, R62, R65, R48 ;  /* 0x000000413e31723e */ /* 0x000fe20004807030 */
[----:B------:R-:W-:Y:S01]  /*bfa0*/  FMUL.FTZ R82, R80, R81 ;  /* 0x0000005150527220 */ /* 0x000fe20000410000 */
[----:B------:R-:W-:Y:S01]  /*bfb0*/  FFMA.FTZ R50, R50, R83, -R87 ;  /* 0x0000005332327223 */ /* 0x000fe20000010857 */
[C---:B------:R-:W-:Y:S01]  /*bfc0*/  FMUL.FTZ R81, R79.reuse, R81 ;  /* 0x000000514f517220 */ /* 0x040fe20000410000 */
[----:B------:R-:W-:Y:S01]  /*bfd0*/  FFMA.FTZ R54, R54, R83, R85 ;  /* 0x0000005336367223 */ /* 0x000fe20000010055 */
[----:B------:R-:W-:Y:S01]  /*bfe0*/  FFMA.FTZ R79, R79, R75, -R82 ;  /* 0x0000004b4f4f7223 */ /* 0x000fe20000010852 */
[----:B------:R-:W-:-:S02]  /*bff0*/  HADD2.F32 R83, -RZ, R76.H0_H0 ;  /* 0x2000004cff537230 */ /* 0x000fc40000004100 */
[----:B------:R-:W-:Y:S01]  /*c000*/  FFMA.FTZ R75, R80, R75, R81 ;  /* 0x0000004b504b7223 */ /* 0x000fe20000010051 */
[----:B------:R-:W-:Y:S01]  /*c010*/  HADD2.F32 R80, -RZ, R128.H0_H0 ;  /* 0x20000080ff507230 */ /* 0x000fe20000004100 */
[----:B------:R-:W-:Y:S01]  /*c020*/  F2FP.SATFINITE.E4M3.F32.PACK_AB_MERGE_C R51, R68, R69, R55 ;  /* 0x000000454433723e */ /* 0x000fe20004807037 */
[----:B------:R-:W-:Y:S01]  /*c030*/  HADD2.F32 R81, -RZ, R74.H0_H0 ;  /* 0x2000004aff517230 */ /* 0x000fe20000004100 */
[----:B------:R-:W-:Y:S01]  /*c040*/  F2FP.SATFINITE.E4M3.F32.PACK_AB_MERGE_C R50, R79, R50, RZ ;  /* 0x000000324f32723e */ /* 0x000fe200048070ff */
[----:B------:R-:W-:Y:S02]  /*c050*/  HADD2.F32 R82, -RZ, R130.H0_H0 ;  /* 0x20000082ff527230 */ /* 0x000fe40000004100 */
[-C--:B------:R-:W-:Y:S01]  /*c060*/  FMUL.FTZ R86, R83, R80.reuse ;  /* 0x0000005053567220 */ /* 0x080fe20000410000 */
[----:B------:R-:W-:Y:S02]  /*c070*/  HADD2.F32 R74, -RZ, R74.H1_H1 ;  /* 0x3000004aff4a7230 */ /* 0x000fe40000004100 */
[----:B------:R-:W-:Y:S01]  /*c080*/  FMUL.FTZ R84, R81, R80 ;  /* 0x0000005051547220 */ /* 0x000fe20000410000 */
[----:B------:R-:W-:-:S02]  /*c090*/  HADD2.F32 R76, -RZ, R76.H1_H1 ;  /* 0x3000004cff4c7230 */ /* 0x000fc40000004100 */
[-C--:B------:R-:W-:Y:S01]  /*c0a0*/  FFMA.FTZ R81, R81, R82.reuse, R86 ;  /* 0x0000005251517223 */ /* 0x080fe20000010056 */
[----:B------:R-:W-:Y:S02]  /*c0b0*/  HADD2.F32 R85, -RZ, R130.H1_H1 ;  /* 0x30000082ff557230 */ /* 0x000fe40000004100 */
[----:B------:R-:W-:Y:S01]  /*c0c0*/  FFMA.FTZ R80, R83, R82, -R84 ;  /* 0x0000005253507223 */ /* 0x000fe20000010854 */
[----:B------:R-:W-:Y:S01]  /*c0d0*/  HADD2.F32 R83, -RZ, R128.H1_H1 ;  /* 0x30000080ff537230 */ /* 0x000fe20000004100 */
[----:B------:R-:W-:Y:S01]  /*c0e0*/  F2FP.SATFINITE.E4M3.F32.PACK_AB_MERGE_C R54, R75, R54, RZ ;  /* 0x000000364b36723e */ /* 0x000fe200048070ff */
[----:B------:R-:W-:Y:S01]  /*c0f0*/  IMAD.MOV.U32 R48, RZ, RZ, R77 ;  /* 0x000000ffff307224 */ /* 0x000fe200078e004d */
[----:B------:R-:W-:Y:S02]  /*c100*/  F2FP.SATFINITE.E4M3.F32.PACK_AB_MERGE_C R52, R73, R78, R52 ;  /* 0x0000004e4934723e */ /* 0x000fe40004807034 */
[-C--:B------:R-:W-:Y:S01]  /*c110*/  FMUL.FTZ R87, R74, R83.reuse ;  /* 0x000000534a577220 */ /* 0x080fe20000410000 */
[----:B------:R-:W-:Y:S01]  /*c120*/  FMUL.FTZ R121, R76, R83 ;  /* 0x000000534c797220 */ /* 0x000fe20000410000 */
[----:B------:R-:W-:-:S02]  /*c130*/  F2FP.SATFINITE.E4M3.F32.PACK_AB_MERGE_C R55, R66, R67, R70 ;  /* 0x000000434237723e */ /* 0x000fc40004807046 */
[-C--:B------:R-:W-:Y:S01]  /*c140*/  FFMA.FTZ R83, R76, R85.reuse, -R87 ;  /* 0x000000554c537223 */ /* 0x080fe20000010857 */
[----:B------:R-:W-:-:S04]  /*c150*/  FFMA.FTZ R74, R74, R85, R121 ;  /* 0x000000554a4a7223 */ /* 0x000fc80000010079 */
[----:B------:R-:W-:Y:S02]  /*c160*/  F2FP.SATFINITE.E4M3.F32.PACK_AB_MERGE_C R50, R83, R80, R50 ;  /* 0x000000505332723e */ /* 0x000fe40004807032 */
[----:B------:R-:W-:-:S07]  /*c170*/  F2FP.SATFINITE.E4M3.F32.PACK_AB_MERGE_C R54, R74, R81, R54 ;  /* 0x000000514a36723e */ /* 0x000fce0004807036 */
.L_x_2548:
[----:B------:R-:W-:Y:S05]  /*c180*/  BSYNC B1 ;  /* 0x0000000000017941 */ /* 0x000fea0003800000 */
.L_x_2547:
[----:B------:R-:W-:-:S05]  /*c190*/  IADD3 R58, P2, R59, R56, RZ ;  /* 0x000000383b3a7210 */ /* 0x000fca0007f5e0ff */
[----:B------:R-:W-:Y:S01]  /*c1a0*/  IMAD.X R59, R60, 0x1, R57, P2 ;  /* 0x000000013c3b7824 */ /* 0x000fe200010e0639 */
[----:B------:R-:W-:-:S04]  /*c1b0*/  ISETP.GE.AND P2, PT, R63, R132, PT ;  /* 0x000000843f00720c */ /* 0x000fc80003f46270 */
[----:B--2---:R0:W-:Y:S09]  /*c1c0*/  STG.E.128 desc[UR40][R58.64], R48 ;  /* 0x000000303a007986 */ /* 0x0041f2000c101d28 */
[----:B------:R-:W-:Y:S05]  /*c1d0*/  @P2 BRA `(.L_x_2525) ;  /* 0x00000004006c2947 */ /* 0x000fea0003800000 */
[--C-:B0-----:R-:W-:Y:S02]  /*c1e0*/  SHF.R.S32.HI R48, RZ, 0x1f, R63.reuse ;  /* 0x0000001fff307819 */ /* 0x101fe4000001143f */
[----:B------:R-:W-:-:S04]  /*c1f0*/  IADD3 R63, P2, P3, R100, R118, R63 ;  /* 0x00000076643f7210 */ /* 0x000fc80007b5e03f */
[----:B------:R-:W-:Y:S02]  /*c200*/  IADD3.X R48, R42, R61, R48, P2, P3 ;  /* 0x0000003d2a307210 */ /* 0x000fe400017e6430 */
[----:B------:R-:W-:-:S05]  /*c210*/  IADD3 R56, P2, R63, R56, RZ ;  /* 0x000000383f387210 */ /* 0x000fca0007f5e0ff */
[----:B------:R-:W-:-:S05]  /*c220*/  IMAD.X R57, R48, 0x1, R57, P2 ;  /* 0x0000000130397824 */ /* 0x000fca00010e0639 */
[----:B---3--:R0:W-:Y:S01]  /*c230*/  STG.E.128 desc[UR40][R56.64], R52 ;  /* 0x0000003438007986 */ /* 0x0081e2000c101d28 */
[----:B------:R-:W-:Y:S05]  /*c240*/  BRA `(.L_x_2525) ;  /* 0x0000000400507947 */ /* 0x000fea0003800000 */
.L_x_2488:
[----:B------:R-:W-:-:S06]  /*c250*/  UISETP.NE.AND UP0, UPT, UR46, 0x3, UPT ;  /* 0x000000032e00788c */ /* 0x000fcc000bf05270 */
[----:B------:R-:W-:-:S13]  /*c260*/  PLOP3.LUT P5, PT, PT, PT, UP0, 0x80, 0x0 ;  /* 0x000000000000781c */ /* 0x000fda0003faf008 */
[----:B------:R-:W-:Y:S05]  /*c270*/  @!P5 BRA `(.L_x_2549) ;  /* 0x000000000004d947 */ /* 0x000fea0003800000 */
[----:B------:R-:W-:Y:S01]  /*c280*/  BPT.TRAP 0x1 ;  /* 0x000000040000795c */ /* 0x000fe20000300000 */
.L_x_2549:
[----:B------:R-:W-:Y:S01]  /*c290*/  IMAD R111, R232, 0x8, R18 ;  /* 0x00000008e86f7824 */ /* 0x000fe200078e0212 */
[----:B------:R-:W-:Y:S01]  /*c2a0*/  SHF.L.U32 R122, R236, 0x1f, RZ ;  /* 0x0000001fec7a7819 */ /* 0x000fe200000006ff */
[----:B------:R-:W-:Y:S01]  /*c2b0*/  IMAD R116, R26, -0x80, R2 ;  /* 0xffffff801a747824 */ /* 0x000fe200078e0202 */
[----:B------:R-:W-:Y:S01]  /*c2c0*/  BSSY B1, `(.L_x_2550) ;  /* 0x0000006000017945 */ /* 0x000fe20003800000 */
[----:B------:R-:W-:Y:S01]  /*c2d0*/  SHF.R.S32.HI R48, RZ, 0x1f, R26 ;  /* 0x0000001fff307819 */ /* 0x000fe2000001141a */
[----:B------:R-:W1:Y:S01]  /*c2e0*/  SYNCS.PHASECHK.TRANS64.TRYWAIT P2, [R111+URZ+0x38890], R122 ;  /* 0x0388907a6f0075a7 */ /* 0x000e62000804017f */
[----:B------:R-:W-:Y:S01]  /*c2f0*/  IMAD R49, R0, R26, RZ ;  /* 0x0000001a00317224 */ /* 0x000fe200078e02ff */
[----:B------:R-:W-:Y:S01]  /*c300*/  VIMNMX R116, R116, 0x80, PT ;  /* 0x0000008074747848 */ /* 0x000fe20003fe0100 */
[----:B-1----:R-:W-:Y:S06]  /*c310*/  @!P2 BRA `(.L_x_2551) ;  /* 0x00000240009ca947 */ /* 0x002fec0003800000 */
.L_x_2837:
[----:B------:R-:W-:Y:S05]  /*c320*/  BSYNC B1 ;  /* 0x0000000000017941 */ /* 0x000fea0003800000 */
.L_x_2550:
[----:B------:R-:W-:Y:S01]  /*c330*/  ISETP.GE.AND P2, PT, R19, R116, PT ;  /* 0x000000741300720c */ /* 0x000fe20003f46270 */
[----:B------:R-:W-:Y:S01]  /*c340*/  IMAD R49, R48, R123, R49 ;  /* 0x0000007b30317224 */ /* 0x000fe200078e0231 */
[----:B------:R-:W-:Y:S01]  /*c350*/  BSSY B1, `(.L_x_2552) ;  /* 0x000000e000017945 */ /* 0x000fe20003800000 */
[----:B------:R-:W-:-:S04]  /*c360*/  IMAD.WIDE.U32 R56, R123, R26, RZ ;  /* 0x0000001a7b387225 */ /* 0x000fc800078e00ff */
[----:B------:R-:W-:-:S06]  /*c370*/  IMAD.IADD R62, R49, 0x1, R57 ;  /* 0x00000001313e7824 */ /* 0x000fcc00078e0239 */
        /* <DEDUP_REMOVED lines=11> */
.L_x_2553:
[----:B------:R-:W-:Y:S05]  /*c430*/  BSYNC B1 ;  /* 0x0000000000017941 */ /* 0x000fea0003800000 */
.L_x_2552:
        /* <DEDUP_REMOVED lines=16> */
.L_x_2555:
[----:B------:R-:W-:Y:S05]  /*c540*/  BSYNC B1 ;  /* 0x0000000000017941 */ /* 0x000fea0003800000 */
.L_x_2554:
[----:B--2---:R-:W-:Y:S01]  /*c550*/  VIADD R48, R19, 0x40 ;  /* 0x0000004013307836 */ /* 0x004fe20000000000 */
[----:B------:R-:W-:Y:S04]  /*c560*/  BSSY B1, `(.L_x_2556) ;  /* 0x000000f000017945 */ /* 0x000fe80003800000 */
[----:B------:R-:W-:-:S13]  /*c570*/  ISETP.GE.AND P2, PT, R48, R116, PT ;  /* 0x000000743000720c */ /* 0x000fda0003f46270 */
[----:B------:R-:W-:Y:S05]  /*c580*/  @P2 BRA `(.L_x_2557) ;  /* 0x0000000000302947 */ /* 0x000fea0003800000 */
[----:B0-----:R-:W0:Y:S01]  /*c590*/  @!P0 LDC.64 R58, c[0x0][0x2e8] ;  /* 0x0000ba00ff3a8b82 */ /* 0x001e220000000a00 */
[----:B------:R-:W-:Y:S01]  /*c5a0*/  LEA R49, P2, R102, R56, 0x6 ;  /* 0x0000003866317211 */ /* 0x000fe200078430ff */
        /* <DEDUP_REMOVED lines=10> */
.L_x_2557:
[----:B------:R-:W-:Y:S05]  /*c650*/  BSYNC B1 ;  /* 0x0000000000017941 */ /* 0x000fea0003800000 */
.L_x_2556:
[----:B--2---:R-:W-:-:S04]  /*c660*/  IADD3 R48, R19, 0x60, RZ ;  /* 0x0000006013307810 */ /* 0x004fc80007ffe0ff */
        /* <DEDUP_REMOVED lines=18> */
.L_x_2525:
[----:B------:R-:W-:Y:S05]  /*c790*/  BSYNC B0 ;  /* 0x0000000000007941 */ /* 0x000fea0003800000 */
.L_x_2487:
        /* <DEDUP_REMOVED lines=12> */
[----:B------:R-:W-:-:S05]  /*c860*/  @!P2 VIADD R48, R111, 0x388a0 ;  /* 0x000388a06f30a836 */ /* 0x000fca0000000000 */
[----:B------:R-:W-:-:S04]  /*c870*/  @!P2 PRMT R48, RZ, 0x654, R48 ;  /* 0x00000654ff30a816 */ /* 0x000fc80000000030 */
[----:B------:R0:W-:Y:S01]  /*c880*/  @!P2 SYNCS.ARRIVE.TRANS64.RED.A1T0 RZ, [R48+URZ], RZ ;  /* 0x000000ff30ffa9a7 */ /* 0x0001e2000810043f */
[----:B------:R-:W-:Y:S05]  /*c890*/  @!P5 BRA `(.L_x_2559) ;  /* 0x000000000004d947 */ /* 0x000fea0003800000 */
[----:B------:R-:W-:Y:S01]  /*c8a0*/  BPT.TRAP 0x1 ;  /* 0x000000040000795c */ /* 0x000fe20000300000 */
.L_x_2559:
[----:B------:R-:W-:Y:S05]  /*c8b0*/  BSYNC B0 ;  /* 0x0000000000007941 */ /* 0x000fea0003800000 */
.L_x_2558:
[----:B------:R-:W2:Y:S01]  /*c8c0*/  SYNCS.PHASECHK.TRANS64.TRYWAIT P3, [R111+URZ+0x388b0], R122 ;  /* 0x0388b07a6f0075a7 */ /* 0x000ea2000806017f */
[----:B------:R-:W-:Y:S01]  /*c8d0*/  ULDC UR38, c[0x0][0x2f4] ;  /* 0x0000bd0000267ab9 */ /* 0x000fe20000000800 */
[----:B------:R-:W-:Y:S01]  /*c8e0*/  ULDC.64 UR44, c[0x0][0x328] ;  /* 0x0000ca00002c7ab9 */ /* 0x000fe20000000a00 */
[----:B------:R-:W-:Y:S01]  /*c8f0*/  ULDC.64 UR42, c[0x0][0x318] ;  /* 0x0000c600002a7ab9 */ /* 0x000fe20000000a00 */
[----:B------:R-:W-:Y:S04]  /*c900*/  BSSY B0, `(.L_x_2560) ;  /* 0x0000002000007945 */ /* 0x000fe80003800000 */
[----:B--2---:R-:W-:Y:S05]  /*c910*/  @!P3 BRA `(.L_x_2561) ;  /* 0x0000023c0030b947 */ /* 0x004fea0003800000 */
.L_x_2838:
[----:B------:R-:W-:Y:S05]  /*c920*/  BSYNC B0 ;  /* 0x0000000000007941 */ /* 0x000fea0003800000 */
.L_x_2560:
        /* <DEDUP_REMOVED lines=17> */
.L_x_2563:
[----:B------:R-:W-:Y:S05]  /*ca40*/  BSYNC B0 ;  /* 0x0000000000007941 */ /* 0x000fea0003800000 */
.L_x_2562:
[----:B0--3--:R-:W-:Y:S01]  /*ca50*/  VIADD R48, R19, 0x20 ;  /* 0x0000002013307836 */ /* 0x009fe20000000000 */
        /* <DEDUP_REMOVED lines=18> */
.L_x_2565:
[----:B------:R-:W-:Y:S05]  /*cb80*/  BSYNC B0 ;  /* 0x0000000000007941 */ /* 0x000fea0003800000 */
.L_x_2564:
[----:B0-----:R-:W-:Y:S01]  /*cb90*/  VIADD R48, R19, 0x40 ;  /* 0x0000004013307836 */ /* 0x001fe20000000000 */
[----:B------:R-:W-:Y:S04]  /*cba0*/  BSSY B0, `(.L_x_2566) ;  /* 0x0000012000007945 */ /* 0x000fe80003800000 */
[----:B------:R-:W-:-:S13]  /*cbb0*/  ISETP.GE.AND P3, PT, R48, R116, PT ;  /* 0x000000743000720c */ /* 0x000fda0003f66270 */
[----:B------:R-:W-:Y:S05]  /*cbc0*/  @P3 BRA `(.L_x_2567) ;  /* 0x00000000003c3947 */ /* 0x000fea0003800000 */
[----:B------:R-:W-:Y:S01]  /*cbd0*/  IADD3 R51, P3, R52, 0x40, RZ ;  /* 0x0000004034337810 */ /* 0x000fe20007f7e0ff */
[----:B------:R-:W-:Y:S02]  /*cbe0*/  IMAD.MOV.U32 R48, RZ, RZ, R98 ;  /* 0x000000ffff307224 */ /* 0x000fe400078e0062 */
[----:B------:R-:W-:Y:S01]  /*cbf0*/  IMAD.MOV.U32 R49, RZ, RZ, R110 ;  /* 0x000000ffff317224 */ /* 0x000fe200078e006e */
[----:B------:R-:W-:Y:S01]  /*cc00*/  IADD3.X R50, RZ, R53, RZ, P3, !PT ;  /* 0x00000035ff327210 */ /* 0x000fe20001ffe4ff */
        /* <DEDUP_REMOVED lines=11> */
.L_x_2567:
[----:B------:R-:W-:Y:S05]  /*ccc0*/  BSYNC B0 ;  /* 0x0000000000007941 */ /* 0x000fea0003800000 */
.L_x_2566:
        /* <DEDUP_REMOVED lines=19> */
.L_x_2569:
[----:B------:R-:W-:Y:S05]  /*ce00*/  BSYNC B0 ;  /* 0x0000000000007941 */ /* 0x000fea0003800000 */
.L_x_2568:
[----:B0-----:R-:W3:Y:S01]  /*ce10*/  LDL R48, [R1+0x10] ;  /* 0x0000100001307983 */ /* 0x001ee20000100800 */
[----:B-12---:R-:W-:Y:S02]  /*ce20*/  @!P2 VIADD R111, R111, 0x388c0 ;  /* 0x000388c06f6fa836 */ /* 0x006fe40000000000 */
        /* <DEDUP_REMOVED lines=21> */
.L_x_2482:
[----:B------:R-:W-:Y:S05]  /*cf80*/  @P0 BRA `(.L_x_2571) ;  /* 0x00000000000c0947 */ /* 0x000fea0003800000 */
[----:B------:R-:W0:Y:S01]  /*cf90*/  FENCE.VIEW.ASYNC.G ;  /* 0x00000000000073c6 */ /* 0x000e220000000100 */
[----:B------:R-:W-:Y:S05]  /*cfa0*/  WARPSYNC.ALL ;  /* 0x0000000000007948 */ /* 0x000fea0003800000 */
[----:B0-----:R-:W-:Y:S06]  /*cfb0*/  BAR.ARV 0xc, 0x180 ;  /* 0x0306000000007b1d */ /* 0x001fec0000002000 */
.L_x_2571:
[----:B------:R-:W2:Y:S01]  /*cfc0*/  LDL R0, [R1+0x98] ;  /* 0x0000980001007983 */ /* 0x000ea20000100800 */
[----:B------:R-:W-:Y:S01]  /*cfd0*/  ULDC.64 UR6, c[0x0][0x998] ;  /* 0x0002660000067ab9 */ /* 0x000fe20000000a00 */
[----:B------:R-:W-:Y:S02]  /*cfe0*/  ULDC.64 UR4, c[0x0][0x990] ;  /* 0x0002640000047ab9 */ /* 0x000fe40000000a00 */
[----:B------:R-:W3:Y:S04]  /*cff0*/  LDL R15, [R1+0x88] ;  /* 0x00008800010f7983 */ /* 0x000ee80000100800 */
[----:B------:R-:W4:Y:S01]  /*d000*/  LDL R14, [R1+0x68] ;  /* 0x00006800010e7983 */ /* 0x000f220000100800 */
[----:B------:R-:W-:Y:S02]  /*d010*/  ISETP.NE.U32.AND P1, PT, RZ, UR6, PT ;  /* 0x00000006ff007c0c */ /* 0x000fe4000bf25070 */
[----:B------:R-:W-:Y:S01]  /*d020*/  ISETP.NE.U32.AND P0, PT, RZ, UR4, PT ;  /* 0x00000004ff007c0c */ /* 0x000fe2000bf05070 */
[----:B------:R-:W4:Y:S01]  /*d030*/  LDL R12, [R1+0x3c] ;  /* 0x00003c00010c7983 */ /* 0x000f220000100800 */
[----:B------:R-:W-:-:S02]  /*d040*/  ISETP.NE.AND.EX P1, PT, RZ, UR7, PT, P1 ;  /* 0x00000007ff007c0c */ /* 0x000fc4000bf25310 */
[----:B------:R-:W-:-:S11]  /*d050*/  ISETP.NE.AND.EX P0, PT, RZ, UR5, PT, P0 ;  /* 0x00000005ff007c0c */ /* 0x000fd6000bf05300 */
[----:B------:R-:W2:Y:S08]  /*d060*/  @P1 LDC.64 R6, c[0x0][0x9b8] ;  /* 0x00026e00ff061b82 */ /* 0x000eb00000000a00 */
[----:B------:R-:W0:Y:S08]  /*d070*/  @P0 LDC.64 R8, c[0x0][0x9a8] ;  /* 0x00026a00ff080b82 */ /* 0x000e300000000a00 */
[----:B------:R-:W4:Y:S08]  /*d080*/  @P1 LDC.64 R4, c[0x0][0x9c0] ;  /* 0x00027000ff041b82 */ /* 0x000f300000000a00 */
[----:B------:R-:W1:Y:S01]  /*d090*/  @P0 LDC.64 R2, c[0x0][0x9b0] ;  /* 0x00026c00ff020b82 */ /* 0x000e620000000a00 */
[----:B--2---:R-:W-:-:S02]  /*d0a0*/  @P1 IMAD R10, R0, R6, RZ ;  /* 0x00000006000a1224 */ /* 0x004fc400078e02ff */
[----:B0-----:R-:W-:Y:S02]  /*d0b0*/  @P0 IMAD R0, R0, R8, RZ ;  /* 0x0000000800000224 */ /* 0x001fe400078e02ff */
[C---:B---3--:R-:W-:Y:S02]  /*d0c0*/  @P1 IMAD R13, R15.reuse, R7, R10 ;  /* 0x000000070f0d1224 */ /* 0x048fe400078e020a */
[C---:B------:R-:W-:Y:S02]  /*d0d0*/  @P0 IMAD R11, R15.reuse, R9, R0 ;  /* 0x000000090f0b0224 */ /* 0x040fe400078e0200 */
[----:B------:R-:W-:-:S04]  /*d0e0*/  @P1 IMAD.WIDE.U32 R6, R15, R6, RZ ;  /* 0x000000060f061225 */ /* 0x000fc800078e00ff */
[----:B------:R-:W-:-:S04]  /*d0f0*/  @P0 IMAD.WIDE.U32 R8, R15, R8, RZ ;  /* 0x000000080f080225 */ /* 0x000fc800078e00ff */
[----:B------:R-:W-:Y:S02]  /*d100*/  @P1 IMAD.IADD R7, R7, 0x1, R13 ;  /* 0x0000000107071824 */ /* 0x000fe400078e020d */
[----:B------:R-:W-:Y:S02]  /*d110*/  @P0 IMAD.IADD R9, R9, 0x1, R11 ;  /* 0x0000000109090824 */ /* 0x000fe400078e020b */
[----:B----4-:R-:W-:-:S04]  /*d120*/  @P1 IMAD.WIDE.U32 R6, R14, R4, R6 ;  /* 0x000000040e061225 */ /* 0x010fc800078e0006 */
[----:B-1----:R-:W-:Y:S01]  /*d130*/  @P0 IMAD.WIDE.U32 R8, R14, R2, R8 ;  /* 0x000000020e080225 */ /* 0x002fe200078e0008 */
[----:B------:R-:W-:-:S03]  /*d140*/  @P1 LEA R2, P3, R6, UR6, 0x2 ;  /* 0x0000000606021c11 */ /* 0x000fc6000f8610ff */
[----:B------:R-:W-:Y:S01]  /*d150*/  @P1 IMAD R5, R14, R5, R7 ;  /* 0x000000050e051224 */ /* 0x000fe200078e0207 */
[----:B------:R-:W-:Y:S01]  /*d160*/  @P0 LEA R4, P2, R8, UR4, 0x2 ;  /* 0x0000000408040c11 */ /* 0x000fe2000f8410ff */
[----:B------:R-:W-:Y:S01]  /*d170*/  @P0 IMAD R7, R14, R3, R9 ;  /* 0x000000030e070224 */ /* 0x000fe200078e0209 */
[----:B------:R-:W-:Y:S01]  /*d180*/  ULDC UR4, c[0x0][0x988] ;  /* 0x0002620000047ab9 */ /* 0x000fe20000000800 */
[----:B------:R-:W-:Y:S01]  /*d190*/  IMAD.MOV.U32 R0, RZ, RZ, 0x3f800000 ;  /* 0x3f800000ff007424 */ /* 0x000fe200078e00ff */
[----:B------:R-:W-:Y:S02]  /*d1a0*/  @P1 LEA.HI.X R3, R6, UR7, R5, 0x2, P3 ;  /* 0x0000000706031c11 */ /* 0x000fe400098f1405 */
[----:B------:R-:W-:Y:S01]  /*d1b0*/  @P0 LEA.HI.X R5, R8, UR5, R7, 0x2, P2 ;  /* 0x0000000508050c11 */ /* 0x000fe200090f1407 */
[----:B------:R-:W0:Y:S01]  /*d1c0*/  LDC R6, c[0x0][0x448] ;  /* 0x00011200ff067b82 */ /* 0x000e220000000800 */
[----:B------:R-:W-:Y:S01]  /*d1d0*/  MOV R7, 0x3f800000 ;  /* 0x3f80000000077802 */ /* 0x000fe20000000f00 */
[----:B------:R1:W2:Y:S05]  /*d1e0*/  @P1 LDG.E R0, desc[UR40][R2.64] ;  /* 0x0000002802001981 */ /* 0x0002aa000c1e1900 */
[----:B------:R-:W2:Y:S01]  /*d1f0*/  @P0 LDG.E R7, desc[UR40][R4.64] ;  /* 0x0000002804070981 */ /* 0x000ea2000c1e1900 */
[----:B------:R-:W-:Y:S01]  /*d200*/  VIADD R9, R12, 0x7f ;  /* 0x0000007f0c097836 */ /* 0x000fe20000000000 */
[----:B------:R-:W-:Y:S01]  /*d210*/  BSSY B0, `(.L_x_2572) ;  /* 0x000002e000007945 */ /* 0x000fe20003800000 */
[----:B------:R-:W-:Y:S01]  /*d220*/  IMAD.MOV.U32 R91, RZ, RZ, RZ ;  /* 0x000000ffff5b7224 */ /* 0x000fe200078e00ff */
[----:B0-----:R-:W-:-:S13]  /*d230*/  ISETP.NE.AND P0, PT, R6, 0x1, PT ;  /* 0x000000010600780c */ /* 0x001fda0003f05270 */
[----:B------:R-:W0:Y:S08]  /*d240*/  @P0 LDC R6, c[0x0][0x44c] ;  /* 0x00011300ff060b82 */ /* 0x000e300000000800 */
[----:B------:R-:W3:Y:S01]  /*d250*/  @P0 LDC R11, c[0x0][0x450] ;  /* 0x00011400ff0b0b82 */ /* 0x000ee20000000800 */
[----:B0-----:R-:W-:-:S05]  /*d260*/  @P0 IMAD.HI.U32 R6, R9, R6, RZ ;  /* 0x0000000609060227 */ /* 0x001fca00078e00ff */
[----:B---3--:R-:W-:-:S05]  /*d270*/  @P0 SHF.R.U32.HI R9, RZ, R11, R6 ;  /* 0x0000000bff090219 */ /* 0x008fca0000011606 */
[----:B------:R-:W-:-:S05]  /*d280*/  IMAD.IADD R9, R124, 0x1, R9 ;  /* 0x000000017c097824 */ /* 0x000fca00078e0209 */
[----:B-1----:R-:W-:-:S04]  /*d290*/  SHF.R.S32.HI R2, RZ, 0x1f, R9 ;  /* 0x0000001fff027819 */ /* 0x002fc80000011409 */
[----:B------:R-:W-:-:S04]  /*d2a0*/  LEA.HI R2, R2, R9, RZ, 0x7 ;  /* 0x0000000902027211 */ /* 0x000fc800078f38ff */
[----:B------:R-:W-:-:S04]  /*d2b0*/  SHF.R.S32.HI R2, RZ, 0x7, R2 ;  /* 0x00000007ff027819 */ /* 0x000fc80000011402 */
[----:B------:R-:W-:-:S04]  /*d2c0*/  VIMNMX R10, R125, R2, PT ;  /* 0x000000027d0a7248 */ /* 0x000fc80003fe0100 */
[----:B------:R-:W-:Y:S01]  /*d2d0*/  ISETP.GE.AND P0, PT, R10, 0x1, PT ;  /* 0x000000010a00780c */ /* 0x000fe20003f06270 */
[----:B--2---:R-:W-:-:S04]  /*d2e0*/  FMUL.FTZ R0, R7, R0 ;  /* 0x0000000007007220 */ /* 0x004fc80000410000 */
[----:B------:R-:W-:-:S08]  /*d2f0*/  FMUL.FTZ R2, R0, UR4 ;  /* 0x0000000400027c20 */ /* 0x000fd00008410000 */
[----:B------:R-:W-:Y:S05]  /*d300*/  @!P0 BRA `(.L_x_2573) ;  /* 0x0000000000788947 */ /* 0x000fea0003800000 */
        /* <DEDUP_REMOVED lines=30> */
.L_x_2573:
[----:B------:R-:W-:Y:S05]  /*d4f0*/  BSYNC B0 ;  /* 0x0000000000007941 */ /* 0x000fea0003800000 */
.L_x_2572:
[----:B------:R-:W2:Y:S01]  /*d500*/  LDL R0, [R1+0xa4] ;  /* 0x0000a40001007983 */ /* 0x000ea20000100800 */
[----:B------:R-:W-:Y:S02]  /*d510*/  PLOP3.LUT P0, PT, PT, PT, PT, 0x80, 0x0 ;  /* 0x000000000000781c */ /* 0x000fe40003f0f070 */
[----:B------:R-:W-:Y:S01]  /*d520*/  CS2R R168, SRZ ;  /* 0x0000000000a87805 */ /* 0x000fe2000001ff00 */
[----:B------:R-:W-:Y:S01]  /*d530*/  IMAD.MOV.U32 R5, RZ, RZ, RZ ;  /* 0x000000ffff057224 */ /* 0x000fe200078e00ff */
        /* <DEDUP_REMOVED lines=73> */
[----:B------:R-:W-:Y:S02]  /*d9d0*/  VIADD R0, R18, 0x20400 ;  /* 0x0002040012007836 */ /* 0x000fe40000000000 */
[----:B0-----:R-:W-:-:S05]  /*d9e0*/  VIADD R28, R3, 0xffffff80 ;  /* 0xffffff80031c7836 */ /* 0x001fca0000000000 */
[----:B------:R-:W-:-:S04]  /*d9f0*/  SHF.R.S32.HI R33, RZ, 0x1f, R28 ;  /* 0x0000001fff217819 */ /* 0x000fc8000001141c */
[----:B------:R-:W-:-:S04]  /*da00*/  LEA.HI R13, R33, R28, RZ, 0x7 ;  /* 0x0000001c210d7211 */ /* 0x000fc800078f38ff */
[----:B------:R-:W-:Y:S01]  /*da10*/  SHF.R.S32.HI R13, RZ, 0x7, R13 ;  /* 0x00000007ff0d7819 */ /* 0x000fe2000001140d */
[----:B------:R-:W-:Y:S06]  /*da20*/  BRA.DIV UR4, `(.L_x_2575) ;  /* 0x0000022e04007947 */ /* 0x000fec000b800000 */
[----:B------:R0:W1:Y:S02]  /*da30*/  SHFL.IDX PT, R237, R13, RZ, 0x1f ;  /* 0x00001fff0ded7589 */ /* 0x00006400000e0000 */
.L_x_2841:
[----:B-1----:R-:W-:Y:S01]  /*da40*/  LEA.HI R3, R237, R237, RZ, 0x1 ;  /* 0x000000eded037211 */ /* 0x002fe200078f08ff */
[----:B------:R-:W-:Y:S01]  /*da50*/  BSSY B6, `(.L_x_2576) ;  /* 0x0000019000067945 */ /* 0x000fe20003800000 */
[----:B------:R-:W-:Y:S02]  /*da60*/  LOP3.LUT P0, RZ, R0, 0x3ff, RZ, 0xc0, !PT ;  /* 0x000003ff00ff7812 */ /* 0x000fe4000780c0ff */
[----:B------:R-:W-:Y:S02]  /*da70*/  LOP3.LUT R4, R3, 0x1e, RZ, 0xc0, !PT ;  /* 0x0000001e03047812 */ /* 0x000fe400078ec0ff */
[----:B------:R-:W-:-:S03]  /*da80*/  P2R R25, PR, RZ, 0x1 ;  /* 0x00000001ff197803 */ /* 0x000fc60000000000 */
[----:B------:R-:W-:-:S04]  /*da90*/  IMAD.IADD R3, R237, 0x1, -R4 ;  /* 0x00000001ed037824 */ /* 0x000fc800078e0a04 */
[----:B------:R-:W-:-:S05]  /*daa0*/  IMAD R3, R3, 0x2000, R0 ;  /* 0x0000200003037824 */ /* 0x000fca00078e0200 */
[----:B------:R-:W-:-:S04]  /*dab0*/  SHF.R.U32.HI R3, RZ, 0x4, R3 ;  /* 0x00000004ff037819 */ /* 0x000fc80000011603 */
[----:B------:R-:W-:Y:S01]  /*dac0*/  LOP3.LUT R36, R3, 0x3fff, RZ, 0xc0, !PT ;  /* 0x00003fff03247812 */ /* 0x000fe200078ec0ff */
[----:B------:R-:W-:Y:S06]  /*dad0*/  @!P0 BRA `(.L_x_2577) ;  /* 0x0000000000408947 */ /* 0x000fec0003800000 */
[----:B------:R-:W-:Y:S01]  /*dae0*/  MOV R14, 0x0 ;  /* 0x00000000000e7802 */ /* 0x000fe20000000f00 */
[----:B------:R-:W-:Y:S01]  /*daf0*/  ULDC.64 UR4, c[0x4][0xc0] ;  /* 0x0100300000047ab9 */ /* 0x000fe20000000a00 */
[----:B------:R-:W-:Y:S01]  /*db00*/  ULDC.64 UR6, c[0x4][0xc8] ;  /* 0x0100320000067ab9 */ /* 0x000fe20000000a00 */
[----:B------:R-:W-:Y:S01]  /*db10*/  IMAD.U32 R4, RZ, RZ, UR4 ;  /* 0x00000004ff047e24 */ /* 0x000fe2000f8e00ff */
[----:B------:R-:W-:Y:S01]  /*db20*/  MOV R5, UR5 ;  /* 0x0000000500057c02 */ /* 0x000fe20008000f00 */
[----:B------:R-:W-:Y:S01]  /*db30*/  ULDC.64 UR4, c[0x4][0x30] ;  /* 0x01000c0000047ab9 */ /* 0x000fe20000000a00 */
[----:B------:R-:W1:Y:S01]  /*db40*/  LDC.64 R14, c[0x4][R14] ;  /* 0x010000000e0e7b82 */ /* 0x000e620000000a00 */
        /* <DEDUP_REMOVED lines=8> */
[----:B-1---5:R-:W-:Y:S05]  /*dbd0*/  CALL.ABS.NOINC R14 ;  /* 0x000000000e007343 */ /* 0x022fea0003c00000 */
.L_x_2577:
[----:B------:R-:W-:Y:S05]  /*dbe0*/  BSYNC B6 ;  /* 0x0000000000067941 */ /* 0x000fea0003800000 */
.L_x_2576:
        /* <DEDUP_REMOVED lines=13> */
.L_x_2581:
[----:B--2---:R2:W3:Y:S02]  /*dcc0*/  SYNCS.PHASECHK.TRANS64.TRYWAIT P0, [R18+URZ+0x38800], R3 ;  /* 0x03880003120075a7 */ /* 0x0044e4000800017f */
[----:B---3--:R-:W-:Y:S05]  /*dcd0*/  @!P0 NANOSLEEP.SYNCS 0x989680 ;  /* 0x009896800000895d */ /* 0x008fea0003900000 */
[----:B------:R-:W3:Y:S02]  /*dce0*/  @!P0 SYNCS.PHASECHK.TRANS64 P0, [R18+URZ+0x38800], R3 ;  /* 0x03880003120085a7 */ /* 0x000ee4000800007f */
[----:B---3--:R-:W-:Y:S05]  /*dcf0*/  @!P0 BRA `(.L_x_2581) ;  /* 0xfffffffc00f08947 */ /* 0x008fea000383ffff */
.L_x_2580:
[----:B------:R-:W-:Y:S05]  /*dd00*/  BSYNC B0 ;  /* 0x0000000000007941 */ /* 0x000fea0003800000 */
.L_x_2579:
[----:B------:R-:W-:Y:S05]  /*dd10*/  BRA `(.L_x_2582) ;  /* 0x0000009400c87947 */ /* 0x000fea0003800000 */
.L_x_2578:
[----:B------:R-:W-:Y:S01]  /*dd20*/  ISETP.NE.AND P0, PT, R25, RZ, PT ;  /* 0x000000ff1900720c */ /* 0x000fe20003f05270 */
[----:B------:R-:W-:Y:S01]  /*dd30*/  ULDC.64 UR4, c[0x0][0x3f8] ;  /* 0x0000fe0000047ab9 */ /* 0x000fe20000000a00 */
[----:B-----5:R-:W-:Y:S01]  /*dd40*/  SHF.R.S32.HI R0, RZ, 0x1f, R24 ;  /* 0x0000001fff007819 */ /* 0x020fe20000011418 */
[----:B------:R-:W-:Y:S01]  /*dd50*/  ULDC.64 UR6, c[0x0][0x408] ;  /* 0x0001020000067ab9 */ /* 0x000fe20000000a00 */
[----:B------:R-:W-:Y:S01]  /*dd60*/  IMAD.WIDE.U32 R26, R24, UR4, RZ ;  /* 0x00000004181a7c25 */ /* 0x000fe2000f8e00ff */
[----:B------:R-:W-:Y:S03]  /*dd70*/  BSSY B6, `(.L_x_2583) ;  /* 0x0000019000067945 */ /* 0x000fe60003800000 */
        /* <DEDUP_REMOVED lines=24> */
.L_x_2584:
[----:B------:R-:W-:Y:S05]  /*df00*/  BSYNC B6 ;  /* 0x0000000000067941 */ /* 0x000fea0003800000 */
.L_x_2583:
[----:B------:R-:W2:Y:S01]  /*df10*/  LDL R51, [R1+0x3c] ;  /* 0x00003c0001337983 */ /* 0x000ea20000100800 */
[----:B------:R-:W-:Y:S01]  /*df20*/  ULDC.U8 UR4, c[0x0][0x410] ;  /* 0x0001040000047ab9 */ /* 0x000fe20000000000 */
[----:B------:R-:W-:Y:S01]  /*df30*/  LEA.HI R33, R33, R28, RZ, 0x3 ;  /* 0x0000001c21217211 */ /* 0x000fe200078f18ff */
[----:B------:R-:W-:Y:S01]  /*df40*/  BSSY B0, `(.L_x_2585) ;  /* 0x0000947000007945 */ /* 0x000fe20003800000 */
[----:B------:R-:W-:Y:S02]  /*df50*/  ISETP.NE.AND P0, PT, RZ, UR4, PT ;  /* 0x00000004ff007c0c */ /* 0x000fe4000bf05270 */
[----:B------:R-:W-:-:S05]  /*df60*/  LOP3.LUT R33, R33, 0xfffffff8, RZ, 0xc0, !PT ;  /* 0xfffffff821217812 */ /* 0x000fca00078ec0ff */
[----:B------:R-:W-:Y:S02]  /*df70*/  IMAD.IADD R0, R28, 0x1, -R33 ;  /* 0x000000011c007824 */ /* 0x000fe400078e0a21 */
[----:B--2---:R-:W-:-:S04]  /*df80*/  IMAD.IADD R3, R19, 0x1, R51 ;  /* 0x0000000113037824 */ /* 0x004fc800078e0233 */
[----:B------:R-:W-:Y:S01]  /*df90*/  IMAD R5, R0, 0x20, R3 ;  /* 0x0000002000057824 */ /* 0x000fe200078e0203 */
[----:B------:R-:W-:Y:S06]  /*dfa0*/  @!P0 BRA `(.L_x_2586) ;  /* 0x0000004800748947 */ /* 0x000fec0003800000 */
[----:B------:R-:W1:Y:S01]  /*dfb0*/  LDC R50, c[0x0][0x448] ;  /* 0x00011200ff327b82 */ /* 0x000e620000000800 */
[----:B------:R-:W-:Y:S01]  /*dfc0*/  ULDC.64 UR4, c[0x0][0x3f8] ;  /* 0x0000fe0000047ab9 */ /* 0x000fe20000000a00 */
[----:B------:R-:W-:Y:S01]  /*dfd0*/  MOV R25, R31 ;  /* 0x0000001f00197202 */ /* 0x000fe20000000f00 */
        /* <DEDUP_REMOVED lines=8> */
[----:B--2---:R-:W-:-:S04]  /*e060*/  @P0 SHF.R.U32.HI R5, RZ, R7, R0 ;  /* 0x00000007ff050219 */ /* 0x004fc80000011600 */
        /* <DEDUP_REMOVED lines=18> */
.L_x_2847:
[----:B------:R-:W5:Y:S01]  /*e190*/  LDL R6, [R1+0x40] ;  /* 0x0000400001067983 */ /* 0x000f620000100800 */
[----:B------:R-:W-:Y:S01]  /*e1a0*/  BSSY B1, `(.L_x_2588) ;  /* 0x000001b000017945 */ /* 0x000fe20003800000 */
[----:B------:R-:W-:Y:S02]  /*e1b0*/  CS2R R40, SRZ ;  /* 0x0000000000287805 */ /* 0x000fe4000001ff00 */
[----:B------:R-:W-:Y:S02]  /*e1c0*/  CS2R R44, SRZ ;  /* 0x00000000002c7805 */ /* 0x000fe4000001ff00 */
[----:B------:R-:W-:Y:S02]  /*e1d0*/  CS2R R42, SRZ ;  /* 0x00000000002a7805 */ /* 0x000fe4000001ff00 */
[----:B------:R-:W-:Y:S01]  /*e1e0*/  CS2R R46, SRZ ;  /* 0x00000000002e7805 */ /* 0x000fe2000001ff00 */
[----:B-----5:R-:W-:-:S05]  /*e1f0*/  IMAD R50, R6, R50, RZ ;  /* 0x0000003206327224 */ /* 0x020fca00078e02ff */
[----:B------:R-:W-:-:S13]  /*e200*/  ISETP.GE.AND P0, PT, R3, R50, PT ;  /* 0x000000320300720c */ /* 0x000fda0003f06270 */
[----:B------:R-:W-:Y:S05]  /*e210*/  @P0 BRA `(.L_x_2589) ;  /* 0x00000000004c0947 */ /* 0x000fea0003800000 */
[----:B------:R-:W-:Y:S01]  /*e220*/  ULDC UR4, c[0x0][0x3f4] ;  /* 0x0000fd0000047ab9 */ /* 0x000fe20000000800 */
[----:B------:R-:W-:Y:S02]  /*e230*/  CS2R R40, SRZ ;  /* 0x0000000000287805 */ /* 0x000fe4000001ff00 */
[----:B------:R-:W-:Y:S02]  /*e240*/  ISETP.GE.AND P4, PT, R233, UR4, PT ;  /* 0x00000004e9007c0c */ /* 0x000fe4000bf86270 */
[----:B------:R-:W-:Y:S02]  /*e250*/  CS2R R44, SRZ ;  /* 0x00000000002c7805 */ /* 0x000fe4000001ff00 */
[----:B------:R-:W-:-:S09]  /*e260*/  ISETP.GE.AND P3, PT, R22, UR4, PT ;  /* 0x0000000416007c0c */ /* 0x000fd2000bf66270 */
[----:B---3--:R-:W-:-:S05]  /*e270*/  @!P4 IADD3 R6, P0, R233, R4, RZ ;  /* 0x00000004e906c210 */ /* 0x008fca0007f1e0ff */
[----:B--2---:R-:W-:Y:S01]  /*e280*/  @!P4 IMAD.X R7, R5, 0x1, R52, P0 ;  /* 0x000000010507c824 */ /* 0x004fe200000e0634 */
[----:B------:R-:W-:Y:S02]  /*e290*/  @!P3 IADD3 R4, P0, R22, R4, RZ ;  /* 0x000000041604b210 */ /* 0x000fe40007f1e0ff */
[----:B0-----:R-:W-:Y:S02]  /*e2a0*/  @!P4 IADD3 R8, P2, R233, R14, RZ ;  /* 0x0000000ee908c210 */ /* 0x001fe40007f5e0ff */
[----:B------:R0:W5:Y:S01]  /*e2b0*/  @!P4 LD.E.64 R40, desc[UR40][R6.64] ;  /* 0x000000280628c980 */ /* 0x000162000c101b00 */
[----:B------:R-:W-:Y:S02]  /*e2c0*/  CS2R R46, SRZ ;  /* 0x00000000002e7805 */ /* 0x000fe4000001ff00 */
[----:B------:R-:W-:Y:S01]  /*e2d0*/  CS2R R42, SRZ ;  /* 0x00000000002a7805 */ /* 0x000fe2000001ff00 */
[----:B------:R-:W-:-:S05]  /*e2e0*/  @!P3 IMAD.X R5, R5, 0x1, R23, P0 ;  /* 0x000000010505b824 */ /* 0x000fca00000e0617 */
[----:B------:R2:W5:Y:S01]  /*e2f0*/  @!P3 LD.E.64 R44, desc[UR40][R4.64] ;  /* 0x00000028042cb980 */ /* 0x000562000c101b00 */
[----:B0-----:R-:W-:-:S05]  /*e300*/  @!P3 IADD3 R6, P1, R22, R14, RZ ;  /* 0x0000000e1606b210 */ /* 0x001fca0007f3e0ff */
[C---:B----4-:R-:W-:Y:S02]  /*e310*/  @!P3 IMAD.X R7, R9.reuse, 0x1, R23, P1 ;  /* 0x000000010907b824 */ /* 0x050fe400008e0617 */
[----:B------:R-:W-:-:S03]  /*e320*/  @!P4 IMAD.X R9, R9, 0x1, R52, P2 ;  /* 0x000000010909c824 */ /* 0x000fc600010e0634 */
[----:B------:R2:W5:Y:S04]  /*e330*/  @!P3 LD.E.64 R46, desc[UR40][R6.64] ;  /* 0x00000028062eb980 */ /* 0x000568000c101b00 */
[----:B------:R2:W5:Y:S02]  /*e340*/  @!P4 LD.E.64 R42, desc[UR40][R8.64] ;  /* 0x00000028082ac980 */ /* 0x000564000c101b00 */
.L_x_2589:
[----:B------:R-:W-:Y:S05]  /*e350*/  BSYNC B1 ;  /* 0x0000000000017941 */ /* 0x000fea0003800000 */
.L_x_2588:
[----:B------:R-:W-:Y:S01]  /*e360*/  UMOV UR4, 0xffffffff ;  /* 0xffffffff00047882 */ /* 0x000fe20000000000 */
[----:B------:R-:W-:Y:S02]  /*e370*/  CS2R R30, SRZ ;  /* 0x00000000001e7805 */ /* 0x000fe4000001ff00 */
[----:B------:R-:W-:Y:S05]  /*e380*/  BRA.DIV UR4, `(.L_x_2590) ;  /* 0x0000022604407947 */ /* 0x000fea000b800000 */
[----:B--2---:R2:W1:Y:S04]  /*e390*/  SHFL.IDX PT, R5, R10, 0x1, 0x181f ;  /* 0x00381f000a057f89 */ /* 0x00446800000e0000 */
[----:B---3--:R2:W3:Y:S04]  /*e3a0*/  SHFL.IDX PT, R4, R0, 0x1, 0x181f ;  /* 0x00381f0000047f89 */ /* 0x0084e800000e0000 */
[----:B----4-:R2:W4:Y:S04]  /*e3b0*/  SHFL.IDX PT, R9, R37, 0x1, 0x181f ;  /* 0x00381f0025097f89 */ /* 0x01052800000e0000 */
[----:B0-----:R2:W0:Y:S02]  /*e3c0*/  SHFL.IDX PT, R14, R48, 0x1, 0x181f ;  /* 0x00381f00300e7f89 */ /* 0x00142400000e0000 */
.L_x_2853:
        /* <DEDUP_REMOVED lines=13> */
[----:B-1----:R-:W-:Y:S01]  /*e4a0*/  @!P4 IMAD.X R7, R5, 0x1, R52, P0 ;  /* 0x000000010507c824 */ /* 0x002fe200000e0634 */
        /* <DEDUP_REMOVED lines=12> */
.L_x_2592:
[----:B------:R-:W-:Y:S05]  /*e570*/  BSYNC B1 ;  /* 0x0000000000017941 */ /* 0x000fea0003800000 */
.L_x_2591:
[----:B------:R-:W-:-:S03]  /*e580*/  UMOV UR4, 0xffffffff ;  /* 0xffffffff00047882 */ /* 0x000fc60000000000 */
[----:B------:R-:W-:Y:S05]  /*e590*/  BRA.DIV UR4, `(.L_x_2593) ;  /* 0x00000226042c7947 */ /* 0x000fea000b800000 */
[----:B-1----:R1:W1:Y:S04]  /*e5a0*/  SHFL.IDX PT, R5, R10, 0x2, 0x181f ;  /* 0x00581f000a057f89 */ /* 0x00226800000e0000 */
[----:B---3--:R3:W1:Y:S04]  /*e5b0*/  SHFL.IDX PT, R4, R0, 0x2, 0x181f ;  /* 0x00581f0000047f89 */ /* 0x00866800000e0000 */
[----:B----4-:R3:W4:Y:S04]  /*e5c0*/  SHFL.IDX PT, R9, R37, 0x2, 0x181f ;  /* 0x00581f0025097f89 */ /* 0x01072800000e0000 */
[----:B0-----:R3:W0:Y:S02]  /*e5d0*/  SHFL.IDX PT, R14, R48, 0x2, 0x181f ;  /* 0x00581f00300e7f89 */ /* 0x00162400000e0000 */
.L_x_2859:
        /* <DEDUP_REMOVED lines=13> */
[----:B-1----:R-:W-:-:S05]  /*e6b0*/  @!P4 IADD3 R6, P0, R233, R4, RZ ;  /* 0x00000004e906c210 */ /* 0x002fca0007f1e0ff */
[----:B------:R-:W-:Y:S01]  /*e6c0*/  @!P4 IMAD.X R7, R5, 0x1, R52, P0 ;  /* 0x000000010507c824 */ /* 0x000fe200000e0634 */
[----:B0-----:R-:W-:Y:S02]  /*e6d0*/  @!P4 IADD3 R8, P2, R233, R14, RZ ;  /* 0x0000000ee908c210 */ /* 0x001fe40007f5e0ff */
[----:B------:R-:W-:Y:S02]  /*e6e0*/  @!P3 IADD3 R4, P0, R22, R4, RZ ;  /* 0x000000041604b210 */ /* 0x000fe40007f1e0ff */
[----:B------:R0:W5:Y:S01]  /*e6f0*/  @!P4 LD.E.64 R24, desc[UR40][R6.64] ;  /* 0x000000280618c980 */ /* 0x000162000c101b00 */
[----:B------:R-:W-:Y:S02]  /*e700*/  CS2R R28, SRZ ;  /* 0x00000000001c7805 */ /* 0x000fe4000001ff00 */
[----:B------:R-:W-:Y:S02]  /*e710*/  CS2R R20, SRZ ;  /* 0x0000000000147805 */ /* 0x000fe4000001ff00 */
[----:B------:R-:W-:-:S05]  /*e720*/  @!P3 IADD3.X R5, R5, R23, RZ, P0, !PT ;  /* 0x000000170505b210 */ /* 0x000fca00007fe4ff */
[----:B------:R1:W5:Y:S01]  /*e730*/  @!P3 LD.E.64 R26, desc[UR40][R4.64] ;  /* 0x00000028041ab980 */ /* 0x000362000c101b00 */
[----:B0-----:R-:W-:-:S05]  /*e740*/  @!P3 IADD3 R6, P1, R22, R14, RZ ;  /* 0x0000000e1606b210 */ /* 0x001fca0007f3e0ff */
[C---:B----4-:R-:W-:Y:S02]  /*e750*/  @!P3 IMAD.X R7, R9.reuse, 0x1, R23, P1 ;  /* 0x000000010907b824 */ /* 0x050fe400008e0617 */
[----:B------:R-:W-:-:S03]  /*e760*/  @!P4 IMAD.X R9, R9, 0x1, R52, P2 ;  /* 0x000000010909c824 */ /* 0x000fc600010e0634 */
[----:B------:R1:W5:Y:S04]  /*e770*/  @!P3 LD.E.64 R28, desc[UR40][R6.64] ;  /* 0x00000028061cb980 */ /* 0x000368000c101b00 */
[----:B------:R1:W5:Y:S02]  /*e780*/  @!P4 LD.E.64 R20, desc[UR40][R8.64] ;  /* 0x000000280814c980 */ /* 0x000364000c101b00 */
.L_x_2595:
[----:B------:R-:W-:Y:S05]  /*e790*/  BSYNC B1 ;  /* 0x0000000000017941 */ /* 0x000fea0003800000 */
.L_x_2594:
[----:B------:R-:W-:Y:S01]  /*e7a0*/  UMOV UR4, 0xffffffff ;  /* 0xffffffff00047882 */ /* 0x000fe20000000000 */
[----:B-1--4-:R-:W-:Y:S02]  /*e7b0*/  CS2R R8, SRZ ;  /* 0x0000000000087805 */ /* 0x012fe4000001ff00 */
[----:B------:R-:W-:Y:S05]  /*e7c0*/  BRA.DIV UR4, `(.L_x_2596) ;  /* 0x0000022604107947 */ /* 0x000fea000b800000 */
[----:B------:R1:W4:Y:S04]  /*e7d0*/  SHFL.IDX PT, R5, R10, 0x3, 0x181f ;  /* 0x00781f000a057f89 */ /* 0x00032800000e0000 */
[----:B------:R1:W0:Y:S04]  /*e7e0*/  SHFL.IDX PT, R4, R0, 0x3, 0x181f ;  /* 0x00781f0000047f89 */ /* 0x00022800000e0000 */
[----:B--23--:R-:W2:Y:S04]  /*e7f0*/  SHFL.IDX PT, R37, R37, 0x3, 0x181f ;  /* 0x00781f0025257f89 */ /* 0x00cea800000e0000 */
[----:B-1----:R-:W3:Y:S02]  /*e800*/  SHFL.IDX PT, R48, R48, 0x3, 0x181f ;  /* 0x00781f0030307f89 */ /* 0x002ee400000e0000 */
.L_x_2865:
[----:B------:R-:W-:Y:S01]  /*e810*/  VIADD R3, R3, 0x60 ;  /* 0x0000006003037836 */ /* 0x000fe20000000000 */
[----:B------:R-:W-:Y:S01]  /*e820*/  BSSY B1, `(.L_x_2597) ;  /* 0x0000019000017945 */ /* 0x000fe20003800000 */
[----:B------:R-:W-:Y:S02]  /*e830*/  CS2R R12, SRZ ;  /* 0x00000000000c7805 */ /* 0x000fe4000001ff00 */
[----:B------:R-:W-:Y:S02]  /*e840*/  CS2R R10, SRZ ;  /* 0x00000000000a7805 */ /* 0x000fe4000001ff00 */
[----:B0-----:R-:W-:Y:S02]  /*e850*/  CS2R R14, SRZ ;  /* 0x00000000000e7805 */ /* 0x001fe4000001ff00 */
[----:B------:R-:W-:-:S13]  /*e860*/  ISETP.GE.AND P0, PT, R3, R50, PT ;  /* 0x000000320300720c */ /* 0x000fda0003f06270 */
[----:B------:R-:W-:Y:S05]  /*e870*/  @P0 BRA `(.L_x_2598) ;  /* 0x00000000004c0947 */ /* 0x000fea0003800000 */
[----:B------:R-:W-:Y:S01]  /*e880*/  ULDC UR4, c[0x0][0x3f4] ;  /* 0x0000fd0000047ab9 */ /* 0x000fe20000000800 */
[----:B------:R-:W-:Y:S02]  /*e890*/  CS2R R8, SRZ ;  /* 0x0000000000087805 */ /* 0x000fe4000001ff00 */
[----:B------:R-:W-:Y:S02]  /*e8a0*/  ISETP.GE.AND P4, PT, R233, UR4, PT ;  /* 0x00000004e9007c0c */ /* 0x000fe4000bf86270 */
[----:B------:R-:W-:-:S11]  /*e8b0*/  ISETP.GE.AND P3, PT, R22, UR4, PT ;  /* 0x0000000416007c0c */ /* 0x000fd6000bf66270 */
[C---:B------:R-:W-:Y:S02]  /*e8c0*/  @!P4 IADD3 R10, P0, R233.reuse, R4, RZ ;  /* 0x00000004e90ac210 */ /* 0x040fe40007f1e0ff */
[----:B---3--:R-:W-:-:S03]  /*e8d0*/  @!P4 IADD3 R6, P2, R233, R48, RZ ;  /* 0x00000030e906c210 */ /* 0x008fc60007f5e0ff */
[C-C-:B----4-:R-:W-:Y:S01]  /*e8e0*/  @!P4 IMAD.X R11, R5.reuse, 0x1, R52.reuse, P0 ;  /* 0x00000001050bc824 */ /* 0x150fe200000e0634 */
[C---:B------:R-:W-:Y:S02]  /*e8f0*/  @!P3 IADD3 R4, P0, R22.reuse, R4, RZ ;  /* 0x000000041604b210 */ /* 0x040fe40007f1e0ff */
[----:B------:R-:W-:Y:S02]  /*e900*/  @!P3 IADD3 R48, P1, R22, R48, RZ ;  /* 0x000000301630b210 */ /* 0x000fe40007f3e0ff */
[----:B------:R-:W-:Y:S01]  /*e910*/  CS2R R12, SRZ ;  /* 0x00000000000c7805 */ /* 0x000fe2000001ff00 */
[----:B------:R0:W5:Y:S01]  /*e920*/  @!P4 LD.E.64 R8, desc[UR40][R10.64] ;  /* 0x000000280a08c980 */ /* 0x000162000c101b00 */
[----:B------:R-:W-:Y:S01]  /*e930*/  CS2R R14, SRZ ;  /* 0x00000000000e7805 */ /* 0x000fe2000001ff00 */
[----:B------:R-:W-:Y:S02]  /*e940*/  @!P3 IMAD.X R5, R5, 0x1, R23, P0 ;  /* 0x000000010505b824 */ /* 0x000fe400000e0617 */
[----:B--2---:R-:W-:-:S02]  /*e950*/  @!P4 IMAD.X R7, R37, 0x1, R52, P2 ;  /* 0x000000012507c824 */ /* 0x004fc400010e0634 */
[----:B------:R-:W-:Y:S01]  /*e960*/  @!P3 IMAD.X R49, R37, 0x1, R23, P1 ;  /* 0x000000012531b824 */ /* 0x000fe200008e0617 */
[----:B------:R1:W5:Y:S01]  /*e970*/  @!P3 LD.E.64 R12, desc[UR40][R4.64] ;  /* 0x00000028040cb980 */ /* 0x000362000c101b00 */
[----:B0-----:R-:W-:-:S03]  /*e980*/  CS2R R10, SRZ ;  /* 0x00000000000a7805 */ /* 0x001fc6000001ff00 */
[----:B------:R1:W5:Y:S04]  /*e990*/  @!P3 LD.E.64 R14, desc[UR40][R48.64] ;  /* 0x00000028300eb980 */ /* 0x000368000c101b00 */
[----:B------:R1:W5:Y:S02]  /*e9a0*/  @!P4 LD.E.64 R10, desc[UR40][R6.64] ;  /* 0x00000028060ac980 */ /* 0x000364000c101b00 */
.L_x_2598:
[----:B------:R-:W-:Y:S05]  /*e9b0*/  BSYNC B1 ;  /* 0x0000000000017941 */ /* 0x000fea0003800000 */
.L_x_2597:
[----:B------:R-:W-:Y:S01]  /*e9c0*/  ULEA.HI UR4, UR39, UR39, URZ, 0x1 ;  /* 0x0000002727047291 */ /* 0x000fe2000f8f083f */
[----:B------:R-:W-:Y:S01]  /*e9d0*/  VIADDMNMX R0, R50, -R51, 0x80, PT ;  /* 0x0000008032007446 */ /* 0x000fe20003800933 */
[----:B------:R-:W-:Y:S02]  /*e9e0*/  BSSY B1, `(.L_x_2599) ;  /* 0x0000008000017945 */ /* 0x000fe40003800000 */
[----:B------:R-:W-:Y:S01]  /*e9f0*/  ULOP3.LUT UR4, UR4, 0xfffffffe, URZ, 0xc0, !UPT ;  /* 0xfffffffe04047892 */ /* 0x000fe2000f8ec03f */
[----:B------:R-:W-:-:S03]  /*ea00*/  ISETP.GE.AND P1, PT, R19, R0, PT ;  /* 0x000000001300720c */ /* 0x000fc60003f26270 */
[----:B------:R-:W-:-:S06]  /*ea10*/  UIADD3 UR4, UR39, -UR4, URZ ;  /* 0x8000000427047290 */ /* 0x000fcc000fffe03f */
[----:B------:R-:W-:-:S05]  /*ea20*/  IMAD.U32 R3, RZ, RZ, UR4 ;  /* 0x00000004ff037e24 */ /* 0x000fca000f8e00ff */
[----:B------:R-:W-:-:S04]  /*ea30*/  SHF.L.U32 R3, R3, 0x1f, RZ ;  /* 0x0000001f03037819 */ /* 0x000fc800000006ff */
[----:B------:R-:W0:Y:S02]  /*ea40*/  SYNCS.PHASECHK.TRANS64.TRYWAIT P0, [R18+URZ+0x38800], R3 ;  /* 0x03880003120075a7 */ /* 0x000e24000800017f */
[----:B0-----:R-:W-:Y:S05]  /*ea50*/  @!P0 BRA `(.L_x_2600) ;  /* 0x0000022000e08947 */ /* 0x001fea0003800000 */
.L_x_2866:
[----:B------:R-:W-:Y:S05]  /*ea60*/  BSYNC B1 ;  /* 0x0000000000017941 */ /* 0x000fea0003800000 */
.L_x_2599:
[----:B------:R-:W-:Y:S04]  /*ea70*/  BSSY B1, `(.L_x_2601) ;  /* 0x00000fa000017945 */ /* 0x000fe80003800000 */
[----:B------:R-:W-:Y:S05]  /*ea80*/  @P1 BRA `(.L_x_2602) ;  /* 0x0000000c00e01947 */ /* 0x000fea0003800000 */
[----:B------:R0:W5:Y:S01]  /*ea90*/  LDL R61, [R1+0x7c] ;  /* 0x00007c00013d7983 */ /* 0x0001620000100800 */
[----:B------:R-:W1:Y:S01]  /*eaa0*/  LDC R3, c[0x0][0x3f4] ;  /* 0x0000fd00ff037b82 */ /* 0x000e620000000800 */
[----:B------:R-:W-:Y:S01]  /*eab0*/  BSSY B2, `(.L_x_2603) ;  /* 0x000007a000027945 */ /* 0x000fe20003800000 */
[-C--:B-1----:R-:W-:Y:S02]  /*eac0*/  ISETP.GE.AND P0, PT, R22, R3.reuse, PT ;  /* 0x000000031600720c */ /* 0x082fe40003f06270 */
[----:B------:R-:W-:-:S11]  /*ead0*/  ISETP.GE.AND P1, PT, R233, R3, PT ;  /* 0x00000003e900720c */ /* 0x000fd60003f26270 */
[----:B0-----:R-:W-:Y:S05]  /*eae0*/  @P0 BRA `(.L_x_2604) ;  /* 0x0000000400d80947 */ /* 0x001fea0003800000 */
[----:B----45:R-:W0:Y:S01]  /*eaf0*/  LDS.128 R4, [R61+0x20400] ;  /* 0x020400003d047984 */ /* 0x030e220000000c00 */
[----:B--2---:R-:W-:Y:S02]  /*eb00*/  SHF.R.U32.HI R37, RZ, 0x8, R44 ;  /* 0x00000008ff257819 */ /* 0x004fe4000001162c */
[----:B------:R-:W-:Y:S02]  /*eb10*/  SHF.R.U32.HI R50, RZ, 0x8, R45 ;  /* 0x00000008ff327819 */ /* 0x000fe4000001162d */
[----:B------:R-:W-:Y:S02]  /*eb20*/  LOP3.LUT R3, R44, 0xff, RZ, 0xc0, !PT ;  /* 0x000000ff2c037812 */ /* 0x000fe400078ec0ff */
[----:B---3--:R-:W-:Y:S02]  /*eb30*/  LOP3.LUT R48, R37, 0xff, RZ, 0xc0, !PT ;  /* 0x000000ff25307812 */ /* 0x008fe400078ec0ff */
        /* <DEDUP_REMOVED lines=113> */
.L_x_2604:
[----:B------:R-:W-:Y:S05]  /*f250*/  BSYNC B2 ;  /* 0x0000000000027941 */ /* 0x000fea0003800000 */
.L_x_2603:
[----:B------:R-:W-:Y:S05]  /*f260*/  @P1 BRA `(.L_x_2602) ;  /* 0x0000000400e81947 */ /* 0x000fea0003800000 */
[----:B0---45:R-:W0:Y:S01]  /*f270*/  LDS.128 R4, [R61+0x24400] ;  /* 0x024400003d047984 */ /* 0x031e220000000c00 */
[----:B------:R-:W-:Y:S02]  /*f280*/  SHF.R.U32.HI R45, RZ, 0x8, R42 ;  /* 0x00000008ff2d7819 */ /* 0x000fe4000001162a */
[----:B---3--:R-:W-:Y:S02]  /*f290*/  LOP3.LUT R48, R42, 0xff, RZ, 0xc0, !PT ;  /* 0x000000ff2a307812 */ /* 0x008fe400078ec0ff */
[----:B------:R-:W-:Y:S02]  /*f2a0*/  LOP3.LUT R45, R45, 0xff, RZ, 0xc0, !PT ;  /* 0x000000ff2d2d7812 */ /* 0x000fe400078ec0ff */
[----:B--2---:R-:W-:Y:S02]  /*f2b0*/  SHF.R.U32.HI R37, RZ, 0x8, R41 ;  /* 0x00000008ff257819 */ /* 0x004fe40000011629 */
        /* <DEDUP_REMOVED lines=38> */
[C---:B------:R-:W-:Y:S01]  /*f520*/  FMUL.FTZ R51, R37.reuse, R50 ;  /* 0x0000003225337220 */ /* 0x040fe20000410000 */
        /* <DEDUP_REMOVED lines=78> */
.L_x_2602:
[----:B------:R-:W-:Y:S05]  /*fa10*/  BSYNC B1 ;  /* 0x0000000000017941 */ /* 0x000fea0003800000 */
.L_x_2601:
[----:B------:R-:W-:Y:S01]  /*fa20*/  VIADD R3, R19, 0x20 ;  /* 0x0000002013037836 */ /* 0x000fe20000000000 */
[----:B------:R-:W-:Y:S04]  /*fa30*/  BSSY B1, `(.L_x_2605) ;  /* 0x00000fb000017945 */ /* 0x000fe80003800000 */
[----:B------:R-:W-:-:S13]  /*fa40*/  ISETP.GE.AND P0, PT, R3, R0, PT ;  /* 0x000000000300720c */ /* 0x000fda0003f06270 */
        /* <DEDUP_REMOVED lines=8> */
[----:B------:R-:W-:Y:S02]  /*fad0*/  SHF.R.U32.HI R41, RZ, 0x8, R38 ;  /* 0x00000008ff297819 */ /* 0x000fe40000011626 */
[----:B------:R-:W-:Y:S02]  /*fae0*/  LOP3.LUT R44, R38, 0xff, RZ, 0xc0, !PT ;  /* 0x000000ff262c7812 */ /* 0x000fe400078ec0ff */
        /* <DEDUP_REMOVED lines=41> */
[C---:B---3--:R-:W-:Y:S01]  /*fd80*/  FMUL.FTZ R48, R34.reuse, R46 ;  /* 0x0000002e22307220 */ /* 0x048fe20000410000 */
        /* <DEDUP_REMOVED lines=77> */
.L_x_2608:
[----:B------:R-:W-:Y:S05]  /*10260*/  BSYNC B2 ;  /* 0x0000000000027941 */ /* 0x000fea0003800000 */
.L_x_2607:
[----:B------:R-:W-:Y:S05]  /*10270*/  @P1 BRA `(.L_x_2606) ;  /* 0x0000000400d81947 */ /* 0x000fea0003800000 */
[----:B0---45:R-:W0:Y:S01]  /*10280*/  LDS.128 R4, [R53+0x25400] ;  /* 0x0254000035047984 */ /* 0x031e220000000c00 */
[----:B------:R-:W-:Y:S02]  /*10290*/  SHF.R.U32.HI R34, RZ, 0x8, R30 ;  /* 0x00000008ff227819 */ /* 0x000fe4000001161e */
        /* <DEDUP_REMOVED lines=9> */
[----:B------:R-:W-:Y:S01]  /*10330*/  SHF.R.U32.HI R42, RZ, 0x10, R31 ;  /* 0x00000010ff2a7819 */ /* 0x000fe2000001161f */
[----:B------:R-:W-:Y:S01]  /*10340*/  IMAD.U32 R41, R41, 0x10000, RZ ;  /* 0x0001000029297824 */ /* 0x000fe200078e00ff */
[----:B------:R-:W-:-:S02]  /*10350*/  LOP3.LUT R39, R33, 0xff, RZ, 0xc0, !PT ;  /* 0x000000ff21277812 */ /* 0x000fc400078ec0ff */
[----:B------:R-:W-:Y:S02]  /*10360*/  LOP3.LUT R40, R40, 0xff, RZ, 0xc0, !PT ;  /* 0x000000ff28287812 */ /* 0x000fe400078ec0ff */
[----:B------:R-:W-:Y:S02]  /*10370*/  PRMT R35, R38, 0x7604, R35 ;  /* 0x0000760426237816 */ /* 0x000fe40000000023 */
[----:B--2---:R-:W-:Y:S02]  /*10380*/  LOP3.LUT R37, R32, 0xff, RZ, 0xc0, !PT ;  /* 0x000000ff20257812 */ /* 0x004fe400078ec0ff */
[----:B------:R-:W-:Y:S02]  /*10390*/  LOP3.LUT R38, R34, 0xff, RZ, 0xc0, !PT ;  /* 0x000000ff22267812 */ /* 0x000fe400078ec0ff */
[----:B------:R-:W-:Y:S02]  /*103a0*/  SHF.L.U32 R34, R42, 0x10, RZ ;  /* 0x000000102a227819 */ /* 0x000fe400000006ff */
[----:B------:R-:W-:-:S02]  /*103b0*/  PRMT R40, R40, 0x7604, R39 ;  /* 0x0000760428287816 */ /* 0x000fc40000000027 */
[----:B------:R-:W-:Y:S02]  /*103c0*/  PRMT R39, R38, 0x7604, R37 ;  /* 0x0000760426277816 */ /* 0x000fe40000000025 */
[----:B------:R-:W-:Y:S02]  /*103d0*/  LOP3.LUT R37, R35, 0xff0000, R34, 0xf8, !PT ;  /* 0x00ff000023257812 */ /* 0x000fe400078ef822 */
[----:B------:R-:W-:Y:S02]  /*103e0*/  LOP3.LUT R41, R40, 0xff0000, R41, 0xf8, !PT ;  /* 0x00ff000028297812 */ /* 0x000fe400078ef829 */
[----:B------:R-:W-:Y:S02]  /*103f0*/  LOP3.LUT R37, R37, 0xff000000, R31, 0xf8, !PT ;  /* 0xff00000025257812 */ /* 0x000fe400078ef81f */
[----:B------:R-:W-:Y:S02]  /*10400*/  LOP3.LUT R41, R41, 0xff000000, R33, 0xf8, !PT ;  /* 0xff00000029297812 */ /* 0x000fe400078ef821 */
[----:B------:R-:W-:-:S02]  /*10410*/  LOP3.LUT R35, R3, 0xff0000, R30, 0xf8, !PT ;  /* 0x00ff000003237812 */ /* 0x000fc400078ef81e */
[-C--:B0-----:R-:W-:Y:S02]  /*10420*/  F2FP.F16.E4M3.UNPACK_B R3, R6.reuse.H1 ;  /* 0x00000006ff03723e */ /* 0x081fe400030006ff */
        /* <DEDUP_REMOVED lines=45> */
[C---:B---3--:R-:W-:Y:S01]  /*10700*/  FFMA.FTZ R48, R33.reuse, R37, -R34 ;  /* 0x0000002521307223 */ /* 0x048fe20000010822 */
        /* <DEDUP_REMOVED lines=45> */
.L_x_2606:
[----:B------:R-:W-:Y:S05]  /*109e0*/  BSYNC B1 ;  /* 0x0000000000017941 */ /* 0x000fea0003800000 */
.L_x_2605:
[----:B------:R-:W-:Y:S01]  /*109f0*/  VIADD R3, R19, 0x40 ;  /* 0x0000004013037836 */ /* 0x000fe20000000000 */
[----:B------:R-:W-:Y:S04]  /*10a00*/  BSSY B1, `(.L_x_2609) ;  /* 0x00000fb000017945 */ /* 0x000fe80003800000 */
[----:B------:R-:W-:-:S13]  /*10a10*/  ISETP.GE.AND P0, PT, R3, R0, PT ;  /* 0x000000000300720c */ /* 0x000fda0003f06270 */
[----:B------:R-:W-:Y:S05]  /*10a20*/  @P0 BRA `(.L_x_2610) ;  /* 0x0000000c00e00947 */ /* 0x000fea0003800000 */
[----:B-----5:R0:W5:Y:S01]  /*10a30*/  LDL R45, [R1+0x7c] ;  /* 0x00007c00012d7983 */ /* 0x0201620000100800 */
        /* <DEDUP_REMOVED lines=16> */
[----:B--2---:R-:W-:Y:S02]  /*10b40*/  SHF.R.U32.HI R37, RZ, 0x10, R29 ;  /* 0x00000010ff257819 */ /* 0x004fe4000001161d */
        /* <DEDUP_REMOVED lines=106> */
.L_x_2612:
[----:B------:R-:W-:Y:S05]  /*111f0*/  BSYNC B2 ;  /* 0x0000000000027941 */ /* 0x000fea0003800000 */
.L_x_2611:
[----:B------:R-:W-:Y:S05]  /*11200*/  @P1 BRA `(.L_x_2610) ;  /* 0x0000000400e81947 */ /* 0x000fea0003800000 */
[----:B0---45:R-:W0:Y:S01]  /*11210*/  LDS.128 R4, [R45+0x26400] ;  /* 0x026400002d047984 */ /* 0x031e220000000c00 */
[----:B------:R-:W-:Y:S02]  /*11220*/  SHF.R.U32.HI R27, RZ, 0x8, R25 ;  /* 0x00000008ff1b7819 */ /* 0x000fe40000011619 */
        /* <DEDUP_REMOVED lines=49> */
[----:B--2---:R-:W-:Y:S01]  /*11540*/  FFMA.FTZ R37, R21, R32, R35 ;  /* 0x0000002015257223 */ /* 0x004fe20000010023 */
        /* <DEDUP_REMOVED lines=70> */
.L_x_2610:
[----:B------:R-:W-:Y:S05]  /*119b0*/  BSYNC B1 ;  /* 0x0000000000017941 */ /* 0x000fea0003800000 */
.L_x_2609:
[----:B------:R-:W-:-:S05]  /*119c0*/  VIADD R3, R19, 0x60 ;  /* 0x0000006013037836 */ /* 0x000fca0000000000 */
        /* <DEDUP_REMOVED lines=130> */
.L_x_2615:
[----:B------:R-:W-:Y:S05]  /*121f0*/  BSYNC B1 ;  /* 0x0000000000017941 */ /* 0x000fea0003800000 */
.L_x_2614:
[----:B------:R-:W-:Y:S05]  /*12200*/  @P1 BRA `(.L_x_2613) ;  /* 0x0000005000681947 */ /* 0x000fea0003800000 */
[----:B0---45:R-:W0:Y:S01]  /*12210*/  LDS.128 R4, [R35+0x27400] ;  /* 0x0274000023047984 */ /* 0x031e220000000c00 */
[----:B------:R-:W-:Y:S02]  /*12220*/  SHF.R.U32.HI R13, RZ, 0x8, R9 ;  /* 0x00000008ff0d7819 */ /* 0x000fe40000011609 */
        /* <DEDUP_REMOVED lines=117> */
.L_x_2586:
[----:B------:R-:W1:Y:S01]  /*12980*/  LDC R52, c[0x0][0x448] ;  /* 0x00011200ff347b82 */ /* 0x000e620000000800 */
[----:B------:R-:W-:Y:S01]  /*12990*/  IMAD.MOV.U32 R27, RZ, RZ, R29 ;  /* 0x000000ffff1b7224 */ /* 0x000fe200078e001d */
[----:B------:R-:W-:Y:S01]  /*129a0*/  ULDC.64 UR4, c[0x0][0x3f8] ;  /* 0x0000fe0000047ab9 */ /* 0x000fe20000000a00 */
[----:B------:R-:W-:Y:S01]  /*129b0*/  IMAD.MOV.U32 R25, RZ, RZ, R31 ;  /* 0x000000ffff197224 */ /* 0x000fe200078e001f */
[----:B------:R-:W-:Y:S01]  /*129c0*/  ULDC.64 UR6, c[0x0][0x408] ;  /* 0x0001020000067ab9 */ /* 0x000fe20000000a00 */
[----:B------:R-:W-:Y:S01]  /*129d0*/  ULDC.64 UR8, c[0x0][0x400] ;  /* 0x0001000000087ab9 */ /* 0x000fe20000000a00 */
        /* <DEDUP_REMOVED lines=19> */
[----:B------:R-:W2:Y:S01]  /*12b10*/  LDL R6, [R1+0x40] ;  /* 0x0000400001067983 */ /* 0x000ea20000100800 */
[----:B------:R-:W1:Y:S03]  /*12b20*/  LDC R37, c[0x0][0x3f4] ;  /* 0x0000fd00ff257b82 */ /* 0x000e660000000800 */
[----:B------:R-:W3:Y:S04]  /*12b30*/  SHFL.IDX PT, R7, R55, RZ, 0x181f ;  /* 0x00181fff37077589 */ /* 0x000ee800000e0000 */
[----:B------:R-:W4:Y:S04]  /*12b40*/  SHFL.IDX PT, R14, R59, RZ, 0x181f ;  /* 0x00181fff3b0e7589 */ /* 0x000f2800000e0000 */
[----:B------:R-:W5:Y:S04]  /*12b50*/  SHFL.IDX PT, R5, R53, RZ, 0x181f ;  /* 0x00181fff35057589 */ /* 0x000f6800000e0000 */
[----:B------:R-:W0:Y:S01]  /*12b60*/  SHFL.IDX PT, R9, R57, RZ, 0x181f ;  /* 0x00181fff39097589 */ /* 0x000e2200000e0000 */
[----:B-1----:R-:W-:Y:S01]  /*12b70*/  ISETP.GE.AND P0, PT, R16, R37, PT ;  /* 0x000000251000720c */ /* 0x002fe20003f06270 */
[----:B--2---:R-:W-:-:S05]  /*12b80*/  IMAD R52, R6, R52, RZ ;  /* 0x0000003406347224 */ /* 0x004fca00078e02ff */
[----:B------:R-:W-:-:S13]  /*12b90*/  ISETP.GE.OR P1, PT, R3, R52, P0 ;  /* 0x000000340300720c */ /* 0x000fda0000726670 */
[C---:B---3--:R-:W-:Y:S02]  /*12ba0*/  @!P1 IADD3 R4, P2, R16.reuse, R7, RZ ;  /* 0x0000000710049210 */ /* 0x048fe40007f5e0ff */
[----:B----4-:R-:W-:-:S03]  /*12bb0*/  @!P1 IADD3 R24, P3, R16, R14, RZ ;  /* 0x0000000e10189210 */ /* 0x010fc60007f7e0ff */
[--C-:B-----5:R-:W-:Y:S02]  /*12bc0*/  @!P1 IMAD.X R5, R5, 0x1, R17.reuse, P2 ;  /* 0x0000000105059824 */ /* 0x120fe400010e0611 */
[----:B0-----:R-:W-:-:S04]  /*12bd0*/  @!P1 IMAD.X R25, R9, 0x1, R17, P3 ;  /* 0x0000000109199824 */ /* 0x001fc800018e0611 */
[----:B------:R-:W2:Y:S04]  /*12be0*/  @!P1 LD.E.128 R4, desc[UR40][R4.64] ;  /* 0x0000002804049980 */ /* 0x000ea8000c101d00 */
[----:B------:R-:W3:Y:S01]  /*12bf0*/  @!P1 LD.E.128 R24, desc[UR40][R24.64] ;  /* 0x0000002818189980 */ /* 0x000ee2000c101d00 */
[----:B------:R-:W-:Y:S02]  /*12c00*/  CS2R R44, SRZ ;  /* 0x00000000002c7805 */ /* 0x000fe4000001ff00 */
[----:B------:R-:W-:Y:S02]  /*12c10*/  CS2R R46, SRZ ;  /* 0x00000000002e7805 */ /* 0x000fe4000001ff00 */
[----:B------:R-:W-:Y:S01]  /*12c20*/  CS2R R48, SRZ ;  /* 0x0000000000307805 */ /* 0x000fe2000001ff00 */
[----:B------:R0:W1:Y:S01]  /*12c30*/  SHFL.IDX PT, R9, R53, 0x1, 0x181f ;  /* 0x00381f0035097f89 */ /* 0x00006200000e0000 */
[----:B------:R-:W-:-:S03]  /*12c40*/  CS2R R50, SRZ ;  /* 0x0000000000327805 */ /* 0x000fc6000001ff00 */
[----:B------:R0:W4:Y:S04]  /*12c50*/  SHFL.IDX PT, R21, R55, 0x1, 0x181f ;  /* 0x00381f0037157f89 */ /* 0x00012800000e0000 */
[----:B------:R0:W0:Y:S04]  /*12c60*/  SHFL.IDX PT, R33, R57, 0x1, 0x181f ;  /* 0x00381f0039217f89 */ /* 0x00002800000e0000 */
[----:B------:R0:W0:Y:S01]  /*12c70*/  SHFL.IDX PT, R14, R59, 0x1, 0x181f ;  /* 0x00381f003b0e7f89 */ /* 0x00002200000e0000 */
[----:B--2---:R-:W-:Y:S01]  /*12c80*/  @!P1 MOV R44, R4 ;  /* 0x00000004002c9202 */ /* 0x004fe20000000f00 */
[----:B------:R-:W-:Y:S01]  /*12c90*/  @!P1 IMAD.MOV.U32 R45, RZ, RZ, R5 ;  /* 0x000000ffff2d9224 */ /* 0x000fe200078e0005 */
[----:B------:R-:W-:Y:S01]  /*12ca0*/  CS2R R4, SRZ ;  /* 0x0000000000047805 */ /* 0x000fe2000001ff00 */
[----:B------:R-:W-:-:S02]  /*12cb0*/  @!P1 IMAD.MOV.U32 R46, RZ, RZ, R6 ;  /* 0x000000ffff2e9224 */ /* 0x000fc400078e0006 */
[----:B------:R-:W-:Y:S02]  /*12cc0*/  @!P1 IMAD.MOV.U32 R47, RZ, RZ, R7 ;  /* 0x000000ffff2f9224 */ /* 0x000fe400078e0007 */
[----:B---3--:R-:W-:Y:S02]  /*12cd0*/  @!P1 IMAD.MOV.U32 R48, RZ, RZ, R24 ;  /* 0x000000ffff309224 */ /* 0x008fe400078e0018 */
[----:B------:R-:W-:Y:S02]  /*12ce0*/  @!P1 IMAD.MOV.U32 R49, RZ, RZ, R25 ;  /* 0x000000ffff319224 */ /* 0x000fe400078e0019 */
[----:B------:R-:W-:Y:S02]  /*12cf0*/  @!P1 IMAD.MOV.U32 R50, RZ, RZ, R26 ;  /* 0x000000ffff329224 */ /* 0x000fe400078e001a */
[----:B01--4-:R-:W-:-:S07]  /*12d00*/  @!P1 IMAD.MOV.U32 R51, RZ, RZ, R27 ;  /* 0x000000ffff339224 */ /* 0x013fce00078e001b */
.L_x_2876:
        /* <DEDUP_REMOVED lines=17> */
.L_x_2618:
[----:B------:R-:W-:Y:S05]  /*12e20*/  BSYNC B1 ;  /* 0x0000000000017941 */ /* 0x000fea0003800000 */
.L_x_2617:
        /* <DEDUP_REMOVED lines=9> */
[----:B-1----:R-:W-:Y:S02]  /*12ec0*/  @!P1 IADD3 R32, P3, R16, R14, RZ ;  /* 0x0000000e10209210 */ /* 0x002fe40007f7e0ff */
[----:B--2---:R-:W-:-:S03]  /*12ed0*/  @!P1 IADD3.X R9, R9, R17, RZ, P2, !PT ;  /* 0x0000001109099210 */ /* 0x004fc600017fe4ff */
[----:B---3--:R-:W-:Y:S02]  /*12ee0*/  @!P1 IMAD.X R33, R25, 0x1, R17, P3 ;  /* 0x0000000119219824 */ /* 0x008fe400018e0611 */
[----:B------:R-:W-:-:S04]  /*12ef0*/  @!P1 IMAD.MOV.U32 R25, RZ, RZ, R9 ;  /* 0x000000ffff199224 */ /* 0x000fc800078e0009 */
[----:B------:R-:W2:Y:S04]  /*12f00*/  @!P1 LD.E.128 R32, desc[UR40][R32.64] ;  /* 0x0000002820209980 */ /* 0x000ea8000c101d00 */
[----:B------:R-:W3:Y:S04]  /*12f10*/  @!P1 LD.E.128 R24, desc[UR40][R24.64] ;  /* 0x0000002818189980 */ /* 0x000ee8000c101d00 */
[----:B------:R-:W0:Y:S04]  /*12f20*/  SHFL.IDX PT, R55, R55, 0x3, 0x181f ;  /* 0x00781f0037377f89 */ /* 0x000e2800000e0000 */
[----:B------:R-:W1:Y:S04]  /*12f30*/  SHFL.IDX PT, R53, R53, 0x3, 0x181f ;  /* 0x00781f0035357f89 */ /* 0x000e6800000e0000 */
[----:B------:R-:W4:Y:S04]  /*12f40*/  SHFL.IDX PT, R59, R59, 0x3, 0x181f ;  /* 0x00781f003b3b7f89 */ /* 0x000f2800000e0000 */
[----:B------:R-:W0:Y:S01]  /*12f50*/  SHFL.IDX PT, R57, R57, 0x3, 0x181f ;  /* 0x00781f0039397f89 */ /* 0x000e2200000e0000 */
[----:B------:R-:W-:-:S02]  /*12f60*/  CS2R R20, SRZ ;  /* 0x0000000000147805 */ /* 0x000fc4000001ff00 */
[----:B------:R-:W-:Y:S02]  /*12f70*/  CS2R R38, SRZ ;  /* 0x0000000000267805 */ /* 0x000fe4000001ff00 */
[----:B------:R-:W-:Y:S02]  /*12f80*/  CS2R R40, SRZ ;  /* 0x0000000000287805 */ /* 0x000fe4000001ff00 */
[----:B------:R-:W-:Y:S02]  /*12f90*/  CS2R R42, SRZ ;  /* 0x00000000002a7805 */ /* 0x000fe4000001ff00 */
[----:B------:R-:W-:Y:S01]  /*12fa0*/  CS2R R8, SRZ ;  /* 0x0000000000087805 */ /* 0x000fe2000001ff00 */
[----:B--2---:R-:W-:Y:S02]  /*12fb0*/  @!P1 IMAD.MOV.U32 R40, RZ, RZ, R32 ;  /* 0x000000ffff289224 */ /* 0x004fe400078e0020 */
[----:B------:R-:W-:Y:S02]  /*12fc0*/  @!P1 IMAD.MOV.U32 R41, RZ, RZ, R33 ;  /* 0x000000ffff299224 */ /* 0x000fe400078e0021 */
[----:B---3--:R-:W-:-:S02]  /*12fd0*/  @!P1 IMAD.MOV.U32 R20, RZ, RZ, R24 ;  /* 0x000000ffff149224 */ /* 0x008fc400078e0018 */
[----:B------:R-:W-:Y:S02]  /*12fe0*/  @!P1 IMAD.MOV.U32 R21, RZ, RZ, R25 ;  /* 0x000000ffff159224 */ /* 0x000fe400078e0019 */
[----:B------:R-:W-:Y:S02]  /*12ff0*/  @!P1 IMAD.MOV.U32 R38, RZ, RZ, R26 ;  /* 0x000000ffff269224 */ /* 0x000fe400078e001a */
[----:B------:R-:W-:Y:S02]  /*13000*/  @!P1 IMAD.MOV.U32 R39, RZ, RZ, R27 ;  /* 0x000000ffff279224 */ /* 0x000fe400078e001b */
[----:B------:R-:W-:Y:S02]  /*13010*/  @!P1 IMAD.MOV.U32 R42, RZ, RZ, R34 ;  /* 0x000000ffff2a9224 */ /* 0x000fe400078e0022 */
[----:B01--4-:R-:W-:-:S07]  /*13020*/  @!P1 IMAD.MOV.U32 R43, RZ, RZ, R35 ;  /* 0x000000ffff2b9224 */ /* 0x013fce00078e0023 */
.L_x_2886:
        /* <DEDUP_REMOVED lines=13> */
[----:B------:R-:W-:Y:S01]  /*13100*/  IMAD.X R9, R57, 0x1, R17, P2 ;  /* 0x0000000139097824 */ /* 0x000fe200010e0611 */
[----:B------:R-:W-:-:S05]  /*13110*/  IADD3.X R13, R53, R17, RZ, P1, !PT ;  /* 0x00000011350d7210 */ /* 0x000fca0000ffe4ff */
[----:B------:R-:W5:Y:S04]  /*13120*/  LD.E.128 R8, desc[UR40][R8.64] ;  /* 0x0000002808087980 */ /* 0x000f68000c101d00 */
[----:B------:R-:W5:Y:S02]  /*13130*/  LD.E.128 R12, desc[UR40][R12.64] ;  /* 0x000000280c0c7980 */ /* 0x000f64000c101d00 */
.L_x_2621:
[----:B------:R-:W-:Y:S05]  /*13140*/  BSYNC B1 ;  /* 0x0000000000017941 */ /* 0x000fea0003800000 */
.L_x_2620:
[----:B------:R-:W2:Y:S01]  /*13150*/  LDL R24, [R1+0x3c] ;  /* 0x00003c0001187983 */ /* 0x000ea20000100800 */
[----:B------:R-:W-:Y:S01]  /*13160*/  ULEA.HI UR4, UR39, UR39, URZ, 0x1 ;  /* 0x0000002727047291 */ /* 0x000fe2000f8f083f */
[C---:B------:R-:W-:Y:S01]  /*13170*/  VIADD R26, R19.reuse, 0x20 ;  /* 0x00000020131a7836 */ /* 0x040fe20000000000 */
[----:B------:R-:W-:Y:S01]  /*13180*/  BSSY B1, `(.L_x_2622) ;  /* 0x000000e000017945 */ /* 0x000fe20003800000 */
[----:B------:R-:W-:Y:S01]  /*13190*/  VIADD R25, R19, 0x40 ;  /* 0x0000004013197836 */ /* 0x000fe20000000000 */
[----:B------:R-:W-:-:S04]  /*131a0*/  ULOP3.LUT UR4, UR4, 0xfffffffe, URZ, 0xc0, !UPT ;  /* 0xfffffffe04047892 */ /* 0x000fc8000f8ec03f */
[----:B------:R-:W-:-:S06]  /*131b0*/  UIADD3 UR4, UR39, -UR4, URZ ;  /* 0x8000000427047290 */ /* 0x000fcc000fffe03f */
[----:B------:R-:W-:-:S05]  /*131c0*/  IMAD.U32 R3, RZ, RZ, UR4 ;  /* 0x00000004ff037e24 */ /* 0x000fca000f8e00ff */
[----:B------:R-:W-:-:S04]  /*131d0*/  SHF.L.U32 R3, R3, 0x1f, RZ ;  /* 0x0000001f03037819 */ /* 0x000fc800000006ff */
[----:B------:R-:W0:Y:S01]  /*131e0*/  SYNCS.PHASECHK.TRANS64.TRYWAIT P4, [R18+URZ+0x38800], R3 ;  /* 0x03880003120075a7 */ /* 0x000e22000808017f */
[----:B--2---:R-:W-:Y:S01]  /*131f0*/  VIADDMNMX R52, R52, -R24, 0x80, PT ;  /* 0x0000008034347446 */ /* 0x004fe20003800918 */
[----:B------:R-:W-:-:S03]  /*13200*/  VIADD R24, R19, 0x60 ;  /* 0x0000006013187836 */ /* 0x000fc60000000000 */
[-C--:B------:R-:W-:Y:S02]  /*13210*/  ISETP.GE.OR P3, PT, R19, R52.reuse, P0 ;  /* 0x000000341300720c */ /* 0x080fe40000766670 */
[-C--:B------:R-:W-:Y:S02]  /*13220*/  ISETP.GE.OR P2, PT, R26, R52.reuse, P0 ;  /* 0x000000341a00720c */ /* 0x080fe40000746670 */
[-C--:B------:R-:W-:Y:S02]  /*13230*/  ISETP.GE.OR P1, PT, R25, R52.reuse, P0 ;  /* 0x000000341900720c */ /* 0x080fe40000726670 */
[----:B------:R-:W-:Y:S01]  /*13240*/  ISETP.GE.OR P0, PT, R24, R52, P0 ;  /* 0x000000341800720c */ /* 0x000fe20000706670 */
[----:B0-----:R-:W-:-:S12]  /*13250*/  @!P4 BRA `(.L_x_2623) ;  /* 0x000001e40030c947 */ /* 0x001fd80003800000 */
.L_x_2887:
[----:B------:R-:W-:Y:S05]  /*13260*/  BSYNC B1 ;  /* 0x0000000000017941 */ /* 0x000fea0003800000 */
.L_x_2622:
[----:B------:R-:W-:Y:S04]  /*13270*/  BSSY B1, `(.L_x_2624) ;  /* 0x0000107000017945 */ /* 0x000fe80003800000 */
[----:B------:R-:W-:Y:S05]  /*13280*/  @P3 BRA `(.L_x_2625) ;  /* 0x0000001000143947 */ /* 0x000fea0003800000 */
[----:B------:R-:W2:Y:S04]  /*13290*/  LDL R35, [R1+0x78] ;  /* 0x0000780001237983 */ /* 0x000ea80000100800 */
[----:B------:R-:W3:Y:S01]  /*132a0*/  LDL R76, [R1+0x7c] ;  /* 0x00007c00014c7983 */ /* 0x000ee20000100800 */
[----:B0-----:R-:W-:Y:S01]  /*132b0*/  SHF.R.U32.HI R3, RZ, 0x8, R44 ;  /* 0x00000008ff037819 */ /* 0x001fe2000001162c */
[----:B------:R-:W-:Y:S01]  /*132c0*/  IMAD.SHL.U32 R52, R19, 0x80, RZ ;  /* 0x0000008013347824 */ /* 0x000fe200078e00ff */
[----:B------:R-:W-:Y:S02]  /*132d0*/  LOP3.LUT R25, R44, 0xff, RZ, 0xc0, !PT ;  /* 0x000000ff2c197812 */ /* 0x000fe400078ec0ff */
[----:B------:R-:W-:Y:S02]  /*132e0*/  LOP3.LUT R24, R3, 0xff, RZ, 0xc0, !PT ;  /* 0x000000ff03187812 */ /* 0x000fe400078ec0ff */
[----:B------:R-:W-:-:S02]  /*132f0*/  LEA.HI R3, R37, R0, RZ, 0x1c ;  /* 0x0000000025037211 */ /* 0x000fc400078fe0ff */
[----:B------:R-:W-:Y:S02]  /*13300*/  PRMT R53, R24, 0x7604, R25 ;  /* 0x0000760418357816 */ /* 0x000fe40000000019 */
[----:B------:R-:W-:Y:S02]  /*13310*/  SHF.R.S32.HI R24, RZ, 0x1f, R3 ;  /* 0x0000001fff187819 */ /* 0x000fe40000011403 */
[----:B------:R-:W-:Y:S02]  /*13320*/  LOP3.LUT R52, R52, 0x380, RZ, 0xc0, !PT ;  /* 0x0000038034347812 */ /* 0x000fe400078ec0ff */
[----:B------:R-:W-:Y:S01]  /*13330*/  LEA.HI R24, R24, R3, RZ, 0x3 ;  /* 0x0000000318187211 */ /* 0x000fe200078f18ff */
[----:B------:R-:W-:Y:S01]  /*13340*/  IMAD.SHL.U32 R3, R3, 0x10, RZ ;  /* 0x0000001003037824 */ /* 0x000fe200078e00ff */
[----:B------:R-:W-:Y:S02]  /*13350*/  SHF.R.U32.HI R26, RZ, 0x8, R45 ;  /* 0x00000008ff1a7819 */ /* 0x000fe4000001162d */
[----:B------:R-:W-:Y:S01]  /*13360*/  LOP3.LUT R27, R45, 0xff, RZ, 0xc0, !PT ;  /* 0x000000ff2d1b7812 */ /* 0x000fe200078ec0ff */
[----:B------:R-:W-:Y:S01]  /*13370*/  IMAD.SHL.U32 R24, R24, 0x800, RZ ;  /* 0x0000080018187824 */ /* 0x000fe200078e00ff */
[----:B------:R-:W-:Y:S01]  /*13380*/  LOP3.LUT R3, R52, 0x70, R3, 0xf8, !PT ;  /* 0x0000007034037812 */ /* 0x000fe200078ef803 */
[----:B------:R-:W-:Y:S01]  /*13390*/  IMAD.SHL.U32 R52, R19, 0x80, RZ ;  /* 0x0000008013347824 */ /* 0x000fe200078e00ff */
[----:B------:R-:W-:-:S02]  /*133a0*/  LOP3.LUT R26, R26, 0xff, RZ, 0xc0, !PT ;  /* 0x000000ff1a1a7812 */ /* 0x000fc400078ec0ff */
[----:B------:R-:W-:Y:S02]  /*133b0*/  SHF.R.U32.HI R33, RZ, 0x8, R48 ;  /* 0x00000008ff217819 */ /* 0x000fe40000011630 */
[----:B------:R-:W-:Y:S02]  /*133c0*/  LOP3.LUT R52, R52, 0x380, RZ, 0xc0, !PT ;  /* 0x0000038034347812 */ /* 0x000fe400078ec0ff */
[----:B------:R-:W-:Y:S02]  /*133d0*/  PRMT R55, R26, 0x7604, R27 ;  /* 0x000076041a377816 */ /* 0x000fe4000000001b */
[----:B------:R-:W-:Y:S02]  /*133e0*/  SHF.R.U32.HI R27, RZ, 0x8, R47 ;  /* 0x00000008ff1b7819 */ /* 0x000fe4000001162f */
[----:B------:R-:W-:Y:S02]  /*133f0*/  SHF.R.U32.HI R52, RZ, 0x3, R52 ;  /* 0x00000003ff347819 */ /* 0x000fe40000011634 */
[----:B------:R-:W-:-:S02]  /*13400*/  LOP3.LUT R32, R47, 0xff, RZ, 0xc0, !PT ;  /* 0x000000ff2f207812 */ /* 0x000fc400078ec0ff */
[----:B------:R-:W-:Y:S02]  /*13410*/  LOP3.LUT R34, R48, 0xff, RZ, 0xc0, !PT ;  /* 0x000000ff30227812 */ /* 0x000fe400078ec0ff */
[----:B------:R-:W-:Y:S02]  /*13420*/  LOP3.LUT R27, R27, 0xff, RZ, 0xc0, !PT ;  /* 0x000000ff1b1b7812 */ /* 0x000fe400078ec0ff */
[----:B------:R-:W-:Y:S02]  /*13430*/  LOP3.LUT R33, R33, 0xff, RZ, 0xc0, !PT ;  /* 0x000000ff21217812 */ /* 0x000fe400078ec0ff */
[----:B------:R-:W-:Y:S02]  /*13440*/  LOP3.LUT R3, R3, R52, RZ, 0x3c, !PT ;  /* 0x0000003403037212 */ /* 0x000fe400078e3cff */
[----:B------:R-:W-:Y:S02]  /*13450*/  LOP3.LUT R24, R24, 0xffffc000, RZ, 0xc0, !PT ;  /* 0xffffc00018187812 */ /* 0x000fe400078ec0ff */
[----:B------:R-:W-:-:S02]  /*13460*/  PRMT R61, R27, 0x7604, R32 ;  /* 0x000076041b3d7816 */ /* 0x000fc40000000020 */
[----:B------:R-:W-:Y:S02]  /*13470*/  PRMT R63, R33, 0x7604, R34 ;  /* 0x00007604213f7816 */ /* 0x000fe40000000022 */
[----:B------:R-:W-:Y:S02]  /*13480*/  SHF.R.U32.HI R32, RZ, 0x8, R49 ;  /* 0x00000008ff207819 */ /* 0x000fe40000011631 */
[----:B------:R-:W-:Y:S02]  /*13490*/  SHF.R.U32.HI R34, RZ, 0x8, R50 ;  /* 0x00000008ff227819 */ /* 0x000fe40000011632 */
[----:B------:R-:W-:Y:S02]  /*134a0*/  SHF.R.U32.HI R25, RZ, 0x8, R46 ;  /* 0x00000008ff197819 */ /* 0x000fe4000001162e */
[----:B------:R-:W-:Y:S02]  /*134b0*/  LOP3.LUT R33, R49, 0xff, RZ, 0xc0, !PT ;  /* 0x000000ff31217812 */ /* 0x000fe400078ec0ff */
[----:B------:R-:W-:-:S02]  /*134c0*/  LOP3.LUT R32, R32, 0xff, RZ, 0xc0, !PT ;  /* 0x000000ff20207812 */ /* 0x000fc400078ec0ff */
[----:B------:R-:W-:Y:S02]  /*134d0*/  LOP3.LUT R34, R34, 0xff, RZ, 0xc0, !PT ;  /* 0x000000ff22227812 */ /* 0x000fe400078ec0ff */
[----:B------:R-:W-:Y:S02]  /*134e0*/  LOP3.LUT R26, R46, 0xff, RZ, 0xc0, !PT ;  /* 0x000000ff2e1a7812 */ /* 0x000fe400078ec0ff */
[----:B------:R-:W-:Y:S02]  /*134f0*/  LOP3.LUT R25, R25, 0xff, RZ, 0xc0, !PT ;  /* 0x000000ff19197812 */ /* 0x000fe400078ec0ff */
[----:B------:R-:W-:Y:S02]  /*13500*/  PRMT R65, R32, 0x7604, R33 ;  /* 0x0000760420417816 */ /* 0x000fe40000000021 */
[----:B------:R-:W-:Y:S02]  /*13510*/  PRMT R57, R25, 0x7604, R26 ;  /* 0x0000760419397816 */ /* 0x000fe4000000001a */
[----:B------:R-:W-:-:S02]  /*13520*/  SHF.R.U32.HI R54, RZ, 0x10, R45 ;  /* 0x00000010ff367819 */ /* 0x000fc4000001162d */
[----:B------:R-:W-:Y:S02]  /*13530*/  SHF.R.U32.HI R52, RZ, 0x8, R51 ;  /* 0x00000008ff347819 */ /* 0x000fe40000011633 */
[----:B------:R-:W-:Y:S02]  /*13540*/  SHF.R.U32.HI R56, RZ, 0x10, R46 ;  /* 0x00000010ff387819 */ /* 0x000fe4000001162e */
[----:B------:R-:W-:Y:S02]  /*13550*/  LOP3.LUT R54, R54, 0xff, RZ, 0xc0, !PT ;  /* 0x000000ff36367812 */ /* 0x000fe400078ec0ff */
[----:B------:R-:W-:Y:S02]  /*13560*/  LOP3.LUT R59, R51, 0xff, RZ, 0xc0, !PT ;  /* 0x000000ff333b7812 */ /* 0x000fe400078ec0ff */
[----:B------:R-:W-:Y:S02]  /*13570*/  LOP3.LUT R52, R52, 0xff, RZ, 0xc0, !PT ;  /* 0x000000ff34347812 */ /* 0x000fe400078ec0ff */
[----:B------:R-:W-:-:S02]  /*13580*/  LOP3.LUT R56, R56, 0xff, RZ, 0xc0, !PT ;  /* 0x000000ff38387812 */ /* 0x000fc400078ec0ff */
[----:B------:R-:W-:Y:S02]  /*13590*/  PRMT R55, R54, 0x7054, R55 ;  /* 0x0000705436377816 */ /* 0x000fe40000000037 */
[----:B------:R-:W-:Y:S02]  /*135a0*/  SHF.R.U32.HI R54, RZ, 0x10, R49 ;  /* 0x00000010ff367819 */ /* 0x000fe40000011631 */
[----:B------:R-:W-:Y:S02]  /*135b0*/  PRMT R60, R52, 0x7604, R59 ;  /* 0x00007604343c7816 */ /* 0x000fe4000000003b */
[----:B------:R-:W-:Y:S02]  /*135c0*/  SHF.R.U32.HI R52, RZ, 0x10, R44 ;  /* 0x00000010ff347819 */ /* 0x000fe4000001162c */
[----:B------:R-:W-:Y:S02]  /*135d0*/  PRMT R59, R56, 0x7054, R57 ;  /* 0x00007054383b7816 */ /* 0x000fe40000000039 */
[----:B------:R-:W-:-:S02]  /*135e0*/  SHF.R.U32.HI R57, RZ, 0x10, R51 ;  /* 0x00000010ff397819 */ /* 0x000fc40000011633 */
[----:B------:R-:W-:Y:S02]  /*135f0*/  LOP3.LUT R54, R54, 0xff, RZ, 0xc0, !PT ;  /* 0x000000ff36367812 */ /* 0x000fe400078ec0ff */
[----:B------:R-:W-:Y:S02]  /*13600*/  SHF.R.U32.HI R58, RZ, 0x10, R47 ;  /* 0x00000010ff3a7819 */ /* 0x000fe4000001162f */
[----:B------:R-:W-:Y:S02]  /*13610*/  LOP3.LUT R52, R52, 0xff, RZ, 0xc0, !PT ;  /* 0x000000ff34347812 */ /* 0x000fe400078ec0ff */
[----:B------:R-:W-:Y:S02]  /*13620*/  SHF.R.U32.HI R56, RZ, 0x10, R50 ;  /* 0x00000010ff387819 */ /* 0x000fe40000011632 */
[----:B------:R-:W-:Y:S02]  /*13630*/  LOP3.LUT R57, R57, 0xff, RZ, 0xc0, !PT ;  /* 0x000000ff39397812 */ /* 0x000fe400078ec0ff */
[----:B------:R-:W-:-:S02]  /*13640*/  PRMT R65, R54, 0x7054, R65 ;  /* 0x0000705436417816 */ /* 0x000fc40000000041 */
[----:B------:R-:W-:Y:S02]  /*13650*/  LOP3.LUT R58, R58, 0xff, RZ, 0xc0, !PT ;  /* 0x000000ff3a3a7812 */ /* 0x000fe400078ec0ff */
[----:B------:R-:W-:Y:S02]  /*13660*/  PRMT R53, R52, 0x7054, R53 ;  /* 0x0000705434357816 */ /* 0x000fe40000000035 */
[----:B------:R-:W-:Y:S02]  /*13670*/  SHF.R.U32.HI R52, RZ, 0x10, R48 ;  /* 0x00000010ff347819 */ /* 0x000fe40000011630 */
[----:B------:R-:W-:Y:S02]  /*13680*/  LOP3.LUT R56, R56, 0xff, RZ, 0xc0, !PT ;  /* 0x000000ff38387812 */ /* 0x000fe400078ec0ff */
[----:B------:R-:W-:Y:S02]  /*13690*/  PRMT R69, R57, 0x7054, R60 ;  /* 0x0000705439457816 */ /* 0x000fe4000000003c */
[----:B------:R-:W-:-:S02]  /*136a0*/  LOP3.LUT R65, R65, 0xff000000, R49, 0xf8, !PT ;  /* 0xff00000041417812 */ /* 0x000fc400078ef831 */
[----:B------:R-:W-:Y:S02]  /*136b0*/  LOP3.LUT R57, R55, 0xff000000, R45, 0xf8, !PT ;  /* 0xff00000037397812 */ /* 0x000fe400078ef82d */
[----:B------:R-:W-:Y:S02]  /*136c0*/  PRMT R61, R58, 0x7054, R61 ;  /* 0x000070543a3d7816 */ /* 0x000fe4000000003d */
[----:B------:R-:W-:Y:S02]  /*136d0*/  LOP3.LUT R52, R52, 0xff, RZ, 0xc0, !PT ;  /* 0x000000ff34347812 */ /* 0x000fe400078ec0ff */
[----:B------:R-:W-:Y:S02]  /*136e0*/  F2FP.F16.E4M3.UNPACK_B R66, R65 ;  /* 0x00000041ff42723e */ /* 0x000fe400020006ff */
[----:B------:R-:W-:Y:S02]  /*136f0*/  F2FP.F16.E4M3.UNPACK_B R60, R57 ;  /* 0x00000039ff3c723e */ /* 0x000fe400020006ff */
[----:B------:R-:W-:-:S02]  /*13700*/  LOP3.LUT R58, R61, 0xff000000, R47, 0xf8, !PT ;  /* 0xff0000003d3a7812 */ /* 0x000fc400078ef82f */
[----:B------:R-:W-:Y:S01]  /*13710*/  LOP3.LUT R68, R69, 0xff000000, R51, 0xf8, !PT ;  /* 0xff00000045447812 */ /* 0x000fe200078ef833 */
[--C-:B------:R-:W-:Y:S01]  /*13720*/  HADD2.F32 R64, -RZ, R60.reuse.H0_H0 ;  /* 0x2000003cff407230 */ /* 0x100fe20000004100 */
[----:B------:R-:W-:Y:S01]  /*13730*/  PRMT R63, R52, 0x7054, R63 ;  /* 0x00007054343f7816 */ /* 0x000fe2000000003f */
[----:B------:R-:W-:Y:S01]  /*13740*/  HADD2.F32 R60, -RZ, R60.H1_H1 ;  /* 0x3000003cff3c7230 */ /* 0x000fe20000004100 */
[----:B------:R-:W-:Y:S02]  /*13750*/  LOP3.LUT R52, R53, 0xff000000, R44, 0xf8, !PT ;  /* 0xff00000035347812 */ /* 0x000fe400078ef82c */
[----:B------:R-:W-:Y:S02]  /*13760*/  LOP3.LUT R53, R63, 0xff000000, R48, 0xf8, !PT ;  /* 0xff0000003f357812 */ /* 0x000fe400078ef830 */
[----:B------:R-:W-:Y:S02]  /*13770*/  F2FP.F16.E4M3.UNPACK_B R57, R57.H1 ;  /* 0x00000039ff39723e */ /* 0x000fe400030006ff */
[----:B------:R-:W-:-:S02]  /*13780*/  LOP3.LUT R44, R59, 0xff000000, R46, 0xf8, !PT ;  /* 0xff0000003b2c7812 */ /* 0x000fc400078ef82e */
[----:B--2---:R-:W-:Y:S02]  /*13790*/  IADD3 R3, R3, R24, R35 ;  /* 0x0000001803037210 */ /* 0x004fe40007ffe023 */
[----:B------:R-:W-:Y:S01]  /*137a0*/  LOP3.LUT R35, R50, 0xff, RZ, 0xc0, !PT ;  /* 0x000000ff32237812 */ /* 0x000fe200078ec0ff */
[----:B---3--:R-:W0:Y:S02]  /*137b0*/  LDS.128 R24, [R76+0x20400] ;  /* 0x020400004c187984 */ /* 0x008e240000000c00 */
[----:B------:R-:W-:Y:S01]  /*137c0*/  IMAD.IADD R3, R18, 0x1, R3 ;  /* 0x0000000112037824 */ /* 0x000fe200078e0203 */
[----:B------:R-:W-:-:S04]  /*137d0*/  PRMT R67, R34, 0x7604, R35 ;  /* 0x0000760422437816 */ /* 0x000fc80000000023 */
[----:B------:R-:W1:Y:S01]  /*137e0*/  LDS.128 R32, [R3+0x20400] ;  /* 0x0204000003207984 */ /* 0x000e620000000c00 */
[----:B------:R-:W-:-:S04]  /*137f0*/  PRMT R67, R56, 0x7054, R67 ;  /* 0x0000705438437816 */ /* 0x000fc80000000043 */
[----:B------:R-:W-:Y:S01]  /*13800*/  LOP3.LUT R45, R67, 0xff000000, R50, 0xf8, !PT ;  /* 0xff000000432d7812 */ /* 0x000fe200078ef832 */
[--C-:B------:R-:W-:Y:S02]  /*13810*/  HADD2.F32 R67, -RZ, R66.reuse.H0_H0 ;  /* 0x20000042ff437230 */ /* 0x100fe40000004100 */
[----:B------:R-:W-:Y:S01]  /*13820*/  HADD2.F32 R66, -RZ, R66.H1_H1 ;  /* 0x30000042ff427230 */ /* 0x000fe20000004100 */
[-C--:B0-----:R-:W-:Y:S02]  /*13830*/  F2FP.F16.E4M3.UNPACK_B R47, R25.reuse ;  /* 0x00000019ff2f723e */ /* 0x081fe400020006ff */
[----:B------:R-:W-:Y:S02]  /*13840*/  F2FP.F16.E4M3.UNPACK_B R51, R25.H1 ;  /* 0x00000019ff33723e */ /* 0x000fe400030006ff */
[----:B------:R-:W-:Y:S01]  /*13850*/  F2FP.F16.E4M3.UNPACK_B R59, R27 ;  /* 0x0000001bff3b723e */ /* 0x000fe200020006ff */
[--C-:B------:R-:W-:Y:S01]  /*13860*/  HADD2.F32 R48, -RZ, R47.reuse.H0_H0 ;  /* 0x2000002fff307230 */ /* 0x100fe20000004100 */
[-C--:B-1----:R-:W-:Y:S01]  /*13870*/  F2FP.F16.E4M3.UNPACK_B R54, R33.reuse ;  /* 0x00000021ff36723e */ /* 0x082fe200020006ff */
[----:B------:R-:W-:Y:S01]  /*13880*/  HADD2.F32 R47, -RZ, R47.H1_H1 ;  /* 0x3000002fff2f7230 */ /* 0x000fe20000004100 */
[----:B------:R-:W-:-:S02]  /*13890*/  F2FP.F16.E4M3.UNPACK_B R55, R33.H1 ;  /* 0x00000021ff37723e */ /* 0x000fc400030006ff */
[-C--:B------:R-:W-:Y:S01]  /*138a0*/  F2FP.F16.E4M3.UNPACK_B R49, R32.reuse ;  /* 0x00000020ff31723e */ /* 0x080fe200020006ff */
[--C-:B------:R-:W-:Y:S01]  /*138b0*/  HADD2.F32 R25, -RZ, R54.reuse.H0_H0 ;  /* 0x20000036ff197230 */ /* 0x100fe20000004100 */
[----:B------:R-:W-:Y:S01]  /*138c0*/  F2FP.F16.E4M3.UNPACK_B R56, R32.H1 ;  /* 0x00000020ff38723e */ /* 0x000fe200030006ff */
[----:B------:R-:W-:Y:S01]  /*138d0*/  HADD2.F32 R54, -RZ, R54.H1_H1 ;  /* 0x30000036ff367230 */ /* 0x000fe20000004100 */
[----:B------:R-:W-:Y:S02]  /*138e0*/  F2FP.F16.E4M3.UNPACK_B R62, R27.H1 ;  /* 0x0000001bff3e723e */ /* 0x000fe400030006ff */
[CC--:B------:R-:W-:Y:S01]  /*138f0*/  FMUL.FTZ R33, R25.reuse, R67.reuse ;  /* 0x0000004319217220 */ /* 0x0c0fe20000410000 */
[----:B------:R-:W-:Y:S01]  /*13900*/  FMUL.FTZ R32, R25, R64 ;  /* 0x0000004019207220 */ /* 0x000fe20000410000 */
[----:B------:R-:W-:Y:S01]  /*13910*/  F2FP.F16.E4M3.UNPACK_B R46, R24 ;  /* 0x00000018ff2e723e */ /* 0x000fe200020006ff */
[----:B------:R-:W-:Y:S01]  /*13920*/  FMUL.FTZ R71, R54, R60 ;  /* 0x0000003c36477220 */ /* 0x000fe20000410000 */
[C---:B------:R-:W-:Y:S01]  /*13930*/  FFMA.FTZ R25, R48.reuse, R64, -R33 ;  /* 0x0000004030197223 */ /* 0x040fe20000010821 */
[----:B------:R-:W-:Y:S01]  /*13940*/  FFMA.FTZ R33, R48, R67, R32 ;  /* 0x0000004330217223 */ /* 0x000fe20000010020 */
[----:B------:R-:W-:Y:S01]  /*13950*/  F2FP.F16.E4M3.UNPACK_B R67, R65.H1 ;  /* 0x00000041ff43723e */ /* 0x000fe200030006ff */
[----:B------:R-:W-:Y:S01]  /*13960*/  HADD2.F32 R32, -RZ, R55.H0_H0 ;  /* 0x20000037ff207230 */ /* 0x000fe20000004100 */
[----:B------:R-:W-:Y:S01]  /*13970*/  F2FP.F16.E4M3.UNPACK_B R50, R24.H1 ;  /* 0x00000018ff32723e */ /* 0x000fe200030006ff */
[----:B------:R-:W-:Y:S01]  /*13980*/  HADD2.F32 R65, -RZ, R57.H0_H0 ;  /* 0x20000039ff417230 */ /* 0x000fe20000004100 */
[-C--:B------:R-:W-:Y:S01]  /*13990*/  F2FP.F16.E4M3.UNPACK_B R24, R26.reuse ;  /* 0x0000001aff18723e */ /* 0x080fe200020006ff */
[----:B------:R-:W-:Y:S01]  /*139a0*/  HADD2.F32 R69, -RZ, R67.H0_H0 ;  /* 0x20000043ff457230 */ /* 0x000fe20000004100 */
[----:B------:R-:W-:Y:S01]  /*139b0*/  F2FP.F16.E4M3.UNPACK_B R27, R26.H1 ;  /* 0x0000001aff1b723e */ /* 0x000fe200030006ff */
[----:B------:R-:W-:Y:S01]  /*139c0*/  HADD2.F32 R48, -RZ, R51.H0_H0 ;  /* 0x20000033ff307230 */ /* 0x000fe20000004100 */
[-C--:B------:R-:W-:Y:S01]  /*139d0*/  F2FP.F16.E4M3.UNPACK_B R61, R35.reuse ;  /* 0x00000023ff3d723e */ /* 0x080fe200020006ff */
[----:B------:R-:W-:Y:S01]  /*139e0*/  HADD2.F32 R64, -RZ, R57.H1_H1 ;  /* 0x30000039ff407230 */ /* 0x000fe20000004100 */
[----:B------:R-:W-:Y:S01]  /*139f0*/  F2FP.F16.E4M3.UNPACK_B R63, R35.H1 ;  /* 0x00000023ff3f723e */ /* 0x000fe200030006ff */
[----:B------:R-:W-:Y:S01]  /*13a00*/  FMUL.FTZ R73, R32, R69 ;  /* 0x0000004520497220 */ /* 0x000fe20000410000 */
[-C--:B------:R-:W-:Y:S01]  /*13a10*/  F2FP.F16.E4M3.UNPACK_B R26, R34.reuse ;  /* 0x00000022ff1a723e */ /* 0x080fe200020006ff */
[----:B------:R-:W-:Y:S01]  /*13a20*/  HADD2.F32 R55, -RZ, R55.H1_H1 ;  /* 0x30000037ff377230 */ /* 0x000fe20000004100 */
[----:B------:R-:W-:Y:S01]  /*13a30*/  F2FP.F16.E4M3.UNPACK_B R35, R34.H1 ;  /* 0x00000022ff23723e */ /* 0x000fe200030006ff */
[-C--:B------:R-:W-:Y:S01]  /*13a40*/  FMUL.FTZ R34, R54, R66.reuse ;  /* 0x0000004236227220 */ /* 0x080fe20000410000 */
[----:B------:R-:W-:Y:S01]  /*13a50*/  FMUL.FTZ R54, R32, R65 ;  /* 0x0000004120367220 */ /* 0x000fe20000410000 */
[----:B------:R-:W-:Y:S01]  /*13a60*/  FFMA.FTZ R32, R47, R66, R71 ;  /* 0x000000422f207223 */ /* 0x000fe20000010047 */
[----:B------:R-:W-:-:S02]  /*13a70*/  HADD2.F32 R66, -RZ, R67.H1_H1 ;  /* 0x30000043ff427230 */ /* 0x000fc40000004100 */
[----:B------:R-:W-:Y:S01]  /*13a80*/  FFMA.FTZ R34, R47, R60, -R34 ;  /* 0x0000003c2f227223 */ /* 0x000fe20000010822 */
[C---:B------:R-:W-:Y:S01]  /*13a90*/  FFMA.FTZ R47, R48.reuse, R65, -R73 ;  /* 0x00000041302f7223 */ /* 0x040fe20000010849 */
[----:B------:R-:W-:Y:S01]  /*13aa0*/  FFMA.FTZ R48, R48, R69, R54 ;  /* 0x0000004530307223 */ /* 0x000fe20000010036 */
[----:B------:R-:W-:Y:S01]  /*13ab0*/  F2FP.F16.E4M3.UNPACK_B R69, R68 ;  /* 0x00000044ff45723e */ /* 0x000fe200020006ff */
[----:B------:R-:W-:Y:S01]  /*13ac0*/  HADD2.F32 R54, -RZ, R61.H0_H0 ;  /* 0x2000003dff367230 */ /* 0x000fe20000004100 */
[----:B------:R-:W-:Y:S01]  /*13ad0*/  F2FP.F16.E4M3.UNPACK_B R65, R58 ;  /* 0x0000003aff41723e */ /* 0x000fe200020006ff */
[----:B------:R-:W-:Y:S02]  /*13ae0*/  HADD2.F32 R60, -RZ, R59.H0_H0 ;  /* 0x2000003bff3c7230 */ /* 0x000fe40000004100 */
[C---:B------:R-:W-:Y:S01]  /*13af0*/  FMUL.FTZ R70, R55.reuse, R66 ;  /* 0x0000004237467220 */ /* 0x040fe20000410000 */
[----:B------:R-:W-:Y:S02]  /*13b00*/  HADD2.F32 R71, -RZ, R69.H0_H0 ;  /* 0x20000045ff477230 */ /* 0x000fe40000004100 */
[----:B------:R-:W-:Y:S01]  /*13b10*/  FMUL.FTZ R57, R55, R64 ;  /* 0x0000004037397220 */ /* 0x000fe20000410000 */
[----:B------:R-:W-:-:S02]  /*13b20*/  HADD2.F32 R67, -RZ, R65.H0_H0 ;  /* 0x20000041ff437230 */ /* 0x000fc40000004100 */
[----:B------:R-:W-:Y:S02]  /*13b30*/  HADD2.F32 R51, -RZ, R51.H1_H1 ;  /* 0x30000033ff337230 */ /* 0x000fe40000004100 */
[C---:B------:R-:W-:Y:S01]  /*13b40*/  FMUL.FTZ R55, R54.reuse, R71 ;  /* 0x0000004736377220 */ /* 0x040fe20000410000 */
[----:B------:R-:W-:Y:S02]  /*13b50*/  HADD2.F32 R69, -RZ, R69.H1_H1 ;  /* 0x30000045ff457230 */ /* 0x000fe40000004100 */
[-C--:B------:R-:W-:Y:S01]  /*13b60*/  FMUL.FTZ R72, R54, R67.reuse ;  /* 0x0000004336487220 */ /* 0x080fe20000410000 */
[----:B------:R-:W-:Y:S02]  /*13b70*/  HADD2.F32 R65, -RZ, R65.H1_H1 ;  /* 0x30000041ff417230 */ /* 0x000fe40000004100 */
[----:B------:R-:W-:Y:S01]  /*13b80*/  FFMA.FTZ R55, R60, R67, -R55 ;  /* 0x000000433c377223 */ /* 0x000fe20000010837 */
[----:B------:R-:W-:Y:S01]  /*13b90*/  F2FP.F16.E4M3.UNPACK_B R67, R68.H1 ;  /* 0x00000044ff43723e */ /* 0x000fe200030006ff */
[C---:B------:R-:W-:Y:S01]  /*13ba0*/  FFMA.FTZ R54, R51.reuse, R64, -R70 ;  /* 0x0000004033367223 */ /* 0x040fe20000010846 */
[----:B------:R-:W-:Y:S01]  /*13bb0*/  F2FP.F16.E4M3.UNPACK_B R64, R58.H1 ;  /* 0x0000003aff40723e */ /* 0x000fe200030006ff */
[----:B------:R-:W-:Y:S01]  /*13bc0*/  FFMA.FTZ R57, R51, R66, R57 ;  /* 0x0000004233397223 */ /* 0x000fe20000010039 */
[----:B------:R-:W-:-:S02]  /*13bd0*/  HADD2.F32 R58, -RZ, R61.H1_H1 ;  /* 0x3000003dff3a7230 */ /* 0x000fc40000004100 */
[----:B------:R-:W-:Y:S01]  /*13be0*/  FFMA.FTZ R51, R60, R71, R72 ;  /* 0x000000473c337223 */ /* 0x000fe20000010048 */
[----:B------:R-:W-:Y:S01]  /*13bf0*/  HADD2.F32 R68, -RZ, R67.H0_H0 ;  /* 0x20000043ff447230 */ /* 0x000fe20000004100 */
[----:B------:R-:W-:Y:S01]  /*13c00*/  F2FP.SATFINITE.E4M3.F32.PACK_AB_MERGE_C R47, R54, R47, RZ ;  /* 0x0000002f362f723e */ /* 0x000fe200048070ff */
[----:B------:R-:W-:Y:S02]  /*13c10*/  HADD2.F32 R60, -RZ, R63.H0_H0 ;  /* 0x2000003fff3c7230 */ /* 0x000fe40000004100 */
[C---:B------:R-:W-:Y:S01]  /*13c20*/  FMUL.FTZ R70, R58.reuse, R69 ;  /* 0x000000453a467220 */ /* 0x040fe20000410000 */
[----:B------:R-:W-:Y:S02]  /*13c30*/  HADD2.F32 R66, -RZ, R64.H0_H0 ;  /* 0x20000040ff427230 */ /* 0x000fe40000004100 */
[----:B------:R-:W-:Y:S01]  /*13c40*/  FMUL.FTZ R58, R58, R65 ;  /* 0x000000413a3a7220 */ /* 0x000fe20000410000 */
[----:B------:R-:W-:Y:S02]  /*13c50*/  HADD2.F32 R59, -RZ, R59.H1_H1 ;  /* 0x3000003bff3b7230 */ /* 0x000fe40000004100 */
[----:B------:R-:W-:Y:S01]  /*13c60*/  FMUL.FTZ R72, R60, R68 ;  /* 0x000000443c487220 */ /* 0x000fe20000410000 */
[----:B------:R-:W-:-:S02]  /*13c70*/  HADD2.F32 R61, -RZ, R62.H0_H0 ;  /* 0x2000003eff3d7230 */ /* 0x000fc40000004100 */
[-C--:B------:R-:W-:Y:S01]  /*13c80*/  FMUL.FTZ R71, R60, R66.reuse ;  /* 0x000000423c477220 */ /* 0x080fe20000410000 */
[----:B------:R-:W-:Y:S02]  /*13c90*/  HADD2.F32 R63, -RZ, R63.H1_H1 ;  /* 0x3000003fff3f7230 */ /* 0x000fe40000004100 */
[C---:B------:R-:W-:Y:S01]  /*13ca0*/  FFMA.FTZ R60, R59.reuse, R65, -R70 ;  /* 0x000000413b3c7223 */ /* 0x040fe20000010846 */
[----:B------:R-:W-:Y:S01]  /*13cb0*/  FFMA.FTZ R58, R59, R69, R58 ;  /* 0x000000453b3a7223 */ /* 0x000fe2000001003a */
[C---:B------:R-:W-:Y:S01]  /*13cc0*/  FFMA.FTZ R59, R61.reuse, R66, -R72 ;  /* 0x000000423d3b7223 */ /* 0x040fe20000010848 */
[----:B------:R-:W-:Y:S01]  /*13cd0*/  F2FP.F16.E4M3.UNPACK_B R69, R53.H1 ;  /* 0x00000035ff45723e */ /* 0x000fe200030006ff */
[----:B------:R-:W-:Y:S01]  /*13ce0*/  FFMA.FTZ R61, R61, R68, R71 ;  /* 0x000000443d3d7223 */ /* 0x000fe20000010047 */
[----:B------:R-:W-:Y:S01]  /*13cf0*/  F2FP.F16.E4M3.UNPACK_B R66, R52.H1 ;  /* 0x00000034ff42723e */ /* 0x000fe200030006ff */
[----:B------:R-:W-:Y:S01]  /*13d00*/  HADD2.F32 R68, -RZ, R64.H1_H1 ;  /* 0x30000040ff447230 */ /* 0x000fe20000004100 */
[----:B------:R-:W-:Y:S01]  /*13d10*/  F2FP.SATFINITE.E4M3.F32.PACK_AB_MERGE_C R48, R57, R48, RZ ;  /* 0x000000303930723e */ /* 0x000fe200048070ff */
[----:B------:R-:W-:Y:S01]  /*13d20*/  HADD2.F32 R64, -RZ, R62.H1_H1 ;  /* 0x3000003eff407230 */ /* 0x000fe20000004100 */
[----:B------:R-:W-:Y:S01]  /*13d30*/  F2FP.SATFINITE.E4M3.F32.PACK_AB_MERGE_C R25, R34, R25, R47 ;  /* 0x000000192219723e */ /* 0x000fe2000480702f */
[----:B------:R-:W-:-:S02]  /*13d40*/  HADD2.F32 R71, -RZ, R67.H1_H1 ;  /* 0x30000043ff477230 */ /* 0x000fc40000004100 */
[C---:B------:R-:W-:Y:S01]  /*13d50*/  FMUL.FTZ R74, R63.reuse, R68 ;  /* 0x000000443f4a7220 */ /* 0x040fe20000410000 */
[----:B------:R-:W-:Y:S01]  /*13d60*/  HADD2.F32 R70, -RZ, R69.H0_H0 ;  /* 0x20000045ff467230 */ /* 0x000fe20000004100 */
[----:B------:R-:W-:Y:S01]  /*13d70*/  F2FP.SATFINITE.E4M3.F32.PACK_AB_MERGE_C R33, R32, R33, R48 ;  /* 0x000000212021723e */ /* 0x000fe20004807030 */
[----:B------:R-:W-:Y:S02]  /*13d80*/  HADD2.F32 R62, -RZ, R56.H0_H0 ;  /* 0x20000038ff3e7230 */ /* 0x000fe40000004100 */
[----:B------:R-:W-:Y:S01]  /*13d90*/  FMUL.FTZ R75, R63, R71 ;  /* 0x000000473f4b7220 */ /* 0x000fe20000410000 */
[----:B------:R-:W-:Y:S02]  /*13da0*/  HADD2.F32 R67, -RZ, R66.H0_H0 ;  /* 0x20000042ff437230 */ /* 0x000fe40000004100 */
[----:B------:R-:W-:Y:S02]  /*13db0*/  HADD2.F32 R65, -RZ, R50.H0_H0 ;  /* 0x20000032ff417230 */ /* 0x000fe40000004100 */
[----:B------:R-:W-:Y:S01]  /*13dc0*/  FMUL.FTZ R72, R62, R70 ;  /* 0x000000463e487220 */ /* 0x000fe20000410000 */
[----:B------:R-:W-:-:S02]  /*13dd0*/  HADD2.F32 R56, -RZ, R56.H1_H1 ;  /* 0x30000038ff387230 */ /* 0x000fc40000004100 */
[-C--:B------:R-:W-:Y:S01]  /*13de0*/  FMUL.FTZ R73, R62, R67.reuse ;  /* 0x000000433e497220 */ /* 0x080fe20000410000 */
[C---:B------:R-:W-:Y:S01]  /*13df0*/  FFMA.FTZ R62, R64.reuse, R68, -R75 ;  /* 0x00000044403e7223 */ /* 0x040fe2000001084b */
[C---:B------:R-:W-:Y:S01]  /*13e00*/  FFMA.FTZ R63, R65.reuse, R67, -R72 ;  /* 0x00000043413f7223 */ /* 0x040fe20000010848 */
[----:B------:R-:W-:Y:S02]  /*13e10*/  HADD2.F32 R67, -RZ, R66.H1_H1 ;  /* 0x30000042ff437230 */ /* 0x000fe40000004100 */
[----:B------:R-:W-:Y:S01]  /*13e20*/  FFMA.FTZ R65, R65, R70, R73 ;  /* 0x0000004641417223 */ /* 0x000fe20000010049 */
[----:B------:R-:W-:Y:S01]  /*13e30*/  HADD2.F32 R70, -RZ, R69.H1_H1 ;  /* 0x30000045ff467230 */ /* 0x000fe20000004100 */
[----:B------:R-:W-:Y:S01]  /*13e40*/  F2FP.F16.E4M3.UNPACK_B R68, R53 ;  /* 0x00000035ff44723e */ /* 0x000fe200020006ff */
[----:B------:R-:W-:Y:S01]  /*13e50*/  FFMA.FTZ R64, R64, R71, R74 ;  /* 0x0000004740407223 */ /* 0x000fe2000001004a */
[----:B------:R-:W-:Y:S01]  /*13e60*/  HADD2.F32 R53, -RZ, R50.H1_H1 ;  /* 0x30000032ff357230 */ /* 0x000fe20000004100 */
[----:B------:R-:W-:Y:S01]  /*13e70*/  F2FP.F16.E4M3.UNPACK_B R66, R52 ;  /* 0x00000034ff42723e */ /* 0x000fe200020006ff */
[C---:B------:R-:W-:Y:S01]  /*13e80*/  FMUL.FTZ R50, R56.reuse, R70 ;  /* 0x0000004638327220 */ /* 0x040fe20000410000 */
[----:B------:R-:W-:Y:S01]  /*13e90*/  FMUL.FTZ R71, R56, R67 ;  /* 0x0000004338477220 */ /* 0x000fe20000410000 */
[----:B------:R-:W-:-:S02]  /*13ea0*/  HADD2.F32 R69, -RZ, R68.H0_H0 ;  /* 0x20000044ff457230 */ /* 0x000fc40000004100 */
[--C-:B------:R-:W-:Y:S02]  /*13eb0*/  HADD2.F32 R56, -RZ, R49.reuse.H0_H0 ;  /* 0x20000031ff387230 */ /* 0x100fe40000004100 */
        /* <DEDUP_REMOVED lines=22> */
[----:B------:R-:W-:Y:S02]  /*14020*/  HADD2.F32 R46, -RZ, R27.H0_H0 ;  /* 0x2000001bff2e7230 */ /* 0x000fe40000004100 */
[----:B------:R-:W-:Y:S01]  /*14030*/  FMUL.FTZ R71, R52, R69 ;  /* 0x0000004534477220 */ /* 0x000fe20000410000 */
[----:B------:R-:W-:Y:S01]  /*14040*/  HADD2.F32 R56, -RZ, R56.H1_H1 ;  /* 0x30000038ff387230 */ /* 0x000fe20000004100 */
[----:B------:R-:W-:Y:S01]  /*14050*/  F2FP.SATFINITE.E4M3.F32.PACK_AB_MERGE_C R65, R72, R65, RZ ;  /* 0x000000414841723e */ /* 0x000fe200048070ff */
[----:B------:R-:W-:Y:S02]  /*14060*/  HADD2.F32 R66, -RZ, R67.H1_H1 ;  /* 0x30000043ff427230 */ /* 0x000fe40000004100 */
[----:B------:R-:W-:Y:S01]  /*14070*/  FMUL.FTZ R67, R52, R53 ;  /* 0x0000003534437220 */ /* 0x000fe20000410000 */
[----:B------:R-:W-:-:S02]  /*14080*/  HADD2.F32 R35, -RZ, R35.H1_H1 ;  /* 0x30000023ff237230 */ /* 0x000fc40000004100 */
[C---:B------:R-:W-:Y:S01]  /*14090*/  FFMA.FTZ R71, R46.reuse, R53, -R71 ;  /* 0x000000352e477223 */ /* 0x040fe20000010847 */
[----:B------:R-:W-:Y:S02]  /*140a0*/  HADD2.F32 R27, -RZ, R27.H1_H1 ;  /* 0x3000001bff1b7230 */ /* 0x000fe40000004100 */
[----:B------:R-:W-:Y:S01]  /*140b0*/  FFMA.FTZ R69, R46, R69, R67 ;  /* 0x000000452e457223 */ /* 0x000fe20000010043 */
[----:B------:R-:W-:Y:S01]  /*140c0*/  F2FP.SATFINITE.E4M3.F32.PACK_AB_MERGE_C R32, R68, R73, R65 ;  /* 0x000000494420723e */ /* 0x000fe20004807041 */
[C---:B------:R-:W-:Y:S01]  /*140d0*/  FMUL.FTZ R52, R35.reuse, R66 ;  /* 0x0000004223347220 */ /* 0x040fe20000410000 */
[-C--:B------:R-:W-:Y:S01]  /*140e0*/  FMUL.FTZ R53, R35, R56.reuse ;  /* 0x0000003823357220 */ /* 0x080fe20000410000 */
[----:B------:R-:W-:Y:S01]  /*140f0*/  F2FP.F16.E4M3.UNPACK_B R35, R45 ;  /* 0x0000002dff23723e */ /* 0x000fe200020006ff */
[----:B------:R-:W-:Y:S02]  /*14100*/  HADD2.F32 R45, -RZ, R44.H0_H0 ;  /* 0x2000002cff2d7230 */ /* 0x000fe40000004100 */
[C---:B------:R-:W-:Y:S01]  /*14110*/  FFMA.FTZ R56, R27.reuse, R56, -R52 ;  /* 0x000000381b387223 */ /* 0x040fe20000010834 */
[----:B------:R-:W-:Y:S01]  /*14120*/  FFMA.FTZ R66, R27, R66, R53 ;  /* 0x000000421b427223 */ /* 0x000fe20000010035 */
[----:B------:R-:W-:-:S02]  /*14130*/  HADD2.F32 R27, -RZ, R26.H0_H0 ;  /* 0x2000001aff1b7230 */ /* 0x000fc40000004100 */
[--C-:B------:R-:W-:Y:S01]  /*14140*/  HADD2.F32 R46, -RZ, R35.reuse.H0_H0 ;  /* 0x20000023ff2e7230 */ /* 0x100fe20000004100 */
        /* <DEDUP_REMOVED lines=8> */
[C---:B------:R-:W-:Y:S01]  /*141d0*/  FMUL.FTZ R67, R35.reuse, R52 ;  /* 0x0000003423437220 */ /* 0x040fe20000410000 */
[----:B------:R-:W-:Y:S02]  /*141e0*/  HADD2.F32 R24, -RZ, R24.H1_H1 ;  /* 0x30000018ff187230 */ /* 0x000fe40000004100 */
        /* <DEDUP_REMOVED lines=15> */
.L_x_2625:
[----:B------:R-:W-:Y:S05]  /*142e0*/  BSYNC B1 ;  /* 0x0000000000017941 */ /* 0x000fea0003800000 */
.L_x_2624:
[----:B------:R-:W-:Y:S04]  /*142f0*/  BSSY B1, `(.L_x_2626) ;  /* 0x0000101000017945 */ /* 0x000fe80003800000 */
[----:B------:R-:W-:Y:S05]  /*14300*/  @P2 BRA `(.L_x_2627) ;  /* 0x0000000c00fc2947 */ /* 0x000fea0003800000 */
[----:B-1----:R-:W2:Y:S04]  /*14310*/  LDL R34, [R1+0x74] ;  /* 0x0000740001227983 */ /* 0x002ea80000100800 */
[----:B------:R-:W3:Y:S01]  /*14320*/  LDL R68, [R1+0x1ac] ;  /* 0x0001ac0001447983 */ /* 0x000ee20000100800 */
[----:B-----5:R-:W-:Y:S02]  /*14330*/  SHF.R.U32.HI R24, RZ, 0x8, R28 ;  /* 0x00000008ff187819 */ /* 0x020fe4000001161c */
[----:B------:R-:W-:Y:S02]  /*14340*/  IADD3 R35, R19, 0x20, RZ ;  /* 0x0000002013237810 */ /* 0x000fe40007ffe0ff */
[----:B0-----:R-:W-:Y:S02]  /*14350*/  LOP3.LUT R3, R28, 0xff, RZ, 0xc0, !PT ;  /* 0x000000ff1c037812 */ /* 0x001fe400078ec0ff */
[----:B------:R-:W-:Y:S01]  /*14360*/  LOP3.LUT R24, R24, 0xff, RZ, 0xc0, !PT ;  /* 0x000000ff18187812 */ /* 0x000fe200078ec0ff */
[----:B------:R-:W-:Y:S01]  /*14370*/  IMAD.SHL.U32 R35, R35, 0x80, RZ ;  /* 0x0000008023237824 */ /* 0x000fe200078e00ff */
[----:B------:R-:W-:-:S02]  /*14380*/  LEA.HI R33, R37, R0, RZ, 0x1c ;  /* 0x0000000025217211 */ /* 0x000fc400078fe0ff */
[----:B------:R-:W-:Y:S02]  /*14390*/  PRMT R45, R24, 0x7604, R3 ;  /* 0x00007604182d7816 */ /* 0x000fe40000000003 */
[----:B------:R-:W-:Y:S01]  /*143a0*/  LOP3.LUT R35, R35, 0x380, RZ, 0xc0, !PT ;  /* 0x0000038023237812 */ /* 0x000fe200078ec0ff */
[----:B------:R-:W-:Y:S01]  /*143b0*/  IMAD.SHL.U32 R3, R33, 0x10, RZ ;  /* 0x0000001021037824 */ /* 0x000fe200078e00ff */
[----:B------:R-:W-:Y:S02]  /*143c0*/  SHF.R.U32.HI R32, RZ, 0x8, R30 ;  /* 0x00000008ff207819 */ /* 0x000fe4000001161e */
[----:B------:R-:W-:Y:S02]  /*143d0*/  LOP3.LUT R27, R30, 0xff, RZ, 0xc0, !PT ;  /* 0x000000ff1e1b7812 */ /* 0x000fe400078ec0ff */
[----:B------:R-:W-:Y:S01]  /*143e0*/  LOP3.LUT R3, R35, 0x70, R3, 0xf8, !PT ;  /* 0x0000007023037812 */ /* 0x000fe200078ef803 */
[----:B------:R-:W-:Y:S01]  /*143f0*/  VIADD R35, R19, 0x20 ;  /* 0x0000002013237836 */ /* 0x000fe20000000000 */
[----:B------:R-:W-:-:S02]  /*14400*/  LOP3.LUT R32, R32, 0xff, RZ, 0xc0, !PT ;  /* 0x000000ff20207812 */ /* 0x000fc400078ec0ff */
[----:B------:R-:W-:Y:S01]  /*14410*/  SHF.R.S32.HI R24, RZ, 0x1f, R33 ;  /* 0x0000001fff187819 */ /* 0x000fe20000011421 */
[----:B------:R-:W-:Y:S01]  /*14420*/  IMAD.SHL.U32 R35, R35, 0x80, RZ ;  /* 0x0000008023237824 */ /* 0x000fe200078e00ff */
[----:B------:R-:W-:Y:S02]  /*14430*/  PRMT R49, R32, 0x7604, R27 ;  /* 0x0000760420317816 */ /* 0x000fe4000000001b */
[----:B------:R-:W-:Y:S02]  /*14440*/  LEA.HI R32, R24, R33, RZ, 0x3 ;  /* 0x0000002118207211 */ /* 0x000fe400078f18ff */
[----:B------:R-:W-:Y:S02]  /*14450*/  LOP3.LUT R35, R35, 0x380, RZ, 0xc0, !PT ;  /* 0x0000038023237812 */ /* 0x000fe400078ec0ff */
[----:B------:R-:W-:Y:S01]  /*14460*/  SHF.R.U32.HI R26, RZ, 0x8, R29 ;  /* 0x00000008ff1a7819 */ /* 0x000fe2000001161d */
[----:B------:R-:W-:Y:S01]  /*14470*/  IMAD.SHL.U32 R32, R32, 0x800, RZ ;  /* 0x0000080020207824 */ /* 0x000fe200078e00ff */
[----:B------:R-:W-:-:S02]  /*14480*/  SHF.R.U32.HI R35, RZ, 0x3, R35 ;  /* 0x00000003ff237819 */ /* 0x000fc40000011623 */
[----:B------:R-:W-:Y:S02]  /*14490*/  LOP3.LUT R25, R29, 0xff, RZ, 0xc0, !PT ;  /* 0x000000ff1d197812 */ /* 0x000fe400078ec0ff */
[----:B------:R-:W-:Y:S02]  /*144a0*/  LOP3.LUT R26, R26, 0xff, RZ, 0xc0, !PT ;  /* 0x000000ff1a1a7812 */ /* 0x000fe400078ec0ff */
[----:B------:R-:W-:Y:S02]  /*144b0*/  LOP3.LUT R3, R3, R35, RZ, 0x3c, !PT ;  /* 0x0000002303037212 */ /* 0x000fe400078e3cff */
[----:B------:R-:W-:Y:S02]  /*144c0*/  LOP3.LUT R32, R32, 0xffffc000, RZ, 0xc0, !PT ;  /* 0xffffc00020207812 */ /* 0x000fe400078ec0ff */
[----:B------:R-:W-:Y:S02]  /*144d0*/  PRMT R44, R26, 0x7604, R25 ;  /* 0x000076041a2c7816 */ /* 0x000fe40000000019 */
[----:B------:R-:W-:-:S02]  /*144e0*/  SHF.R.U32.HI R25, RZ, 0x8, R31 ;  /* 0x00000008ff197819 */ /* 0x000fc4000001161f */
[----:B------:R-:W-:Y:S02]  /*144f0*/  SHF.R.U32.HI R27, RZ, 0x8, R4 ;  /* 0x00000008ff1b7819 */ /* 0x000fe40000011604 */
[----:B------:R-:W-:Y:S02]  /*14500*/  LOP3.LUT R24, R31, 0xff, RZ, 0xc0, !PT ;  /* 0x000000ff1f187812 */ /* 0x000fe400078ec0ff */
[----:B------:R-:W-:Y:S02]  /*14510*/  LOP3.LUT R26, R4, 0xff, RZ, 0xc0, !PT ;  /* 0x000000ff041a7812 */ /* 0x000fe400078ec0ff */
[----:B------:R-:W-:Y:S02]  /*14520*/  LOP3.LUT R25, R25, 0xff, RZ, 0xc0, !PT ;  /* 0x000000ff19197812 */ /* 0x000fe400078ec0ff */
[----:B------:R-:W-:Y:S02]  /*14530*/  LOP3.LUT R27, R27, 0xff, RZ, 0xc0, !PT ;  /* 0x000000ff1b1b7812 */ /* 0x000fe400078ec0ff */
[----:B------:R-:W-:-:S02]  /*14540*/  PRMT R46, R25, 0x7604, R24 ;  /* 0x00007604192e7816 */ /* 0x000fc40000000018 */
[----:B------:R-:W-:Y:S02]  /*14550*/  PRMT R55, R27, 0x7604, R26 ;  /* 0x000076041b377816 */ /* 0x000fe4000000001a */
[----:B------:R-:W-:Y:S02]  /*14560*/  SHF.R.U32.HI R48, RZ, 0x8, R5 ;  /* 0x00000008ff307819 */ /* 0x000fe40000011605 */
[----:B------:R-:W-:Y:S02]  /*14570*/  SHF.R.U32.HI R51, RZ, 0x8, R6 ;  /* 0x00000008ff337819 */ /* 0x000fe40000011606 */
[----:B------:R-:W-:Y:S02]  /*14580*/  LOP3.LUT R47, R5, 0xff, RZ, 0xc0, !PT ;  /* 0x000000ff052f7812 */ /* 0x000fe400078ec0ff */
[----:B------:R-:W-:Y:S02]  /*14590*/  LOP3.LUT R48, R48, 0xff, RZ, 0xc0, !PT ;  /* 0x000000ff30307812 */ /* 0x000fe400078ec0ff */
[----:B------:R-:W-:-:S02]  /*145a0*/  LOP3.LUT R50, R6, 0xff, RZ, 0xc0, !PT ;  /* 0x000000ff06327812 */ /* 0x000fc400078ec0ff */
[----:B------:R-:W-:Y:S02]  /*145b0*/  LOP3.LUT R51, R51, 0xff, RZ, 0xc0, !PT ;  /* 0x000000ff33337812 */ /* 0x000fe400078ec0ff */
[----:B------:R-:W-:Y:S02]  /*145c0*/  PRMT R48, R48, 0x7604, R47 ;  /* 0x0000760430307816 */ /* 0x000fe4000000002f */
[----:B------:R-:W-:Y:S02]  /*145d0*/  SHF.R.U32.HI R57, RZ, 0x10, R5 ;  /* 0x00000010ff397819 */ /* 0x000fe40000011605 */
[----:B------:R-:W-:Y:S02]  /*145e0*/  SHF.R.U32.HI R47, RZ, 0x10, R29 ;  /* 0x00000010ff2f7819 */ /* 0x000fe4000001161d */
[----:B------:R-:W-:Y:S01]  /*145f0*/  PRMT R59, R51, 0x7604, R50 ;  /* 0x00007604333b7816 */ /* 0x000fe20000000032 */
[----:B------:R-:W-:Y:S01]  /*14600*/  IMAD.U32 R57, R57, 0x10000, RZ ;  /* 0x0001000039397824 */ /* 0x000fe200078e00ff */
[----:B------:R-:W-:Y:S01]  /*14610*/  SHF.R.U32.HI R51, RZ, 0x10, R31 ;  /* 0x00000010ff337819 */ /* 0x000fe2000001161f */
[----:B------:R-:W-:Y:S01]  /*14620*/  IMAD.U32 R47, R47, 0x10000, RZ ;  /* 0x000100002f2f7824 */ /* 0x000fe200078e00ff */
[----:B------:R-:W-:-:S02]  /*14630*/  SHF.R.U32.HI R53, RZ, 0x8, R7 ;  /* 0x00000008ff357819 */ /* 0x000fc40000011607 */
[----:B------:R-:W-:Y:S01]  /*14640*/  LOP3.LUT R52, R7, 0xff, RZ, 0xc0, !PT ;  /* 0x000000ff07347812 */ /* 0x000fe200078ec0ff */
[----:B------:R-:W-:Y:S01]  /*14650*/  IMAD.U32 R51, R51, 0x10000, RZ ;  /* 0x0001000033337824 */ /* 0x000fe200078e00ff */
[----:B------:R-:W-:Y:S02]  /*14660*/  LOP3.LUT R53, R53, 0xff, RZ, 0xc0, !PT ;  /* 0x000000ff35357812 */ /* 0x000fe400078ec0ff */
[----:B------:R-:W-:Y:S02]  /*14670*/  LOP3.LUT R57, R48, 0xff0000, R57, 0xf8, !PT ;  /* 0x00ff000030397812 */ /* 0x000fe400078ef839 */
[----:B------:R-:W-:Y:S02]  /*14680*/  LOP3.LUT R47, R44, 0xff0000, R47, 0xf8, !PT ;  /* 0x00ff00002c2f7812 */ /* 0x000fe400078ef82f */
[----:B------:R-:W-:Y:S02]  /*14690*/  PRMT R52, R53, 0x7604, R52 ;  /* 0x0000760435347816 */ /* 0x000fe40000000034 */
[----:B------:R-:W-:-:S02]  /*146a0*/  LOP3.LUT R45, R45, 0xff0000, R28, 0xf8, !PT ;  /* 0x00ff00002d2d7812 */ /* 0x000fc400078ef81c */
[----:B------:R-:W-:Y:S02]  /*146b0*/  LOP3.LUT R53, R46, 0xff0000, R51, 0xf8, !PT ;  /* 0x00ff00002e357812 */ /* 0x000fe400078ef833 */
[----:B------:R-:W-:Y:S02]  /*146c0*/  LOP3.LUT R51, R49, 0xff0000, R30, 0xf8, !PT ;  /* 0x00ff000031337812 */ /* 0x000fe400078ef81e */
[----:B------:R-:W-:Y:S02]  /*146d0*/  LOP3.LUT R57, R57, 0xff000000, R5, 0xf8, !PT ;  /* 0xff00000039397812 */ /* 0x000fe400078ef805 */
[----:B------:R-:W-:Y:S02]  /*146e0*/  LOP3.LUT R49, R47, 0xff000000, R29, 0xf8, !PT ;  /* 0xff0000002f317812 */ /* 0x000fe400078ef81d */
[----:B------:R-:W-:Y:S02]  /*146f0*/  LOP3.LUT R44, R45, 0xff000000, R28, 0xf8, !PT ;  /* 0xff0000002d2c7812 */ /* 0x000fe400078ef81c */
[----:B------:R-:W-:-:S02]  /*14700*/  SHF.R.U32.HI R61, RZ, 0x10, R7 ;  /* 0x00000010ff3d7819 */ /* 0x000fc40000011607 */
[----:B------:R-:W-:Y:S02]  /*14710*/  LOP3.LUT R29, R55, 0xff0000, R4, 0xf8, !PT ;  /* 0x00ff0000371d7812 */ /* 0x000fe400078ef804 */
[----:B------:R-:W-:Y:S01]  /*14720*/  LOP3.LUT R59, R59, 0xff0000, R6, 0xf8, !PT ;  /* 0x00ff00003b3b7812 */ /* 0x000fe200078ef806 */
[----:B------:R-:W-:Y:S01]  /*14730*/  IMAD.U32 R61, R61, 0x10000, RZ ;  /* 0x000100003d3d7824 */ /* 0x000fe200078e00ff */
[----:B------:R-:W-:Y:S02]  /*14740*/  LOP3.LUT R53, R53, 0xff000000, R31, 0xf8, !PT ;  /* 0xff00000035357812 */ /* 0x000fe400078ef81f */
[----:B------:R-:W-:Y:S02]  /*14750*/  F2FP.F16.E4M3.UNPACK_B R56, R57 ;  /* 0x00000039ff38723e */ /* 0x000fe400020006ff */
[----:B------:R-:W-:Y:S02]  /*14760*/  F2FP.F16.E4M3.UNPACK_B R31, R49 ;  /* 0x00000031ff1f723e */ /* 0x000fe400020006ff */
[----:B------:R-:W-:Y:S01]  /*14770*/  LOP3.LUT R28, R51, 0xff000000, R30, 0xf8, !PT ;  /* 0xff000000331c7812 */ /* 0x000fe200078ef81e */
[--C-:B------:R-:W-:Y:S01]  /*14780*/  HADD2.F32 R58, -RZ, R56.reuse.H0_H0 ;  /* 0x20000038ff3a7230 */ /* 0x100fe20000004100 */
[----:B------:R-:W-:Y:S01]  /*14790*/  LOP3.LUT R29, R29, 0xff000000, R4, 0xf8, !PT ;  /* 0xff0000001d1d7812 */ /* 0x000fe200078ef804 */
[----:B------:R-:W-:Y:S01]  /*147a0*/  HADD2.F32 R51, -RZ, R31.H0_H0 ;  /* 0x2000001fff337230 */ /* 0x000fe20000004100 */
[----:B------:R-:W-:Y:S01]  /*147b0*/  LOP3.LUT R4, R59, 0xff000000, R6, 0xf8, !PT ;  /* 0xff0000003b047812 */ /* 0x000fe200078ef806 */
[----:B------:R-:W-:Y:S01]  /*147c0*/  HADD2.F32 R59, -RZ, R56.H1_H1 ;  /* 0x30000038ff3b7230 */ /* 0x000fe20000004100 */
[----:B------:R-:W-:-:S02]  /*147d0*/  LOP3.LUT R61, R52, 0xff0000, R61, 0xf8, !PT ;  /* 0x00ff0000343d7812 */ /* 0x000fc400078ef83d */
[----:B------:R-:W-:Y:S02]  /*147e0*/  F2FP.F16.E4M3.UNPACK_B R57, R57.H1 ;  /* 0x00000039ff39723e */ /* 0x000fe400030006ff */
[----:B------:R-:W-:Y:S02]  /*147f0*/  F2FP.F16.E4M3.UNPACK_B R49, R49.H1 ;  /* 0x00000031ff31723e */ /* 0x000fe400030006ff */
[----:B------:R-:W-:Y:S01]  /*14800*/  LOP3.LUT R61, R61, 0xff000000, R7, 0xf8, !PT ;  /* 0xff0000003d3d7812 */ /* 0x000fe200078ef807 */
[--C-:B------:R-:W-:Y:S02]  /*14810*/  HADD2.F32 R56, -RZ, R57.reuse.H0_H0 ;  /* 0x20000039ff387230 */ /* 0x100fe40000004100 */
[----:B------:R-:W-:Y:S01]  /*14820*/  HADD2.F32 R57, -RZ, R57.H1_H1 ;  /* 0x30000039ff397230 */ /* 0x000fe20000004100 */
[----:B--2---:R-:W-:Y:S01]  /*14830*/  IADD3 R3, R3, R32, R34 ;  /* 0x0000002003037210 */ /* 0x004fe20007ffe022 */
[----:B---3--:R-:W0:Y:S04]  /*14840*/  LDS.128 R24, [R68+0x20400] ;  /* 0x0204000044187984 */ /* 0x008e280000000c00 */
[----:B------:R-:W-:-:S05]  /*14850*/  IMAD.IADD R3, R18, 0x1, R3 ;  /* 0x0000000112037824 */ /* 0x000fca00078e0203 */
[----:B------:R-:W1:Y:S01]  /*14860*/  LDS.128 R32, [R3+0x20400] ;  /* 0x0204000003207984 */ /* 0x000e620000000c00 */
[-C--:B0-----:R-:W-:Y:S02]  /*14870*/  F2FP.F16.E4M3.UNPACK_B R48, R27.reuse ;  /* 0x0000001bff30723e */ /* 0x081fe400020006ff */
[----:B------:R-:W-:Y:S02]  /*14880*/  F2FP.F16.E4M3.UNPACK_B R54, R27.H1 ;  /* 0x0000001bff36723e */ /* 0x000fe400030006ff */
[-C--:B------:R-:W-:Y:S02]  /*14890*/  F2FP.F16.E4M3.UNPACK_B R27, R24.reuse ;  /* 0x00000018ff1b723e */ /* 0x080fe400020006ff */
[----:B------:R-:W-:Y:S02]  /*148a0*/  F2FP.F16.E4M3.UNPACK_B R45, R24.H1 ;  /* 0x00000018ff2d723e */ /* 0x000fe400030006ff */
[----:B-1----:R-:W-:Y:S02]  /*148b0*/  F2FP.F16.E4M3.UNPACK_B R24, R33 ;  /* 0x00000021ff18723e */ /* 0x002fe400020006ff */
[----:B------:R-:W-:-:S02]  /*148c0*/  F2FP.F16.E4M3.UNPACK_B R30, R25 ;  /* 0x00000019ff1e723e */ /* 0x000fc400020006ff */
[----:B------:R-:W-:Y:S01]  /*148d0*/  F2FP.F16.E4M3.UNPACK_B R46, R25.H1 ;  /* 0x00000019ff2e723e */ /* 0x000fe200030006ff */
[----:B------:R-:W-:Y:S01]  /*148e0*/  HADD2.F32 R6, -RZ, R24.H0_H0 ;  /* 0x20000018ff067230 */ /* 0x000fe20000004100 */
[----:B------:R-:W-:Y:S01]  /*148f0*/  F2FP.F16.E4M3.UNPACK_B R47, R33.H1 ;  /* 0x00000021ff2f723e */ /* 0x000fe200030006ff */
[----:B------:R-:W-:Y:S01]  /*14900*/  HADD2.F32 R25, -RZ, R30.H0_H0 ;  /* 0x2000001eff197230 */ /* 0x000fe20000004100 */
[-C--:B------:R-:W-:Y:S01]  /*14910*/  F2FP.F16.E4M3.UNPACK_B R33, R32.reuse ;  /* 0x00000020ff21723e */ /* 0x080fe200020006ff */
[----:B------:R-:W-:Y:S01]  /*14920*/  HADD2.F32 R24, -RZ, R24.H1_H1 ;  /* 0x30000018ff187230 */ /* 0x000fe20000004100 */
[----:B------:R-:W-:Y:S01]  /*14930*/  F2FP.F16.E4M3.UNPACK_B R50, R32.H1 ;  /* 0x00000020ff32723e */ /* 0x000fe200030006ff */
[C---:B------:R-:W-:Y:S01]  /*14940*/  FMUL.FTZ R32, R6.reuse, R58 ;  /* 0x0000003a06207220 */ /* 0x040fe20000410000 */
[-C--:B------:R-:W-:Y:S01]  /*14950*/  F2FP.F16.E4M3.UNPACK_B R52, R35.reuse ;  /* 0x00000023ff34723e */ /* 0x080fe200020006ff */
[----:B------:R-:W-:Y:S01]  /*14960*/  HADD2.F32 R30, -RZ, R30.H1_H1 ;  /* 0x3000001eff1e7230 */ /* 0x000fe20000004100 */
[----:B------:R-:W-:Y:S01]  /*14970*/  F2FP.F16.E4M3.UNPACK_B R55, R35.H1 ;  /* 0x00000023ff37723e */ /* 0x000fe200030006ff */
[-C--:B------:R-:W-:Y:S01]  /*14980*/  FMUL.FTZ R35, R6, R51.reuse ;  /* 0x0000003306237220 */ /* 0x080fe20000410000 */
[----:B------:R-:W-:Y:S01]  /*14990*/  FFMA.FTZ R6, R25, R51, -R32 ;  /* 0x0000003319067223 */ /* 0x000fe20000010820 */
[----:B------:R-:W-:-:S02]  /*149a0*/  HADD2.F32 R51, -RZ, R49.H0_H0 ;  /* 0x20000031ff337230 */ /* 0x000fc40000004100 */
[C---:B------:R-:W-:Y:S01]  /*149b0*/  FMUL.FTZ R63, R24.reuse, R59 ;  /* 0x0000003b183f7220 */ /* 0x040fe20000410000 */
[----:B------:R-:W-:Y:S01]  /*149c0*/  FFMA.FTZ R25, R25, R58, R35 ;  /* 0x0000003a19197223 */ /* 0x000fe20000010023 */
[----:B------:R-:W-:Y:S01]  /*149d0*/  HADD2.F32 R35, -RZ, R31.H1_H1 ;  /* 0x3000001fff237230 */ /* 0x000fe20000004100 */
[-C--:B------:R-:W-:Y:S01]  /*149e0*/  F2FP.F16.E4M3.UNPACK_B R7, R34.reuse ;  /* 0x00000022ff07723e */ /* 0x080fe200020006ff */
[--C-:B------:R-:W-:Y:S01]  /*149f0*/  HADD2.F32 R31, -RZ, R47.reuse.H0_H0 ;  /* 0x2000002fff1f7230 */ /* 0x100fe20000004100 */
[----:B------:R-:W-:Y:S01]  /*14a00*/  F2FP.F16.E4M3.UNPACK_B R34, R34.H1 ;  /* 0x00000022ff22723e */ /* 0x000fe200030006ff */
[----:B------:R-:W-:Y:S02]  /*14a10*/  HADD2.F32 R32, -RZ, R46.H0_H0 ;  /* 0x2000002eff207230 */ /* 0x000fe40000004100 */
[----:B------:R-:W-:Y:S01]  /*14a20*/  FMUL.FTZ R24, R24, R35 ;  /* 0x0000002318187220 */ /* 0x000fe20000410000 */
[----:B------:R-:W-:Y:S02]  /*14a30*/  HADD2.F32 R47, -RZ, R47.H1_H1 ;  /* 0x3000002fff2f7230 */ /* 0x000fe40000004100 */
[CC--:B------:R-:W-:Y:S01]  /*14a40*/  FMUL.FTZ R65, R31.reuse, R56.reuse ;  /* 0x000000381f417220 */ /* 0x0c0fe20000410000 */
[----:B------:R-:W-:Y:S01]  /*14a50*/  FMUL.FTZ R67, R31, R51 ;  /* 0x000000331f437220 */ /* 0x000fe20000410000 */
[C---:B------:R-:W-:Y:S01]  /*14a60*/  FFMA.FTZ R31, R30.reuse, R35, -R63 ;  /* 0x000000231e1f7223 */ /* 0x040fe2000001083f */
[----:B------:R-:W-:Y:S01]  /*14a70*/  FFMA.FTZ R24, R30, R59, R24 ;  /* 0x0000003b1e187223 */ /* 0x000fe20000010018 */
[C---:B------:R-:W-:Y:S01]  /*14a80*/  FFMA.FTZ R30, R32.reuse, R51, -R65 ;  /* 0x00000033201e7223 */ /* 0x040fe20000010841 */
[----:B------:R-:W-:Y:S01]  /*14a90*/  FFMA.FTZ R32, R32, R56, R67 ;  /* 0x0000003820207223 */ /* 0x000fe20000010043 */
[----:B------:R-:W-:Y:S01]  /*14aa0*/  F2FP.F16.E4M3.UNPACK_B R56, R53 ;  /* 0x00000035ff38723e */ /* 0x000fe200020006ff */
[----:B------:R-:W-:Y:S01]  /*14ab0*/  HADD2.F32 R49, -RZ, R49.H1_H1 ;  /* 0x30000031ff317230 */ /* 0x000fe20000004100 */
[----:B------:R-:W-:Y:S01]  /*14ac0*/  F2FP.F16.E4M3.UNPACK_B R59, R61 ;  /* 0x0000003dff3b723e */ /* 0x000fe200020006ff */
[----:B------:R-:W-:-:S02]  /*14ad0*/  HADD2.F32 R35, -RZ, R52.H0_H0 ;  /* 0x20000034ff237230 */ /* 0x000fc40000004100 */
[C---:B------:R-:W-:Y:S01]  /*14ae0*/  FMUL.FTZ R63, R47.reuse, R57 ;  /* 0x000000392f3f7220 */ /* 0x040fe20000410000 */
[----:B------:R-:W-:Y:S02]  /*14af0*/  HADD2.F32 R58, -RZ, R56.H0_H0 ;  /* 0x20000038ff3a7230 */ /* 0x000fe40000004100 */
[----:B------:R-:W-:Y:S01]  /*14b00*/  FMUL.FTZ R62, R47, R49 ;  /* 0x000000312f3e7220 */ /* 0x000fe20000410000 */
[--C-:B------:R-:W-:Y:S01]  /*14b10*/  HADD2.F32 R60, -RZ, R59.reuse.H0_H0 ;  /* 0x2000003bff3c7230 */ /* 0x100fe20000004100 */
[----:B------:R-:W-:Y:S01]  /*14b20*/  F2FP.F16.E4M3.UNPACK_B R5, R26 ;  /* 0x0000001aff05723e */ /* 0x000fe200020006ff */
[----:B------:R-:W-:Y:S02]  /*14b30*/  HADD2.F32 R46, -RZ, R46.H1_H1 ;  /* 0x3000002eff2e7230 */ /* 0x000fe40000004100 */
[C---:B------:R-:W-:Y:S01]  /*14b40*/  FMUL.FTZ R65, R35.reuse, R58 ;  /* 0x0000003a23417220 */ /* 0x040fe20000410000 */
[----:B------:R-:W-:Y:S02]  /*14b50*/  HADD2.F32 R51, -RZ, R48.H0_H0 ;  /* 0x20000030ff337230 */ /* 0x000fe40000004100 */
[----:B------:R-:W-:Y:S01]  /*14b60*/  FMUL.FTZ R64, R35, R60 ;  /* 0x0000003c23407220 */ /* 0x000fe20000410000 */
[----:B------:R-:W-:-:S02]  /*14b70*/  HADD2.F32 R59, -RZ, R59.H1_H1 ;  /* 0x3000003bff3b7230 */ /* 0x000fc40000004100 */
[C---:B------:R-:W-:Y:S01]  /*14b80*/  FFMA.FTZ R35, R46.reuse, R49, -R63 ;  /* 0x000000312e237223 */ /* 0x040fe2000001083f */
[----:B------:R-:W-:Y:S01]  /*14b90*/  FFMA.FTZ R49, R46, R57, R62 ;  /* 0x000000392e317223 */ /* 0x000fe2000001003e */
[C---:B------:R-:W-:Y:S01]  /*14ba0*/  FFMA.FTZ R46, R51.reuse, R60, R65 ;  /* 0x0000003c332e7223 */ /* 0x040fe20000010041 */
[----:B------:R-:W-:Y:S01]  /*14bb0*/  HADD2.F32 R57, -RZ, R56.H1_H1 ;  /* 0x30000038ff397230 */ /* 0x000fe20000004100 */
[----:B------:R-:W-:Y:S01]  /*14bc0*/  F2FP.F16.E4M3.UNPACK_B R60, R61.H1 ;  /* 0x0000003dff3c723e */ /* 0x000fe200030006ff */
[----:B------:R-:W-:Y:S01]  /*14bd0*/  FFMA.FTZ R47, R51, R58, -R64 ;  /* 0x0000003a332f7223 */ /* 0x000fe20000010840 */
[----:B------:R-:W-:Y:S01]  /*14be0*/  F2FP.F16.E4M3.UNPACK_B R56, R53.H1 ;  /* 0x00000035ff38723e */ /* 0x000fe200030006ff */
[----:B------:R-:W-:Y:S01]  /*14bf0*/  HADD2.F32 R52, -RZ, R52.H1_H1 ;  /* 0x30000034ff347230 */ /* 0x000fe20000004100 */
[----:B------:R-:W-:Y:S01]  /*14c00*/  F2FP.F16.E4M3.UNPACK_B R26, R26.H1 ;  /* 0x0000001aff1a723e */ /* 0x000fe200030006ff */
[----:B------:R-:W-:Y:S01]  /*14c10*/  HADD2.F32 R51, -RZ, R48.H1_H1 ;  /* 0x30000030ff337230 */ /* 0x000fe20000004100 */
[----:B------:R-:W-:Y:S01]  /*14c20*/  F2FP.SATFINITE.E4M3.F32.PACK_AB_MERGE_C R32, R49, R32, RZ ;  /* 0x000000203120723e */ /* 0x000fe200048070ff */
[----:B------:R-:W-:-:S02]  /*14c30*/  HADD2.F32 R61, -RZ, R60.H0_H0 ;  /* 0x2000003cff3d7230 */ /* 0x000fc40000004100 */
[C---:B------:R-:W-:Y:S01]  /*14c40*/  FMUL.FTZ R62, R52.reuse, R59 ;  /* 0x0000003b343e7220 */ /* 0x040fe20000410000 */
[--C-:B------:R-:W-:Y:S02]  /*14c50*/  HADD2.F32 R48, -RZ, R55.reuse.H0_H0 ;  /* 0x20000037ff307230 */ /* 0x100fe40000004100 */
[----:B------:R-:W-:Y:S01]  /*14c60*/  FMUL.FTZ R52, R52, R57 ;  /* 0x0000003934347220 */ /* 0x000fe20000410000 */
[----:B------:R-:W-:Y:S01]  /*14c70*/  HADD2.F32 R58, -RZ, R56.H0_H0 ;  /* 0x20000038ff3a7230 */ /* 0x000fe20000004100 */
[----:B------:R-:W-:Y:S01]  /*14c80*/  F2FP.SATFINITE.E4M3.F32.PACK_AB_MERGE_C R25, R24, R25, R32 ;  /* 0x000000191819723e */ /* 0x000fe20004807020 */
[----:B------:R-:W-:Y:S02]  /*14c90*/  HADD2.F32 R53, -RZ, R54.H0_H0 ;  /* 0x20000036ff357230 */ /* 0x000fe40000004100 */
[C---:B------:R-:W-:Y:S01]  /*14ca0*/  FMUL.FTZ R64, R48.reuse, R61 ;  /* 0x0000003d30407220 */ /* 0x040fe20000410000 */
[----:B------:R-:W-:Y:S02]  /*14cb0*/  HADD2.F32 R63, -RZ, R60.H1_H1 ;  /* 0x3000003cff3f7230 */ /* 0x000fe40000004100 */
[-C--:B------:R-:W-:Y:S01]  /*14cc0*/  FMUL.FTZ R66, R48, R58.reuse ;  /* 0x0000003a30427220 */ /* 0x080fe20000410000 */
        /* <DEDUP_REMOVED lines=19> */
[----:B------:R-:W-:Y:S02]  /*14e00*/  HADD2.F32 R50, -RZ, R50.H1_H1 ;  /* 0x30000032ff327230 */ /* 0x000fe40000004100 */
[C---:B------:R-:W-:Y:S01]  /*14e10*/  FFMA.FTZ R56, R57.reuse, R60, -R56 ;  /* 0x0000003c39387223 */ /* 0x040fe20000010838 */
[----:B------:R-:W-:Y:S02]  /*14e20*/  HADD2.F32 R59, -RZ, R58.H1_H1 ;  /* 0x3000003aff3b7230 */ /* 0x000fe40000004100 */
[----:B------:R-:W-:Y:S01]  /*14e30*/  FFMA.FTZ R54, R54, R63, R64 ;  /* 0x0000003f36367223 */ /* 0x000fe20000010040 */
        /* <DEDUP_REMOVED lines=19> */
[----:B------:R-:W-:Y:S01]  /*14f70*/  HADD2.F32 R27, -RZ, R27.H1_H1 ;  /* 0x3000001bff1b7230 */ /* 0x000fe20000004100 */
[----:B------:R-:W-:Y:S01]  /*14f80*/  F2FP.F16.E4M3.UNPACK_B R45, R4.H1 ;  /* 0x00000004ff2d723e */ /* 0x000fe200030006ff */
[C---:B------:R-:W-:Y:S01]  /*14f90*/  FMUL.FTZ R64, R33.reuse, R60 ;  /* 0x0000003c21407220 */ /* 0x040fe20000410000 */
        /* <DEDUP_REMOVED lines=8> */
[----:B------:R-:W-:Y:S01]  /*15020*/  HADD2.F32 R45, -RZ, R45.H1_H1 ;  /* 0x3000002dff2d7230 */ /* 0x000fe20000004100 */
[----:B------:R-:W-:Y:S01]  /*15030*/  F2FP.F16.E4M3.UNPACK_B R28, R28 ;  /* 0x0000001cff1c723e */ /* 0x000fe200020006ff */
        /* <DEDUP_REMOVED lines=8> */
[----:B------:R-:W-:Y:S01]  /*150c0*/  F2FP.SATFINITE.E4M3.F32.PACK_AB_MERGE_C R57, R66, R57, RZ ;  /* 0x000000394239723e */ /* 0x000fe200048070ff */
[C---:B------:R-:W-:Y:S01]  /*150d0*/  FFMA.FTZ R50, R27.reuse, R50, -R44 ;  /* 0x000000321b327223 */ /* 0x040fe2000001082c */
[----:B------:R-:W-:Y:S01]  /*150e0*/  FFMA.FTZ R64, R27, R58, R64 ;  /* 0x0000003a1b407223 */ /* 0x000fe20000010040 */
[C---:B------:R-:W-:Y:S01]  /*150f0*/  FFMA.FTZ R65, R26.reuse, R33, -R29 ;  /* 0x000000211a417223 */ /* 0x040fe2000001081d */
[----:B------:R-:W-:Y:S01]  /*15100*/  FFMA.FTZ R45, R26, R45, R34 ;  /* 0x0000002d1a2d7223 */ /* 0x000fe20000010022 */
[----:B------:R-:W-:Y:S01]  /*15110*/  HADD2.F32 R29, -RZ, R4.H0_H0 ;  /* 0x20000004ff1d7230 */ /* 0x000fe20000004100 */
[----:B------:R-:W-:Y:S01]  /*15120*/  F2FP.SATFINITE.E4M3.F32.PACK_AB_MERGE_C R24, R60, R59, R57 ;  /* 0x0000003b3c18723e */ /* 0x000fe20004807039 */
[----:B------:R-:W-:Y:S01]  /*15130*/  HADD2.F32 R26, -RZ, R7.H0_H0 ;  /* 0x20000007ff1a7230 */ /* 0x000fe20000004100 */
[----:B------:R-:W-:Y:S01]  /*15140*/  F2FP.SATFINITE.E4M3.F32.PACK_AB_MERGE_C R50, R65, R50, RZ ;  /* 0x000000324132723e */ /* 0x000fe200048070ff */
[----:B------:R-:W-:Y:S01]  /*15150*/  HADD2.F32 R27, -RZ, R28.H0_H0 ;  /* 0x2000001cff1b7230 */ /* 0x000fe20000004100 */
[----:B------:R-:W-:Y:S01]  /*15160*/  F2FP.SATFINITE.E4M3.F32.PACK_AB_MERGE_C R45, R45, R64, RZ ;  /* 0x000000402d2d723e */ /* 0x000fe200048070ff */
[----:B------:R-:W-:-:S02]  /*15170*/  HADD2.F32 R34, -RZ, R4.H1_H1 ;  /* 0x30000004ff227230 */ /* 0x000fc40000004100 */
[C---:B------:R-:W-:Y:S01]  /*15180*/  FMUL.FTZ R33, R26.reuse, R29 ;  /* 0x0000001d1a217220 */ /* 0x040fe20000410000 */
[----:B------:R-:W-:Y:S02]  /*15190*/  HADD2.F32 R7, -RZ, R7.H1_H1 ;  /* 0x30000007ff077230 */ /* 0x000fe40000004100 */
[----:B------:R-:W-:Y:S01]  /*151a0*/  FMUL.FTZ R26, R26, R27 ;  /* 0x0000001b1a1a7220 */ /* 0x000fe20000410000 */
[----:B------:R-:W-:Y:S02]  /*151b0*/  HADD2.F32 R28, -RZ, R28.H1_H1 ;  /* 0x3000001cff1c7230 */ /* 0x000fe40000004100 */
[--C-:B------:R-:W-:Y:S02]  /*151c0*/  HADD2.F32 R4, -RZ, R5.reuse.H0_H0 ;  /* 0x20000005ff047230 */ /* 0x100fe40000004100 */
[C---:B------:R-:W-:Y:S01]  /*151d0*/  FMUL.FTZ R44, R7.reuse, R34 ;  /* 0x00000022072c7220 */ /* 0x040fe20000410000 */
[----:B------:R-:W-:Y:S02]  /*151e0*/  HADD2.F32 R5, -RZ, R5.H1_H1 ;  /* 0x30000005ff057230 */ /* 0x000fe40000004100 */
[-C--:B------:R-:W-:Y:S01]  /*151f0*/  FMUL.FTZ R7, R7, R28.reuse ;  /* 0x0000001c07077220 */ /* 0x080fe20000410000 */
[C---:B------:R-:W-:Y:S01]  /*15200*/  FFMA.FTZ R26, R4.reuse, R29, R26 ;  /* 0x0000001d041a7223 */ /* 0x040fe2000001001a */
[----:B------:R-:W-:Y:S01]  /*15210*/  FFMA.FTZ R33, R4, R27, -R33 ;  /* 0x0000001b04217223 */ /* 0x000fe20000010821 */
        /* <DEDUP_REMOVED lines=12> */
[----:B------:R2:W-:Y:S04]  /*152e0*/  STS.128 [R68+0x20400], R4 ;  /* 0x0204000444007388 */ /* 0x0005e80000000c00 */
[----:B------:R2:W-:Y:S02]  /*152f0*/  STS.128 [R3+0x20400], R24 ;  /* 0x0204001803007388 */ /* 0x0005e40000000c00 */
.L_x_2627:
[----:B------:R-:W-:Y:S05]  /*15300*/  BSYNC B1 ;  /* 0x0000000000017941 */ /* 0x000fea0003800000 */
.L_x_2626:
[----:B------:R-:W-:Y:S04]  /*15310*/  BSSY B1, `(.L_x_2628) ;  /* 0x0000109000017945 */ /* 0x000fe80003800000 */
[----:B------:R-:W-:Y:S05]  /*15320*/  @P1 BRA `(.L_x_2629) ;  /* 0x00000010001c1947 */ /* 0x000fea0003800000 */
[----:B-----5:R-:W3:Y:S04]  /*15330*/  LDL R28, [R1+0x70] ;  /* 0x00007000011c7983 */ /* 0x020ee80000100800 */
[----:B------:R-:W4:Y:S01]  /*15340*/  LDL R60, [R1+0x1a8] ;  /* 0x0001a800013c7983 */ /* 0x000f220000100800 */
[----:B012---:R-:W-:Y:S01]  /*15350*/  SHF.R.U32.HI R3, RZ, 0x8, R20 ;  /* 0x00000008ff037819 */ /* 0x007fe20000011614 */
[----:B------:R-:W-:Y:S01]  /*15360*/  VIADD R30, R19, 0x40 ;  /* 0x00000040131e7836 */ /* 0x000fe20000000000 */
[----:B------:R-:W-:Y:S02]  /*15370*/  LOP3.LUT R4, R20, 0xff, RZ, 0xc0, !PT ;  /* 0x000000ff14047812 */ /* 0x000fe400078ec0ff */
[----:B------:R-:W-:Y:S02]  /*15380*/  LOP3.LUT R3, R3, 0xff, RZ, 0xc0, !PT ;  /* 0x000000ff03037812 */ /* 0x000fe400078ec0ff */
[----:B------:R-:W-:-:S02]  /*15390*/  LEA.HI R24, R37, R0, RZ, 0x1c ;  /* 0x0000000025187211 */ /* 0x000fc400078fe0ff */
[----:B------:R-:W-:Y:S02]  /*153a0*/  SHF.L.U32 R30, R30, 0x7, RZ ;  /* 0x000000071e1e7819 */ /* 0x000fe400000006ff */
[----:B------:R-:W-:Y:S01]  /*153b0*/  PRMT R29, R3, 0x7604, R4 ;  /* 0x00007604031d7816 */ /* 0x000fe20000000004 */
[----:B------:R-:W-:Y:S01]  /*153c0*/  IMAD.SHL.U32 R26, R24, 0x10, RZ ;  /* 0x00000010181a7824 */ /* 0x000fe200078e00ff */
[----:B------:R-:W-:Y:S02]  /*153d0*/  SHF.R.U32.HI R3, RZ, 0x8, R38 ;  /* 0x00000008ff037819 */ /* 0x000fe40000011626 */
[----:B------:R-:W-:Y:S02]  /*153e0*/  LOP3.LUT R30, R30, 0x380, RZ, 0xc0, !PT ;  /* 0x000003801e1e7812 */ /* 0x000fe400078ec0ff */
[----:B------:R-:W-:Y:S02]  /*153f0*/  LOP3.LUT R4, R3, 0xff, RZ, 0xc0, !PT ;  /* 0x000000ff03047812 */ /* 0x000fe400078ec0ff */
[----:B------:R-:W-:Y:S01]  /*15400*/  LOP3.LUT R3, R30, 0x70, R26, 0xf8, !PT ;  /* 0x000000701e037812 */ /* 0x000fe200078ef81a */
[----:B------:R-:W-:Y:S01]  /*15410*/  VIADD R30, R19, 0x40 ;  /* 0x00000040131e7836 */ /* 0x000fe20000000000 */
[----:B------:R-:W-:-:S02]  /*15420*/  SHF.R.S32.HI R25, RZ, 0x1f, R24 ;  /* 0x0000001fff197819 */ /* 0x000fc40000011418 */
[----:B------:R-:W-:Y:S01]  /*15430*/  SHF.R.U32.HI R5, RZ, 0x8, R21 ;  /* 0x00000008ff057819 */ /* 0x000fe20000011615 */
[----:B------:R-:W-:Y:S01]  /*15440*/  IMAD.SHL.U32 R30, R30, 0x80, RZ ;  /* 0x000000801e1e7824 */ /* 0x000fe200078e00ff */
[----:B------:R-:W-:Y:S02]  /*15450*/  LEA.HI R27, R25, R24, RZ, 0x3 ;  /* 0x00000018191b7211 */ /* 0x000fe400078f18ff */
[----:B------:R-:W-:Y:S02]  /*15460*/  SHF.R.U32.HI R24, RZ, 0x8, R40 ;  /* 0x00000008ff187819 */ /* 0x000fe40000011628 */
[----:B------:R-:W-:Y:S01]  /*15470*/  LOP3.LUT R30, R30, 0x380, RZ, 0xc0, !PT ;  /* 0x000003801e1e7812 */ /* 0x000fe200078ec0ff */
[----:B------:R-:W-:Y:S01]  /*15480*/  IMAD.SHL.U32 R27, R27, 0x800, RZ ;  /* 0x000008001b1b7824 */ /* 0x000fe200078e00ff */
[----:B------:R-:W-:Y:S02]  /*15490*/  LOP3.LUT R25, R40, 0xff, RZ, 0xc0, !PT ;  /* 0x000000ff28197812 */ /* 0x000fe400078ec0ff */
[----:B------:R-:W-:-:S02]  /*154a0*/  SHF.R.U32.HI R30, RZ, 0x3, R30 ;  /* 0x00000003ff1e7819 */ /* 0x000fc4000001161e */
[----:B------:R-:W-:Y:S02]  /*154b0*/  LOP3.LUT R24, R24, 0xff, RZ, 0xc0, !PT ;  /* 0x000000ff18187812 */ /* 0x000fe400078ec0ff */
[----:B------:R-:W-:Y:S02]  /*154c0*/  LOP3.LUT R3, R3, R30, RZ, 0x3c, !PT ;  /* 0x0000001e03037212 */ /* 0x000fe400078e3cff */
[----:B------:R-:W-:Y:S02]  /*154d0*/  LOP3.LUT R26, R27, 0xffffc000, RZ, 0xc0, !PT ;  /* 0xffffc0001b1a7812 */ /* 0x000fe400078ec0ff */
[----:B------:R-:W-:Y:S02]  /*154e0*/  LOP3.LUT R6, R21, 0xff, RZ, 0xc0, !PT ;  /* 0x000000ff15067812 */ /* 0x000fe400078ec0ff */
[----:B------:R-:W-:Y:S02]  /*154f0*/  LOP3.LUT R5, R5, 0xff, RZ, 0xc0, !PT ;  /* 0x000000ff05057812 */ /* 0x000fe400078ec0ff */
[----:B------:R-:W-:-:S02]  /*15500*/  PRMT R45, R24, 0x7604, R25 ;  /* 0x00007604182d7816 */ /* 0x000fc40000000019 */
[----:B------:R-:W-:Y:S02]  /*15510*/  SHF.R.U32.HI R24, RZ, 0x8, R41 ;  /* 0x00000008ff187819 */ /* 0x000fe40000011629 */
[----:B------:R-:W-:Y:S02]  /*15520*/  PRMT R31, R5, 0x7604, R6 ;  /* 0x00007604051f7816 */ /* 0x000fe40000000006 */
[----:B------:R-:W-:Y:S02]  /*15530*/  SHF.R.U32.HI R6, RZ, 0x8, R39 ;  /* 0x00000008ff067819 */ /* 0x000fe40000011627 */
[----:B------:R-:W-:Y:S02]  /*15540*/  LOP3.LUT R25, R41, 0xff, RZ, 0xc0, !PT ;  /* 0x000000ff29197812 */ /* 0x000fe400078ec0ff */
[----:B------:R-:W-:Y:S02]  /*15550*/  LOP3.LUT R27, R42, 0xff, RZ, 0xc0, !PT ;  /* 0x000000ff2a1b7812 */ /* 0x000fe400078ec0ff */
[----:B------:R-:W-:-:S02]  /*15560*/  LOP3.LUT R24, R24, 0xff, RZ, 0xc0, !PT ;  /* 0x000000ff18187812 */ /* 0x000fc400078ec0ff */
[----:B------:R-:W-:Y:S02]  /*15570*/  LOP3.LUT R5, R38, 0xff, RZ, 0xc0, !PT ;  /* 0x000000ff26057812 */ /* 0x000fe400078ec0ff */
[----:B------:R-:W-:Y:S02]  /*15580*/  LOP3.LUT R7, R39, 0xff, RZ, 0xc0, !PT ;  /* 0x000000ff27077812 */ /* 0x000fe400078ec0ff */
[----:B------:R-:W-:Y:S02]  /*15590*/  LOP3.LUT R6, R6, 0xff, RZ, 0xc0, !PT ;  /* 0x000000ff06067812 */ /* 0x000fe400078ec0ff */
[----:B------:R-:W-:Y:S02]  /*155a0*/  PRMT R47, R24, 0x7604, R25 ;  /* 0x00007604182f7816 */ /* 0x000fe40000000019 */
[----:B------:R-:W-:Y:S02]  /*155b0*/  PRMT R33, R4, 0x7604, R5 ;  /* 0x0000760404217816 */ /* 0x000fe40000000005 */
[----:B------:R-:W-:-:S02]  /*155c0*/  PRMT R35, R6, 0x7604, R7 ;  /* 0x0000760406237816 */ /* 0x000fc40000000007 */
[----:B------:R-:W-:Y:S02]  /*155d0*/  SHF.R.U32.HI R30, RZ, 0x10, R21 ;  /* 0x00000010ff1e7819 */ /* 0x000fe40000011615 */
[----:B------:R-:W-:Y:S02]  /*155e0*/  LOP3.LUT R49, R43, 0xff, RZ, 0xc0, !PT ;  /* 0x000000ff2b317812 */ /* 0x000fe400078ec0ff */
[----:B------:R-:W-:Y:S02]  /*155f0*/  SHF.R.U32.HI R32, RZ, 0x10, R38 ;  /* 0x00000010ff207819 */ /* 0x000fe40000011626 */
[----:B------:R-:W-:Y:S02]  /*15600*/  LOP3.LUT R30, R30, 0xff, RZ, 0xc0, !PT ;  /* 0x000000ff1e1e7812 */ /* 0x000fe400078ec0ff */
[----:B------:R-:W-:Y:S02]  /*15610*/  SHF.R.U32.HI R34, RZ, 0x10, R39 ;  /* 0x00000010ff227819 */ /* 0x000fe40000011627 */
[----:B------:R-:W-:-:S02]  /*15620*/  LOP3.LUT R32, R32, 0xff, RZ, 0xc0, !PT ;  /* 0x000000ff20207812 */ /* 0x000fc400078ec0ff */
[----:B------:R-:W-:Y:S02]  /*15630*/  PRMT R31, R30, 0x7054, R31 ;  /* 0x000070541e1f7816 */ /* 0x000fe4000000001f */
[----:B------:R-:W-:Y:S02]  /*15640*/  SHF.R.U32.HI R30, RZ, 0x10, R41 ;  /* 0x00000010ff1e7819 */ /* 0x000fe40000011629 */
[----:B------:R-:W-:Y:S02]  /*15650*/  LOP3.LUT R34, R34, 0xff, RZ, 0xc0, !PT ;  /* 0x000000ff22227812 */ /* 0x000fe400078ec0ff */
[----:B------:R-:W-:Y:S02]  /*15660*/  PRMT R33, R32, 0x7054, R33 ;  /* 0x0000705420217816 */ /* 0x000fe40000000021 */
[----:B------:R-:W-:Y:S02]  /*15670*/  SHF.R.U32.HI R32, RZ, 0x10, R42 ;  /* 0x00000010ff207819 */ /* 0x000fe4000001162a */
[----:B------:R-:W-:-:S02]  /*15680*/  LOP3.LUT R30, R30, 0xff, RZ, 0xc0, !PT ;  /* 0x000000ff1e1e7812 */ /* 0x000fc400078ec0ff */
[----:B------:R-:W-:Y:S02]  /*15690*/  PRMT R35, R34, 0x7054, R35 ;  /* 0x0000705422237816 */ /* 0x000fe40000000023 */
[----:B------:R-:W-:Y:S02]  /*156a0*/  SHF.R.U32.HI R34, RZ, 0x10, R43 ;  /* 0x00000010ff227819 */ /* 0x000fe4000001162b */
[----:B------:R-:W-:Y:S02]  /*156b0*/  LOP3.LUT R32, R32, 0xff, RZ, 0xc0, !PT ;  /* 0x000000ff20207812 */ /* 0x000fe400078ec0ff */
[----:B------:R-:W-:Y:S02]  /*156c0*/  LOP3.LUT R34, R34, 0xff, RZ, 0xc0, !PT ;  /* 0x000000ff22227812 */ /* 0x000fe400078ec0ff */
[----:B------:R-:W-:Y:S02]  /*156d0*/  LOP3.LUT R44, R31, 0xff000000, R21, 0xf8, !PT ;  /* 0xff0000001f2c7812 */ /* 0x000fe400078ef815 */
[----:B---3--:R-:W-:-:S02]  /*156e0*/  IADD3 R3, R3, R26, R28 ;  /* 0x0000001a03037210 */ /* 0x008fc40007ffe01c */
[----:B------:R-:W-:Y:S01]  /*156f0*/  SHF.R.U32.HI R26, RZ, 0x8, R42 ;  /* 0x00000008ff1a7819 */ /* 0x000fe2000001162a */
[----:B----4-:R-:W0:Y:S02]  /*15700*/  LDS.128 R4, [R60+0x20400] ;  /* 0x020400003c047984 */ /* 0x010e240000000c00 */
[----:B------:R-:W-:Y:S01]  /*15710*/  IMAD.IADD R3, R18, 0x1, R3 ;  /* 0x0000000112037824 */ /* 0x000fe200078e0203 */
[----:B------:R-:W-:Y:S02]  /*15720*/  LOP3.LUT R26, R26, 0xff, RZ, 0xc0, !PT ;  /* 0x000000ff1a1a7812 */ /* 0x000fe400078ec0ff */
[----:B------:R-:W-:Y:S02]  /*15730*/  SHF.R.U32.HI R28, RZ, 0x8, R43 ;  /* 0x00000008ff1c7819 */ /* 0x000fe4000001162b */
[----:B------:R-:W-:Y:S02]  /*15740*/  PRMT R51, R26, 0x7604, R27 ;  /* 0x000076041a337816 */ /* 0x000fe4000000001b */
[----:B------:R-:W1:Y:S01]  /*15750*/  LDS.128 R24, [R3+0x20400] ;  /* 0x0204000003187984 */ /* 0x000e620000000c00 */
[----:B------:R-:W-:-:S02]  /*15760*/  LOP3.LUT R28, R28, 0xff, RZ, 0xc0, !PT ;  /* 0x000000ff1c1c7812 */ /* 0x000fc400078ec0ff */
[----:B------:R-:W-:Y:S02]  /*15770*/  PRMT R51, R32, 0x7054, R51 ;  /* 0x0000705420337816 */ /* 0x000fe40000000033 */
[----:B------:R-:W-:Y:S02]  /*15780*/  PRMT R53, R28, 0x7604, R49 ;  /* 0x000076041c357816 */ /* 0x000fe40000000031 */
[----:B------:R-:W-:Y:S02]  /*15790*/  SHF.R.U32.HI R28, RZ, 0x10, R20 ;  /* 0x00000010ff1c7819 */ /* 0x000fe40000011614 */
[----:B------:R-:W-:Y:S02]  /*157a0*/  PRMT R49, R30, 0x7054, R47 ;  /* 0x000070541e317816 */ /* 0x000fe4000000002f */
[----:B------:R-:W-:Y:S02]  /*157b0*/  LOP3.LUT R28, R28, 0xff, RZ, 0xc0, !PT ;  /* 0x000000ff1c1c7812 */ /* 0x000fe400078ec0ff */
[----:B------:R-:W-:-:S02]  /*157c0*/  LOP3.LUT R49, R49, 0xff000000, R41, 0xf8, !PT ;  /* 0xff00000031317812 */ /* 0x000fc400078ef829 */
[----:B------:R-:W-:Y:S02]  /*157d0*/  PRMT R29, R28, 0x7054, R29 ;  /* 0x000070541c1d7816 */ /* 0x000fe4000000001d */
[----:B------:R-:W-:Y:S02]  /*157e0*/  SHF.R.U32.HI R28, RZ, 0x10, R40 ;  /* 0x00000010ff1c7819 */ /* 0x000fe40000011628 */
[----:B------:R-:W-:Y:S02]  /*157f0*/  PRMT R53, R34, 0x7054, R53 ;  /* 0x0000705422357816 */ /* 0x000fe40000000035 */
[----:B------:R-:W-:Y:S02]  /*15800*/  LOP3.LUT R28, R28, 0xff, RZ, 0xc0, !PT ;  /* 0x000000ff1c1c7812 */ /* 0x000fe400078ec0ff */
[----:B------:R-:W-:Y:S02]  /*15810*/  LOP3.LUT R21, R51, 0xff000000, R42, 0xf8, !PT ;  /* 0xff00000033157812 */ /* 0x000fe400078ef82a */
[----:B------:R-:W-:-:S02]  /*15820*/  PRMT R45, R28, 0x7054, R45 ;  /* 0x000070541c2d7816 */ /* 0x000fc4000000002d */
[----:B------:R-:W-:Y:S02]  /*15830*/  F2FP.F16.E4M3.UNPACK_B R51, R49 ;  /* 0x00000031ff33723e */ /* 0x000fe400020006ff */
[----:B------:R-:W-:Y:S02]  /*15840*/  LOP3.LUT R28, R29, 0xff000000, R20, 0xf8, !PT ;  /* 0xff0000001d1c7812 */ /* 0x000fe400078ef814 */
[----:B------:R-:W-:Y:S01]  /*15850*/  LOP3.LUT R20, R33, 0xff000000, R38, 0xf8, !PT ;  /* 0xff00000021147812 */ /* 0x000fe200078ef826 */
[--C-:B------:R-:W-:Y:S01]  /*15860*/  HADD2.F32 R52, -RZ, R51.reuse.H0_H0 ;  /* 0x20000033ff347230 */ /* 0x100fe20000004100 */
[----:B------:R-:W-:Y:S01]  /*15870*/  F2FP.F16.E4M3.UNPACK_B R38, R44 ;  /* 0x0000002cff26723e */ /* 0x000fe200020006ff */
[----:B------:R-:W-:Y:S01]  /*15880*/  HADD2.F32 R51, -RZ, R51.H1_H1 ;  /* 0x30000033ff337230 */ /* 0x000fe20000004100 */
[-C--:B0-----:R-:W-:Y:S02]  /*15890*/  F2FP.F16.E4M3.UNPACK_B R30, R5.reuse ;  /* 0x00000005ff1e723e */ /* 0x081fe400020006ff */
[----:B------:R-:W-:Y:S01]  /*158a0*/  F2FP.F16.E4M3.UNPACK_B R33, R5.H1 ;  /* 0x00000005ff21723e */ /* 0x000fe200030006ff */
[----:B------:R-:W-:Y:S01]  /*158b0*/  HADD2.F32 R50, -RZ, R38.H0_H0 ;  /* 0x20000026ff327230 */ /* 0x000fe20000004100 */
[----:B------:R-:W-:Y:S01]  /*158c0*/  LOP3.LUT R47, R35, 0xff000000, R39, 0xf8, !PT ;  /* 0xff000000232f7812 */ /* 0x000fe200078ef827 */
[--C-:B------:R-:W-:Y:S01]  /*158d0*/  HADD2.F32 R31, -RZ, R30.reuse.H0_H0 ;  /* 0x2000001eff1f7230 */ /* 0x100fe20000004100 */
[----:B-1----:R-:W-:Y:S01]  /*158e0*/  F2FP.F16.E4M3.UNPACK_B R34, R25 ;  /* 0x00000019ff22723e */ /* 0x002fe200020006ff */
[----:B------:R-:W-:Y:S01]  /*158f0*/  HADD2.F32 R30, -RZ, R30.H1_H1 ;  /* 0x3000001eff1e7230 */ /* 0x000fe20000004100 */
[----:B------:R-:W-:-:S02]  /*15900*/  LOP3.LUT R32, R45, 0xff000000, R40, 0xf8, !PT ;  /* 0xff0000002d207812 */ /* 0x000fc400078ef828 */
[-C--:B------:R-:W-:Y:S01]  /*15910*/  F2FP.F16.E4M3.UNPACK_B R39, R24.reuse ;  /* 0x00000018ff27723e */ /* 0x080fe200020006ff */
[--C-:B------:R-:W-:Y:S01]  /*15920*/  HADD2.F32 R5, -RZ, R34.reuse.H0_H0 ;  /* 0x20000022ff057230 */ /* 0x100fe20000004100 */
[----:B------:R-:W-:Y:S01]  /*15930*/  F2FP.F16.E4M3.UNPACK_B R45, R24.H1 ;  /* 0x00000018ff2d723e */ /* 0x000fe200030006ff */
[----:B------:R-:W-:Y:S01]  /*15940*/  HADD2.F32 R34, -RZ, R34.H1_H1 ;  /* 0x30000022ff227230 */ /* 0x000fe20000004100 */
[----:B------:R-:W-:Y:S02]  /*15950*/  F2FP.F16.E4M3.UNPACK_B R35, R25.H1 ;  /* 0x00000019ff23723e */ /* 0x000fe400030006ff */
[C---:B------:R-:W-:Y:S01]  /*15960*/  FMUL.FTZ R24, R5.reuse, R52 ;  /* 0x0000003405187220 */ /* 0x040fe20000410000 */
[----:B------:R-:W-:Y:S01]  /*15970*/  F2FP.F16.E4M3.UNPACK_B R49, R49.H1 ;  /* 0x00000031ff31723e */ /* 0x000fe200030006ff */
[----:B------:R-:W-:Y:S01]  /*15980*/  FMUL.FTZ R25, R5, R50 ;  /* 0x0000003205197220 */ /* 0x000fe20000410000 */
[----:B------:R-:W-:Y:S01]  /*15990*/  F2FP.F16.E4M3.UNPACK_B R44, R44.H1 ;  /* 0x0000002cff2c723e */ /* 0x000fe200030006ff */
[----:B------:R-:W-:Y:S01]  /*159a0*/  FFMA.FTZ R5, R31, R50, -R24 ;  /* 0x000000321f057223 */ /* 0x000fe20000010818 */
[----:B------:R-:W-:Y:S01]  /*159b0*/  LOP3.LUT R53, R53, 0xff000000, R43, 0xf8, !PT ;  /* 0xff00000035357812 */ /* 0x000fe200078ef82b */
[----:B------:R-:W-:-:S02]  /*159c0*/  HADD2.F32 R43, -RZ, R38.H1_H1 ;  /* 0x30000026ff2b7230 */ /* 0x000fc40000004100 */
[C---:B------:R-:W-:Y:S01]  /*159d0*/  FMUL.FTZ R55, R34.reuse, R51 ;  /* 0x0000003322377220 */ /* 0x040fe20000410000 */
[----:B------:R-:W-:Y:S02]  /*159e0*/  HADD2.F32 R50, -RZ, R49.H0_H0 ;  /* 0x20000031ff327230 */ /* 0x000fe40000004100 */
[----:B------:R-:W-:Y:S01]  /*159f0*/  FFMA.FTZ R25, R31, R52, R25 ;  /* 0x000000341f197223 */ /* 0x000fe20000010019 */
[----:B------:R-:W-:Y:S02]  /*15a00*/  HADD2.F32 R24, -RZ, R35.H0_H0 ;  /* 0x20000023ff187230 */ /* 0x000fe40000004100 */
[----:B------:R-:W-:Y:S01]  /*15a10*/  FMUL.FTZ R34, R34, R43 ;  /* 0x0000002b22227220 */ /* 0x000fe20000410000 */
[--C-:B------:R-:W-:Y:S01]  /*15a20*/  HADD2.F32 R38, -RZ, R44.reuse.H0_H0 ;  /* 0x2000002cff267230 */ /* 0x100fe20000004100 */
[-C--:B------:R-:W-:Y:S01]  /*15a30*/  F2FP.F16.E4M3.UNPACK_B R41, R7.reuse ;  /* 0x00000007ff29723e */ /* 0x080fe200020006ff */
[----:B------:R-:W-:Y:S01]  /*15a40*/  HADD2.F32 R31, -RZ, R33.H0_H0 ;  /* 0x20000021ff1f7230 */ /* 0x000fe20000004100 */
[----:B------:R-:W-:Y:S01]  /*15a50*/  F2FP.F16.E4M3.UNPACK_B R46, R7.H1 ;  /* 0x00000007ff2e723e */ /* 0x000fe200030006ff */
[C---:B------:R-:W-:Y:S01]  /*15a60*/  FMUL.FTZ R52, R24.reuse, R50 ;  /* 0x0000003218347220 */ /* 0x040fe20000410000 */
[----:B------:R-:W-:Y:S01]  /*15a70*/  F2FP.F16.E4M3.UNPACK_B R29, R4 ;  /* 0x00000004ff1d723e */ /* 0x000fe200020006ff */
[----:B------:R-:W-:Y:S01]  /*15a80*/  FMUL.FTZ R57, R24, R38 ;  /* 0x0000002618397220 */ /* 0x000fe20000410000 */
[----:B------:R-:W-:Y:S01]  /*15a90*/  F2FP.F16.E4M3.UNPACK_B R40, R4.H1 ;  /* 0x00000004ff28723e */ /* 0x000fe200030006ff */
[----:B------:R-:W-:Y:S01]  /*15aa0*/  FFMA.FTZ R24, R30, R51, R34 ;  /* 0x000000331e187223 */ /* 0x000fe20000010022 */
[-C--:B------:R-:W-:Y:S01]  /*15ab0*/  F2FP.F16.E4M3.UNPACK_B R4, R6.reuse ;  /* 0x00000006ff04723e */ /* 0x080fe200020006ff */
[----:B------:R-:W-:Y:S01]  /*15ac0*/  HADD2.F32 R35, -RZ, R35.H1_H1 ;  /* 0x30000023ff237230 */ /* 0x000fe20000004100 */
[----:B------:R-:W-:Y:S01]  /*15ad0*/  F2FP.F16.E4M3.UNPACK_B R7, R6.H1 ;  /* 0x00000006ff07723e */ /* 0x000fe200030006ff */
[----:B------:R-:W-:Y:S01]  /*15ae0*/  HADD2.F32 R44, -RZ, R44.H1_H1 ;  /* 0x3000002cff2c7230 */ /* 0x000fe20000004100 */
[-C--:B------:R-:W-:Y:S01]  /*15af0*/  F2FP.F16.E4M3.UNPACK_B R42, R27.reuse ;  /* 0x0000001bff2a723e */ /* 0x080fe200020006ff */
[--C-:B------:R-:W-:Y:S01]  /*15b00*/  HADD2.F32 R34, -RZ, R41.reuse.H0_H0 ;  /* 0x20000029ff227230 */ /* 0x100fe20000004100 */
[----:B------:R-:W-:Y:S01]  /*15b10*/  F2FP.F16.E4M3.UNPACK_B R48, R27.H1 ;  /* 0x0000001bff30723e */ /* 0x000fe200030006ff */
[----:B------:R-:W-:Y:S01]  /*15b20*/  HADD2.F32 R41, -RZ, R41.H1_H1 ;  /* 0x30000029ff297230 */ /* 0x000fe20000004100 */
[----:B------:R-:W-:-:S02]  /*15b30*/  F2FP.F16.E4M3.UNPACK_B R6, R26 ;  /* 0x0000001aff06723e */ /* 0x000fc400020006ff */
[----:B------:R-:W-:Y:S01]  /*15b40*/  F2FP.F16.E4M3.UNPACK_B R27, R26.H1 ;  /* 0x0000001aff1b723e */ /* 0x000fe200030006ff */
[----:B------:R-:W-:Y:S01]  /*15b50*/  FFMA.FTZ R26, R30, R43, -R55 ;  /* 0x0000002b1e1a7223 */ /* 0x000fe20000010837 */
[----:B------:R-:W-:Y:S01]  /*15b60*/  F2FP.F16.E4M3.UNPACK_B R51, R53 ;  /* 0x00000035ff33723e */ /* 0x000fe200020006ff */
[C---:B------:R-:W-:Y:S01]  /*15b70*/  FFMA.FTZ R30, R31.reuse, R38, -R52 ;  /* 0x000000261f1e7223 */ /* 0x040fe20000010834 */
[----:B------:R-:W-:Y:S01]  /*15b80*/  F2FP.F16.E4M3.UNPACK_B R43, R47 ;  /* 0x0000002fff2b723e */ /* 0x000fe200020006ff */
[----:B------:R-:W-:Y:S01]  /*15b90*/  FFMA.FTZ R31, R31, R50, R57 ;  /* 0x000000321f1f7223 */ /* 0x000fe20000010039 */
[----:B------:R-:W-:Y:S01]  /*15ba0*/  HADD2.F32 R50, -RZ, R49.H1_H1 ;  /* 0x30000031ff327230 */ /* 0x000fe20000004100 */
[----:B------:R-:W-:Y:S01]  /*15bb0*/  F2FP.F16.E4M3.UNPACK_B R54, R53.H1 ;  /* 0x00000035ff36723e */ /* 0x000fe200030006ff */
[----:B------:R-:W-:Y:S01]  /*15bc0*/  HADD2.F32 R38, -RZ, R33.H1_H1 ;  /* 0x30000021ff267230 */ /* 0x000fe20000004100 */
[----:B------:R-:W-:Y:S01]  /*15bd0*/  F2FP.F16.E4M3.UNPACK_B R47, R47.H1 ;  /* 0x0000002fff2f723e */ /* 0x000fe200030006ff */
[----:B------:R-:W-:-:S02]  /*15be0*/  HADD2.F32 R52, -RZ, R51.H0_H0 ;  /* 0x20000033ff347230 */ /* 0x000fc40000004100 */
[C---:B------:R-:W-:Y:S01]  /*15bf0*/  FMUL.FTZ R55, R35.reuse, R50 ;  /* 0x0000003223377220 */ /* 0x040fe20000410000 */
[--C-:B------:R-:W-:Y:S02]  /*15c00*/  HADD2.F32 R33, -RZ, R42.reuse.H0_H0 ;  /* 0x2000002aff217230 */ /* 0x100fe40000004100 */
[----:B------:R-:W-:Y:S01]  /*15c10*/  FMUL.FTZ R35, R35, R44 ;  /* 0x0000002c23237220 */ /* 0x000fe20000410000 */
[----:B------:R-:W-:Y:S02]  /*15c20*/  HADD2.F32 R49, -RZ, R43.H0_H0 ;  /* 0x2000002bff317230 */ /* 0x000fe40000004100 */
[----:B------:R-:W-:Y:S02]  /*15c30*/  HADD2.F32 R51, -RZ, R51.H1_H1 ;  /* 0x30000033ff337230 */ /* 0x000fe40000004100 */
[C---:B------:R-:W-:Y:S01]  /*15c40*/  FMUL.FTZ R57, R33.reuse, R52 ;  /* 0x0000003421397220 */ /* 0x040fe20000410000 */
[----:B------:R-:W-:Y:S02]  /*15c50*/  HADD2.F32 R42, -RZ, R42.H1_H1 ;  /* 0x3000002aff2a7230 */ /* 0x000fe40000004100 */
[-C--:B------:R-:W-:Y:S01]  /*15c60*/  FMUL.FTZ R59, R33, R49.reuse ;  /* 0x00000031213b7220 */ /* 0x080fe20000410000 */
[C---:B------:R-:W-:Y:S01]  /*15c70*/  FFMA.FTZ R33, R38.reuse, R44, -R55 ;  /* 0x0000002c26217223 */ /* 0x040fe20000010837 */
[----:B------:R-:W-:Y:S01]  /*15c80*/  FFMA.FTZ R38, R38, R50, R35 ;  /* 0x0000003226267223 */ /* 0x000fe20000010023 */
[C---:B------:R-:W-:Y:S01]  /*15c90*/  FFMA.FTZ R35, R34.reuse, R49, -R57 ;  /* 0x0000003122237223 */ /* 0x040fe20000010839 */
[----:B------:R-:W-:Y:S01]  /*15ca0*/  FFMA.FTZ R34, R34, R52, R59 ;  /* 0x0000003422227223 */ /* 0x000fe2000001003b */
[----:B------:R-:W-:-:S02]  /*15cb0*/  HADD2.F32 R49, -RZ, R43.H1_H1 ;  /* 0x3000002bff317230 */ /* 0x000fc40000004100 */
[C---:B------:R-:W-:Y:S01]  /*15cc0*/  FMUL.FTZ R56, R42.reuse, R51 ;  /* 0x000000332a387220 */ /* 0x040fe20000410000 */
[----:B------:R-:W-:Y:S01]  /*15cd0*/  HADD2.F32 R52, -RZ, R54.H0_H0 ;  /* 0x20000036ff347230 */ /* 0x000fe20000004100 */
[----:B------:R-:W-:Y:S01]  /*15ce0*/  F2FP.SATFINITE.E4M3.F32.PACK_AB_MERGE_C R30, R33, R30, RZ ;  /* 0x0000001e211e723e */ /* 0x000fe200048070ff */
[----:B------:R-:W-:Y:S02]  /*15cf0*/  HADD2.F32 R43, -RZ, R48.H0_H0 ;  /* 0x20000030ff2b7230 */ /* 0x000fe40000004100 */
[-C--:B------:R-:W-:Y:S01]  /*15d00*/  FMUL.FTZ R58, R42, R49.reuse ;  /* 0x000000312a3a7220 */ /* 0x080fe20000410000 */
[----:B------:R-:W-:Y:S02]  /*15d10*/  HADD2.F32 R50, -RZ, R47.H0_H0 ;  /* 0x2000002fff327230 */ /* 0x000fe40000004100 */
[----:B------:R-:W-:Y:S01]  /*15d20*/  FFMA.FTZ R42, R41, R49, -R56 ;  /* 0x00000031292a7223 */ /* 0x000fe20000010838 */
[----:B------:R-:W-:Y:S02]  /*15d30*/  HADD2.F32 R44, -RZ, R46.H0_H0 ;  /* 0x2000002eff2c7230 */ /* 0x000fe40000004100 */
[----:B------:R-:W-:Y:S01]  /*15d40*/  FMUL.FTZ R53, R43, R52 ;  /* 0x000000342b357220 */ /* 0x000fe20000410000 */
[----:B------:R-:W-:-:S02]  /*15d50*/  HADD2.F32 R54, -RZ, R54.H1_H1 ;  /* 0x30000036ff367230 */ /* 0x000fc40000004100 */
[-C--:B------:R-:W-:Y:S01]  /*15d60*/  FMUL.FTZ R55, R43, R50.reuse ;  /* 0x000000322b377220 */ /* 0x080fe20000410000 */
[----:B------:R-:W-:Y:S02]  /*15d70*/  HADD2.F32 R49, -RZ, R48.H1_H1 ;  /* 0x30000030ff317230 */ /* 0x000fe40000004100 */
[C---:B------:R-:W-:Y:S01]  /*15d80*/  FFMA.FTZ R43, R44.reuse, R50, -R53 ;  /* 0x000000322c2b7223 */ /* 0x040fe20000010835 */
[----:B------:R-:W-:Y:S01]  /*15d90*/  F2FP.F16.E4M3.UNPACK_B R53, R32.H1 ;  /* 0x00000020ff35723e */ /* 0x000fe200030006ff */
[----:B------:R-:W-:Y:S01]  /*15da0*/  FFMA.FTZ R44, R44, R52, R55 ;  /* 0x000000342c2c7223 */ /* 0x000fe20000010037 */
[----:B------:R-:W-:Y:S01]  /*15db0*/  F2FP.F16.E4M3.UNPACK_B R50, R28.H1 ;  /* 0x0000001cff32723e */ /* 0x000fe200030006ff */
[----:B------:R-:W-:Y:S02]  /*15dc0*/  HADD2.F32 R52, -RZ, R47.H1_H1 ;  /* 0x3000002fff347230 */ /* 0x000fe40000004100 */
[----:B------:R-:W-:Y:S01]  /*15dd0*/  FFMA.FTZ R41, R41, R51, R58 ;  /* 0x0000003329297223 */ /* 0x000fe2000001003a */
[----:B------:R-:W-:-:S02]  /*15de0*/  HADD2.F32 R55, -RZ, R53.H0_H0 ;  /* 0x20000035ff377230 */ /* 0x000fc40000004100 */
[C---:B------:R-:W-:Y:S01]  /*15df0*/  FMUL.FTZ R56, R49.reuse, R54 ;  /* 0x0000003631387220 */ /* 0x040fe20000410000 */
[----:B------:R-:W-:Y:S02]  /*15e00*/  HADD2.F32 R48, -RZ, R45.H0_H0 ;  /* 0x2000002dff307230 */ /* 0x000fe40000004100 */
[----:B------:R-:W-:Y:S01]  /*15e10*/  FMUL.FTZ R57, R49, R52 ;  /* 0x0000003431397220 */ /* 0x000fe20000410000 */
[----:B------:R-:W-:Y:S01]  /*15e20*/  HADD2.F32 R51, -RZ, R50.H0_H0 ;  /* 0x20000032ff337230 */ /* 0x000fe20000004100 */
[----:B------:R-:W-:Y:S01]  /*15e30*/  F2FP.SATFINITE.E4M3.F32.PACK_AB_MERGE_C R31, R38, R31, RZ ;  /* 0x0000001f261f723e */ /* 0x000fe200048070ff */
[----:B------:R-:W-:Y:S02]  /*15e40*/  HADD2.F32 R47, -RZ, R46.H1_H1 ;  /* 0x3000002eff2f7230 */ /* 0x000fe40000004100 */
[C---:B------:R-:W-:Y:S01]  /*15e50*/  FMUL.FTZ R49, R48.reuse, R55 ;  /* 0x0000003730317220 */ /* 0x040fe20000410000 */
[----:B------:R-:W-:Y:S02]  /*15e60*/  HADD2.F32 R46, -RZ, R40.H0_H0 ;  /* 0x20000028ff2e7230 */ /* 0x000fe40000004100 */
[----:B------:R-:W-:Y:S01]  /*15e70*/  FMUL.FTZ R48, R48, R51 ;  /* 0x0000003330307220 */ /* 0x000fe20000410000 */
[----:B------:R-:W-:-:S02]  /*15e80*/  HADD2.F32 R53, -RZ, R53.H1_H1 ;  /* 0x30000035ff357230 */ /* 0x000fc40000004100 */
[C---:B------:R-:W-:Y:S01]  /*15e90*/  FFMA.FTZ R58, R47.reuse, R52, -R56 ;  /* 0x000000342f3a7223 */ /* 0x040fe20000010838 */
[----:B------:R-:W-:Y:S01]  /*15ea0*/  FFMA.FTZ R59, R47, R54, R57 ;  /* 0x000000362f3b7223 */ /* 0x000fe20000010039 */
[C---:B------:R-:W-:Y:S01]  /*15eb0*/  FFMA.FTZ R52, R46.reuse, R51, -R49 ;  /* 0x000000332e347223 */ /* 0x040fe20000010831 */
[----:B------:R-:W-:Y:S01]  /*15ec0*/  FFMA.FTZ R55, R46, R55, R48 ;  /* 0x000000372e377223 */ /* 0x000fe20000010030 */
[----:B------:R-:W-:Y:S01]  /*15ed0*/  HADD2.F32 R45, -RZ, R45.H1_H1 ;  /* 0x3000002dff2d7230 */ /* 0x000fe20000004100 */
[----:B------:R-:W-:Y:S01]  /*15ee0*/  F2FP.F16.E4M3.UNPACK_B R47, R32 ;  /* 0x00000020ff2f723e */ /* 0x000fe200020006ff */
[----:B------:R-:W-:Y:S01]  /*15ef0*/  HADD2.F32 R50, -RZ, R50.H1_H1 ;  /* 0x30000032ff327230 */ /* 0x000fe20000004100 */
[----:B------:R-:W-:Y:S01]  /*15f00*/  F2FP.F16.E4M3.UNPACK_B R46, R28 ;  /* 0x0000001cff2e723e */ /* 0x000fe200020006ff */
[----:B------:R-:W-:Y:S02]  /*15f10*/  HADD2.F32 R40, -RZ, R40.H1_H1 ;  /* 0x30000028ff287230 */ /* 0x000fe40000004100 */
[----:B------:R-:W-:Y:S01]  /*15f20*/  FMUL.FTZ R51, R45, R53 ;  /* 0x000000352d337220 */ /* 0x000fe20000410000 */
[----:B------:R-:W-:-:S02]  /*15f30*/  HADD2.F32 R49, -RZ, R47.H0_H0 ;  /* 0x2000002fff317230 */ /* 0x000fc40000004100 */
[-C--:B------:R-:W-:Y:S01]  /*15f40*/  FMUL.FTZ R28, R45, R50.reuse ;  /* 0x000000322d1c7220 */ /* 0x080fe20000410000 */
[----:B------:R-:W-:Y:S02]  /*15f50*/  HADD2.F32 R32, -RZ, R39.H0_H0 ;  /* 0x20000027ff207230 */ /* 0x000fe40000004100 */
[C---:B------:R-:W-:Y:S01]  /*15f60*/  FFMA.FTZ R57, R40.reuse, R50, -R51 ;  /* 0x0000003228397223 */ /* 0x040fe20000010833 */
[----:B------:R-:W-:Y:S02]  /*15f70*/  HADD2.F32 R45, -RZ, R46.H0_H0 ;  /* 0x2000002eff2d7230 */ /* 0x000fe40000004100 */
[----:B------:R-:W-:Y:S01]  /*15f80*/  FFMA.FTZ R54, R40, R53, R28 ;  /* 0x0000003528367223 */ /* 0x000fe2000001001c */
[----:B------:R-:W-:Y:S02]  /*15f90*/  HADD2.F32 R28, -RZ, R29.H0_H0 ;  /* 0x2000001dff1c7230 */ /* 0x000fe40000004100 */
[----:B------:R-:W-:Y:S01]  /*15fa0*/  FMUL.FTZ R51, R32, R49 ;  /* 0x0000003120337220 */ /* 0x000fe20000410000 */
[----:B------:R-:W-:-:S02]  /*15fb0*/  HADD2.F32 R40, -RZ, R47.H1_H1 ;  /* 0x3000002fff287230 */ /* 0x000fc40000004100 */
[-C--:B------:R-:W-:Y:S01]  /*15fc0*/  FMUL.FTZ R47, R32, R45.reuse ;  /* 0x0000002d202f7220 */ /* 0x080fe20000410000 */
[----:B------:R-:W-:Y:S02]  /*15fd0*/  HADD2.F32 R39, -RZ, R39.H1_H1 ;  /* 0x30000027ff277230 */ /* 0x000fe40000004100 */
[C---:B------:R-:W-:Y:S01]  /*15fe0*/  FFMA.FTZ R51, R28.reuse, R45, -R51 ;  /* 0x0000002d1c337223 */ /* 0x040fe20000010833 */
[----:B------:R-:W-:Y:S02]  /*15ff0*/  HADD2.F32 R46, -RZ, R46.H1_H1 ;  /* 0x3000002eff2e7230 */ /* 0x000fe40000004100 */
[----:B------:R-:W-:Y:S01]  /*16000*/  FFMA.FTZ R47, R28, R49, R47 ;  /* 0x000000311c2f7223 */ /* 0x000fe2000001002f */
[----:B------:R-:W-:Y:S01]  /*16010*/  HADD2.F32 R29, -RZ, R29.H1_H1 ;  /* 0x3000001dff1d7230 */ /* 0x000fe20000004100 */
[----:B------:R-:W-:Y:S01]  /*16020*/  F2FP.F16.E4M3.UNPACK_B R45, R21.H1 ;  /* 0x00000015ff2d723e */ /* 0x000fe200030006ff */
[C---:B------:R-:W-:Y:S01]  /*16030*/  FMUL.FTZ R32, R39.reuse, R40 ;  /* 0x0000002827207220 */ /* 0x040fe20000410000 */
[----:B------:R-:W-:Y:S01]  /*16040*/  F2FP.F16.E4M3.UNPACK_B R28, R20.H1 ;  /* 0x00000014ff1c723e */ /* 0x000fe200030006ff */
[----:B------:R-:W-:Y:S01]  /*16050*/  FMUL.FTZ R49, R39, R46 ;  /* 0x0000002e27317220 */ /* 0x000fe20000410000 */
[----:B------:R-:W-:Y:S01]  /*16060*/  F2FP.F16.E4M3.UNPACK_B R20, R20 ;  /* 0x00000014ff14723e */ /* 0x000fe200020006ff */
[----:B------:R-:W-:Y:S01]  /*16070*/  FFMA.FTZ R48, R29, R46, -R32 ;  /* 0x0000002e1d307223 */ /* 0x000fe20000010820 */
[----:B------:R-:W-:-:S02]  /*16080*/  HADD2.F32 R39, -RZ, R45.H0_H0 ;  /* 0x2000002dff277230 */ /* 0x000fc40000004100 */
[----:B------:R-:W-:Y:S01]  /*16090*/  FFMA.FTZ R50, R29, R40, R49 ;  /* 0x000000281d327223 */ /* 0x000fe20000010031 */
[----:B------:R-:W-:Y:S01]  /*160a0*/  HADD2.F32 R32, -RZ, R27.H0_H0 ;  /* 0x2000001bff207230 */ /* 0x000fe20000004100 */
[----:B------:R-:W-:Y:S01]  /*160b0*/  F2FP.SATFINITE.E4M3.F32.PACK_AB_MERGE_C R54, R54, R55, RZ ;  /* 0x000000373636723e */ /* 0x000fe200048070ff */
[--C-:B------:R-:W-:Y:S01]  /*160c0*/  HADD2.F32 R29, -RZ, R28.reuse.H0_H0 ;  /* 0x2000001cff1d7230 */ /* 0x100fe20000004100 */
[----:B------:R-:W-:Y:S01]  /*160d0*/  F2FP.SATFINITE.E4M3.F32.PACK_AB_MERGE_C R5, R26, R5, R30 ;  /* 0x000000051a05723e */ /* 0x000fe2000480701e */
[----:B------:R-:W-:Y:S02]  /*160e0*/  HADD2.F32 R40, -RZ, R28.H1_H1 ;  /* 0x3000001cff287230 */ /* 0x000fe40000004100 */
[----:B------:R-:W-:Y:S01]  /*160f0*/  FMUL.FTZ R49, R32, R39 ;  /* 0x0000002720317220 */ /* 0x000fe20000410000 */
[----:B------:R-:W-:Y:S01]  /*16100*/  HADD2.F32 R28, -RZ, R7.H0_H0 ;  /* 0x20000007ff1c7230 */ /* 0x000fe20000004100 */
[----:B------:R-:W-:Y:S01]  /*16110*/  F2FP.SATFINITE.E4M3.F32.PACK_AB_MERGE_C R25, R24, R25, R31 ;  /* 0x000000191819723e */ /* 0x000fe2000480701f */
[----:B------:R-:W-:-:S02]  /*16120*/  HADD2.F32 R46, -RZ, R45.H1_H1 ;  /* 0x3000002dff2e7230 */ /* 0x000fc40000004100 */
[-C--:B------:R-:W-:Y:S01]  /*16130*/  FMUL.FTZ R45, R32, R29.reuse ;  /* 0x0000001d202d7220 */ /* 0x080fe20000410000 */
[----:B------:R-:W-:Y:S02]  /*16140*/  HADD2.F32 R27, -RZ, R27.H1_H1 ;  /* 0x3000001bff1b7230 */ /* 0x000fe40000004100 */
        /* <DEDUP_REMOVED lines=11> */
[----:B------:R-:W-:Y:S01]  /*16200*/  HADD2.F32 R29, -RZ, R28.H0_H0 ;  /* 0x2000001cff1d7230 */ /* 0x000fe20000004100 */
[----:B------:R-:W-:Y:S01]  /*16210*/  F2FP.SATFINITE.E4M3.F32.PACK_AB_MERGE_C R49, R56, R49, RZ ;  /* 0x000000313831723e */ /* 0x000fe200048070ff */
[----:B------:R-:W-:Y:S01]  /*16220*/  HADD2.F32 R7, -RZ, R6.H0_H0 ;  /* 0x20000006ff077230 */ /* 0x000fe20000004100 */
        /* <DEDUP_REMOVED lines=23> */
.L_x_2629:
[----:B------:R-:W-:Y:S05]  /*163a0*/  BSYNC B1 ;  /* 0x0000000000017941 */ /* 0x000fea0003800000 */
.L_x_2628:
[----:B------:R-:W-:Y:S05]  /*163b0*/  @P0 BRA `(.L_x_2613) ;  /* 0x0000000c00fc0947 */ /* 0x000fea0003800000 */
[----:B-123--:R-:W2:Y:S04]  /*163c0*/  LDL R24, [R1+0x6c] ;  /* 0x00006c0001187983 */ /* 0x00eea80000100800 */
[----:B------:R-:W3:Y:S01]  /*163d0*/  LDL R49, [R1+0x1a4] ;  /* 0x0001a40001317983 */ /* 0x000ee20000100800 */
[----:B0----5:R-:W-:Y:S01]  /*163e0*/  SHF.R.U32.HI R3, RZ, 0x8, R12 ;  /* 0x00000008ff037819 */ /* 0x021fe2000001160c */
[----:B------:R-:W-:Y:S01]  /*163f0*/  VIADD R25, R19, 0x60 ;  /* 0x0000006013197836 */ /* 0x000fe20000000000 */
[----:B------:R-:W-:Y:S02]  /*16400*/  LEA.HI R37, R37, R0, RZ, 0x1c ;  /* 0x0000000025257211 */ /* 0x000fe400078fe0ff */
[----:B------:R-:W-:Y:S01]  /*16410*/  LOP3.LUT R0, R12, 0xff, RZ, 0xc0, !PT ;  /* 0x000000ff0c007812 */ /* 0x000fe200078ec0ff */
[----:B------:R-:W-:Y:S01]  /*16420*/  IMAD.SHL.U32 R25, R25, 0x80, RZ ;  /* 0x0000008019197824 */ /* 0x000fe200078e00ff */
[----:B------:R-:W-:-:S02]  /*16430*/  SHF.R.U32.HI R7, RZ, 0x8, R14 ;  /* 0x00000008ff077819 */ /* 0x000fc4000001160e */
[----:B------:R-:W-:Y:S02]  /*16440*/  LOP3.LUT R3, R3, 0xff, RZ, 0xc0, !PT ;  /* 0x000000ff03037812 */ /* 0x000fe400078ec0ff */
[----:B------:R-:W-:Y:S02]  /*16450*/  LOP3.LUT R6, R14, 0xff, RZ, 0xc0, !PT ;  /* 0x000000ff0e067812 */ /* 0x000fe400078ec0ff */
[----:B------:R-:W-:Y:S02]  /*16460*/  LOP3.LUT R7, R7, 0xff, RZ, 0xc0, !PT ;  /* 0x000000ff07077812 */ /* 0x000fe400078ec0ff */
[----:B------:R-:W-:Y:S02]  /*16470*/  PRMT R21, R3, 0x7604, R0 ;  /* 0x0000760403157816 */ /* 0x000fe40000000000 */
[----:B------:R-:W-:Y:S02]  /*16480*/  SHF.R.S32.HI R0, RZ, 0x1f, R37 ;  /* 0x0000001fff007819 */ /* 0x000fe40000011425 */
[----:B------:R-:W-:-:S02]  /*16490*/  PRMT R29, R7, 0x7604, R6 ;  /* 0x00007604071d7816 */ /* 0x000fc40000000006 */
[----:B------:R-:W-:Y:S01]  /*164a0*/  LEA.HI R7, R0, R37, RZ, 0x3 ;  /* 0x0000002500077211 */ /* 0x000fe200078f18ff */
[----:B------:R-:W-:Y:S01]  /*164b0*/  IMAD.SHL.U32 R0, R37, 0x10, RZ ;  /* 0x0000001025007824 */ /* 0x000fe200078e00ff */
[----:B------:R-:W-:Y:S02]  /*164c0*/  LOP3.LUT R25, R25, 0x380, RZ, 0xc0, !PT ;  /* 0x0000038019197812 */ /* 0x000fe400078ec0ff */
[----:B------:R-:W-:Y:S01]  /*164d0*/  SHF.R.U32.HI R5, RZ, 0x8, R13 ;  /* 0x00000008ff057819 */ /* 0x000fe2000001160d */
[----:B------:R-:W-:Y:S01]  /*164e0*/  IMAD.SHL.U32 R7, R7, 0x800, RZ ;  /* 0x0000080007077824 */ /* 0x000fe200078e00ff */
[----:B------:R-:W-:Y:S01]  /*164f0*/  LOP3.LUT R0, R25, 0x70, R0, 0xf8, !PT ;  /* 0x0000007019007812 */ /* 0x000fe200078ef800 */
[----:B------:R-:W-:Y:S01]  /*16500*/  VIADD R25, R19, 0x60 ;  /* 0x0000006013197836 */ /* 0x000fe20000000000 */
[----:B------:R-:W-:Y:S02]  /*16510*/  LOP3.LUT R4, R13, 0xff, RZ, 0xc0, !PT ;  /* 0x000000ff0d047812 */ /* 0x000fe400078ec0ff */
[----:B------:R-:W-:Y:S01]  /*16520*/  LOP3.LUT R5, R5, 0xff, RZ, 0xc0, !PT ;  /* 0x000000ff05057812 */ /* 0x000fe200078ec0ff */
[----:B------:R-:W-:Y:S01]  /*16530*/  IMAD.SHL.U32 R25, R25, 0x80, RZ ;  /* 0x0000008019197824 */ /* 0x000fe200078e00ff */
[----:B------:R-:W-:-:S02]  /*16540*/  LOP3.LUT R3, R15, 0xff, RZ, 0xc0, !PT ;  /* 0x000000ff0f037812 */ /* 0x000fc400078ec0ff */
[----:B------:R-:W-:Y:S02]  /*16550*/  PRMT R20, R5, 0x7604, R4 ;  /* 0x0000760405147816 */ /* 0x000fe40000000004 */
[----:B------:R-:W-:Y:S02]  /*16560*/  LOP3.LUT R25, R25, 0x380, RZ, 0xc0, !PT ;  /* 0x0000038019197812 */ /* 0x000fe400078ec0ff */
[----:B------:R-:W-:Y:S02]  /*16570*/  SHF.R.U32.HI R4, RZ, 0x8, R15 ;  /* 0x00000008ff047819 */ /* 0x000fe4000001160f */
[----:B------:R-:W-:Y:S02]  /*16580*/  SHF.R.U32.HI R25, RZ, 0x3, R25 ;  /* 0x00000003ff197819 */ /* 0x000fe40000011619 */
[----:B------:R-:W-:Y:S02]  /*16590*/  LOP3.LUT R4, R4, 0xff, RZ, 0xc0, !PT ;  /* 0x000000ff04047812 */ /* 0x000fe400078ec0ff */
[----:B------:R-:W-:-:S02]  /*165a0*/  LOP3.LUT R0, R0, R25, RZ, 0x3c, !PT ;  /* 0x0000001900007212 */ /* 0x000fc400078e3cff */
[----:B------:R-:W-:Y:S02]  /*165b0*/  LOP3.LUT R25, R7, 0xffffc000, RZ, 0xc0, !PT ;  /* 0xffffc00007197812 */ /* 0x000fe400078ec0ff */
[----:B------:R-:W-:Y:S02]  /*165c0*/  PRMT R28, R4, 0x7604, R3 ;  /* 0x00007604041c7816 */ /* 0x000fe40000000003 */
[----:B------:R-:W-:Y:S02]  /*165d0*/  SHF.R.U32.HI R6, RZ, 0x8, R8 ;  /* 0x00000008ff067819 */ /* 0x000fe40000011608 */
[----:B------:R-:W-:Y:S02]  /*165e0*/  LOP3.LUT R5, R8, 0xff, RZ, 0xc0, !PT ;  /* 0x000000ff08057812 */ /* 0x000fe400078ec0ff */
[----:B------:R-:W-:Y:S02]  /*165f0*/  LOP3.LUT R6, R6, 0xff, RZ, 0xc0, !PT ;  /* 0x000000ff06067812 */ /* 0x000fe400078ec0ff */
[----:B------:R-:W-:-:S02]  /*16600*/  SHF.R.U32.HI R32, RZ, 0x8, R10 ;  /* 0x00000008ff207819 */ /* 0x000fc4000001160a */
[----:B------:R-:W-:Y:S02]  /*16610*/  PRMT R33, R6, 0x7604, R5 ;  /* 0x0000760406217816 */ /* 0x000fe40000000005 */
[----:B------:R-:W-:Y:S02]  /*16620*/  SHF.R.U32.HI R35, RZ, 0x8, R11 ;  /* 0x00000008ff237819 */ /* 0x000fe4000001160b */
[----:B------:R-:W-:Y:S02]  /*16630*/  LOP3.LUT R30, R9, 0xff, RZ, 0xc0, !PT ;  /* 0x000000ff091e7812 */ /* 0x000fe400078ec0ff */
[----:B------:R-:W-:Y:S02]  /*16640*/  LOP3.LUT R31, R10, 0xff, RZ, 0xc0, !PT ;  /* 0x000000ff0a1f7812 */ /* 0x000fe400078ec0ff */
[----:B------:R-:W-:Y:S02]  /*16650*/  LOP3.LUT R32, R32, 0xff, RZ, 0xc0, !PT ;  /* 0x000000ff20207812 */ /* 0x000fe400078ec0ff */
[----:B------:R-:W-:-:S02]  /*16660*/  LOP3.LUT R34, R11, 0xff, RZ, 0xc0, !PT ;  /* 0x000000ff0b227812 */ /* 0x000fc400078ec0ff */
[----:B------:R-:W-:Y:S02]  /*16670*/  LOP3.LUT R35, R35, 0xff, RZ, 0xc0, !PT ;  /* 0x000000ff23237812 */ /* 0x000fe400078ec0ff */
[----:B------:R-:W-:Y:S02]  /*16680*/  PRMT R37, R32, 0x7604, R31 ;  /* 0x0000760420257816 */ /* 0x000fe4000000001f */
[----:B------:R-:W-:Y:S02]  /*16690*/  PRMT R34, R35, 0x7604, R34 ;  /* 0x0000760423227816 */ /* 0x000fe40000000022 */
[----:B------:R-:W-:Y:S02]  /*166a0*/  SHF.R.U32.HI R31, RZ, 0x10, R15 ;  /* 0x00000010ff1f7819 */ /* 0x000fe4000001160f */
[----:B------:R-:W-:Y:S02]  /*166b0*/  SHF.R.U32.HI R35, RZ, 0x10, R9 ;  /* 0x00000010ff237819 */ /* 0x000fe40000011609 */
[----:B------:R-:W-:Y:S01]  /*166c0*/  SHF.R.U32.HI R39, RZ, 0x10, R11 ;  /* 0x00000010ff277819 */ /* 0x000fe2000001160b */
[----:B------:R-:W-:Y:S01]  /*166d0*/  IMAD.U32 R31, R31, 0x10000, RZ ;  /* 0x000100001f1f7824 */ /* 0x000fe200078e00ff */
[----:B------:R-:W-:Y:S01]  /*166e0*/  LOP3.LUT R29, R29, 0xff0000, R14, 0xf8, !PT ;  /* 0x00ff00001d1d7812 */ /* 0x000fe200078ef80e */
[----:B------:R-:W-:Y:S01]  /*166f0*/  IMAD.U32 R35, R35, 0x10000, RZ ;  /* 0x0001000023237824 */ /* 0x000fe200078e00ff */
[----:B------:R-:W-:Y:S01]  /*16700*/  LOP3.LUT R33, R33, 0xff0000, R8, 0xf8, !PT ;  /* 0x00ff000021217812 */ /* 0x000fe200078ef808 */
[----:B------:R-:W-:Y:S01]  /*16710*/  IMAD.U32 R39, R39, 0x10000, RZ ;  /* 0x0001000027277824 */ /* 0x000fe200078e00ff */
[----:B------:R-:W-:-:S02]  /*16720*/  LOP3.LUT R31, R28, 0xff0000, R31, 0xf8, !PT ;  /* 0x00ff00001c1f7812 */ /* 0x000fc400078ef81f */
[--C-:B------:R-:W-:Y:S02]  /*16730*/  LOP3.LUT R21, R21, 0xff0000, R12.reuse, 0xf8, !PT ;  /* 0x00ff000015157812 */ /* 0x100fe400078ef80c */
[----:B------:R-:W-:Y:S02]  /*16740*/  LOP3.LUT R39, R34, 0xff0000, R39, 0xf8, !PT ;  /* 0x00ff000022277812 */ /* 0x000fe400078ef827 */
[----:B------:R-:W-:Y:S02]  /*16750*/  LOP3.LUT R12, R21, 0xff000000, R12, 0xf8, !PT ;  /* 0xff000000150c7812 */ /* 0x000fe400078ef80c */
[----:B------:R-:W-:Y:S02]  /*16760*/  LOP3.LUT R42, R39, 0xff000000, R11, 0xf8, !PT ;  /* 0xff000000272a7812 */ /* 0x000fe400078ef80b */
[----:B--2---:R-:W-:Y:S02]  /*16770*/  IADD3 R3, R0, R25, R24 ;  /* 0x0000001900037210 */ /* 0x004fe40007ffe018 */
[----:B------:R-:W-:Y:S01]  /*16780*/  SHF.R.U32.HI R24, RZ, 0x8, R9 ;  /* 0x00000008ff187819 */ /* 0x000fe20000011609 */
[----:B---3--:R-:W0:Y:S02]  /*16790*/  LDS.128 R4, [R49+0x20400] ;  /* 0x0204000031047984 */ /* 0x008e240000000c00 */
[----:B------:R-:W-:Y:S01]  /*167a0*/  IMAD.IADD R0, R18, 0x1, R3 ;  /* 0x0000000112007824 */ /* 0x000fe200078e0203 */
[----:B------:R-:W-:-:S04]  /*167b0*/  LOP3.LUT R3, R24, 0xff, RZ, 0xc0, !PT ;  /* 0x000000ff18037812 */ /* 0x000fc800078ec0ff */
[----:B------:R-:W1:Y:S01]  /*167c0*/  LDS.128 R24, [R0+0x20400] ;  /* 0x0204000000187984 */ /* 0x000e620000000c00 */
[----:B------:R-:W-:Y:S02]  /*167d0*/  PRMT R30, R3, 0x7604, R30 ;  /* 0x00007604031e7816 */ /* 0x000fe4000000001e */
[----:B------:R-:W-:Y:S02]  /*167e0*/  SHF.R.U32.HI R3, RZ, 0x10, R13 ;  /* 0x00000010ff037819 */ /* 0x000fe4000001160d */
[----:B------:R-:W-:Y:S02]  /*167f0*/  LOP3.LUT R35, R30, 0xff0000, R35, 0xf8, !PT ;  /* 0x00ff00001e237812 */ /* 0x000fe400078ef823 */
[----:B------:R-:W-:-:S04]  /*16800*/  SHF.L.U32 R3, R3, 0x10, RZ ;  /* 0x0000001003037819 */ /* 0x000fc800000006ff */
[----:B------:R-:W-:-:S04]  /*16810*/  LOP3.LUT R3, R20, 0xff0000, R3, 0xf8, !PT ;  /* 0x00ff000014037812 */ /* 0x000fc800078ef803 */
[----:B------:R-:W-:Y:S02]  /*16820*/  LOP3.LUT R28, R3, 0xff000000, R13, 0xf8, !PT ;  /* 0xff000000031c7812 */ /* 0x000fe400078ef80d */
[----:B------:R-:W-:Y:S02]  /*16830*/  LOP3.LUT R13, R37, 0xff0000, R10, 0xf8, !PT ;  /* 0x00ff0000250d7812 */ /* 0x000fe400078ef80a */
[----:B------:R-:W-:Y:S02]  /*16840*/  LOP3.LUT R37, R31, 0xff000000, R15, 0xf8, !PT ;  /* 0xff0000001f257812 */ /* 0x000fe400078ef80f */
[----:B------:R-:W-:Y:S02]  /*16850*/  LOP3.LUT R15, R35, 0xff000000, R9, 0xf8, !PT ;  /* 0xff000000230f7812 */ /* 0x000fe400078ef809 */
[----:B------:R-:W-:Y:S02]  /*16860*/  LOP3.LUT R3, R29, 0xff000000, R14, 0xf8, !PT ;  /* 0xff0000001d037812 */ /* 0x000fe400078ef80e */
[----:B------:R-:W-:-:S02]  /*16870*/  F2FP.F16.E4M3.UNPACK_B R39, R15 ;  /* 0x0000000fff27723e */ /* 0x000fc400020006ff */
[----:B------:R-:W-:Y:S02]  /*16880*/  LOP3.LUT R29, R33, 0xff000000, R8, 0xf8, !PT ;  /* 0xff000000211d7812 */ /* 0x000fe400078ef808 */
[----:B------:R-:W-:Y:S01]  /*16890*/  LOP3.LUT R8, R13, 0xff000000, R10, 0xf8, !PT ;  /* 0xff0000000d087812 */ /* 0x000fe200078ef80a */
[--C-:B------:R-:W-:Y:S01]  /*168a0*/  HADD2.F32 R40, -RZ, R39.reuse.H0_H0 ;  /* 0x20000027ff287230 */ /* 0x100fe20000004100 */
[-C--:B------:R-:W-:Y:S01]  /*168b0*/  F2FP.F16.E4M3.UNPACK_B R14, R28.reuse ;  /* 0x0000001cff0e723e */ /* 0x080fe200020006ff */
[----:B------:R-:W-:Y:S01]  /*168c0*/  HADD2.F32 R39, -RZ, R39.H1_H1 ;  /* 0x30000027ff277230 */ /* 0x000fe20000004100 */
[----:B------:R-:W-:Y:S02]  /*168d0*/  F2FP.F16.E4M3.UNPACK_B R28, R28.H1 ;  /* 0x0000001cff1c723e */ /* 0x000fe400030006ff */
[-C--:B0-----:R-:W-:Y:S01]  /*168e0*/  F2FP.F16.E4M3.UNPACK_B R10, R5.reuse ;  /* 0x00000005ff0a723e */ /* 0x081fe200020006ff */
[----:B------:R-:W-:Y:S01]  /*168f0*/  HADD2.F32 R38, -RZ, R14.H0_H0 ;  /* 0x2000000eff267230 */ /* 0x000fe20000004100 */
[----:B------:R-:W-:-:S02]  /*16900*/  F2FP.F16.E4M3.UNPACK_B R20, R5.H1 ;  /* 0x00000005ff14723e */ /* 0x000fc400030006ff */
[----:B------:R-:W-:Y:S01]  /*16910*/  F2FP.F16.E4M3.UNPACK_B R30, R7 ;  /* 0x00000007ff1e723e */ /* 0x000fe200020006ff */
[--C-:B------:R-:W-:Y:S01]  /*16920*/  HADD2.F32 R9, -RZ, R10.reuse.H0_H0 ;  /* 0x2000000aff097230 */ /* 0x100fe20000004100 */
[-C--:B-1----:R-:W-:Y:S01]  /*16930*/  F2FP.F16.E4M3.UNPACK_B R11, R25.reuse ;  /* 0x00000019ff0b723e */ /* 0x082fe200020006ff */
[----:B------:R-:W-:Y:S01]  /*16940*/  HADD2.F32 R10, -RZ, R10.H1_H1 ;  /* 0x3000000aff0a7230 */ /* 0x000fe20000004100 */
[----:B------:R-:W-:Y:S02]  /*16950*/  F2FP.F16.E4M3.UNPACK_B R21, R25.H1 ;  /* 0x00000019ff15723e */ /* 0x000fe400030006ff */
[-C--:B------:R-:W-:Y:S01]  /*16960*/  F2FP.F16.E4M3.UNPACK_B R25, R24.reuse ;  /* 0x00000018ff19723e */ /* 0x080fe200020006ff */
[--C-:B------:R-:W-:Y:S01]  /*16970*/  HADD2.F32 R5, -RZ, R11.reuse.H0_H0 ;  /* 0x2000000bff057230 */ /* 0x100fe20000004100 */
[----:B------:R-:W-:Y:S01]  /*16980*/  F2FP.F16.E4M3.UNPACK_B R34, R24.H1 ;  /* 0x00000018ff22723e */ /* 0x000fe200030006ff */
[----:B------:R-:W-:Y:S01]  /*16990*/  HADD2.F32 R11, -RZ, R11.H1_H1 ;  /* 0x3000000bff0b7230 */ /* 0x000fe20000004100 */
[----:B------:R-:W-:-:S02]  /*169a0*/  F2FP.F16.E4M3.UNPACK_B R33, R27 ;  /* 0x0000001bff21723e */ /* 0x000fc400020006ff */
[C---:B------:R-:W-:Y:S01]  /*169b0*/  FMUL.FTZ R24, R5.reuse, R40 ;  /* 0x0000002805187220 */ /* 0x040fe20000410000 */
[----:B------:R-:W-:Y:S01]  /*169c0*/  F2FP.F16.E4M3.UNPACK_B R35, R27.H1 ;  /* 0x0000001bff23723e */ /* 0x000fe200030006ff */
[-C--:B------:R-:W-:Y:S01]  /*169d0*/  FMUL.FTZ R27, R5, R38.reuse ;  /* 0x00000026051b7220 */ /* 0x080fe20000410000 */
[----:B------:R-:W-:Y:S01]  /*169e0*/  FMUL.FTZ R41, R11, R39 ;  /* 0x000000270b297220 */ /* 0x000fe20000410000 */
[C---:B------:R-:W-:Y:S01]  /*169f0*/  FFMA.FTZ R5, R9.reuse, R38, -R24 ;  /* 0x0000002609057223 */ /* 0x040fe20000010818 */
[----:B------:R-:W-:Y:S01]  /*16a00*/  F2FP.F16.E4M3.UNPACK_B R38, R15.H1 ;  /* 0x0000000fff26723e */ /* 0x000fe200030006ff */
[----:B------:R-:W-:Y:S01]  /*16a10*/  FFMA.FTZ R9, R9, R40, R27 ;  /* 0x0000002809097223 */ /* 0x000fe2000001001b */
[----:B------:R-:W-:Y:S01]  /*16a20*/  HADD2.F32 R24, -RZ, R14.H1_H1 ;  /* 0x3000000eff187230 */ /* 0x000fe20000004100 */
[----:B------:R-:W-:Y:S01]  /*16a30*/  F2FP.F16.E4M3.UNPACK_B R32, R7.H1 ;  /* 0x00000007ff20723e */ /* 0x000fe200030006ff */
[----:B------:R-:W-:Y:S01]  /*16a40*/  HADD2.F32 R14, -RZ, R21.H0_H0 ;  /* 0x20000015ff0e7230 */ /* 0x000fe20000004100 */
[----:B------:R-:W-:Y:S01]  /*16a50*/  F2FP.F16.E4M3.UNPACK_B R31, R4.H1 ;  /* 0x00000004ff1f723e */ /* 0x000fe200030006ff */
[----:B------:R-:W-:-:S02]  /*16a60*/  HADD2.F32 R40, -RZ, R38.H0_H0 ;  /* 0x20000026ff287230 */ /* 0x000fc40000004100 */
[----:B------:R-:W-:Y:S01]  /*16a70*/  FMUL.FTZ R44, R11, R24 ;  /* 0x000000180b2c7220 */ /* 0x000fe20000410000 */
[----:B------:R-:W-:Y:S01]  /*16a80*/  HADD2.F32 R27, -RZ, R28.H0_H0 ;  /* 0x2000001cff1b7230 */ /* 0x000fe20000004100 */
[----:B------:R-:W-:Y:S01]  /*16a90*/  F2FP.F16.E4M3.UNPACK_B R13, R4 ;  /* 0x00000004ff0d723e */ /* 0x000fe200020006ff */
[----:B------:R-:W-:Y:S02]  /*16aa0*/  HADD2.F32 R15, -RZ, R20.H0_H0 ;  /* 0x20000014ff0f7230 */ /* 0x000fe40000004100 */
[C---:B------:R-:W-:Y:S01]  /*16ab0*/  FMUL.FTZ R46, R14.reuse, R40 ;  /* 0x000000280e2e7220 */ /* 0x040fe20000410000 */
[----:B------:R-:W-:Y:S01]  /*16ac0*/  F2FP.F16.E4M3.UNPACK_B R4, R6 ;  /* 0x00000006ff04723e */ /* 0x000fe200020006ff */
[-C--:B------:R-:W-:Y:S01]  /*16ad0*/  FMUL.FTZ R43, R14, R27.reuse ;  /* 0x0000001b0e2b7220 */ /* 0x080fe20000410000 */
[----:B------:R-:W-:Y:S01]  /*16ae0*/  FFMA.FTZ R14, R10, R24, -R41 ;  /* 0x000000180a0e7223 */ /* 0x000fe20000010829 */
[----:B------:R-:W-:Y:S01]  /*16af0*/  FFMA.FTZ R11, R15, R27, -R46 ;  /* 0x0000001b0f0b7223 */ /* 0x000fe2000001082e */
[----:B------:R-:W-:-:S02]  /*16b00*/  HADD2.F32 R41, -RZ, R38.H1_H1 ;  /* 0x30000026ff297230 */ /* 0x000fc40000004100 */
[----:B------:R-:W-:Y:S01]  /*16b10*/  FFMA.FTZ R15, R15, R40, R43 ;  /* 0x000000280f0f7223 */ /* 0x000fe2000001002b */
[-C--:B------:R-:W-:Y:S01]  /*16b20*/  F2FP.F16.E4M3.UNPACK_B R40, R42.reuse ;  /* 0x0000002aff28723e */ /* 0x080fe200020006ff */
[----:B------:R-:W-:Y:S01]  /*16b30*/  HADD2.F32 R27, -RZ, R28.H1_H1 ;  /* 0x3000001cff1b7230 */ /* 0x000fe20000004100 */
[----:B------:R-:W-:Y:S01]  /*16b40*/  F2FP.F16.E4M3.UNPACK_B R38, R37 ;  /* 0x00000025ff26723e */ /* 0x000fe200020006ff */
[----:B------:R-:W-:Y:S02]  /*16b50*/  HADD2.F32 R28, -RZ, R20.H1_H1 ;  /* 0x30000014ff1c7230 */ /* 0x000fe40000004100 */
[----:B------:R-:W-:Y:S01]  /*16b60*/  FFMA.FTZ R10, R10, R39, R44 ;  /* 0x000000270a0a7223 */ /* 0x000fe2000001002c */
[----:B------:R-:W-:Y:S01]  /*16b70*/  HADD2.F32 R20, -RZ, R21.H1_H1 ;  /* 0x30000015ff147230 */ /* 0x000fe20000004100 */
[----:B------:R-:W-:Y:S01]  /*16b80*/  F2FP.F16.E4M3.UNPACK_B R42, R42.H1 ;  /* 0x0000002aff2a723e */ /* 0x000fe200030006ff */
[----:B------:R-:W-:Y:S01]  /*16b90*/  HADD2.F32 R43, -RZ, R40.H0_H0 ;  /* 0x20000028ff2b7230 */ /* 0x000fe20000004100 */
[----:B------:R-:W-:Y:S01]  /*16ba0*/  F2FP.F16.E4M3.UNPACK_B R7, R6.H1 ;  /* 0x00000006ff07723e */ /* 0x000fe200030006ff */
[----:B------:R-:W-:-:S02]  /*16bb0*/  HADD2.F32 R24, -RZ, R33.H0_H0 ;  /* 0x20000021ff187230 */ /* 0x000fc40000004100 */
[C---:B------:R-:W-:Y:S01]  /*16bc0*/  FMUL.FTZ R45, R20.reuse, R41 ;  /* 0x00000029142d7220 */ /* 0x040fe20000410000 */
[----:B------:R-:W-:Y:S02]  /*16bd0*/  HADD2.F32 R39, -RZ, R38.H0_H0 ;  /* 0x20000026ff277230 */ /* 0x000fe40000004100 */
[----:B------:R-:W-:Y:S01]  /*16be0*/  FMUL.FTZ R44, R20, R27 ;  /* 0x0000001b142c7220 */ /* 0x000fe20000410000 */
[----:B------:R-:W-:Y:S02]  /*16bf0*/  HADD2.F32 R21, -RZ, R30.H0_H0 ;  /* 0x2000001eff157230 */ /* 0x000fe40000004100 */
[----:B------:R-:W-:Y:S01]  /*16c00*/  FMUL.FTZ R46, R24, R43 ;  /* 0x0000002b182e7220 */ /* 0x000fe20000410000 */
[----:B------:R-:W-:Y:S01]  /*16c10*/  FFMA.FTZ R20, R28, R27, -R45 ;  /* 0x0000001b1c147223 */ /* 0x000fe2000001082d */
[----:B------:R-:W-:Y:S01]  /*16c20*/  FMUL.FTZ R48, R24, R39 ;  /* 0x0000002718307220 */ /* 0x000fe20000410000 */
[----:B------:R-:W-:Y:S01]  /*16c30*/  FFMA.FTZ R28, R28, R41, R44 ;  /* 0x000000291c1c7223 */ /* 0x000fe2000001002c */
[----:B------:R-:W-:Y:S01]  /*16c40*/  FFMA.FTZ R24, R21, R39, -R46 ;  /* 0x0000002715187223 */ /* 0x000fe2000001082e */
[----:B------:R-:W-:Y:S01]  /*16c50*/  HADD2.F32 R39, -RZ, R38.H1_H1 ;  /* 0x30000026ff277230 */ /* 0x000fe20000004100 */
[----:B------:R-:W-:Y:S01]  /*16c60*/  F2FP.F16.E4M3.UNPACK_B R38, R37.H1 ;  /* 0x00000025ff26723e */ /* 0x000fe200030006ff */
[----:B------:R-:W-:-:S02]  /*16c70*/  HADD2.F32 R41, -RZ, R40.H1_H1 ;  /* 0x30000028ff297230 */ /* 0x000fc40000004100 */
[----:B------:R-:W-:Y:S01]  /*16c80*/  FFMA.FTZ R21, R21, R43, R48 ;  /* 0x0000002b15157223 */ /* 0x000fe20000010030 */
[----:B------:R-:W-:Y:S01]  /*16c90*/  HADD2.F32 R27, -RZ, R33.H1_H1 ;  /* 0x30000021ff1b7230 */ /* 0x000fe20000004100 */
[-C--:B------:R-:W-:Y:S01]  /*16ca0*/  F2FP.F16.E4M3.UNPACK_B R6, R26.reuse ;  /* 0x0000001aff06723e */ /* 0x080fe200020006ff */
[----:B------:R-:W-:Y:S01]  /*16cb0*/  HADD2.F32 R44, -RZ, R42.H0_H0 ;  /* 0x2000002aff2c7230 */ /* 0x000fe20000004100 */
[----:B------:R-:W-:Y:S01]  /*16cc0*/  F2FP.F16.E4M3.UNPACK_B R26, R26.H1 ;  /* 0x0000001aff1a723e */ /* 0x000fe200030006ff */
[----:B------:R-:W-:Y:S02]  /*16cd0*/  HADD2.F32 R37, -RZ, R35.H0_H0 ;  /* 0x20000023ff257230 */ /* 0x000fe40000004100 */
[C---:B------:R-:W-:Y:S01]  /*16ce0*/  FMUL.FTZ R43, R27.reuse, R41 ;  /* 0x000000291b2b7220 */ /* 0x040fe20000410000 */
[----:B------:R-:W-:Y:S02]  /*16cf0*/  HADD2.F32 R30, -RZ, R30.H1_H1 ;  /* 0x3000001eff1e7230 */ /* 0x000fe40000004100 */
[----:B------:R-:W-:Y:S01]  /*16d00*/  FMUL.FTZ R46, R27, R39 ;  /* 0x000000271b2e7220 */ /* 0x000fe20000410000 */
[----:B------:R-:W-:-:S02]  /*16d10*/  HADD2.F32 R40, -RZ, R38.H0_H0 ;  /* 0x20000026ff287230 */ /* 0x000fc40000004100 */
[C---:B------:R-:W-:Y:S01]  /*16d20*/  FMUL.FTZ R48, R37.reuse, R44 ;  /* 0x0000002c25307220 */ /* 0x040fe20000410000 */
[----:B------:R-:W-:Y:S02]  /*16d30*/  HADD2.F32 R33, -RZ, R32.H0_H0 ;  /* 0x20000020ff217230 */ /* 0x000fe40000004100 */
[C---:B------:R-:W-:Y:S01]  /*16d40*/  FFMA.FTZ R27, R30.reuse, R39, -R43 ;  /* 0x000000271e1b7223 */ /* 0x040fe2000001082b */
[----:B------:R-:W-:Y:S01]  /*16d50*/  FFMA.FTZ R30, R30, R41, R46 ;  /* 0x000000291e1e7223 */ /* 0x000fe2000001002e */
[-C--:B------:R-:W-:Y:S01]  /*16d60*/  FMUL.FTZ R37, R37, R40.reuse ;  /* 0x0000002825257220 */ /* 0x080fe20000410000 */
[----:B------:R-:W-:Y:S01]  /*16d70*/  F2FP.F16.E4M3.UNPACK_B R41, R29.H1 ;  /* 0x0000001dff29723e */ /* 0x000fe200030006ff */
[C---:B------:R-:W-:Y:S01]  /*16d80*/  FFMA.FTZ R48, R33.reuse, R40, -R48 ;  /* 0x0000002821307223 */ /* 0x040fe20000010830 */
[----:B------:R-:W-:Y:S01]  /*16d90*/  HADD2.F32 R40, -RZ, R38.H1_H1 ;  /* 0x30000026ff287230 */ /* 0x000fe20000004100 */
[----:B------:R-:W-:Y:S01]  /*16da0*/  F2FP.F16.E4M3.UNPACK_B R38, R12.H1 ;  /* 0x0000000cff26723e */ /* 0x000fe200030006ff */
        /* <DEDUP_REMOVED lines=17> */
[----:B------:R-:W-:Y:S02]  /*16ec0*/  HADD2.F32 R34, -RZ, R34.H1_H1 ;  /* 0x30000022ff227230 */ /* 0x000fe40000004100 */
[----:B------:R-:W-:Y:S01]  /*16ed0*/  FFMA.FTZ R50, R33, R44, R47 ;  /* 0x0000002c21327223 */ /* 0x000fe2000001002f */
        /* <DEDUP_REMOVED lines=8> */
[----:B------:R-:W-:Y:S01]  /*16f60*/  HADD2.F32 R34, -RZ, R33.H0_H0 ;  /* 0x20000021ff227230 */ /* 0x000fe20000004100 */
[----:B------:R-:W-:Y:S01]  /*16f70*/  F2FP.SATFINITE.E4M3.F32.PACK_AB_MERGE_C R43, R50, R43, RZ ;  /* 0x0000002b322b723e */ /* 0x000fe200048070ff */
[----:B------:R-:W-:-:S02]  /*16f80*/  HADD2.F32 R29, -RZ, R25.H0_H0 ;  /* 0x20000019ff1d7230 */ /* 0x000fc40000004100 */
[C---:B------:R-:W-:Y:S01]  /*16f90*/  FFMA.FTZ R44, R31.reuse, R38, -R12 ;  /* 0x000000261f2c7223 */ /* 0x040fe2000001080c */
[----:B------:R-:W-:Y:S01]  /*16fa0*/  FFMA.FTZ R41, R31, R41, R40 ;  /* 0x000000291f297223 */ /* 0x000fe20000010028 */
[----:B------:R-:W-:Y:S01]  /*16fb0*/  HADD2.F32 R31, -RZ, R32.H0_H0 ;  /* 0x20000020ff1f7230 */ /* 0x000fe20000004100 */
[----:B------:R-:W-:Y:S01]  /*16fc0*/  F2FP.SATFINITE.E4M3.F32.PACK_AB_MERGE_C R9, R10, R9, R15 ;  /* 0x000000090a09723e */ /* 0x000fe2000480700f */
        /* <DEDUP_REMOVED lines=11> */
[-C--:B------:R-:W-:Y:S01]  /*17080*/  F2FP.F16.E4M3.UNPACK_B R12, R3.reuse.H1 ;  /* 0x00000003ff0c723e */ /* 0x080fe200030006ff */
[-C--:B------:R-:W-:Y:S01]  /*17090*/  FMUL.FTZ R29, R25, R32.reuse ;  /* 0x00000020191d7220 */ /* 0x080fe20000410000 */
[----:B------:R-:W-:Y:S01]  /*170a0*/  FFMA.FTZ R40, R13, R32, -R40 ;  /* 0x000000200d287223 */ /* 0x000fe20000010828 */
[----:B------:R-:W-:Y:S01]  /*170b0*/  HADD2.F32 R32, -RZ, R31.H0_H0 ;  /* 0x2000001fff207230 */ /* 0x000fe20000004100 */
[----:B------:R-:W-:Y:S01]  /*170c0*/  F2FP.F16.E4M3.UNPACK_B R3, R3 ;  /* 0x00000003ff03723e */ /* 0x000fe200020006ff */
[----:B------:R-:W-:-:S02]  /*170d0*/  HADD2.F32 R25, -RZ, R26.H0_H0 ;  /* 0x2000001aff197230 */ /* 0x000fc40000004100 */
[----:B------:R-:W-:Y:S01]  /*170e0*/  FFMA.FTZ R33, R13, R38, R29 ;  /* 0x000000260d217223 */ /* 0x000fe2000001001d */
[--C-:B------:R-:W-:Y:S01]  /*170f0*/  HADD2.F32 R13, -RZ, R12.reuse.H0_H0 ;  /* 0x2000000cff0d7230 */ /* 0x100fe20000004100 */
[----:B------:R-:W-:Y:S01]  /*17100*/  F2FP.SATFINITE.E4M3.F32.PACK_AB_MERGE_C R11, R30, R21, R43 ;  /* 0x000000151e0b723e */ /* 0x000fe2000480702b */
[----:B------:R-:W-:Y:S02]  /*17110*/  HADD2.F32 R29, -RZ, R12.H1_H1 ;  /* 0x3000000cff1d7230 */ /* 0x000fe40000004100 */
[C---:B------:R-:W-:Y:S01]  /*17120*/  FMUL.FTZ R39, R25.reuse, R32 ;  /* 0x0000002019277220 */ /* 0x040fe20000410000 */
[----:B------:R-:W-:Y:S02]  /*17130*/  HADD2.F32 R12, -RZ, R7.H0_H0 ;  /* 0x20000007ff0c7230 */ /* 0x000fe40000004100 */
[----:B------:R-:W-:Y:S01]  /*17140*/  FMUL.FTZ R25, R25, R13 ;  /* 0x0000000d19197220 */ /* 0x000fe20000410000 */
[----:B------:R-:W-:Y:S02]  /*17150*/  HADD2.F32 R31, -RZ, R31.H1_H1 ;  /* 0x3000001fff1f7230 */ /* 0x000fe40000004100 */
[----:B------:R-:W-:-:S02]  /*17160*/  HADD2.F32 R26, -RZ, R26.H1_H1 ;  /* 0x3000001aff1a7230 */ /* 0x000fc40000004100 */
[C---:B------:R-:W-:Y:S01]  /*17170*/  FFMA.FTZ R39, R12.reuse, R13, -R39 ;  /* 0x0000000d0c277223 */ /* 0x040fe20000010827 */
[----:B------:R-:W-:Y:S02]  /*17180*/  HADD2.F32 R7, -RZ, R7.H1_H1 ;  /* 0x30000007ff077230 */ /* 0x000fe40000004100 */
[----:B------:R-:W-:Y:S01]  /*17190*/  FFMA.FTZ R38, R12, R32, R25 ;  /* 0x000000200c267223 */ /* 0x000fe20000010019 */
[----:B------:R-:W-:Y:S01]  /*171a0*/  F2FP.F16.E4M3.UNPACK_B R12, R8 ;  /* 0x00000008ff0c723e */ /* 0x000fe200020006ff */
[C---:B------:R-:W-:Y:S01]  /*171b0*/  FMUL.FTZ R46, R26.reuse, R31 ;  /* 0x0000001f1a2e7220 */ /* 0x040fe20000410000 */
        /* <DEDUP_REMOVED lines=31> */
.L_x_2613:
[----:B------:R-:W-:Y:S05]  /*173b0*/  BSYNC B0 ;  /* 0x0000000000007941 */ /* 0x000fea0003800000 */
.L_x_2585:
        /* <DEDUP_REMOVED lines=8> */
.L_x_2582:
[----:B----4-:R-:W-:-:S05]  /*17440*/  IMAD.U32 R0, RZ, RZ, UR46 ;  /* 0x0000002eff007e24 */ /* 0x010fca000f8e00ff */
[----:B------:R-:W-:-:S13]  /*17450*/  ISETP.NE.AND P1, PT, R0, 0x3, PT ;  /* 0x000000030000780c */ /* 0x000fda0003f25270 */
[----:B------:R-:W-:Y:S05]  /*17460*/  @!P1 BRA `(.L_x_2630) ;  /* 0x0000000000049947 */ /* 0x000fea0003800000 */
[----:B------:R-:W-:Y:S01]  /*17470*/  BPT.TRAP 0x1 ;  /* 0x000000040000795c */ /* 0x000fe20000300000 */
.L_x_2630:
[----:B-----5:R-:W-:Y:S01]  /*17480*/  IMAD R10, R234, 0x8, R18 ;  /* 0x00000008ea0a7824 */ /* 0x020fe200078e0212 */
[----:B0123--:R-:W-:-:S04]  /*17490*/  SHF.L.U32 R3, R235, 0x1f, RZ ;  /* 0x0000001feb037819 */ /* 0x00ffc800000006ff */
[----:B------:R0:W1:Y:S01]  /*174a0*/  SYNCS.PHASECHK.TRANS64.TRYWAIT P0, [R10+URZ+0x38830], R3 ;  /* 0x038830030a0075a7 */ /* 0x000062000800017f */
[----:B------:R-:W-:Y:S05]  /*174b0*/  @!P1 BRA `(.L_x_2631) ;  /* 0x0000000000049947 */ /* 0x000fea0003800000 */
[----:B------:R-:W-:Y:S01]  /*174c0*/  BPT.TRAP 0x1 ;  /* 0x000000040000795c */ /* 0x000fe20000300000 */
.L_x_2631:
[----:B------:R-:W2:Y:S02]  /*174d0*/  S2R R0, SR_TID.X ;  /* 0x0000000000007919 */ /* 0x000ea40000002100 */
[----:B--2---:R-:W-:-:S04]  /*174e0*/  LOP3.LUT R0, R0, 0x7f, RZ, 0xc0, !PT ;  /* 0x0000007f00007812 */ /* 0x004fc800078ec0ff */
[----:B------:R-:W-:Y:S01]  /*174f0*/  ISETP.NE.AND P2, PT, R0, RZ, PT ;  /* 0x000000ff0000720c */ /* 0x000fe20003f45270 */
[----:B-1----:R-:W-:-:S12]  /*17500*/  @P0 BRA `(.L_x_2632) ;  /* 0x0000000000080947 */ /* 0x002fd80003800000 */
[----:B------:R-:W1:Y:S02]  /*17510*/  SYNCS.PHASECHK.TRANS64.TRYWAIT P0, [R10+URZ+0x38830], R3 ;  /* 0x038830030a0075a7 */ /* 0x000e64000800017f */
[----:B-1----:R-:W-:Y:S05]  /*17520*/  @!P0 BRA `(.L_x_2633) ;  /* 0x000001a000908947 */ /* 0x002fea0003800000 */
.L_x_2632:
[----:B------:R-:W-:Y:S05]  /*17530*/  WARPSYNC.ALL ;  /* 0x0000000000007948 */ /* 0x000fea0003800000 */
[----:B------:R-:W-:Y:S01]  /*17540*/  VIADD R0, R18, 0x28400 ;  /* 0x0002840012007836 */ /* 0x000fe20000000000 */
[----:B------:R-:W-:Y:S01]  /*17550*/  LOP3.LUT R4, R36, 0x10000, RZ, 0xfc, !PT ;  /* 0x0001000024047812 */ /* 0x000fe200078efcff */
[----:B------:R-:W-:Y:S01]  /*17560*/  IMAD.MOV.U32 R5, RZ, RZ, 0x40000040 ;  /* 0x40000040ff057424 */ /* 0x000fe200078e00ff */
[----:B------:R-:W-:Y:S01]  /*17570*/  WARPGROUP.ARRIVE ;  /* 0x00000000000079c5 */ /* 0x000fe20000000000 */
[----:B------:R-:W-:Y:S01]  /*17580*/  IMAD.MOV.U32 R7, RZ, RZ, 0x40000040 ;  /* 0x40000040ff077424 */ /* 0x000fe200078e00ff */
[----:B------:R-:W-:Y:S01]  /*17590*/  SHF.R.U32.HI R0, RZ, 0x4, R0 ;  /* 0x00000004ff007819 */ /* 0x000fe20000011600 */
[C---:B------:R-:W-:Y:S01]  /*175a0*/  VIADD R96, R4.reuse, 0x2 ;  /* 0x0000000204607836 */ /* 0x040fe20000000000 */
[----:B------:R-:W-:Y:S01]  /*175b0*/  R2UR UR4, R4 ;  /* 0x00000000040472ca */ /* 0x000fe200000e0000 */
[----:B------:R-:W-:Y:S01]  /*175c0*/  IMAD.MOV.U32 R9, RZ, RZ, 0x40000040 ;  /* 0x40000040ff097424 */ /* 0x000fe200078e00ff */
[----:B------:R-:W-:Y:S01]  /*175d0*/  LOP3.LUT R0, R0, 0x3fff, RZ, 0xc0, !PT ;  /* 0x00003fff00007812 */ /* 0x000fe200078ec0ff */
[----:B------:R-:W-:Y:S01]  /*175e0*/  VIADD R94, R4, 0x4 ;  /* 0x00000004045e7836 */ /* 0x000fe20000000000 */
[----:B------:R-:W-:Y:S01]  /*175f0*/  R2UR UR5, R5 ;  /* 0x00000000050572ca */ /* 0x000fe200000e0000 */
[----:B------:R-:W-:Y:S01]  /*17600*/  IMAD.MOV.U32 R95, RZ, RZ, 0x40000040 ;  /* 0x40000040ff5f7424 */ /* 0x000fe200078e00ff */
[----:B01----:R-:W-:Y:S01]  /*17610*/  LOP3.LUT R3, R0, 0x10000, RZ, 0xfc, !PT ;  /* 0x0001000000037812 */ /* 0x003fe200078efcff */
[----:B------:R-:W-:Y:S01]  /*17620*/  VIADD R92, R4, 0x6 ;  /* 0x00000006045c7836 */ /* 0x000fe20000000000 */
[----:B------:R-:W-:Y:S01]  /*17630*/  R2UR UR7, R7 ;  /* 0x00000000070772ca */ /* 0x000fe200000e0000 */
[----:B------:R-:W-:Y:S01]  /*17640*/  IMAD.MOV.U32 R93, RZ, RZ, 0x40000040 ;  /* 0x40000040ff5d7424 */ /* 0x000fe200078e00ff */
[----:B------:R-:W-:Y:S01]  /*17650*/  MOV R97, 0x40000040 ;  /* 0x4000004000617802 */ /* 0x000fe20000000f00 */
[----:B------:R-:W-:Y:S01]  /*17660*/  IMAD R6, R234, 0x800, R3 ;  /* 0x00000800ea067824 */ /* 0x000fe200078e0203 */
[----:B------:R-:W-:Y:S01]  /*17670*/  MOV R13, 0x40000040 ;  /* 0x40000040000d7802 */ /* 0x000fe20000000f00 */
[----:B------:R-:W-:Y:S01]  /*17680*/  VIADD R12, R4, 0x400 ;  /* 0x00000400040c7836 */ /* 0x000fe20000000000 */
[----:B------:R-:W-:Y:S01]  /*17690*/  STL [R1+0x14], R3 ;  /* 0x0000140301007387 */ /* 0x000fe20000100800 */
[C---:B------:R-:W-:Y:S01]  /*176a0*/  VIADD R8, R6.reuse, 0x2 ;  /* 0x0000000206087836 */ /* 0x040fe20000000000 */
[----:B------:R-:W-:Y:S01]  /*176b0*/  R2UR UR6, R6 ;  /* 0x00000000060672ca */ /* 0x000fe200000e0000 */
[----:B------:R-:W-:Y:S01]  /*176c0*/  VIADD R88, R4, 0x402 ;  /* 0x0000040204587836 */ /* 0x000fe20000000000 */
[----:B------:R-:W-:Y:S01]  /*176d0*/  STL.64 [R1+0x30], R96 ;  /* 0x0000306001007387 */ /* 0x000fe20000100a00 */
[----:B------:R-:W-:-:S02]  /*176e0*/  IMAD.MOV.U32 R89, RZ, RZ, 0x40000040 ;  /* 0x40000040ff597424 */ /* 0x000fc400078e00ff */
[----:B------:R-:W-:Y:S01]  /*176f0*/  IMAD.MOV.U32 R15, RZ, RZ, 0x40000040 ;  /* 0x40000040ff0f7424 */ /* 0x000fe200078e00ff */
[----:B------:R-:W-:Y:S01]  /*17700*/  STL.64 [R1+0x28], R94 ;  /* 0x0000285e01007387 */ /* 0x000fe20000100a00 */
[C---:B------:R-:W-:Y:S01]  /*17710*/  VIADD R14, R4.reuse, 0x404 ;  /* 0x00000404040e7836 */ /* 0x040fe20000000000 */
[----:B------:R-:W-:Y:S01]  /*17720*/  MOV R21, 0x40000040 ;  /* 0x4000004000157802 */ /* 0x000fe20000000f00 */
[----:B------:R-:W-:Y:S01]  /*17730*/  VIADD R20, R4, 0x406 ;  /* 0x0000040604147836 */ /* 0x000fe20000000000 */
[----:B------:R0:W-:Y:S01]  /*17740*/  STL.64 [R1+0x20], R92 ;  /* 0x0000205c01007387 */ /* 0x0001e20000100a00 */
[----:B------:R-:W1:Y:S02]  /*17750*/  LDC R0, c[0x0][0x448] ;  /* 0x00011200ff007b82 */ /* 0x000e640000000800 */
[----:B------:R-:W-:Y:S01]  /*17760*/  QGMMA.64x128x32.F32.E4M3.E4M3 R24, gdesc[UR4], RZ, !UPT, gsb0 ;  /* 0x01e00000041879f3 */ /* 0x000fe2000c0008ff */
[----:B------:R-:W-:Y:S01]  /*17770*/  R2UR UR4, R96 ;  /* 0x00000000600472ca */ /* 0x000fe200000e0000 */
[----:B------:R2:W-:Y:S01]  /*17780*/  STL.64 [R1+0x18], R12 ;  /* 0x0000180c01007387 */ /* 0x0005e20000100a00 */
[----:B------:R-:W-:-:S02]  /*17790*/  R2UR UR5, R97 ;  /* 0x00000000610572ca */ /* 0x000fc400000e0000 */
        /* <DEDUP_REMOVED lines=17> */
[----:B------:R-:W-:Y:S01]  /*178b0*/  R2UR UR5, R93 ;  /* 0x000000005d0572ca */ /* 0x000fe200000e0000 */
[----:B0-----:R-:W3:Y:S01]  /*178c0*/  LDL R92, [R1+0x3c] ;  /* 0x00003c00015c7983 */ /* 0x001ee20000100800 */
        /* <DEDUP_REMOVED lines=9> */
[----:B--2---:R-:W3:Y:S01]  /*17960*/  LDL R12, [R1+0x80] ;  /* 0x00008000010c7983 */ /* 0x004ee20000100800 */
        /* <DEDUP_REMOVED lines=11> */
[----:B------:R0:W-:Y:S04]  /*17a20*/  STL.64 [R1+0x8], R88 ;  /* 0x0000085801007387 */ /* 0x0001e80000100a00 */
[----:B------:R-:W2:Y:S04]  /*17a30*/  LDL R11, [R1+0x64] ;  /* 0x00006400010b7983 */ /* 0x000ea80000100800 */
[----:B------:R-:W4:Y:S04]  /*17a40*/  LDL R90, [R1+0x40] ;  /* 0x00004000015a7983 */ /* 0x000f280000100800 */
[----:B0-----:R-:W5:Y:S01]  /*17a50*/  LDL R88, [R1+0x48] ;  /* 0x0000480001587983 */ /* 0x001f620000100800 */
        /* <DEDUP_REMOVED lines=17> */
[----:B------:R-:W-:Y:S02]  /*17b70*/  R2UR UR7, R7 ;  /* 0x00000000070772ca */ /* 0x000fe400000e0000 */
[----:B-1----:R-:W-:-:S13]  /*17b80*/  ISETP.NE.AND P0, PT, R0, 0x1, PT ;  /* 0x000000010000780c */ /* 0x002fda0003f05270 */
[----:B------:R-:W0:Y:S08]  /*17b90*/  @P0 LDC R3, c[0x0][0x44c] ;  /* 0x00011300ff030b82 */ /* 0x000e300000000800 */
[----:B------:R-:W1:Y:S01]  /*17ba0*/  @P0 LDC R7, c[0x0][0x450] ;  /* 0x00011400ff070b82 */ /* 0x000e620000000800 */
[----:B---3--:R-:W-:-:S04]  /*17bb0*/  IMAD.IADD R8, R12, 0x1, R92 ;  /* 0x000000010c087824 */ /* 0x008fc800078e025c */
[----:B0-----:R-:W-:-:S05]  /*17bc0*/  @P0 IMAD.HI.U32 R0, R8, R3, RZ ;  /* 0x0000000308000227 */ /* 0x001fca00078e00ff */
[----:B-1----:R-:W-:Y:S01]  /*17bd0*/  @P0 SHF.R.U32.HI R8, RZ, R7, R0 ;  /* 0x00000007ff080219 */ /* 0x002fe20000011600 */
[----:B------:R-:W-:Y:S02]  /*17be0*/  WARPGROUP.DEPBAR.LE gsb0, 0x0 ;  /* 0x00008000000079c5 */ /* 0x000fe40000010000 */
[----:B------:R-:W-:-:S06]  /*17bf0*/  WARPGROUP.ARRIVE ;  /* 0x00000000000079c5 */ /* 0x000fcc0000000000 */
[----:B------:R-:W-:Y:S01]  /*17c00*/  QGMMA.64x128x32.F32.E4M3.E4M3 R24, gdesc[UR4], R24, gsb0 ;  /* 0x01e00000041879f3 */ /* 0x000fe20008000818 */
[----:B------:R-:W0:Y:S01]  /*17c10*/  SHFL.IDX PT, R0, R8, 0x1, 0x1c1f ;  /* 0x003c1f0008007f89 */ /* 0x000e2200000e0000 */
[----:B------:R-:W-:-:S04]  /*17c20*/  IMAD.MOV.U32 R6, RZ, RZ, -0x80 ;  /* 0xffffff80ff067424 */ /* 0x000fc800078e00ff */
[----:B------:R-:W-:-:S05]  /*17c30*/  IMAD R6, R91, R6, 0x80 ;  /* 0x000000805b067424 */ /* 0x000fca00078e0206 */
[C-C-:B--2---:R-:W-:Y:S02]  /*17c40*/  IADD3 R3, -R11.reuse, 0x1, R6.reuse ;  /* 0x000000010b037810 */ /* 0x144fe40007ffe106 */
[----:B-----5:R-:W-:Y:S02]  /*17c50*/  IADD3 R6, -R11, R88, R6 ;  /* 0x000000580b067210 */ /* 0x020fe40007ffe106 */
[----:B----4-:R-:W-:-:S04]  /*17c60*/  IADD3 R3, -R90, R3, R88 ;  /* 0x000000035a037210 */ /* 0x010fc80007ffe158 */
[----:B0-----:R-:W-:-:S04]  /*17c70*/  VIADDMNMX R0, R0, R3, R6, PT ;  /* 0x0000000300007246 */ /* 0x001fc80003800106 */
[C---:B------:R-:W-:Y:S02]  /*17c80*/  ISETP.GT.AND P4, PT, R0.reuse, RZ, PT ;  /* 0x000000ff0000720c */ /* 0x040fe40003f84270 */
[C---:B------:R-:W-:Y:S02]  /*17c90*/  ISETP.GT.AND P5, PT, R0.reuse, 0x1, PT ;  /* 0x000000010000780c */ /* 0x040fe40003fa4270 */
[----:B------:R-:W-:Y:S01]  /*17ca0*/  ISETP.GT.AND P3, PT, R0, 0x8, PT ;  /* 0x000000080000780c */ /* 0x000fe20003f64270 */
[----:B------:R0:W-:Y:S01]  /*17cb0*/  STL.64 [R1], R14 ;  /* 0x0000000e01007387 */ /* 0x0001e20000100a00 */
[----:B------:R-:W-:Y:S02]  /*17cc0*/  WARPGROUP.DEPBAR.LE gsb0, 0x0 ;  /* 0x00008000000079c5 */ /* 0x000fe40000010000 */
[----:B------:R-:W-:Y:S02]  /*17cd0*/  FSEL R7, R26, -INF , P4 ;  /* 0xff8000001a077808 */ /* 0x000fe40002000000 */
[----:B------:R-:W-:-:S02]  /*17ce0*/  FSEL R27, R27, -INF , P5 ;  /* 0xff8000001b1b7808 */ /* 0x000fc40002800000 */
[----:B------:R-:W-:Y:S02]  /*17cf0*/  ISETP.GT.AND P4, PT, R0, 0x9, PT ;  /* 0x000000090000780c */ /* 0x000fe40003f84270 */
[----:B------:R-:W-:Y:S02]  /*17d00*/  FSEL R9, R30, -INF , P3 ;  /* 0xff8000001e097808 */ /* 0x000fe40001800000 */
[----:B------:R-:W-:Y:S02]  /*17d10*/  FMNMX.FTZ R12, R7, R27, !PT ;  /* 0x0000001b070c7209 */ /* 0x000fe40007810000 */
        /* <DEDUP_REMOVED lines=16> */
[----:B0-----:R-:W-:Y:S02]  /*17e20*/  FSEL R15, R42, -INF , P3 ;  /* 0xff8000002a0f7808 */ /* 0x001fe40001800000 */
        /* <DEDUP_REMOVED lines=67> */
[----:B------:R-:W-:Y:S02]  /*18260*/  FSEL R87, R87, -INF , P4 ;  /* 0xff80000057577808 */ /* 0x000fe40002000000 */
[----:B------:R-:W-:-:S04]  /*18270*/  FMNMX.FTZ R12, R83, R12, !PT ;  /* 0x0000000c530c7209 */ /* 0x000fc80007810000 */
[----:B------:R-:W-:-:S05]  /*18280*/  FMNMX.FTZ R12, R87, R12, !PT ;  /* 0x0000000c570c7209 */ /* 0x000fca0007810000 */
[----:B------:R-:W0:Y:S04]  /*18290*/  SHFL.BFLY PT, R113, R12, 0x2, 0x1f ;  /* 0x0c401f000c717f89 */ /* 0x000e2800000e0000 */
[----:B------:R-:W1:Y:S01]  /*182a0*/  SHFL.IDX PT, R8, R8, RZ, 0x1c1f ;  /* 0x001c1fff08087589 */ /* 0x000e6200000e0000 */
[----:B0-----:R-:W-:-:S05]  /*182b0*/  FMNMX.FTZ R14, R12, R113, !PT ;  /* 0x000000710c0e7209 */ /* 0x001fca0007810000 */
[----:B------:R-:W0:Y:S01]  /*182c0*/  SHFL.BFLY PT, R113, R14, 0x1, 0x1f ;  /* 0x0c201f000e717f89 */ /* 0x000e2200000e0000 */
[----:B-1----:R-:W-:-:S04]  /*182d0*/  VIADDMNMX R3, R8, R3, R6, PT ;  /* 0x0000000308037246 */ /* 0x002fc80003800106 */
[C---:B------:R-:W-:Y:S02]  /*182e0*/  ISETP.GT.AND P4, PT, R3.reuse, RZ, PT ;  /* 0x000000ff0300720c */ /* 0x040fe40003f84270 */
[----:B------:R-:W-:Y:S02]  /*182f0*/  ISETP.GT.AND P5, PT, R3, 0x1, PT ;  /* 0x000000010300780c */ /* 0x000fe40003fa4270 */
[----:B0-----:R-:W-:-:S04]  /*18300*/  FMNMX.FTZ R0, R14, R113, !PT ;  /* 0x000000710e007209 */ /* 0x001fc80007810000 */
[----:B------:R-:W-:Y:S01]  /*18310*/  FSETP.NEU.FTZ.AND P3, PT, R0, -INF , PT ;  /* 0xff8000000000780b */ /* 0x000fe20003f7d000 */
[----:B------:R-:W-:-:S05]  /*18320*/  FFMA.FTZ R113, R2, R0, -8 ;  /* 0xc100000002717423 */ /* 0x000fca0000010000 */
[----:B------:R-:W-:Y:S02]  /*18330*/  FSEL R113, R113, RZ, P3 ;  /* 0x000000ff71717208 */ /* 0x000fe40001800000 */
[----:B------:R-:W-:Y:S02]  /*18340*/  ISETP.GT.AND P3, PT, R3, 0x8, PT ;  /* 0x000000080300780c */ /* 0x000fe40003f64270 */
[----:B------:R-:W-:Y:S01]  /*18350*/  FSEL R25, R25, -INF , P5 ;  /* 0xff80000019197808 */ /* 0x000fe20002800000 */
[----:B------:R-:W-:-:S01]  /*18360*/  FFMA.FTZ R229, R2, R7, -R113 ;  /* 0x0000000702e57223 */ /* 0x000fc20000010871 */
[----:B------:R-:W-:Y:S01]  /*18370*/  FSEL R7, R24, -INF , P4 ;  /* 0xff80000018077808 */ /* 0x000fe20002000000 */
[----:B------:R-:W-:-:S01]  /*18380*/  FFMA.FTZ R8, R2, R9, -R113 ;  /* 0x0000000902087223 */ /* 0x000fc20000010871 */
[----:B------:R-:W-:Y:S02]  /*18390*/  ISETP.GT.AND P4, PT, R3, 0x9, PT ;  /* 0x000000090300780c */ /* 0x000fe40003f84270 */
[----:B------:R-:W-:-:S02]  /*183a0*/  FSEL R9, R28, -INF , P3 ;  /* 0xff8000001c097808 */ /* 0x000fc40001800000 */
[----:B------:R-:W-:Y:S02]  /*183b0*/  FMNMX.FTZ R12, R7, R25, !PT ;  /* 0x00000019070c7209 */ /* 0x000fe40007810000 */
[----:B------:R-:W-:Y:S02]  /*183c0*/  ISETP.GT.AND P3, PT, R3, 0x10, PT ;  /* 0x000000100300780c */ /* 0x000fe40003f64270 */
[----:B------:R-:W-:Y:S02]  /*183d0*/  FSEL R29, R29, -INF , P4 ;  /* 0xff8000001d1d7808 */ /* 0x000fe40002000000 */
[----:B------:R-:W-:Y:S01]  /*183e0*/  FMNMX.FTZ R12, R9, R12, !PT ;  /* 0x0000000c090c7209 */ /* 0x000fe20007810000 */
[C-C-:B------:R-:W-:Y:S01]  /*183f0*/  FFMA.FTZ R14, R2.reuse, R31, -R113.reuse ;  /* 0x0000001f020e7223 */ /* 0x140fe20000010871 */
[----:B------:R-:W-:Y:S01]  /*18400*/  ISETP.GT.AND P4, PT, R3, 0x11, PT ;  /* 0x000000110300780c */ /* 0x000fe20003f84270 */
[----:B------:R-:W-:Y:S01]  /*18410*/  FFMA.FTZ R27, R2, R27, -R113 ;  /* 0x0000001b021b7223 */ /* 0x000fe20000010871 */
[----:B------:R-:W-:-:S02]  /*18420*/  FSEL R31, R32, -INF , P3 ;  /* 0xff800000201f7808 */ /* 0x000fc40001800000 */
[----:B------:R-:W-:Y:S02]  /*18430*/  FMNMX.FTZ R12, R29, R12, !PT ;  /* 0x0000000c1d0c7209 */ /* 0x000fe40007810000 */
[----:B------:R-:W-:Y:S02]  /*18440*/  ISETP.GT.AND P3, PT, R3, 0x18, PT ;  /* 0x000000180300780c */ /* 0x000fe40003f64270 */
[----:B------:R-:W-:Y:S02]  /*18450*/  FSEL R33, R33, -INF , P4 ;  /* 0xff80000021217808 */ /* 0x000fe40002000000 */
[----:B------:R-:W-:Y:S01]  /*18460*/  FMNMX.FTZ R12, R31, R12, !PT ;  /* 0x0000000c1f0c7209 */ /* 0x000fe20007810000 */
[----:B------:R-:W-:Y:S01]  /*18470*/  MUFU.EX2 R6, R27 ;  /* 0x0000001b00067308 */ /* 0x000fe20000000800 */
[----:B------:R-:W-:-:S01]  /*18480*/  FFMA.FTZ R231, R2, R11, -R113 ;  /* 0x0000000b02e77223 */ /* 0x000fc20000010871 */
[----:B------:R-:W-:Y:S02]  /*18490*/  ISETP.GT.AND P4, PT, R3, 0x19, PT ;  /* 0x000000190300780c */ /* 0x000fe40003f84270 */
[----:B------:R-:W-:-:S04]  /*184a0*/  FSEL R11, R36, -INF , P3 ;  /* 0xff800000240b7808 */ /* 0x000fc80001800000 */
[----:B------:R0:W-:Y:S01]  /*184b0*/  MUFU.EX2 R27, R14 ;  /* 0x0000000e001b7308 */ /* 0x0001e20000000800 */
[----:B------:R-:W-:Y:S02]  /*184c0*/  ISETP.GT.AND P3, PT, R3, 0x20, PT ;  /* 0x000000200300780c */ /* 0x000fe40003f64270 */
[----:B------:R-:W-:Y:S02]  /*184d0*/  FSEL R37, R37, -INF , P4 ;  /* 0xff80000025257808 */ /* 0x000fe40002000000 */
[----:B0-----:R-:W-:Y:S01]  /*184e0*/  FMNMX.FTZ R14, R33, R12, !PT ;  /* 0x0000000c210e7209 */ /* 0x001fe20007810000 */
[----:B------:R-:W-:-:S03]  /*184f0*/  FFMA.FTZ R24, R2, R35, -R113 ;  /* 0x0000002302187223 */ /* 0x000fc60000010871 */
[----:B------:R-:W-:Y:S02]  /*18500*/  FMNMX.FTZ R14, R11, R14, !PT ;  /* 0x0000000e0b0e7209 */ /* 0x000fe40007810000 */
[----:B------:R-:W-:Y:S02]  /*18510*/  ISETP.GT.AND P4, PT, R3, 0x21, PT ;  /* 0x000000210300780c */ /* 0x000fe40003f84270 */
[----:B------:R-:W-:Y:S02]  /*18520*/  FSEL R35, R40, -INF , P3 ;  /* 0xff80000028237808 */ /* 0x000fe40001800000 */
[----:B------:R-:W-:Y:S02]  /*18530*/  FMNMX.FTZ R14, R37, R14, !PT ;  /* 0x0000000e250e7209 */ /* 0x000fe40007810000 */
[----:B------:R-:W-:Y:S02]  /*18540*/  ISETP.GT.AND P3, PT, R3, 0x28, PT ;  /* 0x000000280300780c */ /* 0x000fe40003f64270 */
[----:B------:R-:W-:-:S02]  /*18550*/  FSEL R41, R41, -INF , P4 ;  /* 0xff80000029297808 */ /* 0x000fc40002000000 */
[----:B------:R-:W-:Y:S01]  /*18560*/  FMNMX.FTZ R14, R35, R14, !PT ;  /* 0x0000000e230e7209 */ /* 0x000fe20007810000 */
[----:B------:R0:W-:Y:S01]  /*18570*/  MUFU.EX2 R12, R24 ;  /* 0x00000018000c7308 */ /* 0x0001e20000000800 */
[C---:B------:R-:W-:Y:S02]  /*18580*/  ISETP.GT.AND P4, PT, R3.reuse, 0x29, PT ;  /* 0x000000290300780c */ /* 0x040fe40003f84270 */
[----:B------:R-:W-:Y:S02]  /*18590*/  FSEL R115, R44, -INF , P3 ;  /* 0xff8000002c737808 */ /* 0x000fe40001800000 */
[----:B------:R-:W-:Y:S02]  /*185a0*/  ISETP.GT.AND P3, PT, R3, 0x30, PT ;  /* 0x000000300300780c */ /* 0x000fe40003f64270 */
[----:B0-----:R-:W-:Y:S02]  /*185b0*/  FMNMX.FTZ R24, R41, R14, !PT ;  /* 0x0000000e29187209 */ /* 0x001fe40007810000 */
[----:B------:R-:W-:-:S02]  /*185c0*/  FSEL R45, R45, -INF , P4 ;  /* 0xff8000002d2d7808 */ /* 0x000fc40002000000 */
[----:B------:R-:W-:Y:S01]  /*185d0*/  FMNMX.FTZ R24, R115, R24, !PT ;  /* 0x0000001873187209 */ /* 0x000fe20007810000 */
[----:B------:R-:W-:-:S01]  /*185e0*/  FFMA.FTZ R26, R2, R39, -R113 ;  /* 0x00000027021a7223 */ /* 0x000fc20000010871 */
[----:B------:R-:W-:Y:S02]  /*185f0*/  ISETP.GT.AND P4, PT, R3, 0x31, PT ;  /* 0x000000310300780c */ /* 0x000fe40003f84270 */
[----:B------:R-:W-:Y:S02]  /*18600*/  FSEL R39, R48, -INF , P3 ;  /* 0xff80000030277808 */ /* 0x000fe40001800000 */
[----:B------:R-:W-:Y:S02]  /*18610*/  FMNMX.FTZ R24, R45, R24, !PT ;  /* 0x000000182d187209 */ /* 0x000fe40007810000 */
[----:B------:R-:W-:Y:S02]  /*18620*/  ISETP.GT.AND P3, PT, R3, 0x38, PT ;  /* 0x000000380300780c */ /* 0x000fe40003f64270 */
[----:B------:R-:W-:-:S02]  /*18630*/  FSEL R49, R49, -INF , P4 ;  /* 0xff80000031317808 */ /* 0x000fc40002000000 */
[----:B------:R-:W-:Y:S01]  /*18640*/  FMNMX.FTZ R24, R39, R24, !PT ;  /* 0x0000001827187209 */ /* 0x000fe20007810000 */
[----:B------:R0:W-:Y:S01]  /*18650*/  MUFU.EX2 R14, R26 ;  /* 0x0000001a000e7308 */ /* 0x0001e20000000800 */
[----:B------:R-:W-:-:S01]  /*18660*/  FFMA.FTZ R225, R2, R15, -R113 ;  /* 0x0000000f02e17223 */ /* 0x000fc20000010871 */
[----:B------:R-:W-:Y:S02]  /*18670*/  ISETP.GT.AND P4, PT, R3, 0x39, PT ;  /* 0x000000390300780c */ /* 0x000fe40003f84270 */
[----:B------:R-:W-:Y:S02]  /*18680*/  FSEL R15, R52, -INF , P3 ;  /* 0xff800000340f7808 */ /* 0x000fe40001800000 */
[----:B0-----:R-:W-:Y:S02]  /*18690*/  FMNMX.FTZ R26, R49, R24, !PT ;  /* 0x00000018311a7209 */ /* 0x001fe40007810000 */
[----:B------:R-:W-:Y:S02]  /*186a0*/  ISETP.GT.AND P3, PT, R3, 0x40, PT ;  /* 0x000000400300780c */ /* 0x000fe40003f64270 */
[----:B------:R-:W-:-:S02]  /*186b0*/  FSEL R53, R53, -INF , P4 ;  /* 0xff80000035357808 */ /* 0x000fc40002000000 */
[----:B------:R-:W-:Y:S01]  /*186c0*/  FMNMX.FTZ R26, R15, R26, !PT ;  /* 0x0000001a0f1a7209 */ /* 0x000fe20007810000 */
[----:B------:R-:W-:Y:S01]  /*186d0*/  FFMA.FTZ R30, R2, R43, -R113 ;  /* 0x0000002b021e7223 */ /* 0x000fe20000010871 */
[----:B------:R-:W-:Y:S02]  /*186e0*/  ISETP.GT.AND P4, PT, R3, 0x41, PT ;  /* 0x000000410300780c */ /* 0x000fe40003f84270 */
[----:B------:R-:W-:Y:S02]  /*186f0*/  FSEL R43, R56, -INF , P3 ;  /* 0xff800000382b7808 */ /* 0x000fe40001800000 */
[----:B------:R-:W-:Y:S02]  /*18700*/  FMNMX.FTZ R28, R53, R26, !PT ;  /* 0x0000001a351c7209 */ /* 0x000fe40007810000 */
[----:B------:R-:W-:Y:S02]  /*18710*/  ISETP.GT.AND P3, PT, R3, 0x48, PT ;  /* 0x000000480300780c */ /* 0x000fe40003f64270 */
        /* <DEDUP_REMOVED lines=48> */
[----:B------:R-:W-:Y:S02]  /*18a20*/  FSEL R121, R85, -INF , P4 ;  /* 0xff80000055797808 */ /* 0x000fe40002000000 */
[----:B------:R-:W-:-:S04]  /*18a30*/  FMNMX.FTZ R32, R97, R32, !PT ;  /* 0x0000002061207209 */ /* 0x000fc80007810000 */
[----:B------:R-:W-:-:S05]  /*18a40*/  FMNMX.FTZ R32, R121, R32, !PT ;  /* 0x0000002079207209 */ /* 0x000fca0007810000 */
[----:B------:R-:W0:Y:S02]  /*18a50*/  SHFL.BFLY PT, R3, R32, 0x2, 0x1f ;  /* 0x0c401f0020037f89 */ /* 0x000e2400000e0000 */
[----:B0-----:R-:W-:-:S05]  /*18a60*/  FMNMX.FTZ R42, R32, R3, !PT ;  /* 0x00000003202a7209 */ /* 0x001fca0007810000 */
[----:B------:R-:W0:Y:S01]  /*18a70*/  SHFL.BFLY PT, R3, R42, 0x1, 0x1f ;  /* 0x0c201f002a037f89 */ /* 0x000e2200000e0000 */
[----:B------:R-:W1:Y:S01]  /*18a80*/  MUFU.EX2 R229, R229 ;  /* 0x000000e500e57308 */ /* 0x000e620000000800 */
[----:B0-----:R-:W-:-:S04]  /*18a90*/  FMNMX.FTZ R3, R42, R3, !PT ;  /* 0x000000032a037209 */ /* 0x001fc80007810000 */
[----:B------:R-:W-:Y:S01]  /*18aa0*/  FSETP.NEU.FTZ.AND P3, PT, R3, -INF , PT ;  /* 0xff8000000300780b */ /* 0x000fe20003f7d000 */
[----:B------:R-:W-:-:S05]  /*18ab0*/  FFMA.FTZ R48, R2, R3, -8 ;  /* 0xc100000002307423 */ /* 0x000fca0000010003 */
[----:B------:R-:W-:Y:S01]  /*18ac0*/  FSEL R48, R48, RZ, P3 ;  /* 0x000000ff30307208 */ /* 0x000fe20001800000 */
[----:B------:R-:W0:Y:S04]  /*18ad0*/  MUFU.EX2 R8, R8 ;  /* 0x0000000800087308 */ /* 0x000e280000000800 */
[----:B------:R-:W-:-:S01]  /*18ae0*/  FFMA.FTZ R228, R2, R7, -R48 ;  /* 0x0000000702e47223 */ /* 0x000fc20000010830 */
[C-C-:B------:R-:W-:Y:S01]  /*18af0*/  FFMA.FTZ R7, R2.reuse, R25, -R48.reuse ;  /* 0x0000001902077223 */ /* 0x140fe20000010830 */
[----:B------:R-:W-:-:S01]  /*18b00*/  FFMA.FTZ R50, R2, R9, -R48 ;  /* 0x0000000902327223 */ /* 0x000fc20000010830 */
[----:B------:R-:W-:-:S03]  /*18b10*/  FFMA.FTZ R29, R2, R29, -R48 ;  /* 0x0000001d021d7223 */ /* 0x000fc60000010830 */
[----:B------:R-:W-:Y:S01]  /*18b20*/  MUFU.EX2 R228, R228 ;  /* 0x000000e400e47308 */ /* 0x000fe20000000800 */
[----:B------:R-:W-:-:S07]  /*18b30*/  FFMA.FTZ R230, R2, R31, -R48 ;  /* 0x0000001f02e67223 */ /* 0x000fce0000010830 */
[----:B------:R-:W2:Y:S01]  /*18b40*/  MUFU.EX2 R7, R7 ;  /* 0x0000000700077308 */ /* 0x000ea20000000800 */
[----:B------:R-:W-:-:S01]  /*18b50*/  FFMA.FTZ R13, R2, R13, -R113 ;  /* 0x0000000d020d7223 */ /* 0x000fc20000010871 */
[----:B------:R-:W-:-:S06]  /*18b60*/  FFMA.FTZ R226, R2, R39, -R48 ;  /* 0x0000002702e27223 */ /* 0x000fcc0000010830 */
[----:B------:R-:W3:Y:S01]  /*18b70*/  MUFU.EX2 R50, R50 ;  /* 0x0000003200327308 */ /* 0x000ee20000000800 */
[----:B-1----:R-:W-:-:S07]  /*18b80*/  FADD.FTZ R39, R229, R6 ;  /* 0x00000006e5277221 */ /* 0x002fce0000010000 */
[----:B------:R-:W1:Y:S01]  /*18b90*/  MUFU.EX2 R231, R231 ;  /* 0x000000e700e77308 */ /* 0x000e620000000800 */
[----:B0-----:R-:W-:-:S07]  /*18ba0*/  FADD.FTZ R58, R8, R39 ;  /* 0x00000027083a7221 */ /* 0x001fce0000010000 */
[----:B------:R-:W0:Y:S01]  /*18bb0*/  MUFU.EX2 R29, R29 ;  /* 0x0000001d001d7308 */ /* 0x000e220000000800 */
[----:B------:R-:W-:-:S01]  /*18bc0*/  FFMA.FTZ R220, R2, R43, -R48 ;  /* 0x0000002b02dc7223 */ /* 0x000fc20000010830 */
[----:B------:R-:W-:Y:S01]  /*18bd0*/  FFMA.FTZ R9, R2, R33, -R48 ;  /* 0x0000002102097223 */ /* 0x000fe20000010830 */
[----:B--2---:R-:W-:-:S05]  /*18be0*/  FADD.FTZ R43, R228, R7 ;  /* 0x00000007e42b7221 */ /* 0x004fca0000010000 */
[----:B------:R-:W2:Y:S01]  /*18bf0*/  MUFU.EX2 R230, R230 ;  /* 0x000000e600e67308 */ /* 0x000ea20000000800 */
[----:B------:R-:W-:-:S07]  /*18c00*/  FADD.FTZ R58, R27, R58 ;  /* 0x0000003a1b3a7221 */ /* 0x000fce0000010000 */
[----:B------:R-:W4:Y:S01]  /*18c10*/  MUFU.EX2 R13, R13 ;  /* 0x0000000d000d7308 */ /* 0x000f220000000800 */
[----:B------:R-:W-:-:S01]  /*18c20*/  FFMA.FTZ R31, R2, R11, -R48 ;  /* 0x0000000b021f7223 */ /* 0x000fc20000010830 */
[----:B------:R-:W-:Y:S01]  /*18c30*/  FFMA.FTZ R54, R2, R45, -R48 ;  /* 0x0000002d02367223 */ /* 0x000fe20000010830 */
[----:B---3--:R-:W-:-:S01]  /*18c40*/  FADD.FTZ R60, R50, R43 ;  /* 0x0000002b323c7221 */ /* 0x008fc20000010000 */
[----:B-1----:R-:W-:-:S04]  /*18c50*/  FADD.FTZ R45, R231, R58 ;  /* 0x0000003ae72d7221 */ /* 0x002fc80000010000 */
[----:B------:R-:W1:Y:S01]  /*18c60*/  MUFU.EX2 R225, R225 ;  /* 0x000000e100e17308 */ /* 0x000e620000000800 */
[----:B------:R-:W-:-:S01]  /*18c70*/  FFMA.FTZ R52, R2, R37, -R48 ;  /* 0x0000002502347223 */ /* 0x000fc20000010830 */
[----:B0-----:R-:W-:Y:S01]  /*18c80*/  FADD.FTZ R43, R29, R60 ;  /* 0x0000003c1d2b7221 */ /* 0x001fe20000010000 */
[----:B------:R-:W-:-:S01]  /*18c90*/  FADD.FTZ R62, R12, R45 ;  /* 0x0000002d0c3e7221 */ /* 0x000fc20000010000 */
[----:B------:R-:W-:-:S04]  /*18ca0*/  FFMA.FTZ R47, R2, R47, -R113 ;  /* 0x0000002f022f7223 */ /* 0x000fc80000010871 */
[----:B------:R-:W0:Y:S01]  /*18cb0*/  MUFU.EX2 R9, R9 ;  /* 0x0000000900097308 */ /* 0x000e220000000800 */
[----:B------:R-:W-:-:S01]  /*18cc0*/  FFMA.FTZ R224, R2, R35, -R48 ;  /* 0x0000002302e07223 */ /* 0x000fc20000010830 */
[----:B--2---:R-:W-:Y:S01]  /*18cd0*/  FADD.FTZ R60, R230, R43 ;  /* 0x0000002be63c7221 */ /* 0x004fe20000010000 */
[----:B----4-:R-:W-:-:S05]  /*18ce0*/  FADD.FTZ R43, R13, R62 ;  /* 0x0000003e0d2b7221 */ /* 0x010fca0000010000 */
[----:B------:R-:W2:Y:S01]  /*18cf0*/  MUFU.EX2 R31, R31 ;  /* 0x0000001f001f7308 */ /* 0x000ea20000000800 */
[----:B------:R-:W-:-:S07]  /*18d00*/  FADD.FTZ R62, R14, R43 ;  /* 0x0000002b0e3e7221 */ /* 0x000fce0000010000 */
[----:B------:R-:W3:Y:S01]  /*18d10*/  MUFU.EX2 R52, R52 ;  /* 0x0000003400347308 */ /* 0x000ee20000000800 */
[----:B-1----:R-:W-:-:S07]  /*18d20*/  FADD.FTZ R45, R225, R62 ;  /* 0x0000003ee12d7221 */ /* 0x002fce0000010000 */
[----:B------:R-:W1:Y:S01]  /*18d30*/  MUFU.EX2 R47, R47 ;  /* 0x0000002f002f7308 */ /* 0x000e620000000800 */
[----:B0-----:R-:W-:-:S07]  /*18d40*/  FADD.FTZ R60, R9, R60 ;  /* 0x0000003c093c7221 */ /* 0x001fce0000010000 */
[----:B------:R-:W0:Y:S01]  /*18d50*/  MUFU.EX2 R224, R224 ;  /* 0x000000e000e07308 */ /* 0x000e220000000800 */
[----:B------:R-:W-:-:S01]  /*18d60*/  FADD.FTZ R45, R24, R45 ;  /* 0x0000002d182d7221 */ /* 0x000fc20000010000 */
[----:B------:R-:W-:-:S06]  /*18d70*/  FFMA.FTZ R55, R2, R55, -R113 ;  /* 0x0000003702377223 */ /* 0x000fcc0000010871 */
[----:B------:R-:W4:Y:S01]  /*18d80*/  MUFU.EX2 R227, R227 ;  /* 0x000000e300e37308 */ /* 0x000f220000000800 */
[----:B--2---:R-:W-:-:S01]  /*18d90*/  FADD.FTZ R43, R31, R60 ;  /* 0x0000003c1f2b7221 */ /* 0x004fc20000010000 */
[----:B------:R-:W-:-:S06]  /*18da0*/  FADD.FTZ R62, R26, R45 ;  /* 0x0000002d1a3e7221 */ /* 0x000fcc0000010000 */
[----:B------:R-:W2:Y:S01]  /*18db0*/  MUFU.EX2 R28, R34 ;  /* 0x00000022001c7308 */ /* 0x000ea20000000800 */
[----:B------:R-:W-:-:S01]  /*18dc0*/  FFMA.FTZ R11, R2, R41, -R48 ;  /* 0x00000029020b7223 */ /* 0x000fc20000010830 */
[----:B---3--:R-:W-:Y:S01]  /*18dd0*/  FADD.FTZ R43, R52, R43 ;  /* 0x0000002b342b7221 */ /* 0x008fe20000010000 */
[----:B-1----:R-:W-:-:S05]  /*18de0*/  FADD.FTZ R62, R47, R62 ;  /* 0x0000003e2f3e7221 */ /* 0x002fca0000010000 */
[----:B------:R1:W3:Y:S01]  /*18df0*/  MUFU.EX2 R30, R36 ;  /* 0x00000024001e7308 */ /* 0x0002e20000000800 */
[----:B------:R-:W-:-:S01]  /*18e00*/  FFMA.FTZ R38, R2, R59, -R113 ;  /* 0x0000003b02267223 */ /* 0x000fc20000010871 */
[----:B------:R-:W-:Y:S01]  /*18e10*/  FFMA.FTZ R33, R2, R115, -R48 ;  /* 0x0000007302217223 */ /* 0x000fe20000010830 */
[----:B0-----:R-:W-:-:S01]  /*18e20*/  FADD.FTZ R60, R224, R43 ;  /* 0x0000002be03c7221 */ /* 0x001fc20000010000 */
[----:B------:R-:W-:-:S04]  /*18e30*/  F2FP.SATFINITE.E4M3.F32.PACK_AB_MERGE_C R43, R27, R8, RZ ;  /* 0x000000081b2b723e */ /* 0x000fc800048070ff */
[----:B------:R-:W0:Y:S01]  /*18e40*/  MUFU.EX2 R55, R55 ;  /* 0x0000003700377308 */ /* 0x000e220000000800 */
[----:B----4-:R-:W-:-:S01]  /*18e50*/  FADD.FTZ R27, R227, R62 ;  /* 0x0000003ee31b7221 */ /* 0x010fc20000010000 */
[----:B------:R-:W-:-:S06]  /*18e60*/  FFMA.FTZ R40, R2, R99, -R113 ;  /* 0x0000006302287223 */ /* 0x000fcc0000010871 */
[----:B------:R-:W-:Y:S01]  /*18e70*/  MUFU.EX2 R221, R221 ;  /* 0x000000dd00dd7308 */ /* 0x000fe20000000800 */
[----:B--2---:R-:W-:-:S01]  /*18e80*/  FADD.FTZ R27, R28, R27 ;  /* 0x0000001b1c1b7221 */ /* 0x004fc20000010000 */
[----:B------:R-:W-:-:S06]  /*18e90*/  FFMA.FTZ R85, R2, R63, -R113 ;  /* 0x0000003f02557223 */ /* 0x000fcc0000010871 */
[----:B------:R-:W2:Y:S01]  /*18ea0*/  MUFU.EX2 R11, R11 ;  /* 0x0000000b000b7308 */ /* 0x000ea20000000800 */
[----:B------:R-:W-:Y:S01]  /*18eb0*/  F2FP.SATFINITE.E4M3.F32.PACK_AB_MERGE_C R45, R14, R13, RZ ;  /* 0x0000000d0e2d723e */ /* 0x000fe200048070ff */
[C-C-:B------:R-:W-:Y:S01]  /*18ec0*/  FFMA.FTZ R63, R2.reuse, R103, -R113.reuse ;  /* 0x00000067023f7223 */ /* 0x140fe20000010871 */
[----:B-1----:R-:W-:-:S05]  /*18ed0*/  FFMA.FTZ R36, R2, R71, -R113 ;  /* 0x0000004702247223 */ /* 0x002fca0000010871 */
[----:B------:R-:W-:Y:S01]  /*18ee0*/  MUFU.EX2 R38, R38 ;  /* 0x0000002600267308 */ /* 0x000fe20000000800 */
[----:B---3--:R-:W-:-:S01]  /*18ef0*/  FADD.FTZ R14, R30, R27 ;  /* 0x0000001b1e0e7221 */ /* 0x008fc20000010000 */
[----:B------:R-:W-:-:S06]  /*18f00*/  FFMA.FTZ R25, R2, R49, -R48 ;  /* 0x0000003102197223 */ /* 0x000fcc0000010830 */
[----:B------:R-:W1:Y:S01]  /*18f10*/  MUFU.EX2 R33, R33 ;  /* 0x0000002100217308 */ /* 0x000e620000000800 */
[----:B------:R-:W-:-:S01]  /*18f20*/  FFMA.FTZ R44, R2, R101, -R113 ;  /* 0x00000065022c7223 */ /* 0x000fc20000010871 */
[----:B------:R-:W-:Y:S01]  /*18f30*/  FFMA.FTZ R67, R2, R67, -R113 ;  /* 0x0000004302437223 */ /* 0x000fe20000010871 */
[----:B0-----:R-:W-:-:S05]  /*18f40*/  FADD.FTZ R14, R55, R14 ;  /* 0x0000000e370e7221 */ /* 0x001fca0000010000 */
[----:B------:R-:W-:Y:S01]  /*18f50*/  MUFU.EX2 R40, R40 ;  /* 0x0000002800287308 */ /* 0x000fe20000000800 */
[----:B------:R-:W-:-:S07]  /*18f60*/  FFMA.FTZ R35, R2, R15, -R48 ;  /* 0x0000000f02237223 */ /* 0x000fce0000010830 */
[----:B------:R-:W0:Y:S01]  /*18f70*/  MUFU.EX2 R54, R54 ;  /* 0x0000003600367308 */ /* 0x000e220000000800 */
[----:B------:R-:W-:Y:S01]  /*18f80*/  F2FP.SATFINITE.E4M3.F32.PACK_AB_MERGE_C R50, R29, R50, RZ ;  /* 0x000000321d32723e */ /* 0x000fe200048070ff */
[----:B--2---:R-:W-:Y:S01]  /*18f90*/  FADD.FTZ R60, R11, R60 ;  /* 0x0000003c0b3c7221 */ /* 0x004fe20000010000 */
[----:B------:R-:W-:-:S05]  /*18fa0*/  FADD.FTZ R29, R221, R14 ;  /* 0x0000000edd1d7221 */ /* 0x000fca0000010000 */
[----:B------:R-:W-:Y:S01]  /*18fb0*/  MUFU.EX2 R85, R85 ;  /* 0x0000005500557308 */ /* 0x000fe20000000800 */
[----:B------:R-:W-:-:S07]  /*18fc0*/  FFMA.FTZ R56, R2, R53, -R48 ;  /* 0x0000003502387223 */ /* 0x000fce0000010830 */
[----:B------:R-:W2:Y:S01]  /*18fd0*/  MUFU.EX2 R226, R226 ;  /* 0x000000e200e27308 */ /* 0x000ea20000000800 */
[----:B-1----:R-:W-:-:S01]  /*18fe0*/  FADD.FTZ R13, R33, R60 ;  /* 0x0000003c210d7221 */ /* 0x002fc20000010000 */
[----:B------:R-:W-:-:S06]  /*18ff0*/  FADD.FTZ R29, R38, R29 ;  /* 0x0000001d261d7221 */ /* 0x000fcc0000010000 */
[----:B------:R-:W-:Y:S08]  /*19000*/  MUFU.EX2 R63, R63 ;  /* 0x0000003f003f7308 */ /* 0x000ff00000000800 */
[----:B------:R-:W1:Y:S08]  /*19010*/  MUFU.EX2 R36, R36 ;  /* 0x0000002400247308 */ /* 0x000e700000000800 */
[----:B------:R-:W3:Y:S01]  /*19020*/  MUFU.EX2 R25, R25 ;  /* 0x0000001900197308 */ /* 0x000ee20000000800 */
[----:B------:R-:W-:Y:S01]  /*19030*/  F2FP.SATFINITE.E4M3.F32.PACK_AB_MERGE_C R231, R12, R231, R45 ;  /* 0x000000e70ce7723e */ /* 0x000fe2000480702d */
[----:B0-----:R-:W-:-:S06]  /*19040*/  FADD.FTZ R13, R54, R13 ;  /* 0x0000000d360d7221 */ /* 0x001fcc0000010000 */
[----:B------:R-:W-:Y:S01]  /*19050*/  MUFU.EX2 R44, R44 ;  /* 0x0000002c002c7308 */ /* 0x000fe20000000800 */
[----:B------:R-:W-:-:S07]  /*19060*/  FADD.FTZ R12, R40, R29 ;  /* 0x0000001d280c7221 */ /* 0x000fce0000010000 */
[----:B------:R-:W0:Y:S01]  /*19070*/  MUFU.EX2 R67, R67 ;  /* 0x0000004300437308 */ /* 0x000e220000000800 */
[----:B------:R-:W-:-:S01]  /*19080*/  FFMA.FTZ R15, R2, R57, -R48 ;  /* 0x00000039020f7223 */ /* 0x000fc20000010830 */
[----:B------:R-:W-:-:S06]  /*19090*/  @!P2 VIADD R37, R10, 0x38840 ;  /* 0x000388400a25a836 */ /* 0x000fcc0000000000 */
[----:B------:R-:W4:Y:S01]  /*190a0*/  MUFU.EX2 R35, R35 ;  /* 0x0000002300237308 */ /* 0x000f220000000800 */
[----:B------:R-:W-:-:S01]  /*190b0*/  FFMA.FTZ R59, R2, R107, -R113 ;  /* 0x0000006b023b7223 */ /* 0x000fc20000010871 */
[----:B------:R-:W-:Y:S01]  /*190c0*/  FFMA.FTZ R32, R2, R79, -R113 ;  /* 0x0000004f02207223 */ /* 0x000fe20000010871 */
[----:B--2---:R-:W-:-:S01]  /*190d0*/  FADD.FTZ R8, R226, R13 ;  /* 0x0000000de2087221 */ /* 0x004fc20000010000 */
[C-C-:B------:R-:W-:Y:S01]  /*190e0*/  FFMA.FTZ R217, R2.reuse, R105, -R113.reuse ;  /* 0x0000006902d97223 */ /* 0x140fe20000010871 */
[----:B------:R-:W-:-:S01]  /*190f0*/  FFMA.FTZ R34, R2, R75, -R113 ;  /* 0x0000004b02227223 */ /* 0x000fc20000010871 */
[C-C-:B------:R-:W-:Y:S01]  /*19100*/  FFMA.FTZ R89, R2.reuse, R89, -R48.reuse ;  /* 0x0000005902597223 */ /* 0x140fe20000010830 */
[----:B------:R-:W-:-:S01]  /*19110*/  FFMA.FTZ R61, R2, R61, -R48 ;  /* 0x0000003d023d7223 */ /* 0x000fc20000010830 */
[----:B------:R-:W2:Y:S01]  /*19120*/  MUFU.EX2 R56, R56 ;  /* 0x0000003800387308 */ /* 0x000ea20000000800 */
[C---:B------:R-:W-:Y:S01]  /*19130*/  F2FP.SATFINITE.E4M3.F32.PACK_AB_MERGE_C R40, R85.reuse, R40, RZ ;  /* 0x000000285528723e */ /* 0x040fe200048070ff */
[----:B------:R-:W-:Y:S01]  /*19140*/  FADD.FTZ R85, R85, R12 ;  /* 0x0000000c55557221 */ /* 0x000fe20000010000 */
[----:B------:R-:W-:Y:S01]  /*19150*/  @!P2 PRMT R37, RZ, 0x654, R37 ;  /* 0x00000654ff25a816 */ /* 0x000fe20000000025 */
[----:B------:R-:W5:Y:S04]  /*19160*/  @P0 LDC R12, c[0x0][0x44c] ;  /* 0x00011300ff0c0b82 */ /* 0x000f680000000800 */
[----:B------:R-:W5:Y:S01]  /*19170*/  MUFU.EX2 R220, R220 ;  /* 0x000000dc00dc7308 */ /* 0x000f620000000800 */
[----:B-1----:R-:W-:Y:S01]  /*19180*/  F2FP.SATFINITE.E4M3.F32.PACK_AB_MERGE_C R223, R36, R63, RZ ;  /* 0x0000003f24df723e */ /* 0x002fe200048070ff */
[----:B---3--:R-:W-:Y:S01]  /*19190*/  FADD.FTZ R8, R25, R8 ;  /* 0x0000000819087221 */ /* 0x008fe20000010000 */
[----:B------:R1:W-:Y:S05]  /*191a0*/  @!P2 SYNCS.ARRIVE.TRANS64.RED.A1T0 RZ, [R37+URZ], RZ ;  /* 0x000000ff25ffa9a7 */ /* 0x0003ea000810043f */
[----:B------:R-:W3:Y:S01]  /*191b0*/  MUFU.EX2 R15, R15 ;  /* 0x0000000f000f7308 */ /* 0x000ee20000000800 */
[----:B0-----:R-:W-:Y:S01]  /*191c0*/  F2FP.SATFINITE.E4M3.F32.PACK_AB_MERGE_C R223, R67, R44, R223 ;  /* 0x0000002c43df723e */ /* 0x001fe200048070df */
[----:B----4-:R-:W-:Y:S01]  /*191d0*/  FADD.FTZ R27, R35, R8 ;  /* 0x00000008231b7221 */ /* 0x010fe20000010000 */
[----:B------:R-:W-:-:S01]  /*191e0*/  FADD.FTZ R44, R44, R85 ;  /* 0x000000552c2c7221 */ /* 0x000fc20000010000 */
[----:B------:R-:W0:Y:S04]  /*191f0*/  @P0 LDC R14, c[0x0][0x450] ;  /* 0x00011400ff0e0b82 */ /* 0x000e280000000800 */
[----:B------:R-:W-:Y:S08]  /*19200*/  MUFU.EX2 R59, R59 ;  /* 0x0000003b003b7308 */ /* 0x000ff00000000800 */
[----:B------:R-:W4:Y:S01]  /*19210*/  MUFU.EX2 R32, R32 ;  /* 0x0000002000207308 */ /* 0x000f220000000800 */
[----:B--2---:R-:W-:-:S01]  /*19220*/  FADD.FTZ R27, R56, R27 ;  /* 0x0000001b381b7221 */ /* 0x004fc20000010000 */
[----:B------:R-:W-:-:S06]  /*19230*/  FADD.FTZ R44, R67, R44 ;  /* 0x0000002c432c7221 */ /* 0x000fcc0000010000 */
[----:B------:R-:W-:Y:S08]  /*19240*/  MUFU.EX2 R217, R217 ;  /* 0x000000d900d97308 */ /* 0x000ff00000000800 */
[----:B------:R-:W2:Y:S08]  /*19250*/  MUFU.EX2 R10, R89 ;  /* 0x00000059000a7308 */ /* 0x000eb00000000800 */
[----:B------:R-:W0:Y:S08]  /*19260*/  MUFU.EX2 R34, R34 ;  /* 0x0000002200227308 */ /* 0x000e300000000800 */
[----:B-1----:R-:W1:Y:S01]  /*19270*/  MUFU.EX2 R37, R61 ;  /* 0x0000003d00257308 */ /* 0x002e620000000800 */
[----:B------:R-:W-:Y:S01]  /*19280*/  F2FP.SATFINITE.E4M3.F32.PACK_AB_MERGE_C R33, R54, R33, RZ ;  /* 0x000000213621723e */ /* 0x000fe200048070ff */
[----:B-----5:R-:W-:Y:S01]  /*19290*/  FADD.FTZ R8, R220, R27 ;  /* 0x0000001bdc087221 */ /* 0x020fe20000010000 */
[----:B------:R-:W-:-:S01]  /*192a0*/  FADD.FTZ R63, R63, R44 ;  /* 0x0000002c3f3f7221 */ /* 0x000fc20000010000 */
[----:B------:R-:W-:-:S02]  /*192b0*/  F2FP.SATFINITE.E4M3.F32.PACK_AB_MERGE_C R31, R52, R31, RZ ;  /* 0x0000001f341f723e */ /* 0x000fc400048070ff */
[----:B---3--:R-:W-:-:S01]  /*192c0*/  FADD.FTZ R27, R15, R8 ;  /* 0x000000080f1b7221 */ /* 0x008fc20000010000 */
[----:B------:R-:W-:Y:S01]  /*192d0*/  F2FP.SATFINITE.E4M3.F32.PACK_AB_MERGE_C R224, R11, R224, R33 ;  /* 0x000000e00be0723e */ /* 0x000fe20004807021 */
[----:B------:R-:W-:-:S01]  /*192e0*/  FADD.FTZ R36, R36, R63 ;  /* 0x0000003f24247221 */ /* 0x000fc20000010000 */
[----:B----4-:R-:W-:Y:S01]  /*192f0*/  F2FP.SATFINITE.E4M3.F32.PACK_AB_MERGE_C R11, R32, R59, RZ ;  /* 0x0000003b200b723e */ /* 0x010fe200048070ff */
[----:B--2---:R-:W-:-:S01]  /*19300*/  FADD.FTZ R8, R10, R27 ;  /* 0x0000001b0a087221 */ /* 0x004fc20000010000 */
[----:B------:R-:W-:Y:S01]  /*19310*/  F2FP.SATFINITE.E4M3.F32.PACK_AB_MERGE_C R230, R9, R230, R31 ;  /* 0x000000e609e6723e */ /* 0x000fe2000480701f */
[----:B------:R-:W-:-:S01]  /*19320*/  FADD.FTZ R9, R217, R36 ;  /* 0x00000024d9097221 */ /* 0x000fc20000010000 */
[----:B0-----:R-:W-:Y:S01]  /*19330*/  F2FP.SATFINITE.E4M3.F32.PACK_AB_MERGE_C R217, R34, R217, R11 ;  /* 0x000000d922d9723e */ /* 0x001fe2000480700b */
[----:B------:R-:W-:Y:S01]  /*19340*/  @P0 IMAD.HI.U32 R11, R92, R12, RZ ;  /* 0x0000000c5c0b0227 */ /* 0x000fe200078e00ff */
[----:B-1----:R-:W-:-:S04]  /*19350*/  F2FP.SATFINITE.E4M3.F32.PACK_AB_MERGE_C R10, R37, R10, RZ ;  /* 0x0000000a250a723e */ /* 0x002fc800048070ff */
[----:B------:R-:W-:Y:S01]  /*19360*/  F2FP.SATFINITE.E4M3.F32.PACK_AB_MERGE_C R220, R15, R220, R10 ;  /* 0x000000dc0fdc723e */ /* 0x000fe2000480700a */
[----:B------:R-:W-:Y:S01]  /*19370*/  IMAD.MOV.U32 R10, RZ, RZ, R92 ;  /* 0x000000ffff0a7224 */ /* 0x000fe200078e005c */
[----:B------:R-:W-:Y:S02]  /*19380*/  @P0 SHF.R.U32.HI R10, RZ, R14, R11 ;  /* 0x0000000eff0a0219 */ /* 0x000fe4000001160b */
[----:B------:R-:W2:Y:S01]  /*19390*/  LDL R11, [R1+0x44] ;  /* 0x00004400010b7983 */ /* 0x000ea20000100800 */
[----:B------:R-:W-:-:S01]  /*193a0*/  FFMA.FTZ R222, R2, R117, -R48 ;  /* 0x0000007502de7223 */ /* 0x000fc20000010830 */
[C-C-:B------:R-:W-:Y:S01]  /*193b0*/  FFMA.FTZ R39, R2.reuse, R65, -R48.reuse ;  /* 0x0000004102277223 */ /* 0x140fe20000010830 */
[----:B------:R-:W-:-:S04]  /*193c0*/  FFMA.FTZ R41, R2, R93, -R48 ;  /* 0x0000005d02297223 */ /* 0x000fc80000010830 */
[----:B------:R-:W0:Y:S01]  /*193d0*/  MUFU.EX2 R222, R222 ;  /* 0x000000de00de7308 */ /* 0x000e220000000800 */
[----:B------:R-:W-:-:S01]  /*193e0*/  FFMA.FTZ R58, R2, R69, -R48 ;  /* 0x00000045023a7223 */ /* 0x000fc20000010830 */
[----:B------:R-:W-:-:S06]  /*193f0*/  FFMA.FTZ R216, R2, R51, -R48 ;  /* 0x0000003302d87223 */ /* 0x000fcc0000010830 */
[----:B------:R-:W1:Y:S01]  /*19400*/  MUFU.EX2 R39, R39 ;  /* 0x0000002700277308 */ /* 0x000e620000000800 */
[----:B------:R-:W-:-:S07]  /*19410*/  FADD.FTZ R37, R37, R8 ;  /* 0x0000000825257221 */ /* 0x000fce0000010000 */
[----:B------:R-:W3:Y:S01]  /*19420*/  MUFU.EX2 R41, R41 ;  /* 0x0000002900297308 */ /* 0x000ee20000000800 */
[----:B------:R-:W-:-:S01]  /*19430*/  FFMA.FTZ R73, R2, R73, -R48 ;  /* 0x0000004902497223 */ /* 0x000fc20000010830 */
[----:B------:R-:W-:Y:S01]  /*19440*/  FFMA.FTZ R95, R2, R95, -R48 ;  /* 0x0000005f025f7223 */ /* 0x000fe20000010830 */
[----:B0-----:R-:W-:-:S05]  /*19450*/  FADD.FTZ R8, R222, R37 ;  /* 0x00000025de087221 */ /* 0x001fca0000010000 */
[----:B------:R-:W0:Y:S01]  /*19460*/  MUFU.EX2 R58, R58 ;  /* 0x0000003a003a7308 */ /* 0x000e220000000800 */
[----:B------:R-:W-:-:S01]  /*19470*/  FFMA.FTZ R219, R2, R109, -R113 ;  /* 0x0000006d02db7223 */ /* 0x000fc20000010871 */
[----:B------:R-:W-:Y:S01]  /*19480*/  FFMA.FTZ R77, R2, R77, -R48 ;  /* 0x0000004d024d7223 */ /* 0x000fe20000010830 */
[----:B-1----:R-:W-:-:S05]  /*19490*/  FADD.FTZ R8, R39, R8 ;  /* 0x0000000827087221 */ /* 0x002fca0000010000 */
[----:B------:R-:W1:Y:S01]  /*194a0*/  MUFU.EX2 R216, R216 ;  /* 0x000000d800d87308 */ /* 0x000e620000000800 */
[----:B------:R-:W-:-:S01]  /*194b0*/  FFMA.FTZ R46, R2, R83, -R113 ;  /* 0x00000053022e7223 */ /* 0x000fc20000010871 */
[----:B------:R-:W-:Y:S01]  /*194c0*/  FFMA.FTZ R71, R2, R87, -R113 ;  /* 0x0000005702477223 */ /* 0x000fe20000010871 */
[----:B------:R-:W-:-:S05]  /*194d0*/  F2FP.SATFINITE.E4M3.F32.PACK_AB_MERGE_C R229, R6, R229, R43 ;  /* 0x000000e506e5723e */ /* 0x000fca000480702b */
[----:B------:R-:W4:Y:S01]  /*194e0*/  MUFU.EX2 R13, R73 ;  /* 0x00000049000d7308 */ /* 0x000f220000000800 */
[----:B------:R-:W-:Y:S01]  /*194f0*/  F2FP.SATFINITE.E4M3.F32.PACK_AB_MERGE_C R228, R7, R228, R50 ;  /* 0x000000e407e4723e */ /* 0x000fe20004807032 */
[----:B------:R-:W-:Y:S01]  /*19500*/  FFMA.FTZ R111, R2, R111, -R113 ;  /* 0x0000006f026f7223 */ /* 0x000fe20000010871 */
[----:B---3--:R-:W-:-:S01]  /*19510*/  FADD.FTZ R7, R41, R8 ;  /* 0x0000000829077221 */ /* 0x008fc20000010000 */
[C-C-:B------:R-:W-:Y:S01]  /*19520*/  FFMA.FTZ R119, R2.reuse, R119, -R48.reuse ;  /* 0x0000007702777223 */ /* 0x140fe20000010830 */
[----:B------:R-:W-:-:S03]  /*19530*/  FFMA.FTZ R81, R2, R81, -R48 ;  /* 0x0000005102517223 */ /* 0x000fc60000010830 */
[----:B------:R-:W-:Y:S01]  /*19540*/  MUFU.EX2 R95, R95 ;  /* 0x0000005f005f7308 */ /* 0x000fe20000000800 */
[----:B------:R-:W-:-:S01]  /*19550*/  FFMA.FTZ R97, R2, R97, -R48 ;  /* 0x0000006102617223 */ /* 0x000fc20000010830 */
[----:B------:R-:W-:-:S06]  /*19560*/  FFMA.FTZ R48, R2, R121, -R48 ;  /* 0x0000007902307223 */ /* 0x000fcc0000010830 */
[----:B------:R-:W3:Y:S01]  /*19570*/  MUFU.EX2 R6, R77 ;  /* 0x0000004d00067308 */ /* 0x000ee20000000800 */
[----:B0-----:R-:W-:-:S01]  /*19580*/  FADD.FTZ R7, R58, R7 ;  /* 0x000000073a077221 */ /* 0x001fc20000010000 */
[----:B------:R-:W-:-:S06]  /*19590*/  FADD.FTZ R34, R34, R9 ;  /* 0x0000000922227221 */ /* 0x000fcc0000010000 */
[----:B------:R-:W0:Y:S01]  /*195a0*/  MUFU.EX2 R219, R219 ;  /* 0x000000db00db7308 */ /* 0x000e220000000800 */
[----:B-1----:R-:W-:-:S01]  /*195b0*/  FADD.FTZ R8, R216, R7 ;  /* 0x00000007d8087221 */ /* 0x002fc20000010000 */
[----:B------:R-:W-:-:S06]  /*195c0*/  FADD.FTZ R59, R59, R34 ;  /* 0x000000223b3b7221 */ /* 0x000fcc0000010000 */
[----:B------:R-:W-:Y:S08]  /*195d0*/  MUFU.EX2 R46, R46 ;  /* 0x0000002e002e7308 */ /* 0x000ff00000000800 */
[----:B------:R-:W1:Y:S08]  /*195e0*/  MUFU.EX2 R71, R71 ;  /* 0x0000004700477308 */ /* 0x000e700000000800 */
[----:B------:R-:W5:Y:S01]  /*195f0*/  MUFU.EX2 R42, R111 ;  /* 0x0000006f002a7308 */ /* 0x000f620000000800 */
[----:B----4-:R-:W-:-:S01]  /*19600*/  FADD.FTZ R8, R13, R8 ;  /* 0x000000080d087221 */ /* 0x010fc20000010000 */
[----:B------:R-:W-:-:S06]  /*19610*/  FADD.FTZ R32, R32, R59 ;  /* 0x0000003b20207221 */ /* 0x000fcc0000010000 */
[----:B------:R-:W4:Y:S01]  /*19620*/  MUFU.EX2 R119, R119 ;  /* 0x0000007700777308 */ /* 0x000f220000000800 */
[----:B---3--:R-:W-:-:S07]  /*19630*/  F2FP.SATFINITE.E4M3.F32.PACK_AB_MERGE_C R7, R6, R95, RZ ;  /* 0x0000005f0607723e */ /* 0x008fce00048070ff */
[----:B------:R-:W-:Y:S08]  /*19640*/  MUFU.EX2 R97, R97 ;  /* 0x0000006100617308 */ /* 0x000ff00000000800 */
[----:B------:R-:W3:Y:S01]  /*19650*/  MUFU.EX2 R48, R48 ;  /* 0x0000003000307308 */ /* 0x000ee20000000800 */
[----:B------:R-:W-:-:S01]  /*19660*/  FADD.FTZ R95, R95, R8 ;  /* 0x000000085f5f7221 */ /* 0x000fc20000010000 */
[----:B0-----:R-:W-:-:S06]  /*19670*/  FADD.FTZ R9, R219, R32 ;  /* 0x00000020db097221 */ /* 0x001fcc0000010000 */
[----:B------:R-:W0:Y:S01]  /*19680*/  MUFU.EX2 R218, R81 ;  /* 0x0000005100da7308 */ /* 0x000e220000000800 */
[----:B------:R-:W-:-:S01]  /*19690*/  FADD.FTZ R6, R6, R95 ;  /* 0x0000005f06067221 */ /* 0x000fc20000010000 */
[----:B-1----:R-:W-:Y:S01]  /*196a0*/  F2FP.SATFINITE.E4M3.F32.PACK_AB_MERGE_C R8, R71, R46, RZ ;  /* 0x0000002e4708723e */ /* 0x002fe200048070ff */
[----:B-----5:R-:W-:-:S01]  /*196b0*/  FADD.FTZ R9, R42, R9 ;  /* 0x000000092a097221 */ /* 0x020fc20000010000 */
[----:B------:R-:W-:Y:S02]  /*196c0*/  IADD3 R10, R10, R88, -R90 ;  /* 0x000000580a0a7210 */ /* 0x000fe40007ffe85a */
[----:B------:R-:W-:Y:S01]  /*196d0*/  F2FP.SATFINITE.E4M3.F32.PACK_AB_MERGE_C R216, R13, R216, R7 ;  /* 0x000000d80dd8723e */ /* 0x000fe20004807007 */
[----:B----4-:R-:W-:Y:S01]  /*196e0*/  FADD.FTZ R7, R119, R6 ;  /* 0x0000000677077221 */ /* 0x010fe20000010000 */
[----:B------:R-:W-:Y:S01]  /*196f0*/  F2FP.SATFINITE.E4M3.F32.PACK_AB_MERGE_C R219, R42, R219, R8 ;  /* 0x000000db2adb723e */ /* 0x000fe20004807008 */
[----:B------:R-:W-:Y:S01]  /*19700*/  FADD.FTZ R46, R46, R9 ;  /* 0x000000092e2e7221 */ /* 0x000fe20000010000 */
[----:B---3--:R-:W-:-:S02]  /*19710*/  F2FP.SATFINITE.E4M3.F32.PACK_AB_MERGE_C R8, R48, R97, RZ ;  /* 0x000000613008723e */ /* 0x008fc400048070ff */
[----:B------:R-:W-:Y:S01]  /*19720*/  SHF.R.S32.HI R9, RZ, 0x1f, R10 ;  /* 0x0000001fff097819 */ /* 0x000fe2000001140a */
[----:B0-----:R-:W-:-:S01]  /*19730*/  FADD.FTZ R6, R218, R7 ;  /* 0x00000007da067221 */ /* 0x001fc20000010000 */
[----:B------:R-:W-:Y:S02]  /*19740*/  F2FP.SATFINITE.E4M3.F32.PACK_AB_MERGE_C R218, R218, R119, R8 ;  /* 0x00000077dada723e */ /* 0x000fe40004807008 */
[----:B------:R-:W-:-:S04]  /*19750*/  LEA.HI R8, R9, R10, RZ, 0x7 ;  /* 0x0000000a09087211 */ /* 0x000fc800078f38ff */
[----:B------:R-:W-:Y:S01]  /*19760*/  SHF.R.S32.HI R8, RZ, 0x7, R8 ;  /* 0x00000007ff087819 */ /* 0x000fe20000011408 */
[----:B------:R-:W-:Y:S01]  /*19770*/  VIADD R12, R91, 0xfffffffe ;  /* 0xfffffffe5b0c7836 */ /* 0x000fe20000000000 */
[----:B------:R-:W-:Y:S01]  /*19780*/  F2FP.SATFINITE.E4M3.F32.PACK_AB_MERGE_C R26, R47, R26, RZ ;  /* 0x0000001a2f1a723e */ /* 0x000fe200048070ff */
[----:B------:R-:W-:-:S01]  /*19790*/  FADD.FTZ R7, R97, R6 ;  /* 0x0000000661077221 */ /* 0x000fc20000010000 */
[----:B------:R-:W-:Y:S02]  /*197a0*/  F2FP.SATFINITE.E4M3.F32.PACK_AB_MERGE_C R30, R55, R30, RZ ;  /* 0x0000001e371e723e */ /* 0x000fe400048070ff */
[----:B------:R-:W-:Y:S02]  /*197b0*/  F2FP.SATFINITE.E4M3.F32.PACK_AB_MERGE_C R35, R56, R35, RZ ;  /* 0x000000233823723e */ /* 0x000fe400048070ff */
[----:B------:R-:W-:Y:S01]  /*197c0*/  F2FP.SATFINITE.E4M3.F32.PACK_AB_MERGE_C R41, R58, R41, RZ ;  /* 0x000000293a29723e */ /* 0x000fe200048070ff */
[----:B------:R-:W-:-:S01]  /*197d0*/  FADD.FTZ R6, R71, R46 ;  /* 0x0000002e47067221 */ /* 0x000fc20000010000 */
[----:B------:R-:W-:Y:S01]  /*197e0*/  F2FP.SATFINITE.E4M3.F32.PACK_AB_MERGE_C R225, R24, R225, R26 ;  /* 0x000000e118e1723e */ /* 0x000fe2000480701a */
[----:B------:R-:W-:-:S01]  /*197f0*/  FADD.FTZ R7, R48, R7 ;  /* 0x0000000730077221 */ /* 0x000fc20000010000 */
[----:B------:R-:W-:-:S02]  /*19800*/  F2FP.SATFINITE.E4M3.F32.PACK_AB_MERGE_C R227, R28, R227, R30 ;  /* 0x000000e31ce3723e */ /* 0x000fc4000480701e */
[----:B------:R-:W-:Y:S02]  /*19810*/  CS2R R26, SRZ ;  /* 0x00000000001a7805 */ /* 0x000fe4000001ff00 */
[----:B------:R-:W-:Y:S02]  /*19820*/  F2FP.SATFINITE.E4M3.F32.PACK_AB_MERGE_C R221, R38, R221, R40 ;  /* 0x000000dd26dd723e */ /* 0x000fe40004807028 */
[----:B------:R-:W-:Y:S02]  /*19830*/  CS2R R28, SRZ ;  /* 0x00000000001c7805 */ /* 0x000fe4000001ff00 */
[----:B------:R-:W-:Y:S02]  /*19840*/  F2FP.SATFINITE.E4M3.F32.PACK_AB_MERGE_C R226, R25, R226, R35 ;  /* 0x000000e219e2723e */ /* 0x000fe40004807023 */
[----:B------:R-:W-:Y:S02]  /*19850*/  CS2R R24, SRZ ;  /* 0x0000000000187805 */ /* 0x000fe4000001ff00 */
[----:B------:R-:W-:-:S02]  /*19860*/  F2FP.SATFINITE.E4M3.F32.PACK_AB_MERGE_C R222, R39, R222, R41 ;  /* 0x000000de27de723e */ /* 0x000fc40004807029 */
        /* <DEDUP_REMOVED lines=61> */
[----:B--2---:R-:W-:-:S05]  /*19c40*/  VIMNMX R11, R11, R8, !PT ;  /* 0x000000080b0b7248 */ /* 0x004fca0007fe0100 */
[----:B------:R0:W-:Y:S01]  /*19c50*/  STL [R1+0x38], R11 ;  /* 0x0000380b01007387 */ /* 0x0001e20000100800 */
[----:B------:R-:W-:-:S13]  /*19c60*/  ISETP.GE.AND P2, PT, R12, R11, PT ;  /* 0x0000000b0c00720c */ /* 0x000fda0003f46270 */
[----:B0-----:R-:W-:Y:S05]  /*19c70*/  @!P2 BRA `(.L_x_2634) ;  /* 0x00000034005ca947 */ /* 0x001fea0003800000 */
        /* <DEDUP_REMOVED lines=68> */
.L_x_2645:
        /* <DEDUP_REMOVED lines=8> */
.L_x_2636:
[----:B------:R-:W-:Y:S01]  /*1a140*/  VIADD R0, R234, 0x1 ;  /* 0x00000001ea007836 */ /* 0x000fe20000000000 */
[----:B------:R-:W-:-:S04]  /*1a150*/  SHF.L.U32 R3, R235, 0x1f, RZ ;  /* 0x0000001feb037819 */ /* 0x000fc800000006ff */
[----:B------:R-:W-:-:S04]  /*1a160*/  ISETP.NE.AND P3, PT, R0, 0x2, PT ;  /* 0x000000020000780c */ /* 0x000fc80003f65270 */
[----:B------:R-:W-:-:S04]  /*1a170*/  SEL R0, R0, RZ, P3 ;  /* 0x000000ff00007207 */ /* 0x000fc80001800000 */
[----:B------:R-:W-:-:S04]  /*1a180*/  LEA R0, R0, R18, 0x3 ;  /* 0x0000001200007211 */ /* 0x000fc800078e18ff */
[----:B------:R0:W1:Y:S01]  /*1a190*/  SYNCS.PHASECHK.TRANS64.TRYWAIT P3, [R0+URZ+0x38830], R3 ;  /* 0x03883003000075a7 */ /* 0x000062000806017f */
[----:B------:R-:W-:Y:S05]  /*1a1a0*/  @!P1 BRA `(.L_x_2637) ;  /* 0x0000000000049947 */ /* 0x000fea0003800000 */
[----:B------:R-:W-:Y:S01]  /*1a1b0*/  BPT.TRAP 0x1 ;  /* 0x000000040000795c */ /* 0x000fe20000300000 */
.L_x_2637:
[----:B------:R-:W-:Y:S04]  /*1a1c0*/  BSSY B0, `(.L_x_2635) ;  /* 0x0000004000007945 */ /* 0x000fe80003800000 */
[----:B-1----:R-:W-:Y:S05]  /*1a1d0*/  @P3 BRA `(.L_x_2638) ;  /* 0x0000000000083947 */ /* 0x002fea0003800000 */
[----:B------:R-:W1:Y:S02]  /*1a1e0*/  SYNCS.PHASECHK.TRANS64.TRYWAIT P3, [R0+URZ+0x38830], R3 ;  /* 0x03883003000075a7 */ /* 0x000e64000806017f */
[----:B-1----:R-:W-:Y:S05]  /*1a1f0*/  @!P3 BRA `(.L_x_2639) ;  /* 0x000001740070b947 */ /* 0x002fea0003800000 */
.L_x_2638:
[----:B------:R-:W-:Y:S05]  /*1a200*/  BSYNC B0 ;  /* 0x0000000000007941 */ /* 0x000fea0003800000 */
.L_x_2635:
[----:B01----:R-:W2:Y:S01]  /*1a210*/  LDL R3, [R1+0x14] ;  /* 0x0000140001037983 */ /* 0x003ea20000100800 */
[----:B------:R-:W-:-:S03]  /*1a220*/  VIADD R15, R234, 0x1 ;  /* 0x00000001ea0f7836 */ /* 0x000fc60000000000 */
[----:B------:R0:W-:Y:S02]  /*1a230*/  STL.64 [R1+0x1d8], R16 ;  /* 0x0001d81001007387 */ /* 0x0001e40000100a00 */
[C---:B------:R-:W-:Y:S02]  /*1a240*/  ISETP.NE.AND P3, PT, R15.reuse, 0x2, PT ;  /* 0x000000020f00780c */ /* 0x040fe40003f65270 */
[----:B------:R1:W-:Y:S02]  /*1a250*/  STL.64 [R1+0x1d0], R10 ;  /* 0x0001d00a01007387 */ /* 0x0003e40000100a00 */
[----:B------:R-:W-:Y:S02]  /*1a260*/  SEL R15, R15, RZ, P3 ;  /* 0x000000ff0f0f7207 */ /* 0x000fe40001800000 */
[----:B------:R3:W-:Y:S04]  /*1a270*/  STL [R1+0x1c8], R8 ;  /* 0x0001c80801007387 */ /* 0x0007e80000100800 */
[----:B------:R4:W-:Y:S04]  /*1a280*/  STL.64 [R1+0x1c0], R6 ;  /* 0x0001c00601007387 */ /* 0x0009e80000100a00 */
[----:B------:R2:W-:Y:S04]  /*1a290*/  STL [R1+0x1b8], R2 ;  /* 0x0001b80201007387 */ /* 0x0005e80000100800 */
[----:B0-----:R-:W2:Y:S04]  /*1a2a0*/  LDL.64 R16, [R1+0x30] ;  /* 0x0000300001107983 */ /* 0x001ea80000100a00 */
[----:B-1----:R-:W2:Y:S01]  /*1a2b0*/  LDL.64 R10, [R1+0x28] ;  /* 0x00002800010a7983 */ /* 0x002ea20000100a00 */
[----:B------:R-:W0:Y:S01]  /*1a2c0*/  S2R R0, SR_TID.X ;  /* 0x0000000000007919 */ /* 0x000e220000002100 */
[----:B------:R-:W-:Y:S05]  /*1a2d0*/  WARPSYNC.ALL ;  /* 0x0000000000007948 */ /* 0x000fea0003800000 */
[----:B------:R-:W-:Y:S01]  /*1a2e0*/  IMAD.MOV.U32 R13, RZ, RZ, 0x40000040 ;  /* 0x40000040ff0d7424 */ /* 0x000fe200078e00ff */
[----:B---3--:R-:W3:Y:S01]  /*1a2f0*/  LDL.64 R8, [R1+0x20] ;  /* 0x0000200001087983 */ /* 0x008ee20000100a00 */
[----:B------:R-:W-:-:S02]  /*1a300*/  IMAD.MOV.U32 R155, RZ, RZ, 0x40000040 ;  /* 0x40000040ff9b7424 */ /* 0x000fc400078e00ff */
[----:B------:R-:W-:Y:S01]  /*1a310*/  IMAD.MOV.U32 R153, RZ, RZ, 0x40000040 ;  /* 0x40000040ff997424 */ /* 0x000fe200078e00ff */
[----:B----4-:R-:W4:Y:S01]  /*1a320*/  LDL.64 R6, [R1+0x18] ;  /* 0x0000180001067983 */ /* 0x010f220000100a00 */
[----:B0-----:R-:W-:-:S05]  /*1a330*/  SHF.R.U32.HI R0, RZ, 0x7, R0 ;  /* 0x00000007ff007819 */ /* 0x001fca0000011600 */
[----:B------:R-:W-:Y:S01]  /*1a340*/  VIADD R0, R0, 0x8 ;  /* 0x0000000800007836 */ /* 0x000fe20000000000 */
[----:B------:R-:W-:Y:S01]  /*1a350*/  R2UR UR7, R13 ;  /* 0x000000000d0772ca */ /* 0x000fe200000e0000 */
[----:B------:R-:W-:Y:S01]  /*1a360*/  IMAD.MOV.U32 R157, RZ, RZ, 0x40000040 ;  /* 0x40000040ff9d7424 */ /* 0x000fe200078e00ff */
        /* <DEDUP_REMOVED lines=11> */
[C---:B------:R-:W-:Y:S02]  /*1a420*/  VIADD R154, R12.reuse, 0x2 ;  /* 0x000000020c9a7836 */ /* 0x040fe40000000000 */
[----:B------:R-:W-:-:S03]  /*1a430*/  VIADD R152, R12, 0x4 ;  /* 0x000000040c987836 */ /* 0x000fc60000000000 */
[----:B------:R-:W-:Y:S01]  /*1a440*/  R2UR UR10, R154 ;  /* 0x000000009a0a72ca */ /* 0x000fe200000e0000 */
[C---:B------:R-:W-:Y:S01]  /*1a450*/  VIADD R154, R12.reuse, 0x6 ;  /* 0x000000060c9a7836 */ /* 0x040fe20000000000 */
[----:B------:R-:W-:Y:S02]  /*1a460*/  R2UR UR6, R12 ;  /* 0x000000000c0672ca */ /* 0x000fe400000e0000 */
[----:B------:R-:W-:Y:S01]  /*1a470*/  R2UR UR14, R152 ;  /* 0x00000000980e72ca */ /* 0x000fe200000e0000 */
[----:B------:R-:W-:Y:S01]  /*1a480*/  VIADD R152, R12, 0x400 ;  /* 0x000004000c987836 */ /* 0x000fe20000000000 */
[----:B------:R-:W-:Y:S01]  /*1a490*/  R2UR UR18, R154 ;  /* 0x000000009a1272ca */ /* 0x000fe200000e0000 */
[C---:B------:R-:W-:Y:S01]  /*1a4a0*/  VIADD R154, R12.reuse, 0x402 ;  /* 0x000004020c9a7836 */ /* 0x040fe20000000000 */
[----:B------:R-:W-:Y:S02]  /*1a4b0*/  IADD3 R156, R12, 0x404, RZ ;  /* 0x000004040c9c7810 */ /* 0x000fe40007ffe0ff */
[----:B------:R-:W-:-:S02]  /*1a4c0*/  R2UR UR22, R152 ;  /* 0x00000000981672ca */ /* 0x000fc400000e0000 */
[----:B------:R-:W-:Y:S02]  /*1a4d0*/  R2UR UR26, R154 ;  /* 0x000000009a1a72ca */ /* 0x000fe400000e0000 */
[----:B------:R-:W-:Y:S02]  /*1a4e0*/  R2UR UR30, R156 ;  /* 0x000000009c1e72ca */ /* 0x000fe400000e0000 */
[----:B------:R-:W-:-:S06]  /*1a4f0*/  WARPGROUP.ARRIVE ;  /* 0x00000000000079c5 */ /* 0x000fcc0000000000 */
[----:B------:R-:W-:Y:S01]  /*1a500*/  QGMMA.64x128x32.F32.E4M3.E4M3 R152, gdesc[UR4], RZ, !UPT, gsb0 ;  /* 0x01e00000049879f3 */ /* 0x000fe2000c0008ff */
[----:B------:R-:W-:Y:S02]  /*1a510*/  R2UR UR8, R16 ;  /* 0x00000000100872ca */ /* 0x000fe400000e0000 */
[----:B------:R-:W-:Y:S02]  /*1a520*/  R2UR UR9, R17 ;  /* 0x00000000110972ca */ /* 0x000fe400000e0000 */
[----:B------:R-:W-:Y:S02]  /*1a530*/  R2UR UR12, R10 ;  /* 0x000000000a0c72ca */ /* 0x000fe400000e0000 */
[----:B------:R-:W-:Y:S01]  /*1a540*/  R2UR UR13, R11 ;  /* 0x000000000b0d72ca */ /* 0x000fe200000e0000 */
[----:B------:R-:W-:Y:S02]  /*1a550*/  WARPGROUP.DEPBAR.LE gsb0, 0x0 ;  /* 0x00008000000079c5 */ /* 0x000fe40000010000 */
[----:B------:R-:W-:-:S06]  /*1a560*/  WARPGROUP.ARRIVE ;  /* 0x00000000000079c5 */ /* 0x000fcc0000000000 */
[----:B------:R-:W-:Y:S01]  /*1a570*/  QGMMA.64x128x32.F32.E4M3.E4M3 R152, gdesc[UR8], R152, gsb0 ;  /* 0x01e00000089879f3 */ /* 0x000fe20008000898 */
[----:B---3--:R-:W-:Y:S02]  /*1a580*/  R2UR UR16, R8 ;  /* 0x00000000081072ca */ /* 0x008fe400000e0000 */
[----:B------:R-:W-:Y:S01]  /*1a590*/  R2UR UR17, R9 ;  /* 0x00000000091172ca */ /* 0x000fe200000e0000 */
[----:B------:R-:W-:Y:S02]  /*1a5a0*/  WARPGROUP.DEPBAR.LE gsb0, 0x0 ;  /* 0x00008000000079c5 */ /* 0x000fe40000010000 */
[----:B------:R-:W-:-:S06]  /*1a5b0*/  WARPGROUP.ARRIVE ;  /* 0x00000000000079c5 */ /* 0x000fcc0000000000 */
[----:B------:R-:W-:Y:S01]  /*1a5c0*/  QGMMA.64x128x32.F32.E4M3.E4M3 R152, gdesc[UR12], R152, gsb0 ;  /* 0x01e000000c9879f3 */ /* 0x000fe20008000898 */
[----:B------:R-:W-:Y:S01]  /*1a5d0*/  VIADD R12, R12, 0x406 ;  /* 0x000004060c0c7836 */ /* 0x000fe20000000000 */
[----:B------:R-:W-:-:S04]  /*1a5e0*/  R2UR UR35, R13 ;  /* 0x000000000d2372ca */ /* 0x000fc800000e0000 */
[----:B------:R-:W-:Y:S02]  /*1a5f0*/  R2UR UR34, R12 ;  /* 0x000000000c2272ca */ /* 0x000fe400000e0000 */
[----:B------:R-:W3:Y:S01]  /*1a600*/  LDL.64 R12, [R1] ;  /* 0x00000000010c7983 */ /* 0x000ee20000100a00 */
[----:B----4-:R-:W-:Y:S02]  /*1a610*/  R2UR UR20, R6 ;  /* 0x00000000061472ca */ /* 0x010fe400000e0000 */
[----:B------:R-:W-:Y:S01]  /*1a620*/  R2UR UR21, R7 ;  /* 0x00000000071572ca */ /* 0x000fe200000e0000 */
[----:B------:R0:W5:Y:S01]  /*1a630*/  LDL.LU.64 R16, [R1+0x1d8] ;  /* 0x0001d80001107983 */ /* 0x0001620000300a00 */
[----:B--2---:R-:W-:Y:S02]  /*1a640*/  R2UR UR24, R2 ;  /* 0x00000000021872ca */ /* 0x004fe400000e0000 */
[----:B------:R-:W-:Y:S01]  /*1a650*/  R2UR UR25, R3 ;  /* 0x00000000031972ca */ /* 0x000fe200000e0000 */
[----:B------:R0:W5:Y:S04]  /*1a660*/  LDL.LU.64 R10, [R1+0x1d0] ;  /* 0x0001d000010a7983 */ /* 0x0001680000300a00 */
[----:B------:R0:W5:Y:S04]  /*1a670*/  LDL.LU R8, [R1+0x1c8] ;  /* 0x0001c80001087983 */ /* 0x0001680000300800 */
[----:B------:R0:W5:Y:S04]  /*1a680*/  LDL.LU.64 R6, [R1+0x1c0] ;  /* 0x0001c00001067983 */ /* 0x0001680000300a00 */
[----:B------:R0:W5:Y:S01]  /*1a690*/  LDL.LU R2, [R1+0x1b8] ;  /* 0x0001b80001027983 */ /* 0x0001620000300800 */
[----:B------:R-:W-:-:S02]  /*1a6a0*/  WARPGROUP.DEPBAR.LE gsb0, 0x0 ;  /* 0x00008000000079c5 */ /* 0x000fc40000010000 */
[----:B------:R-:W-:-:S06]  /*1a6b0*/  WARPGROUP.ARRIVE ;  /* 0x00000000000079c5 */ /* 0x000fcc0000000000 */
[----:B------:R-:W-:Y:S03]  /*1a6c0*/  QGMMA.64x128x32.F32.E4M3.E4M3 R152, gdesc[UR16], R152, gsb0 ;  /* 0x01e00000109879f3 */ /* 0x000fe60008000898 */
[----:B------:R-:W-:Y:S02]  /*1a6d0*/  WARPGROUP.DEPBAR.LE gsb0, 0x0 ;  /* 0x00008000000079c5 */ /* 0x000fe40000010000 */
[----:B------:R-:W-:-:S07]  /*1a6e0*/  WARPGROUP.ARRIVE ;  /* 0x00000000000079c5 */ /* 0x000fce0000000000 */
[----:B------:R-:W-:Y:S01]  /*1a6f0*/  QGMMA.64x128x32.F32.E4M3.E4M3 R152, gdesc[UR20], R152, gsb0 ;  /* 0x01e00000149879f3 */ /* 0x000fe20008000898 */
[----:B---3--:R-:W-:Y:S02]  /*1a700*/  R2UR UR28, R12 ;  /* 0x000000000c1c72ca */ /* 0x008fe400000e0000 */
[----:B------:R-:W-:Y:S02]  /*1a710*/  WARPGROUP.DEPBAR.LE gsb0, 0x0 ;  /* 0x00008000000079c5 */ /* 0x000fe40000010000 */
[----:B------:R-:W-:-:S07]  /*1a720*/  WARPGROUP.ARRIVE ;  /* 0x00000000000079c5 */ /* 0x000fce0000000000 */
[----:B------:R-:W-:Y:S01]  /*1a730*/  QGMMA.64x128x32.F32.E4M3.E4M3 R152, gdesc[UR24], R152, gsb0 ;  /* 0x01e00000189879f3 */ /* 0x000fe20008000898 */
[----:B------:R-:W-:Y:S02]  /*1a740*/  R2UR UR29, R13 ;  /* 0x000000000d1d72ca */ /* 0x000fe400000e0000 */
        /* <DEDUP_REMOVED lines=12> */
.L_x_2641:
[----:B-----5:R-:W-:Y:S01]  /*1a810*/  SHF.L.U32 R0, R8, 0x1f, RZ ;  /* 0x0000001f08007819 */ /* 0x020fe200000006ff */
[----:B------:R-:W-:-:S04]  /*1a820*/  IMAD R3, R234, 0x8, R18 ;  /* 0x00000008ea037824 */ /* 0x000fc800078e0212 */
[----:B------:R0:W1:Y:S01]  /*1a830*/  SYNCS.PHASECHK.TRANS64.TRYWAIT P2, [R3+URZ+0x38850], R0 ;  /* 0x03885000030075a7 */ /* 0x000062000804017f */
[----:B------:R-:W-:Y:S05]  /*1a840*/  @!P1 BRA `(.L_x_2642) ;  /* 0x0000000000049947 */ /* 0x000fea0003800000 */
[----:B------:R-:W-:Y:S01]  /*1a850*/  BPT.TRAP 0x1 ;  /* 0x000000040000795c */ /* 0x000fe20000300000 */
.L_x_2642:
[----:B-1----:R-:W-:Y:S05]  /*1a860*/  @P2 BRA `(.L_x_2640) ;  /* 0x0000000000082947 */ /* 0x002fea0003800000 */
[----:B------:R-:W1:Y:S02]  /*1a870*/  SYNCS.PHASECHK.TRANS64.TRYWAIT P2, [R3+URZ+0x38850], R0 ;  /* 0x03885000030075a7 */ /* 0x000e64000804017f */
[----:B-1----:R-:W-:Y:S05]  /*1a880*/  @!P2 BRA `(.L_x_2643) ;  /* 0x0000016c00e0a947 */ /* 0x002fea0003800000 */
.L_x_2640:
[----:B-----5:R-:W-:Y:S01]  /*1a890*/  VIADD R8, R18, 0x400 ;  /* 0x0000040012087836 */ /* 0x020fe20000000000 */
[----:B------:R-:W-:Y:S05]  /*1a8a0*/  WARPSYNC.ALL ;  /* 0x0000000000007948 */ /* 0x000fea0003800000 */
[----:B------:R-:W-:Y:S01]  /*1a8b0*/  SHF.R.U32.HI R8, RZ, 0x4, R8 ;  /* 0x00000004ff087819 */ /* 0x000fe20000011608 */
[----:B------:R-:W-:Y:S01]  /*1a8c0*/  IMAD.MOV.U32 R9, RZ, RZ, 0x40000040 ;  /* 0x40000040ff097424 */ /* 0x000fe200078e00ff */
[----:B01----:R-:W2:Y:S01]  /*1a8d0*/  LDL R0, [R1+0x80] ;  /* 0x0000800001007983 */ /* 0x003ea20000100800 */
[----:B------:R-:W-:Y:S01]  /*1a8e0*/  WARPGROUP.ARRIVE ;  /* 0x00000000000079c5 */ /* 0x000fe20000000000 */
[----:B------:R-:W-:Y:S01]  /*1a8f0*/  LOP3.LUT R8, R8, 0x3fff, RZ, 0xc0, !PT ;  /* 0x00003fff08087812 */ /* 0x000fe200078ec0ff */
[----:B------:R-:W-:Y:S01]  /*1a900*/  IMAD.MOV.U32 R13, RZ, RZ, 0x40000040 ;  /* 0x40000040ff0d7424 */ /* 0x000fe200078e00ff */
[----:B------:R-:W-:Y:S01]  /*1a910*/  R2UR UR7, R9 ;  /* 0x00000000090772ca */ /* 0x000fe200000e0000 */
[----:B------:R-:W0:Y:S01]  /*1a920*/  @P0 LDC R3, c[0x0][0x44c] ;  /* 0x00011300ff030b82 */ /* 0x000e220000000800 */
[----:B------:R-:W-:-:S05]  /*1a930*/  LOP3.LUT R8, R8, 0x10000, RZ, 0xfc, !PT ;  /* 0x0001000008087812 */ /* 0x000fca00078efcff */
[----:B------:R-:W-:Y:S02]  /*1a940*/  IMAD R8, R234, 0x800, R8 ;  /* 0x00000800ea087824 */ /* 0x000fe400078e0208 */
[----:B------:R-:W1:Y:S03]  /*1a950*/  @P0 LDC R9, c[0x0][0x450] ;  /* 0x00011400ff090b82 */ /* 0x000e660000000800 */
[----:B------:R-:W-:-:S13]  /*1a960*/  R2UR UR6, R8 ;  /* 0x00000000080672ca */ /* 0x000fda00000e0000 */
[----:B------:R-:W-:Y:S01]  /*1a970*/  QGMMA.64x256x32.F32.E4M3.E4M3 R24, R228, gdesc[UR4], R24, gsb0 ;  /* 0x03e00004e4187df3 */ /* 0x000fe20008000818 */
[----:B------:R-:W-:Y:S01]  /*1a980*/  VIADD R12, R8, 0x2 ;  /* 0x00000002080c7836 */ /* 0x000fe20000000000 */
[----:B------:R-:W-:-:S04]  /*1a990*/  R2UR UR7, R13 ;  /* 0x000000000d0772ca */ /* 0x000fc800000e0000 */
[----:B------:R-:W-:Y:S01]  /*1a9a0*/  R2UR UR6, R12 ;  /* 0x000000000c0672ca */ /* 0x000fe200000e0000 */
[----:B------:R-:W-:Y:S02]  /*1a9b0*/  WARPGROUP.DEPBAR.LE gsb0, 0x0 ;  /* 0x00008000000079c5 */ /* 0x000fe40000010000 */
[----:B------:R-:W2:Y:S04]  /*1a9c0*/  LDL R228, [R1+0x3c] ;  /* 0x00003c0001e47983 */ /* 0x000ea80000100800 */
[----:B------:R-:W3:Y:S04]  /*1a9d0*/  LDL R229, [R1+0x64] ;  /* 0x0000640001e57983 */ /* 0x000ee80000100800 */
[----:B------:R-:W3:Y:S04]  /*1a9e0*/  LDL R230, [R1+0x48] ;  /* 0x0000480001e67983 */ /* 0x000ee80000100800 */
[----:B------:R-:W4:Y:S01]  /*1a9f0*/  LDL R231, [R1+0x40] ;  /* 0x0000400001e77983 */ /* 0x000f220000100800 */
[----:B------:R-:W-:Y:S01]  /*1aa00*/  WARPGROUP.ARRIVE ;  /* 0x00000000000079c5 */ /* 0x000fe20000000000 */
[----:B------:R-:W-:-:S02]  /*1aa10*/  VIADD R12, R8, 0x4 ;  /* 0x00000004080c7836 */ /* 0x000fc40000000000 */
[----:B------:R-:W-:Y:S02]  /*1aa20*/  IMAD.MOV.U32 R13, RZ, RZ, 0x40000040 ;  /* 0x40000040ff0d7424 */ /* 0x000fe400078e00ff */
[----:B------:R-:W-:Y:S01]  /*1aa30*/  VIADD R8, R8, 0x6 ;  /* 0x0000000608087836 */ /* 0x000fe20000000000 */
[----:B------:R-:W-:Y:S01]  /*1aa40*/  QGMMA.64x256x32.F32.E4M3.E4M3 R24, R224, gdesc[UR4], R24, gsb0 ;  /* 0x03e00004e0187df3 */ /* 0x000fe20008000818 */
[----:B------:R-:W-:Y:S02]  /*1aa50*/  R2UR UR6, R12 ;  /* 0x000000000c0672ca */ /* 0x000fe400000e0000 */
[----:B------:R-:W-:Y:S01]  /*1aa60*/  R2UR UR7, R13 ;  /* 0x000000000d0772ca */ /* 0x000fe200000e0000 */
[----:B------:R-:W-:Y:S02]  /*1aa70*/  WARPGROUP.DEPBAR.LE gsb0, 0x0 ;  /* 0x00008000000079c5 */ /* 0x000fe40000010000 */
[----:B------:R-:W-:-:S15]  /*1aa80*/  WARPGROUP.ARRIVE ;  /* 0x00000000000079c5 */ /* 0x000fde0000000000 */
[----:B------:R-:W-:-:S07]  /*1aa90*/  NOP ;  /* 0x0000000000007918 */ /* 0x000fce0000000000 */
[----:B------:R-:W-:Y:S01]  /*1aaa0*/  QGMMA.64x256x32.F32.E4M3.E4M3 R24, R220, gdesc[UR4], R24, gsb0 ;  /* 0x03e00004dc187df3 */ /* 0x000fe20008000818 */
[----:B------:R-:W-:Y:S01]  /*1aab0*/  R2UR UR6, R8 ;  /* 0x00000000080672ca */ /* 0x000fe200000e0000 */
[----:B--2---:R-:W-:-:S04]  /*1aac0*/  IMAD.IADD R0, R0, 0x1, R228 ;  /* 0x0000000100007824 */ /* 0x004fc800078e02e4 */
[----:B0-----:R-:W-:-:S05]  /*1aad0*/  @P0 IMAD.HI.U32 R3, R0, R3, RZ ;  /* 0x0000000300030227 */ /* 0x001fca00078e00ff */
[----:B-1----:R-:W-:Y:S02]  /*1aae0*/  @P0 SHF.R.U32.HI R0, RZ, R9, R3 ;  /* 0x00000009ff000219 */ /* 0x002fe40000011603 */
[----:B------:R-:W-:-:S03]  /*1aaf0*/  MOV R3, 0xffffff80 ;  /* 0xffffff8000037802 */ /* 0x000fc60000000f00 */
[----:B------:R-:W0:Y:S02]  /*1ab00*/  SHFL.IDX PT, R9, R0, RZ, 0x1c1f ;  /* 0x001c1fff00097589 */ /* 0x000e2400000e0000 */
[----:B------:R-:W-:Y:S02]  /*1ab10*/  IMAD R3, R10, R3, 0x1 ;  /* 0x000000010a037424 */ /* 0x000fe400078e0203 */
[----:B------:R-:W1:Y:S03]  /*1ab20*/  SHFL.IDX PT, R0, R0, 0x1, 0x1c1f ;  /* 0x003c1f0000007f89 */ /* 0x000e6600000e0000 */
[----:B---3--:R-:W-:-:S05]  /*1ab30*/  IADD3 R3, R230, R3, -R229 ;  /* 0x00000003e6037210 */ /* 0x008fca0007ffe8e5 */
[----:B----4-:R-:W-:Y:S02]  /*1ab40*/  IMAD.IADD R3, R3, 0x1, -R231 ;  /* 0x0000000103037824 */ /* 0x010fe400078e0ae7 */
[----:B------:R-:W2:Y:S02]  /*1ab50*/  S2R R231, SR_TID.X ;  /* 0x0000000000e77919 */ /* 0x000ea40000002100 */
[C---:B0-----:R-:W-:Y:S02]  /*1ab60*/  IMAD.IADD R9, R3.reuse, 0x1, R9 ;  /* 0x0000000103097824 */ /* 0x041fe400078e0209 */
[----:B-1----:R-:W-:-:S03]  /*1ab70*/  IMAD.IADD R0, R3, 0x1, R0 ;  /* 0x0000000103007824 */ /* 0x002fc600078e0200 */
[C---:B------:R-:W-:Y:S02]  /*1ab80*/  ISETP.GT.AND P2, PT, R9.reuse, RZ, PT ;  /* 0x000000ff0900720c */ /* 0x040fe40003f44270 */
[C---:B------:R-:W-:Y:S02]  /*1ab90*/  ISETP.GT.AND P3, PT, R9.reuse, 0x1, PT ;  /* 0x000000010900780c */ /* 0x040fe40003f64270 */
[----:B------:R-:W-:Y:S02]  /*1aba0*/  FSEL R152, R152, -INF , P2 ;  /* 0xff80000098987808 */ /* 0x000fe40001000000 */
[----:B------:R-:W-:Y:S02]  /*1abb0*/  ISETP.GT.AND P2, PT, R9, 0x8, PT ;  /* 0x000000080900780c */ /* 0x000fe40003f44270 */
[----:B------:R-:W-:Y:S02]  /*1abc0*/  FSEL R153, R153, -INF , P3 ;  /* 0xff80000099997808 */ /* 0x000fe40001800000 */
[----:B------:R-:W-:-:S02]  /*1abd0*/  FMNMX.FTZ R12, R152, R11, !PT ;  /* 0x0000000b980c7209 */ /* 0x000fc40007810000 */
[----:B------:R-:W-:Y:S02]  /*1abe0*/  FSEL R156, R156, -INF , P2 ;  /* 0xff8000009c9c7808 */ /* 0x000fe40001000000 */
[C---:B------:R-:W-:Y:S02]  /*1abf0*/  ISETP.GT.AND P2, PT, R9.reuse, 0x10, PT ;  /* 0x000000100900780c */ /* 0x040fe40003f44270 */
[----:B------:R-:W-:Y:S02]  /*1ac00*/  ISETP.GT.AND P3, PT, R9, 0x9, PT ;  /* 0x000000090900780c */ /* 0x000fe40003f64270 */
[----:B------:R-:W-:Y:S02]  /*1ac10*/  FMNMX.FTZ R12, R153, R12, !PT ;  /* 0x0000000c990c7209 */ /* 0x000fe40007810000 */
[----:B------:R-:W-:Y:S02]  /*1ac20*/  FSEL R160, R160, -INF , P2 ;  /* 0xff800000a0a07808 */ /* 0x000fe40001000000 */
[----:B------:R-:W-:-:S02]  /*1ac30*/  ISETP.GT.AND P2, PT, R9, 0x18, PT ;  /* 0x000000180900780c */ /* 0x000fc40003f44270 */
[----:B------:R-:W-:Y:S02]  /*1ac40*/  FSEL R157, R157, -INF , P3 ;  /* 0xff8000009d9d7808 */ /* 0x000fe40001800000 */
[----:B------:R-:W-:Y:S02]  /*1ac50*/  FMNMX.FTZ R12, R156, R12, !PT ;  /* 0x0000000c9c0c7209 */ /* 0x000fe40007810000 */
[----:B------:R-:W-:Y:S02]  /*1ac60*/  FSEL R164, R164, -INF , P2 ;  /* 0xff800000a4a47808 */ /* 0x000fe40001000000 */
[C---:B------:R-:W-:Y:S02]  /*1ac70*/  ISETP.GT.AND P2, PT, R9.reuse, 0x20, PT ;  /* 0x000000200900780c */ /* 0x040fe40003f44270 */
[----:B------:R-:W-:Y:S02]  /*1ac80*/  ISETP.GT.AND P3, PT, R9, 0x11, PT ;  /* 0x000000110900780c */ /* 0x000fe40003f64270 */
[----:B------:R-:W-:-:S02]  /*1ac90*/  FMNMX.FTZ R12, R157, R12, !PT ;  /* 0x0000000c9d0c7209 */ /* 0x000fc40007810000 */
[----:B------:R-:W-:Y:S02]  /*1aca0*/  FSEL R168, R168, -INF , P2 ;  /* 0xff800000a8a87808 */ /* 0x000fe40001000000 */
[----:B------:R-:W-:Y:S02]  /*1acb0*/  FSEL R161, R161, -INF , P3 ;  /* 0xff800000a1a17808 */ /* 0x000fe40001800000 */
[----:B------:R-:W-:Y:S02]  /*1acc0*/  FMNMX.FTZ R12, R160, R12, !PT ;  /* 0x0000000ca00c7209 */ /* 0x000fe40007810000 */
[C---:B------:R-:W-:Y:S02]  /*1acd0*/  ISETP.GT.AND P2, PT, R9.reuse, 0x28, PT ;  /* 0x000000280900780c */ /* 0x040fe40003f44270 */
[----:B------:R-:W-:Y:S02]  /*1ace0*/  ISETP.GT.AND P3, PT, R9, 0x19, PT ;  /* 0x000000190900780c */ /* 0x000fe40003f64270 */
[----:B------:R-:W-:-:S02]  /*1acf0*/  FMNMX.FTZ R12, R161, R12, !PT ;  /* 0x0000000ca10c7209 */ /* 0x000fc40007810000 */
[----:B------:R-:W-:Y:S02]  /*1ad00*/  FSEL R172, R172, -INF , P2 ;  /* 0xff800000acac7808 */ /* 0x000fe40001000000 */
[----:B------:R-:W-:Y:S02]  /*1ad10*/  ISETP.GT.AND P2, PT, R9, 0x30, PT ;  /* 0x000000300900780c */ /* 0x000fe40003f44270 */
[----:B------:R-:W-:Y:S02]  /*1ad20*/  FSEL R165, R165, -INF , P3 ;  /* 0xff800000a5a57808 */ /* 0x000fe40001800000 */
[----:B------:R-:W-:Y:S02]  /*1ad30*/  FMNMX.FTZ R12, R164, R12, !PT ;  /* 0x0000000ca40c7209 */ /* 0x000fe40007810000 */
[----:B------:R-:W-:Y:S02]  /*1ad40*/  FSEL R176, R176, -INF , P2 ;  /* 0xff800000b0b07808 */ /* 0x000fe40001000000 */
[----:B------:R-:W-:-:S02]  /*1ad50*/  ISETP.GT.AND P2, PT, R9, 0x38, PT ;  /* 0x000000380900780c */ /* 0x000fc40003f44270 */
[----:B------:R-:W-:Y:S02]  /*1ad60*/  ISETP.GT.AND P3, PT, R9, 0x21, PT ;  /* 0x000000210900780c */ /* 0x000fe40003f64270 */
[----:B------:R-:W-:Y:S02]  /*1ad70*/  FMNMX.FTZ R12, R165, R12, !PT ;  /* 0x0000000ca50c7209 */ /* 0x000fe40007810000 */
[----:B------:R-:W-:Y:S02]  /*1ad80*/  FSEL R180, R180, -INF , P2 ;  /* 0xff800000b4b47808 */ /* 0x000fe40001000000 */
[----:B------:R-:W-:Y:S02]  /*1ad90*/  ISETP.GT.AND P2, PT, R9, 0x40, PT ;  /* 0x000000400900780c */ /* 0x000fe40003f44270 */
[----:B------:R-:W-:Y:S02]  /*1ada0*/  FSEL R169, R169, -INF , P3 ;  /* 0xff800000a9a97808 */ /* 0x000fe40001800000 */
[----:B------:R-:W-:-:S02]  /*1adb0*/  FMNMX.FTZ R12, R168, R12, !PT ;  /* 0x0000000ca80c7209 */ /* 0x000fc40007810000 */
[----:B------:R-:W-:Y:S02]  /*1adc0*/  FSEL R184, R184, -INF , P2 ;  /* 0xff800000b8b87808 */ /* 0x000fe40001000000 */
[----:B------:R-:W-:Y:S02]  /*1add0*/  ISETP.GT.AND P3, PT, R9, 0x29, PT ;  /* 0x000000290900780c */ /* 0x000fe40003f64270 */
[----:B------:R-:W-:Y:S02]  /*1ade0*/  FMNMX.FTZ R12, R169, R12, !PT ;  /* 0x0000000ca90c7209 */ /* 0x000fe40007810000 */
        /* <DEDUP_REMOVED lines=9> */
[----:B------:R-:W-:Y:S02]  /*1ae80*/  ISETP.GT.AND P4, PT, R9, 0x69, PT ;  /* 0x000000690900780c */ /* 0x000fe40003f84270 */
[----:B------:R-:W-:Y:S02]  /*1ae90*/  FSEL R177, R177, -INF , P3 ;  /* 0xff800000b1b17808 */ /* 0x000fe40001800000 */
[----:B------:R-:W-:Y:S02]  /*1aea0*/  FMNMX.FTZ R12, R176, R12, !PT ;  /* 0x0000000cb00c7209 */ /* 0x000fe40007810000 */
        /* <DEDUP_REMOVED lines=21> */
[----:B------:R-:W-:Y:S02]  /*1b000*/  ISETP.GT.AND P3, PT, R9, 0x49, PT ;  /* 0x000000490900780c */ /* 0x000fe40003f64270 */
[C---:B------:R-:W-:Y:S02]  /*1b010*/  ISETP.GT.AND P5, PT, R0.reuse, 0x8, PT ;  /* 0x000000080000780c */ /* 0x040fe40003fa4270 */
[C---:B------:R-:W-:Y:S02]  /*1b020*/  ISETP.GT.AND P2, PT, R0.reuse, 0x9, PT ;  /* 0x000000090000780c */ /* 0x040fe40003f44270 */
[----:B------:R-:W-:Y:S02]  /*1b030*/  ISETP.GT.AND P4, PT, R0, 0x11, PT ;  /* 0x000000110000780c */ /* 0x000fe40003f84270 */
[----:B------:R-:W-:Y:S02]  /*1b040*/  FMNMX.FTZ R12, R184, R12, !PT ;  /* 0x0000000cb80c7209 */ /* 0x000fe40007810000 */
[----:B------:R-:W-:-:S02]  /*1b050*/  FSEL R189, R189, -INF , P3 ;  /* 0xff800000bdbd7808 */ /* 0x000fc40001800000 */
[----:B------:R-:W-:Y:S02]  /*1b060*/  FSEL R158, R158, -INF , P5 ;  /* 0xff8000009e9e7808 */ /* 0x000fe40002800000 */
[----:B------:R-:W-:Y:S02]  /*1b070*/  FSEL R159, R159, -INF , P2 ;  /* 0xff8000009f9f7808 */ /* 0x000fe40001000000 */
[----:B------:R-:W-:Y:S02]  /*1b080*/  FSEL R163, R163, -INF , P4 ;  /* 0xff800000a3a37808 */ /* 0x000fe40002000000 */
[----:B------:R-:W-:Y:S02]  /*1b090*/  ISETP.GT.AND P3, PT, R9, 0x51, PT ;  /* 0x000000510900780c */ /* 0x000fe40003f64270 */
        /* <DEDUP_REMOVED lines=17> */
[----:B------:R-:W-:Y:S02]  /*1b1b0*/  FMNMX.FTZ R12, R189, R12, !PT ;  /* 0x0000000cbd0c7209 */ /* 0x000fe40007810000 */
        /* <DEDUP_REMOVED lines=12> */
[----:B------:R-:W-:Y:S01]  /*1b280*/  ISETP.GT.AND P4, PT, R0, 0x49, PT ;  /* 0x000000490000780c */ /* 0x000fe20003f84270 */
[----:B------:R-:W-:Y:S02]  /*1b290*/  WARPGROUP.DEPBAR.LE gsb0, 0x0 ;  /* 0x00008000000079c5 */ /* 0x000fe40000010000 */
[----:B------:R-:W-:Y:S01]  /*1b2a0*/  FMNMX.FTZ R12, R193, R12, !PT ;  /* 0x0000000cc10c7209 */ /* 0x000fe20007810000 */
[----:B------:R-:W-:Y:S01]  /*1b2b0*/  WARPGROUP.ARRIVE ;  /* 0x00000000000079c5 */ /* 0x000fe20000000000 */
[----:B------:R-:W-:-:S02]  /*1b2c0*/  FSEL R209, R209, -INF , P3 ;  /* 0xff800000d1d17808 */ /* 0x000fc40001800000 */
[----:B------:R-:W-:Y:S02]  /*1b2d0*/  FSEL R187, R187, -INF , P5 ;  /* 0xff800000bbbb7808 */ /* 0x000fe40002800000 */
[----:B------:R-:W-:Y:S02]  /*1b2e0*/  FSEL R190, R190, -INF , P2 ;  /* 0xff800000bebe7808 */ /* 0x000fe40001000000 */
[----:B------:R-:W-:Y:S02]  /*1b2f0*/  FSEL R191, R191, -INF , P4 ;  /* 0xff800000bfbf7808 */ /* 0x000fe40002000000 */
[C---:B------:R-:W-:Y:S02]  /*1b300*/  ISETP.GT.AND P3, PT, R0.reuse, RZ, PT ;  /* 0x000000ff0000720c */ /* 0x040fe40003f64270 */
        /* <DEDUP_REMOVED lines=18> */
[C---:B------:R-:W-:Y:S02]  /*1b430*/  ISETP.GT.AND P3, PT, R0.reuse, 0x20, PT ;  /* 0x000000200000780c */ /* 0x040fe40003f64270 */
        /* <DEDUP_REMOVED lines=8> */
[C---:B------:R-:W-:Y:S02]  /*1b4c0*/  ISETP.GT.AND P3, PT, R0.reuse, 0x30, PT ;  /* 0x000000300000780c */ /* 0x040fe40003f64270 */
[C---:B------:R-:W-:Y:S02]  /*1b4d0*/  ISETP.GT.AND P5, PT, R0.reuse, 0x71, PT ;  /* 0x000000710000780c */ /* 0x040fe40003fa4270 */
[C---:B------:R-:W-:Y:S02]  /*1b4e0*/  ISETP.GT.AND P2, PT, R0.reuse, 0x78, PT ;  /* 0x000000780000780c */ /* 0x040fe40003f44270 */
[----:B------:R-:W-:Y:S02]  /*1b4f0*/  ISETP.GT.AND P4, PT, R0, 0x79, PT ;  /* 0x000000790000780c */ /* 0x000fe40003f84270 */
        /* <DEDUP_REMOVED lines=13> */
[----:B------:R-:W-:Y:S01]  /*1b5d0*/  FSEL R178, R178, -INF , P3 ;  /* 0xff800000b2b27808 */ /* 0x000fe20001800000 */
[----:B------:R-:W0:Y:S01]  /*1b5e0*/  SHFL.BFLY PT, R9, R12, 0x2, 0x1f ;  /* 0x0c401f000c097f89 */ /* 0x000e2200000e0000 */
[----:B------:R-:W-:Y:S02]  /*1b5f0*/  FMNMX.FTZ R0, R167, R0, !PT ;  /* 0x00000000a7007209 */ /* 0x000fe40007810000 */
[----:B------:R-:W-:Y:S02]  /*1b600*/  FSEL R211, R211, -INF , P5 ;  /* 0xff800000d3d37808 */ /* 0x000fe40002800000 */
[----:B------:R-:W-:Y:S02]  /*1b610*/  FMNMX.FTZ R0, R170, R0, !PT ;  /* 0x00000000aa007209 */ /* 0x000fe40007810000 */
[----:B------:R-:W-:Y:S02]  /*1b620*/  FSEL R214, R214, -INF , P2 ;  /* 0xff800000d6d67808 */ /* 0x000fe40001000000 */
[----:B------:R-:W-:-:S02]  /*1b630*/  FMNMX.FTZ R0, R171, R0, !PT ;  /* 0x00000000ab007209 */ /* 0x000fc40007810000 */
[----:B------:R-:W-:Y:S02]  /*1b640*/  FSEL R215, R215, -INF , P4 ;  /* 0xff800000d7d77808 */ /* 0x000fe40002000000 */
[----:B------:R-:W-:Y:S02]  /*1b650*/  FMNMX.FTZ R0, R174, R0, !PT ;  /* 0x00000000ae007209 */ /* 0x000fe40007810000 */
[----:B--2---:R-:W-:Y:S02]  /*1b660*/  LOP3.LUT R220, R231, 0x7f, RZ, 0xc0, !PT ;  /* 0x0000007fe7dc7812 */ /* 0x004fe400078ec0ff */
[----:B------:R-:W-:Y:S01]  /*1b670*/  FMNMX.FTZ R0, R175, R0, !PT ;  /* 0x00000000af007209 */ /* 0x000fe20007810000 */
[----:B------:R-:W1:Y:S01]  /*1b680*/  S2R R231, SR_TID.X ;  /* 0x0000000000e77919 */ /* 0x000e620000002100 */
[----:B------:R-:W-:Y:S02]  /*1b690*/  ISETP.NE.AND P4, PT, R220, RZ, PT ;  /* 0x000000ffdc00720c */ /* 0x000fe40003f85270 */
[----:B------:R-:W-:-:S02]  /*1b6a0*/  FMNMX.FTZ R0, R178, R0, !PT ;  /* 0x00000000b2007209 */ /* 0x000fc40007810000 */
[----:B0-----:R-:W-:Y:S01]  /*1b6b0*/  FMNMX.FTZ R12, R12, R9, !PT ;  /* 0x000000090c0c7209 */ /* 0x001fe20007810000 */
[----:B------:R-:W-:Y:S01]  /*1b6c0*/  IMAD.MOV.U32 R9, RZ, RZ, 0x40000040 ;  /* 0x40000040ff097424 */ /* 0x000fe200078e00ff */
[----:B------:R-:W-:-:S03]  /*1b6d0*/  FMNMX.FTZ R0, R179, R0, !PT ;  /* 0x00000000b3007209 */ /* 0x000fc60007810000 */
[----:B------:R-:W0:Y:S01]  /*1b6e0*/  SHFL.BFLY PT, R13, R12, 0x1, 0x1f ;  /* 0x0c201f000c0d7f89 */ /* 0x000e2200000e0000 */
[----:B------:R-:W-:Y:S02]  /*1b6f0*/  FMNMX.FTZ R0, R182, R0, !PT ;  /* 0x00000000b6007209 */ /* 0x000fe40007810000 */
[----:B------:R-:W-:Y:S02]  /*1b700*/  R2UR UR7, R9 ;  /* 0x00000000090772ca */ /* 0x000fe400000e0000 */
[----:B------:R-:W-:-:S04]  /*1b710*/  FMNMX.FTZ R0, R183, R0, !PT ;  /* 0x00000000b7007209 */ /* 0x000fc80007810000 */
[----:B------:R-:W-:-:S04]  /*1b720*/  FMNMX.FTZ R0, R186, R0, !PT ;  /* 0x00000000ba007209 */ /* 0x000fc80007810000 */
[----:B------:R-:W-:-:S03]  /*1b730*/  FMNMX.FTZ R0, R187, R0, !PT ;  /* 0x00000000bb007209 */ /* 0x000fc60007810000 */
[----:B------:R-:W-:Y:S01]  /*1b740*/  QGMMA.64x256x32.F32.E4M3.E4M3 R24, R216, gdesc[UR4], R24, gsb0 ;  /* 0x03e00004d8187df3 */ /* 0x000fe20008000818 */
[----:B------:R-:W-:-:S04]  /*1b750*/  FMNMX.FTZ R0, R190, R0, !PT ;  /* 0x00000000be007209 */ /* 0x000fc80007810000 */
[----:B------:R-:W-:Y:S02]  /*1b760*/  FMNMX.FTZ R0, R191, R0, !PT ;  /* 0x00000000bf007209 */ /* 0x000fe40007810000 */
[----:B-1----:R-:W-:Y:S02]  /*1b770*/  SHF.R.U32.HI R220, RZ, 0x7, R231 ;  /* 0x00000007ffdc7819 */ /* 0x002fe400000116e7 */
[----:B------:R-:W-:Y:S02]  /*1b780*/  FMNMX.FTZ R0, R194, R0, !PT ;  /* 0x00000000c2007209 */ /* 0x000fe40007810000 */
[----:B0-----:R-:W-:Y:S02]  /*1b790*/  FMNMX.FTZ R3, R12, R13, !PT ;  /* 0x0000000d0c037209 */ /* 0x001fe40007810000 */
[----:B------:R-:W-:Y:S02]  /*1b7a0*/  FMNMX.FTZ R0, R195, R0, !PT ;  /* 0x00000000c3007209 */ /* 0x000fe40007810000 */
[----:B------:R-:W-:Y:S01]  /*1b7b0*/  FSETP.NEU.FTZ.AND P3, PT, R3, -INF , PT ;  /* 0xff8000000300780b */ /* 0x000fe20003f7d000 */
[----:B------:R-:W-:-:S01]  /*1b7c0*/  FFMA.FTZ R9, R2, R3, -8 ;  /* 0xc100000002097423 */ /* 0x000fc20000010003 */
[----:B------:R-:W-:-:S04]  /*1b7d0*/  FMNMX.FTZ R0, R198, R0, !PT ;  /* 0x00000000c6007209 */ /* 0x000fc80007810000 */
[----:B------:R-:W-:Y:S02]  /*1b7e0*/  FMNMX.FTZ R0, R199, R0, !PT ;  /* 0x00000000c7007209 */ /* 0x000fe40007810000 */
[----:B------:R-:W-:Y:S02]  /*1b7f0*/  FSEL R9, R9, RZ, P3 ;  /* 0x000000ff09097208 */ /* 0x000fe40001800000 */
[----:B------:R-:W-:-:S03]  /*1b800*/  FMNMX.FTZ R0, R202, R0, !PT ;  /* 0x00000000ca007209 */ /* 0x000fc60007810000 */
[C-C-:B------:R-:W-:Y:S01]  /*1b810*/  FFMA.FTZ R12, R2.reuse, R153, -R9.reuse ;  /* 0x00000099020c7223 */ /* 0x140fe20000010809 */
[----:B------:R-:W-:Y:S01]  /*1b820*/  FMNMX.FTZ R0, R203, R0, !PT ;  /* 0x00000000cb007209 */ /* 0x000fe20007810000 */
[C-C-:B------:R-:W-:Y:S01]  /*1b830*/  FFMA.FTZ R153, R2.reuse, R160, -R9.reuse ;  /* 0x000000a002997223 */ /* 0x140fe20000010809 */
[----:B------:R-:W-:-:S01]  /*1b840*/  FFMA.FTZ R160, R2, R165, -R9 ;  /* 0x000000a502a07223 */ /* 0x000fc20000010809 */
[--C-:B------:R-:W-:Y:S01]  /*1b850*/  FFMA.FTZ R165, R2, R172, -R9.reuse ;  /* 0x000000ac02a57223 */ /* 0x100fe20000010809 */
[----:B------:R-:W-:Y:S01]  /*1b860*/  FMNMX.FTZ R0, R206, R0, !PT ;  /* 0x00000000ce007209 */ /* 0x000fe20007810000 */
[C-C-:B------:R-:W-:Y:S01]  /*1b870*/  FFMA.FTZ R172, R2.reuse, R177, -R9.reuse ;  /* 0x000000b102ac7223 */ /* 0x140fe20000010809 */
[----:B------:R-:W-:-:S01]  /*1b880*/  FFMA.FTZ R177, R2, R184, -R9 ;  /* 0x000000b802b17223 */ /* 0x000fc20000010809 */
        /* <DEDUP_REMOVED lines=22> */
[----:B------:R-:W0:Y:S01]  /*1b9f0*/  SHFL.BFLY PT, R189, R0, 0x2, 0x1f ;  /* 0x0c401f0000bd7f89 */ /* 0x000e2200000e0000 */
[----:B------:R-:W-:-:S01]  /*1ba00*/  FFMA.FTZ R188, R2, R193, -R9 ;  /* 0x000000c102bc7223 */ /* 0x000fc20000010809 */
[C-C-:B------:R-:W-:Y:S01]  /*1ba10*/  FFMA.FTZ R193, R2.reuse, R197, -R9.reuse ;  /* 0x000000c502c17223 */ /* 0x140fe20000010809 */
[----:B------:R-:W-:-:S01]  /*1ba20*/  FFMA.FTZ R197, R2, R204, -R9 ;  /* 0x000000cc02c57223 */ /* 0x000fc20000010809 */
[--C-:B------:R-:W-:Y:S01]  /*1ba30*/  FFMA.FTZ R204, R2, R208, -R9.reuse ;  /* 0x000000d002cc7223 */ /* 0x100fe20000010809 */
[----:B------:R-:W-:Y:S08]  /*1ba40*/  MUFU.EX2 R8, R8 ;  /* 0x0000000800087308 */ /* 0x000ff00000000800 */
[----:B------:R-:W-:Y:S08]  /*1ba50*/  MUFU.EX2 R12, R12 ;  /* 0x0000000c000c7308 */ /* 0x000ff00000000800 */
[----:B------:R-:W-:Y:S01]  /*1ba60*/  MUFU.EX2 R13, R13 ;  /* 0x0000000d000d7308 */ /* 0x000fe20000000800 */
[----:B0-----:R-:W-:Y:S01]  /*1ba70*/  FMNMX.FTZ R0, R0, R189, !PT ;  /* 0x000000bd00007209 */ /* 0x001fe20007810000 */
[C-C-:B------:R-:W-:Y:S01]  /*1ba80*/  FFMA.FTZ R189, R2.reuse, R201, -R9.reuse ;  /* 0x000000c902bd7223 */ /* 0x140fe20000010809 */
[----:B------:R-:W-:-:S01]  /*1ba90*/  FFMA.FTZ R201, R2, R205, -R9 ;  /* 0x000000cd02c97223 */ /* 0x000fc20000010809 */
[----:B------:R-:W-:-:S02]  /*1baa0*/  FFMA.FTZ R205, R2, R209, -R9 ;  /* 0x000000d102cd7223 */ /* 0x000fc40000010809 */
[----:B------:R-:W0:Y:S02]  /*1bab0*/  SHFL.BFLY PT, R200, R0, 0x1, 0x1f ;  /* 0x0c201f0000c87f89 */ /* 0x000e2400000e0000 */
[----:B------:R-:W-:Y:S08]  /*1bac0*/  MUFU.EX2 R152, R152 ;  /* 0x0000009800987308 */ /* 0x000ff00000000800 */
[----:B------:R-:W-:Y:S08]  /*1bad0*/  MUFU.EX2 R153, R153 ;  /* 0x0000009900997308 */ /* 0x000ff00000000800 */
[----:B------:R-:W-:Y:S01]  /*1bae0*/  MUFU.EX2 R156, R156 ;  /* 0x0000009c009c7308 */ /* 0x000fe20000000800 */
[----:B0-----:R-:W-:Y:S01]  /*1baf0*/  FMNMX.FTZ R0, R0, R200, !PT ;  /* 0x000000c800007209 */ /* 0x001fe20007810000 */
[----:B------:R-:W-:-:S06]  /*1bb00*/  FFMA.FTZ R200, R2, R212, -R9 ;  /* 0x000000d402c87223 */ /* 0x000fcc0000010809 */
[----:B------:R-:W-:Y:S01]  /*1bb10*/  MUFU.EX2 R157, R157 ;  /* 0x0000009d009d7308 */ /* 0x000fe20000000800 */
[----:B------:R-:W-:-:S01]  /*1bb20*/  FFMA.FTZ R9, R2, R213, -R9 ;  /* 0x000000d502097223 */ /* 0x000fc20000010809 */
[----:B------:R-:W-:Y:S01]  /*1bb30*/  FSETP.NEU.FTZ.AND P2, PT, R0, -INF , PT ;  /* 0xff8000000000780b */ /* 0x000fe20003f5d000 */
[----:B------:R-:W-:-:S03]  /*1bb40*/  FFMA.FTZ R209, R2, R0, -8 ;  /* 0xc100000002d17423 */ /* 0x000fc60000010000 */
[----:B------:R-:W-:Y:S02]  /*1bb50*/  FSEL R208, R0, RZ, P2 ;  /* 0x000000ff00d07208 */ /* 0x000fe40001000000 */
[----:B------:R-:W-:Y:S01]  /*1bb60*/  FSEL R209, R209, RZ, P2 ;  /* 0x000000ffd1d17208 */ /* 0x000fe20001000000 */
[----:B------:R-:W-:Y:S02]  /*1bb70*/  MUFU.EX2 R160, R160 ;  /* 0x000000a000a07308 */ /* 0x000fe40000000800 */
[----:B------:R-:W-:-:S01]  /*1bb80*/  FADD.FTZ R208, -R208, R14 ;  /* 0x0000000ed0d07221 */ /* 0x000fc20000010100 */
[----:B------:R-:W-:Y:S02]  /*1bb90*/  @!P4 IMAD R14, R15, 0x8, R18 ;  /* 0x000000080f0ec824 */ /* 0x000fe400078e0212 */
[----:B------:R-:W-:-:S01]  /*1bba0*/  FFMA.FTZ R212, R2, R182, -R209 ;  /* 0x000000b602d47223 */ /* 0x000fc200000108d1 */
[----:B------:R-:W-:Y:S01]  /*1bbb0*/  FSEL R182, R3, RZ, P3 ;  /* 0x000000ff03b67208 */ /* 0x000fe20001800000 */
[----:B------:R-:W-:-:S01]  /*1bbc0*/  FFMA.FTZ R154, R2, R154, -R209 ;  /* 0x0000009a029a7223 */ /* 0x000fc200000108d1 */
[C---:B------:R-:W-:Y:S01]  /*1bbd0*/  FMUL.FTZ R208, R2.reuse, R208 ;  /* 0x000000d002d07220 */ /* 0x040fe20000410000 */
[----:B------:R-:W-:-:S01]  /*1bbe0*/  FFMA.FTZ R155, R2, R155, -R209 ;  /* 0x0000009b029b7223 */ /* 0x000fc200000108d1 */
[----:B------:R-:W-:Y:S01]  /*1bbf0*/  FFMA.FTZ R158, R2, R158, -R209 ;  /* 0x0000009e029e7223 */ /* 0x000fe200000108d1 */
[----:B------:R-:W-:-:S01]  /*1bc00*/  FADD.FTZ R182, -R182, R11 ;  /* 0x0000000bb6b67221 */ /* 0x000fc20000010100 */
[C-C-:B------:R-:W-:Y:S01]  /*1bc10*/  FFMA.FTZ R159, R2.reuse, R159, -R209.reuse ;  /* 0x0000009f029f7223 */ /* 0x140fe200000108d1 */
[----:B------:R-:W-:Y:S01]  /*1bc20*/  MUFU.EX2 R154, R154 ;  /* 0x0000009a009a7308 */ /* 0x000fe20000000800 */
[----:B------:R-:W-:-:S01]  /*1bc30*/  FFMA.FTZ R162, R2, R162, -R209 ;  /* 0x000000a202a27223 */ /* 0x000fc200000108d1 */
[----:B------:R-:W-:Y:S01]  /*1bc40*/  FMUL.FTZ R182, R2, R182 ;  /* 0x000000b602b67220 */ /* 0x000fe20000410000 */
[----:B------:R-:W-:-:S02]  /*1bc50*/  @!P4 VIADD R14, R14, 0x38840 ;  /* 0x000388400e0ec836 */ /* 0x000fc40000000000 */
[C-C-:B------:R-:W-:Y:S01]  /*1bc60*/  FFMA.FTZ R11, R2.reuse, R183, -R209.reuse ;  /* 0x000000b7020b7223 */ /* 0x140fe200000108d1 */
[----:B------:R-:W-:-:S01]  /*1bc70*/  FFMA.FTZ R163, R2, R163, -R209 ;  /* 0x000000a302a37223 */ /* 0x000fc200000108d1 */
[----:B------:R-:W-:Y:S01]  /*1bc80*/  IADD3 R183, -R220, 0xb, RZ ;  /* 0x0000000bdcb77810 */ /* 0x000fe20007ffe1ff */
[----:B------:R-:W-:-:S01]  /*1bc90*/  FFMA.FTZ R166, R2, R166, -R209 ;  /* 0x000000a602a67223 */ /* 0x000fc200000108d1 */
[----:B------:R-:W0:Y:S01]  /*1bca0*/  MUFU.EX2 R182, R182 ;  /* 0x000000b600b67308 */ /* 0x000e220000000800 */
[----:B------:R-:W-:Y:S01]  /*1bcb0*/  @!P4 PRMT R14, RZ, 0x654, R14 ;  /* 0x00000654ff0ec816 */ /* 0x000fe2000000000e */
        /* <DEDUP_REMOVED lines=18> */
[----:B------:R-:W-:Y:S01]  /*1bde0*/  FFMA.FTZ R202, R2, R202, -R209 ;  /* 0x000000ca02ca7223 */ /* 0x000fe200000108d1 */
[----:B------:R-:W-:-:S01]  /*1bdf0*/  FADD.FTZ R7, R12, R7 ;  /* 0x000000070c077221 */ /* 0x000fc20000010000 */
[C-C-:B------:R-:W-:Y:S01]  /*1be00*/  FFMA.FTZ R203, R2.reuse, R203, -R209.reuse ;  /* 0x000000cb02cb7223 */ /* 0x140fe200000108d1 */
[----:B------:R-:W-:-:S01]  /*1be10*/  FFMA.FTZ R206, R2, R206, -R209 ;  /* 0x000000ce02ce7223 */ /* 0x000fc200000108d1 */
[----:B------:R-:W0:Y:S01]  /*1be20*/  MUFU.EX2 R158, R158 ;  /* 0x0000009e009e7308 */ /* 0x000e220000000800 */
[----:B-1----:R-:W-:-:S01]  /*1be30*/  FFMA.FTZ R6, R208, R6, R154 ;  /* 0x00000006d0067223 */ /* 0x002fc2000001009a */
[C-C-:B------:R-:W-:Y:S01]  /*1be40*/  FFMA.FTZ R207, R2.reuse, R207, -R209.reuse ;  /* 0x000000cf02cf7223 */ /* 0x140fe200000108d1 */
[----:B------:R-:W-:-:S01]  /*1be50*/  FFMA.FTZ R210, R2, R210, -R209 ;  /* 0x000000d202d27223 */ /* 0x000fc200000108d1 */
[C-C-:B------:R-:W-:Y:S01]  /*1be60*/  FFMA.FTZ R211, R2.reuse, R211, -R209.reuse ;  /* 0x000000d302d37223 */ /* 0x140fe200000108d1 */
[----:B------:R-:W-:-:S01]  /*1be70*/  FFMA.FTZ R214, R2, R214, -R209 ;  /* 0x000000d602d67223 */ /* 0x000fc200000108d1 */
[----:B------:R-:W-:-:S02]  /*1be80*/  FFMA.FTZ R209, R2, R215, -R209 ;  /* 0x000000d702d17223 */ /* 0x000fc400000108d1 */
[----:B------:R-:W1:Y:S08]  /*1be90*/  MUFU.EX2 R159, R159 ;  /* 0x0000009f009f7308 */ /* 0x000e700000000800 */
[----:B------:R-:W3:Y:S08]  /*1bea0*/  MUFU.EX2 R162, R162 ;  /* 0x000000a200a27308 */ /* 0x000ef00000000800 */
[----:B------:R-:W4:Y:S08]  /*1beb0*/  MUFU.EX2 R163, R163 ;  /* 0x000000a300a37308 */ /* 0x000f300000000800 */
        /* <DEDUP_REMOVED lines=8> */
[----:B------:R-:W4:Y:S01]  /*1bf40*/  MUFU.EX2 R168, R168 ;  /* 0x000000a800a87308 */ /* 0x000f220000000800 */
[----:B------:R-:W-:-:S02]  /*1bf50*/  WARPGROUP.DEPBAR.LE gsb0, 0x0 ;  /* 0x00008000000079c5 */ /* 0x000fc40000010000 */
[----:B------:R0:W-:Y:S06]  /*1bf60*/  BAR.ARV R183, 0x100 ;  /* 0x000400b70000751d */ /* 0x0001ec0000002000 */
[----:B------:R2:W-:Y:S01]  /*1bf70*/  @!P4 SYNCS.ARRIVE.TRANS64.RED.A1T0 RZ, [R14+URZ], RZ ;  /* 0x000000ff0effc9a7 */ /* 0x0005e2000810043f */
[----:B------:R-:W4:Y:S01]  /*1bf80*/  MUFU.EX2 R175, R175 ;  /* 0x000000af00af7308 */ /* 0x000f220000000800 */
[----:B--2---:R-:W-:-:S01]  /*1bf90*/  FADD.FTZ R14, R155, R6 ;  /* 0x000000069b0e7221 */ /* 0x004fc20000010000 */
[----:B------:R-:W-:-:S06]  /*1bfa0*/  FADD.FTZ R6, R13, R7 ;  /* 0x000000070d067221 */ /* 0x000fcc0000010000 */
[----:B------:R-:W2:Y:S01]  /*1bfb0*/  MUFU.EX2 R169, R169 ;  /* 0x000000a900a97308 */ /* 0x000ea20000000800 */
[----:B0-----:R-:W-:-:S01]  /*1bfc0*/  FADD.FTZ R7, R158, R14 ;  /* 0x0000000e9e077221 */ /* 0x001fc20000010000 */
[----:B------:R-:W-:-:S03]  /*1bfd0*/  FADD.FTZ R6, R152, R6 ;  /* 0x0000000698067221 */ /* 0x000fc60000010000 */
[----:B-1----:R-:W-:Y:S01]  /*1bfe0*/  FADD.FTZ R7, R159, R7 ;  /* 0x000000079f077221 */ /* 0x002fe20000010000 */
[----:B------:R-:W-:-:S02]  /*1bff0*/  FADD.FTZ R6, R153, R6 ;  /* 0x0000000699067221 */ /* 0x000fc40000010000 */
[----:B------:R-:W0:Y:S01]  /*1c000*/  MUFU.EX2 R178, R178 ;  /* 0x000000b200b27308 */ /* 0x000e220000000800 */
[----:B---3--:R-:W-:-:S01]  /*1c010*/  FADD.FTZ R7, R162, R7 ;  /* 0x00000007a2077221 */ /* 0x008fc20000010000 */
[----:B------:R-:W-:-:S03]  /*1c020*/  FADD.FTZ R6, R156, R6 ;  /* 0x000000069c067221 */ /* 0x000fc60000010000 */
[----:B----4-:R-:W-:Y:S01]  /*1c030*/  FADD.FTZ R7, R163, R7 ;  /* 0x00000007a3077221 */ /* 0x010fe20000010000 */
[----:B------:R-:W-:-:S02]  /*1c040*/  FADD.FTZ R6, R157, R6 ;  /* 0x000000069d067221 */ /* 0x000fc40000010000 */
[----:B------:R-:W1:Y:S01]  /*1c050*/  MUFU.EX2 R172, R172 ;  /* 0x000000ac00ac7308 */ /* 0x000e620000000800 */
[----:B------:R-:W-:-:S01]  /*1c060*/  FADD.FTZ R7, R166, R7 ;  /* 0x00000007a6077221 */ /* 0x000fc20000010000 */
[----:B------:R-:W-:-:S03]  /*1c070*/  FADD.FTZ R6, R160, R6 ;  /* 0x00000006a0067221 */ /* 0x000fc60000010000 */
[----:B------:R-:W-:Y:S01]  /*1c080*/  FADD.FTZ R7, R167, R7 ;  /* 0x00000007a7077221 */ /* 0x000fe20000010000 */
[----:B------:R-:W-:-:S02]  /*1c090*/  FADD.FTZ R6, R161, R6 ;  /* 0x00000006a1067221 */ /* 0x000fc40000010000 */
[----:B------:R-:W3:Y:S01]  /*1c0a0*/  MUFU.EX2 R179, R179 ;  /* 0x000000b300b37308 */ /* 0x000ee20000000800 */
[----:B------:R-:W-:-:S01]  /*1c0b0*/  FADD.FTZ R7, R170, R7 ;  /* 0x00000007aa077221 */ /* 0x000fc20000010000 */
[----:B------:R-:W-:-:S03]  /*1c0c0*/  FADD.FTZ R6, R164, R6 ;  /* 0x00000006a4067221 */ /* 0x000fc60000010000 */
[----:B------:R-:W-:Y:S01]  /*1c0d0*/  FADD.FTZ R7, R171, R7 ;  /* 0x00000007ab077221 */ /* 0x000fe20000010000 */
[----:B------:R-:W-:-:S02]  /*1c0e0*/  FADD.FTZ R6, R165, R6 ;  /* 0x00000006a5067221 */ /* 0x000fc40000010000 */
[----:B------:R-:W4:Y:S01]  /*1c0f0*/  MUFU.EX2 R173, R173 ;  /* 0x000000ad00ad7308 */ /* 0x000f220000000800 */
[----:B------:R-:W-:-:S01]  /*1c100*/  FADD.FTZ R7, R174, R7 ;  /* 0x00000007ae077221 */ /* 0x000fc20000010000 */
[----:B------:R-:W-:-:S03]  /*1c110*/  FADD.FTZ R6, R168, R6 ;  /* 0x00000006a8067221 */ /* 0x000fc60000010000 */
[----:B------:R-:W-:Y:S01]  /*1c120*/  FADD.FTZ R7, R175, R7 ;  /* 0x00000007af077221 */ /* 0x000fe20000010000 */
[----:B--2---:R-:W-:-:S02]  /*1c130*/  FADD.FTZ R6, R169, R6 ;  /* 0x00000006a9067221 */ /* 0x004fc40000010000 */
[----:B------:R-:W2:Y:S01]  /*1c140*/  MUFU.EX2 R212, R212 ;  /* 0x000000d400d47308 */ /* 0x000ea20000000800 */
[----:B0-----:R-:W-:-:S01]  /*1c150*/  FADD.FTZ R7, R178, R7 ;  /* 0x00000007b2077221 */ /* 0x001fc20000010000 */
[----:B-1----:R-:W-:-:S03]  /*1c160*/  FADD.FTZ R6, R172, R6 ;  /* 0x00000006ac067221 */ /* 0x002fc60000010000 */
[----:B---3--:R-:W-:-:S03]  /*1c170*/  FADD.FTZ R7, R179, R7 ;  /* 0x00000007b3077221 */ /* 0x008fc60000010000 */
[----:B------:R-:W0:Y:S01]  /*1c180*/  MUFU.EX2 R176, R176 ;  /* 0x000000b000b07308 */ /* 0x000e220000000800 */
[----:B----4-:R-:W-:-:S07]  /*1c190*/  FADD.FTZ R6, R173, R6 ;  /* 0x00000006ad067221 */ /* 0x010fce0000010000 */
        /* <DEDUP_REMOVED lines=66> */
[----:B--2---:R-:W-:-:S03]  /*1c5c0*/  FADD.FTZ R7, R9, R6 ;  /* 0x0000000609077221 */ /* 0x004fc60000010000 */
[----:B0-----:R-:W-:Y:S01]  /*1c5d0*/  FADD.FTZ R6, R209, R14 ;  /* 0x0000000ed1067221 */ /* 0x001fe20000010000 */
[----:B------:R-:W-:Y:S06]  /*1c5e0*/  @!P1 BRA `(.L_x_2644) ;  /* 0x0000000000049947 */ /* 0x000fec0003800000 */
[----:B------:R-:W-:Y:S01]  /*1c5f0*/  BPT.TRAP 0x1 ;  /* 0x000000040000795c */ /* 0x000fe20000300000 */
.L_x_2644:
[----:B------:R-:W2:Y:S01]  /*1c600*/  LDL R213, [R1+0x38] ;  /* 0x0000380001d57983 */ /* 0x000ea20000100800 */
[----:B------:R-:W-:Y:S01]  /*1c610*/  IMAD R14, R234, 0x8, R18 ;  /* 0x00000008ea0e7824 */ /* 0x000fe200078e0212 */
[----:B------:R-:W-:Y:S01]  /*1c620*/  F2FP.SATFINITE.E4M3.F32.PACK_AB_MERGE_C R13, R152, R13, RZ ;  /* 0x0000000d980d723e */ /* 0x000fe200048070ff */
[----:B------:R-:W-:Y:S01]  /*1c630*/  IMAD.U32 R183, RZ, RZ, UR36 ;  /* 0x00000024ffb77e24 */ /* 0x000fe2000f8e00ff */
[----:B------:R-:W-:Y:S01]  /*1c640*/  F2FP.SATFINITE.E4M3.F32.PACK_AB_MERGE_C R158, R159, R158, RZ ;  /* 0x0000009e9f9e723e */ /* 0x000fe200048070ff */
[----:B------:R-:W-:Y:S01]  /*1c650*/  VIADD R14, R14, 0x38860 ;  /* 0x000388600e0e7836 */ /* 0x000fe20000000000 */
        /* <DEDUP_REMOVED lines=160> */
[----:B0-----:R-:W-:Y:S01]  /*1d060*/  MOV R14, R0 ;  /* 0x00000000000e7202 */ /* 0x001fe20000000f00 */
        /* <DEDUP_REMOVED lines=18> */
[----:B------:R-:W-:Y:S01]  /*1d190*/  IMAD.MOV.U32 R219, RZ, RZ, R209 ;  /* 0x000000ffffdb7224 */ /* 0x000fe200078e00d1 */
[C---:B--2---:R-:W-:Y:S01]  /*1d1a0*/  ISETP.GT.AND P2, PT, R10.reuse, R213, PT ;  /* 0x000000d50a00720c */ /* 0x044fe20003f44270 */
[----:B------:R-:W-:-:S12]  /*1d1b0*/  VIADD R10, R10, 0xffffffff ;  /* 0xffffffff0a0a7836 */ /* 0x000fd80000000000 */
[----:B------:R-:W-:Y:S05]  /*1d1c0*/  @P2 BRA `(.L_x_2645) ;  /* 0xffffffcc00bc2947 */ /* 0x000fea000383ffff */
[----:B------:R-:W-:Y:S02]  /*1d1d0*/  IMAD.MOV.U32 R234, RZ, RZ, R15 ;  /* 0x000000ffffea7224 */ /* 0x000fe400078e000f */
[----:B------:R-:W-:-:S07]  /*1d1e0*/  IMAD.MOV.U32 R12, RZ, RZ, R10 ;  /* 0x000000ffff0c7224 */ /* 0x000fce00078e000a */
.L_x_2634:
[----:B------:R-:W2:Y:S02]  /*1d1f0*/  LDL R8, [R1+0x44] ;  /* 0x0000440001087983 */ /* 0x000ea40000100800 */
[----:B--2---:R-:W-:-:S13]  /*1d200*/  ISETP.GE.AND P0, PT, R12, R8, PT ;  /* 0x000000080c00720c */ /* 0x004fda0003f06270 */
[----:B------:R-:W-:Y:S05]  /*1d210*/  @!P0 BRA `(.L_x_2646) ;  /* 0x0000002400e08947 */ /* 0x000fea0003800000 */
[----:B------:R-:W-:Y:S01]  /*1d220*/  IMAD.MOV.U32 R13, RZ, RZ, R0 ;  /* 0x000000ffff0d7224 */ /* 0x000fe200078e0000 */
[----:B------:R-:W-:Y:S01]  /*1d230*/  MOV R8, R235 ;  /* 0x000000eb00087202 */ /* 0x000fe20000000f00 */
[----:B------:R-:W-:Y:S02]  /*1d240*/  IMAD.MOV.U32 R14, RZ, RZ, R3 ;  /* 0x000000ffff0e7224 */ /* 0x000fe400078e0003 */
[----:B------:R-:W-:-:S07]  /*1d250*/  IMAD.MOV.U32 R15, RZ, RZ, R234 ;  /* 0x000000ffff0f7224 */ /* 0x000fce00078e00ea */
.L_x_2657:
[----:B------:R-:W-:Y:S01]  /*1d260*/  ISETP.NE.AND P2, PT, R237, RZ, PT ;  /* 0x000000ffed00720c */ /* 0x000fe20003f45270 */
[----:B------:R-:W-:Y:S01]  /*1d270*/  VIADD R234, R15, 0x1 ;  /* 0x000000010fea7836 */ /* 0x000fe20000000000 */
[----:B------:R-:W-:Y:S05]  /*1d280*/  YIELD ;  /* 0x0000000000007946 */ /* 0x000fea0003800000 */
[----:B------:R-:W-:-:S04]  /*1d290*/  ISETP.NE.AND P0, PT, R234, 0x2, PT ;  /* 0x00000002ea00780c */ /* 0x000fc80003f05270 */
[----:B------:R-:W-:Y:S02]  /*1d2a0*/  SEL R235, RZ, 0x1, P0 ;  /* 0x00000001ffeb7807 */ /* 0x000fe40000000000 */
[----:B------:R-:W-:Y:S02]  /*1d2b0*/  SEL R234, R234, RZ, P0 ;  /* 0x000000ffeaea7207 */ /* 0x000fe40000000000 */
[----:B------:R-:W-:Y:S01]  /*1d2c0*/  LOP3.LUT R235, R8, R235, RZ, 0x3c, !PT ;  /* 0x000000eb08eb7212 */ /* 0x000fe200078e3cff */
[----:B------:R-:W-:Y:S06]  /*1d2d0*/  @P2 BRA `(.L_x_2647) ;  /* 0x0000000000302947 */ /* 0x000fec0003800000 */
[----:B------:R-:W-:Y:S05]  /*1d2e0*/  @!P1 BRA `(.L_x_2648) ;  /* 0x0000000000049947 */ /* 0x000fea0003800000 */
[----:B------:R-:W-:Y:S01]  /*1d2f0*/  BPT.TRAP 0x1 ;  /* 0x000000040000795c */ /* 0x000fe20000300000 */
.L_x_2648:
[----:B------:R-:W-:Y:S01]  /*1d300*/  IMAD R0, R234, 0x8, R18 ;  /* 0x00000008ea007824 */ /* 0x000fe200078e0212 */
[----:B------:R-:W-:-:S04]  /*1d310*/  SHF.L.U32 R3, R235, 0x1f, RZ ;  /* 0x0000001feb037819 */ /* 0x000fc800000006ff */
[----:B------:R0:W1:Y:S01]  /*1d320*/  SYNCS.PHASECHK.TRANS64.TRYWAIT P0, [R0+URZ+0x38830], R3 ;  /* 0x03883003000075a7 */ /* 0x000062000800017f */
[----:B------:R-:W-:Y:S05]  /*1d330*/  @!P1 BRA `(.L_x_2649) ;  /* 0x0000000000049947 */ /* 0x000fea0003800000 */
[----:B------:R-:W-:Y:S01]  /*1d340*/  BPT.TRAP 0x1 ;  /* 0x000000040000795c */ /* 0x000fe20000300000 */
.L_x_2649:
[----:B------:R-:W-:Y:S04]  /*1d350*/  BSSY B0, `(.L_x_2647) ;  /* 0x0000004000007945 */ /* 0x000fe80003800000 */
[----:B-1----:R-:W-:Y:S05]  /*1d360*/  @P0 BRA `(.L_x_2650) ;  /* 0x0000000000080947 */ /* 0x002fea0003800000 */
[----:B------:R-:W1:Y:S02]  /*1d370*/  SYNCS.PHASECHK.TRANS64.TRYWAIT P0, [R0+URZ+0x38830], R3 ;  /* 0x03883003000075a7 */ /* 0x000e64000800017f */
[----:B-1----:R-:W-:Y:S05]  /*1d380*/  @!P0 BRA `(.L_x_2651) ;  /* 0x0000014400348947 */ /* 0x002fea0003800000 */
.L_x_2650:
[----:B------:R-:W-:Y:S05]  /*1d390*/  BSYNC B0 ;  /* 0x0000000000007941 */ /* 0x000fea0003800000 */
.L_x_2647:
[----:B01----:R-:W2:Y:S04]  /*1d3a0*/  LDL R3, [R1+0x14] ;  /* 0x0000140001037983 */ /* 0x003ea80000100800 */
[----:B------:R0:W-:Y:S04]  /*1d3b0*/  STL.64 [R1+0x1d8], R14 ;  /* 0x0001d80e01007387 */ /* 0x0001e80000100a00 */
[----:B------:R1:W-:Y:S04]  /*1d3c0*/  STL.64 [R1+0x1d0], R12 ;  /* 0x0001d00c01007387 */ /* 0x0003e80000100a00 */
        /* <DEDUP_REMOVED lines=31> */
[C---:B------:R-:W-:Y:S01]  /*1d5c0*/  R2UR UR6, R10.reuse ;  /* 0x000000000a0672ca */ /* 0x040fe200000e0000 */
[----:B------:R-:W-:Y:S01]  /*1d5d0*/  VIADD R156, R10, 0x404 ;  /* 0x000004040a9c7836 */ /* 0x000fe20000000000 */
[----:B------:R-:W-:Y:S02]  /*1d5e0*/  R2UR UR14, R152 ;  /* 0x00000000980e72ca */ /* 0x000fe400000e0000 */
        /* <DEDUP_REMOVED lines=56> */
.L_x_2653:
[----:B-----5:R-:W-:Y:S01]  /*1d970*/  SHF.L.U32 R0, R8, 0x1f, RZ ;  /* 0x0000001f08007819 */ /* 0x020fe200000006ff */
[----:B------:R-:W-:-:S04]  /*1d980*/  IMAD R3, R15, 0x8, R18 ;  /* 0x000000080f037824 */ /* 0x000fc800078e0212 */
[----:B------:R0:W1:Y:S01]  /*1d990*/  SYNCS.PHASECHK.TRANS64.TRYWAIT P0, [R3+URZ+0x38850], R0 ;  /* 0x03885000030075a7 */ /* 0x000062000800017f */
[----:B------:R-:W-:Y:S05]  /*1d9a0*/  @!P1 BRA `(.L_x_2654) ;  /* 0x0000000000049947 */ /* 0x000fea0003800000 */
[----:B------:R-:W-:Y:S01]  /*1d9b0*/  BPT.TRAP 0x1 ;  /* 0x000000040000795c */ /* 0x000fe20000300000 */
.L_x_2654:
[----:B-1----:R-:W-:Y:S05]  /*1d9c0*/  @P0 BRA `(.L_x_2652) ;  /* 0x0000000000080947 */ /* 0x002fea0003800000 */
[----:B------:R-:W1:Y:S02]  /*1d9d0*/  SYNCS.PHASECHK.TRANS64.TRYWAIT P0, [R3+URZ+0x38850], R0 ;  /* 0x03885000030075a7 */ /* 0x000e64000800017f */
[----:B-1----:R-:W-:Y:S05]  /*1d9e0*/  @!P0 BRA `(.L_x_2655) ;  /* 0x0000013c00b08947 */ /* 0x002fea0003800000 */
.L_x_2652:
[----:B-----5:R-:W-:Y:S01]  /*1d9f0*/  VIADD R8, R18, 0x400 ;  /* 0x0000040012087836 */ /* 0x020fe20000000000 */
[----:B------:R-:W-:Y:S05]  /*1da00*/  WARPSYNC.ALL ;  /* 0x0000000000007948 */ /* 0x000fea0003800000 */
[----:B------:R-:W-:Y:S01]  /*1da10*/  SHF.R.U32.HI R8, RZ, 0x4, R8 ;  /* 0x00000004ff087819 */ /* 0x000fe20000011608 */
[----:B------:R-:W-:Y:S01]  /*1da20*/  IMAD.MOV.U32 R9, RZ, RZ, 0x40000040 ;  /* 0x40000040ff097424 */ /* 0x000fe200078e00ff */
[----:B------:R-:W-:Y:S01]  /*1da30*/  WARPGROUP.ARRIVE ;  /* 0x00000000000079c5 */ /* 0x000fe20000000000 */
[----:B------:R-:W-:Y:S01]  /*1da40*/  IMAD.MOV.U32 R11, RZ, RZ, 0x40000040 ;  /* 0x40000040ff0b7424 */ /* 0x000fe200078e00ff */
[----:B------:R-:W-:-:S02]  /*1da50*/  LOP3.LUT R8, R8, 0x3fff, RZ, 0xc0, !PT ;  /* 0x00003fff08087812 */ /* 0x000fc400078ec0ff */
[----:B------:R-:W-:Y:S02]  /*1da60*/  R2UR UR7, R9 ;  /* 0x00000000090772ca */ /* 0x000fe400000e0000 */
[----:B------:R-:W-:Y:S02]  /*1da70*/  LOP3.LUT R8, R8, 0x10000, RZ, 0xfc, !PT ;  /* 0x0001000008087812 */ /* 0x000fe400078efcff */
[----:B01----:R-:W-:Y:S02]  /*1da80*/  FMNMX.FTZ R3, R152, R14, !PT ;  /* 0x0000000e98037209 */ /* 0x003fe40007810000 */
[----:B------:R-:W-:Y:S01]  /*1da90*/  FMNMX.FTZ R0, R154, R13, !PT ;  /* 0x0000000d9a007209 */ /* 0x000fe20007810000 */
[----:B------:R-:W-:Y:S01]  /*1daa0*/  IMAD R8, R15, 0x800, R8 ;  /* 0x000008000f087824 */ /* 0x000fe200078e0208 */
[----:B------:R-:W-:Y:S02]  /*1dab0*/  FMNMX.FTZ R3, R153, R3, !PT ;  /* 0x0000000399037209 */ /* 0x000fe40007810000 */
[----:B------:R-:W-:Y:S01]  /*1dac0*/  FMNMX.FTZ R0, R155, R0, !PT ;  /* 0x000000009b007209 */ /* 0x000fe20007810000 */
[C---:B------:R-:W-:Y:S01]  /*1dad0*/  VIADD R10, R8.reuse, 0x2 ;  /* 0x00000002080a7836 */ /* 0x040fe20000000000 */
[----:B------:R-:W-:-:S02]  /*1dae0*/  R2UR UR6, R8 ;  /* 0x00000000080672ca */ /* 0x000fc400000e0000 */
[----:B------:R-:W-:Y:S02]  /*1daf0*/  FMNMX.FTZ R3, R156, R3, !PT ;  /* 0x000000039c037209 */ /* 0x000fe40007810000 */
[----:B------:R-:W-:Y:S02]  /*1db00*/  FMNMX.FTZ R0, R158, R0, !PT ;  /* 0x000000009e007209 */ /* 0x000fe40007810000 */
[----:B------:R-:W-:Y:S02]  /*1db10*/  FMNMX.FTZ R3, R157, R3, !PT ;  /* 0x000000039d037209 */ /* 0x000fe40007810000 */
[----:B------:R-:W-:Y:S02]  /*1db20*/  FMNMX.FTZ R0, R159, R0, !PT ;  /* 0x000000009f007209 */ /* 0x000fe40007810000 */
[----:B------:R-:W-:Y:S02]  /*1db30*/  FMNMX.FTZ R3, R160, R3, !PT ;  /* 0x00000003a0037209 */ /* 0x000fe40007810000 */
[----:B------:R-:W-:Y:S01]  /*1db40*/  FMNMX.FTZ R0, R162, R0, !PT ;  /* 0x00000000a2007209 */ /* 0x000fe20007810000 */
[----:B------:R-:W-:Y:S01]  /*1db50*/  QGMMA.64x256x32.F32.E4M3.E4M3 R24, R228, gdesc[UR4], R24, gsb0 ;  /* 0x03e00004e4187df3 */ /* 0x000fe20008000818 */
[----:B------:R-:W-:Y:S01]  /*1db60*/  R2UR UR6, R10 ;  /* 0x000000000a0672ca */ /* 0x000fe200000e0000 */
[C---:B------:R-:W-:Y:S01]  /*1db70*/  VIADD R10, R8.reuse, 0x4 ;  /* 0x00000004080a7836 */ /* 0x040fe20000000000 */
[----:B------:R-:W-:Y:S01]  /*1db80*/  R2UR UR7, R11 ;  /* 0x000000000b0772ca */ /* 0x000fe200000e0000 */
[----:B------:R-:W-:Y:S01]  /*1db90*/  VIADD R8, R8, 0x6 ;  /* 0x0000000608087836 */ /* 0x000fe20000000000 */
[----:B------:R-:W-:-:S02]  /*1dba0*/  MOV R11, 0x40000040 ;  /* 0x40000040000b7802 */ /* 0x000fc40000000f00 */
        /* <DEDUP_REMOVED lines=54> */
[----:B------:R-:W0:Y:S02]  /*1df10*/  SHFL.BFLY PT, R9, R3, 0x2, 0x1f ;  /* 0x0c401f0003097f89 */ /* 0x000e2400000e0000 */
[----:B0-----:R-:W-:Y:S01]  /*1df20*/  FMNMX.FTZ R3, R3, R9, !PT ;  /* 0x0000000903037209 */ /* 0x001fe20007810000 */
[----:B------:R-:W-:Y:S01]  /*1df30*/  IMAD.MOV.U32 R9, RZ, RZ, 0x40000040 ;  /* 0x40000040ff097424 */ /* 0x000fe200078e00ff */
[----:B------:R-:W-:Y:S02]  /*1df40*/  WARPGROUP.DEPBAR.LE gsb0, 0x0 ;  /* 0x00008000000079c5 */ /* 0x000fe40000010000 */
[----:B------:R-:W-:-:S06]  /*1df50*/  WARPGROUP.ARRIVE ;  /* 0x00000000000079c5 */ /* 0x000fcc0000000000 */
[----:B------:R-:W0:Y:S01]  /*1df60*/  S2R R231, SR_TID.X ;  /* 0x0000000000e77919 */ /* 0x000e220000002100 */
[----:B------:R-:W-:Y:S01]  /*1df70*/  QGMMA.64x256x32.F32.E4M3.E4M3 R24, R224, gdesc[UR4], R24, gsb0 ;  /* 0x03e00004e0187df3 */ /* 0x000fe20008000818 */
[----:B------:R-:W-:Y:S02]  /*1df80*/  R2UR UR6, R10 ;  /* 0x000000000a0672ca */ /* 0x000fe400000e0000 */
[----:B------:R-:W-:Y:S01]  /*1df90*/  R2UR UR7, R11 ;  /* 0x000000000b0772ca */ /* 0x000fe200000e0000 */
[----:B------:R-:W1:Y:S01]  /*1dfa0*/  SHFL.BFLY PT, R10, R0, 0x2, 0x1f ;  /* 0x0c401f00000a7f89 */ /* 0x000e6200000e0000 */
[----:B0-----:R-:W-:Y:S02]  /*1dfb0*/  LOP3.LUT R231, R231, 0x7f, RZ, 0xc0, !PT ;  /* 0x0000007fe7e77812 */ /* 0x001fe400078ec0ff */
[----:B-1----:R-:W-:Y:S02]  /*1dfc0*/  FMNMX.FTZ R0, R0, R10, !PT ;  /* 0x0000000a00007209 */ /* 0x002fe40007810000 */
[----:B------:R-:W-:-:S02]  /*1dfd0*/  ISETP.NE.AND P0, PT, R231, RZ, PT ;  /* 0x000000ffe700720c */ /* 0x000fc40003f05270 */
[----:B------:R-:W0:Y:S02]  /*1dfe0*/  S2R R231, SR_TID.X ;  /* 0x0000000000e77919 */ /* 0x000e240000002100 */
[----:B0-----:R-:W-:Y:S01]  /*1dff0*/  SHF.R.U32.HI R231, RZ, 0x7, R231 ;  /* 0x00000007ffe77819 */ /* 0x001fe200000116e7 */
[----:B------:R-:W-:Y:S02]  /*1e000*/  WARPGROUP.DEPBAR.LE gsb0, 0x0 ;  /* 0x00008000000079c5 */ /* 0x000fe40000010000 */
[----:B------:R-:W-:-:S12]  /*1e010*/  WARPGROUP.ARRIVE ;  /* 0x00000000000079c5 */ /* 0x000fd80000000000 */
[----:B------:R-:W-:Y:S01]  /*1e020*/  QGMMA.64x256x32.F32.E4M3.E4M3 R24, R220, gdesc[UR4], R24, gsb0 ;  /* 0x03e00004dc187df3 */ /* 0x000fe20008000818 */
[----:B------:R-:W-:Y:S02]  /*1e030*/  R2UR UR6, R8 ;  /* 0x00000000080672ca */ /* 0x000fe400000e0000 */
[----:B------:R-:W-:Y:S01]  /*1e040*/  R2UR UR7, R9 ;  /* 0x00000000090772ca */ /* 0x000fe200000e0000 */
[----:B------:R-:W0:Y:S04]  /*1e050*/  SHFL.BFLY PT, R8, R0, 0x1, 0x1f ;  /* 0x0c201f0000087f89 */ /* 0x000e2800000e0000 */
[----:B------:R-:W1:Y:S01]  /*1e060*/  SHFL.BFLY PT, R9, R3, 0x1, 0x1f ;  /* 0x0c201f0003097f89 */ /* 0x000e6200000e0000 */
[----:B0-----:R-:W-:Y:S02]  /*1e070*/  FMNMX.FTZ R0, R0, R8, !PT ;  /* 0x0000000800007209 */ /* 0x001fe40007810000 */
[----:B-1----:R-:W-:-:S03]  /*1e080*/  FMNMX.FTZ R3, R3, R9, !PT ;  /* 0x0000000903037209 */ /* 0x002fc60007810000 */
[----:B------:R-:W-:Y:S02]  /*1e090*/  FADD.FTZ R8, -R0, R13 ;  /* 0x0000000d00087221 */ /* 0x000fe40000010100 */
[----:B------:R-:W-:-:S01]  /*1e0a0*/  FFMA.FTZ R11, R2, R3, -8 ;  /* 0xc1000000020b7423 */ /* 0x000fc20000010003 */
[----:B------:R-:W-:Y:S01]  /*1e0b0*/  FADD.FTZ R9, -R3, R14 ;  /* 0x0000000e03097221 */ /* 0x000fe20000010100 */
[C---:B------:R-:W-:Y:S02]  /*1e0c0*/  FMUL.FTZ R8, R2.reuse, R8 ;  /* 0x0000000802087220 */ /* 0x040fe40000410000 */
        /* <DEDUP_REMOVED lines=10> */
[C---:B------:R-:W-:Y:S01]  /*1e170*/  FFMA.FTZ R209, R2.reuse, R0, -8 ;  /* 0xc100000002d17423 */ /* 0x040fe20000010000 */
[C---:B------:R-:W-:Y:S01]  /*1e180*/  FMUL.FTZ R9, R2.reuse, R9 ;  /* 0x0000000902097220 */ /* 0x040fe20000410000 */
[C-C-:B------:R-:W-:Y:S01]  /*1e190*/  FFMA.FTZ R10, R2.reuse, R152, -R11.reuse ;  /* 0x00000098020a7223 */ /* 0x140fe2000001080b */
[----:B------:R-:W-:-:S01]  /*1e1a0*/  FFMA.FTZ R13, R2, R153, -R11 ;  /* 0x00000099020d7223 */ /* 0x000fc2000001080b */
[C---:B------:R-:W-:Y:S01]  /*1e1b0*/  FFMA.FTZ R154, R2.reuse, R154, -R209 ;  /* 0x0000009a029a7223 */ /* 0x040fe200000108d1 */
[----:B------:R-:W-:-:S01]  /*1e1c0*/  FFMA.FTZ R153, R2, R160, -R11 ;  /* 0x000000a002997223 */ /* 0x000fc2000001080b */
[C---:B------:R-:W-:Y:S01]  /*1e1d0*/  FFMA.FTZ R155, R2.reuse, R155, -R209 ;  /* 0x0000009b029b7223 */ /* 0x040fe200000108d1 */
[----:B------:R-:W-:Y:S01]  /*1e1e0*/  MUFU.EX2 R9, R9 ;  /* 0x0000000900097308 */ /* 0x000fe20000000800 */
[----:B------:R-:W-:-:S01]  /*1e1f0*/  FFMA.FTZ R160, R2, R165, -R11 ;  /* 0x000000a502a07223 */ /* 0x000fc2000001080b */
[C-C-:B------:R-:W-:Y:S01]  /*1e200*/  FFMA.FTZ R165, R2.reuse, R172, -R11.reuse ;  /* 0x000000ac02a57223 */ /* 0x140fe2000001080b */
        /* <DEDUP_REMOVED lines=11> */
[C---:B------:R-:W-:Y:S01]  /*1e2c0*/  FFMA.FTZ R159, R2.reuse, R159, -R209 ;  /* 0x0000009f029f7223 */ /* 0x040fe200000108d1 */
[----:B------:R-:W-:-:S01]  /*1e2d0*/  FFMA.FTZ R169, R2, R176, -R11 ;  /* 0x000000b002a97223 */ /* 0x000fc2000001080b */
[----:B------:R-:W-:Y:S01]  /*1e2e0*/  MUFU.EX2 R8, R8 ;  /* 0x0000000800087308 */ /* 0x000fe20000000800 */
[----:B------:R-:W-:-:S02]  /*1e2f0*/  @!P0 IMAD R208, R234, 0x8, R18 ;  /* 0x00000008ead08824 */ /* 0x000fc400078e0212 */
[C-C-:B------:R-:W-:Y:S01]  /*1e300*/  FFMA.FTZ R176, R2.reuse, R181, -R11.reuse ;  /* 0x000000b502b07223 */ /* 0x140fe2000001080b */
[----:B------:R-:W-:-:S01]  /*1e310*/  FFMA.FTZ R181, R2, R188, -R11 ;  /* 0x000000bc02b57223 */ /* 0x000fc2000001080b */
[C---:B------:R-:W-:Y:S01]  /*1e320*/  FFMA.FTZ R188, R2.reuse, R193, -R11 ;  /* 0x000000c102bc7223 */ /* 0x040fe2000001080b */
[----:B------:R-:W-:-:S01]  /*1e330*/  FFMA.FTZ R162, R2, R162, -R209 ;  /* 0x000000a202a27223 */ /* 0x000fc200000108d1 */
[--C-:B------:R-:W-:Y:S01]  /*1e340*/  FFMA.FTZ R193, R2, R200, -R11.reuse ;  /* 0x000000c802c17223 */ /* 0x100fe2000001080b */
[----:B------:R-:W-:Y:S01]  /*1e350*/  @!P0 VIADD R208, R208, 0x38840 ;  /* 0x00038840d0d08836 */ /* 0x000fe20000000000 */
[----:B------:R-:W1:Y:S01]  /*1e360*/  MUFU.EX2 R154, R154 ;  /* 0x0000009a009a7308 */ /* 0x000e620000000800 */
[----:B------:R-:W-:-:S01]  /*1e370*/  FFMA.FTZ R200, R2, R205, -R11 ;  /* 0x000000cd02c87223 */ /* 0x000fc2000001080b */
[C---:B------:R-:W-:Y:S01]  /*1e380*/  FFMA.FTZ R205, R2.reuse, R212, -R11 ;  /* 0x000000d402cd7223 */ /* 0x040fe2000001080b */
[----:B------:R-:W-:-:S01]  /*1e390*/  FFMA.FTZ R163, R2, R163, -R209 ;  /* 0x000000a302a37223 */ /* 0x000fc200000108d1 */
[----:B------:R-:W-:Y:S01]  /*1e3a0*/  IADD3 R212, -R231, 0xb, RZ ;  /* 0x0000000be7d47810 */ /* 0x000fe20007ffe1ff */
[----:B0-----:R-:W-:-:S01]  /*1e3b0*/  FFMA.FTZ R7, R9, R7, R10 ;  /* 0x0000000709077223 */ /* 0x001fc2000001000a */
[----:B------:R-:W-:Y:S01]  /*1e3c0*/  @!P0 PRMT R208, RZ, 0x654, R208 ;  /* 0x00000654ffd08816 */ /* 0x000fe200000000d0 */
        /* <DEDUP_REMOVED lines=10> */
[----:B-1----:R-:W-:-:S01]  /*1e470*/  FFMA.FTZ R6, R8, R6, R154 ;  /* 0x0000000608067223 */ /* 0x002fc2000001009a */
[C-C-:B------:R-:W-:Y:S01]  /*1e480*/  FFMA.FTZ R182, R2.reuse, R182, -R209.reuse ;  /* 0x000000b602b67223 */ /* 0x140fe200000108d1 */
[----:B------:R-:W-:-:S01]  /*1e490*/  FFMA.FTZ R183, R2, R183, -R209 ;  /* 0x000000b702b77223 */ /* 0x000fc200000108d1 */
[C-C-:B------:R-:W-:Y:S01]  /*1e4a0*/  FFMA.FTZ R186, R2.reuse, R186, -R209.reuse ;  /* 0x000000ba02ba7223 */ /* 0x140fe200000108d1 */
[----:B------:R-:W-:-:S01]  /*1e4b0*/  FFMA.FTZ R187, R2, R187, -R209 ;  /* 0x000000bb02bb7223 */ /* 0x000fc200000108d1 */
[C-C-:B------:R-:W-:Y:S01]  /*1e4c0*/  FFMA.FTZ R190, R2.reuse, R190, -R209.reuse ;  /* 0x000000be02be7223 */ /* 0x140fe200000108d1 */
[----:B------:R-:W-:-:S01]  /*1e4d0*/  FFMA.FTZ R191, R2, R191, -R209 ;  /* 0x000000bf02bf7223 */ /* 0x000fc200000108d1 */
[----:B------:R-:W1:Y:S01]  /*1e4e0*/  MUFU.EX2 R14, R14 ;  /* 0x0000000e000e7308 */ /* 0x000e620000000800 */
[----:B0-----:R-:W-:-:S01]  /*1e4f0*/  FADD.FTZ R7, R13, R7 ;  /* 0x000000070d077221 */ /* 0x001fc20000010000 */
        /* <DEDUP_REMOVED lines=34> */
[----:B------:R-:W-:-:S05]  /*1e720*/  WARPGROUP.ARRIVE ;  /* 0x00000000000079c5 */ /* 0x000fca0000000000 */
[----:B------:R-:W4:Y:S01]  /*1e730*/  MUFU.EX2 R178, R178 ;  /* 0x000000b200b27308 */ /* 0x000f220000000800 */
[----:B------:R-:W-:Y:S07]  /*1e740*/  QGMMA.64x256x32.F32.E4M3.E4M3 R24, R216, gdesc[UR4], R24, gsb0 ;  /* 0x03e00004d8187df3 */ /* 0x000fee0008000818 */
        /* <DEDUP_REMOVED lines=39> */
[----:B-1----:R-:W-:-:S06]  /*1e9c0*/  FADD.FTZ R6, R14, R7 ;  /* 0x000000070e067221 */ /* 0x002fcc0000010000 */
[----:B------:R-:W1:Y:S01]  /*1e9d0*/  MUFU.EX2 R214, R214 ;  /* 0x000000d600d67308 */ /* 0x000e620000000800 */
[----:B0-----:R-:W-:-:S01]  /*1e9e0*/  FADD.FTZ R7, R158, R208 ;  /* 0x000000d09e077221 */ /* 0x001fc20000010000 */
[----:B---3--:R-:W-:-:S03]  /*1e9f0*/  FADD.FTZ R6, R152, R6 ;  /* 0x0000000698067221 */ /* 0x008fc60000010000 */
[----:B----4-:R-:W-:Y:S01]  /*1ea00*/  FADD.FTZ R7, R159, R7 ;  /* 0x000000079f077221 */ /* 0x010fe20000010000 */
[----:B------:R-:W-:-:S02]  /*1ea10*/  FADD.FTZ R6, R153, R6 ;  /* 0x0000000699067221 */ /* 0x000fc40000010000 */
[----:B------:R-:W0:Y:S01]  /*1ea20*/  MUFU.EX2 R11, R11 ;  /* 0x0000000b000b7308 */ /* 0x000e220000000800 */
[----:B------:R-:W-:-:S01]  /*1ea30*/  FADD.FTZ R7, R162, R7 ;  /* 0x00000007a2077221 */ /* 0x000fc20000010000 */
[----:B------:R-:W-:-:S03]  /*1ea40*/  FADD.FTZ R6, R156, R6 ;  /* 0x000000069c067221 */ /* 0x000fc60000010000 */
[----:B------:R-:W-:Y:S01]  /*1ea50*/  FADD.FTZ R7, R163, R7 ;  /* 0x00000007a3077221 */ /* 0x000fe20000010000 */
[----:B------:R-:W-:-:S02]  /*1ea60*/  FADD.FTZ R6, R157, R6 ;  /* 0x000000069d067221 */ /* 0x000fc40000010000 */
[----:B------:R-:W2:Y:S01]  /*1ea70*/  MUFU.EX2 R209, R209 ;  /* 0x000000d100d17308 */ /* 0x000ea20000000800 */
        /* <DEDUP_REMOVED lines=48> */
[----:B-1----:R-:W-:Y:S01]  /*1ed80*/  FADD.FTZ R208, R214, R7 ;  /* 0x00000007d6d07221 */ /* 0x002fe20000010000 */
[----:B0-----:R-:W-:-:S03]  /*1ed90*/  FADD.FTZ R7, R11, R6 ;  /* 0x000000060b077221 */ /* 0x001fc60000010000 */
[----:B--2---:R-:W-:Y:S01]  /*1eda0*/  FADD.FTZ R6, R209, R208 ;  /* 0x000000d0d1067221 */ /* 0x004fe20000010000 */
[----:B------:R-:W-:Y:S06]  /*1edb0*/  @!P1 BRA `(.L_x_2656) ;  /* 0x0000000000049947 */ /* 0x000fec0003800000 */
[----:B------:R-:W-:Y:S01]  /*1edc0*/  BPT.TRAP 0x1 ;  /* 0x000000040000795c */ /* 0x000fe20000300000 */
.L_x_2656:
        /* <DEDUP_REMOVED lines=186> */
[C---:B--2---:R-:W-:Y:S01]  /*1f970*/  ISETP.GT.AND P0, PT, R12.reuse, R212, PT ;  /* 0x000000d40c00720c */ /* 0x044fe20003f04270 */
[----:B------:R-:W-:-:S12]  /*1f980*/  VIADD R12, R12, 0xffffffff ;  /* 0xffffffff0c0c7836 */ /* 0x000fd80000000000 */
[----:B------:R-:W-:Y:S05]  /*1f990*/  @P0 BRA `(.L_x_2657) ;  /* 0xffffffd800300947 */ /* 0x000fea000383ffff */
.L_x_2646:
[----:B------:R-:W-:Y:S05]  /*1f9a0*/  WARPSYNC.ALL ;  /* 0x0000000000007948 */ /* 0x000fea0003800000 */
[----:B------:R-:W-:Y:S06]  /*1f9b0*/  BAR.ARV 0x8, 0x180 ;  /* 0x0206000000007b1d */ /* 0x000fec0000002000 */
[----:B------:R-:W-:Y:S05]  /*1f9c0*/  @!P1 BRA `(.L_x_2658) ;  /* 0x0000000000049947 */ /* 0x000fea0003800000 */
[----:B------:R-:W-:Y:S01]  /*1f9d0*/  BPT.TRAP 0x1 ;  /* 0x000000040000795c */ /* 0x000fe20000300000 */
.L_x_2658:
[----:B------:R-:W-:Y:S01]  /*1f9e0*/  IMAD R12, R234, 0x8, R18 ;  /* 0x00000008ea0c7824 */ /* 0x000fe200078e0212 */
[----:B------:R-:W-:-:S04]  /*1f9f0*/  SHF.L.U32 R4, R235, 0x1f, RZ ;  /* 0x0000001feb047819 */ /* 0x000fc800000006ff */
[----:B------:R0:W1:Y:S01]  /*1fa00*/  SYNCS.PHASECHK.TRANS64.TRYWAIT P0, [R12+URZ+0x38850], R4 ;  /* 0x038850040c0075a7 */ /* 0x000062000800017f */
[----:B------:R-:W-:Y:S05]  /*1fa10*/  @!P1 BRA `(.L_x_2659) ;  /* 0x0000000000049947 */ /* 0x000fea0003800000 */
[----:B------:R-:W-:Y:S01]  /*1fa20*/  BPT.TRAP 0x1 ;  /* 0x000000040000795c */ /* 0x000fe20000300000 */
.L_x_2659:
[----:B-1----:R-:W-:Y:S05]  /*1fa30*/  @P0 BRA `(.L_x_2660) ;  /* 0x0000000000080947 */ /* 0x002fea0003800000 */
[----:B------:R-:W1:Y:S02]  /*1fa40*/  SYNCS.PHASECHK.TRANS64.TRYWAIT P0, [R12+URZ+0x38850], R4 ;  /* 0x038850040c0075a7 */ /* 0x000e64000800017f */
[----:B-1----:R-:W-:Y:S05]  /*1fa50*/  @!P0 BRA `(.L_x_2661) ;  /* 0x0000011c00a88947 */ /* 0x002fea0003800000 */
.L_x_2660:
[----:B------:R-:W-:Y:S01]  /*1fa60*/  VIADD R18, R18, 0x400 ;  /* 0x0000040012127836 */ /* 0x000fe20000000000 */
[----:B------:R-:W2:Y:S04]  /*1fa70*/  LDL R15, [R1+0x98] ;  /* 0x00009800010f7983 */ /* 0x000ea80000100800 */
[----:B------:R-:W-:Y:S01]  /*1fa80*/  SHF.R.U32.HI R18, RZ, 0x4, R18 ;  /* 0x00000004ff127819 */ /* 0x000fe20000011612 */
[----:B------:R-:W3:Y:S03]  /*1fa90*/  LDL R14, [R1+0x88] ;  /* 0x00008800010e7983 */ /* 0x000ee60000100800 */
[----:B------:R-:W-:Y:S01]  /*1faa0*/  LOP3.LUT R18, R18, 0x3fff, RZ, 0xc0, !PT ;  /* 0x00003fff12127812 */ /* 0x000fe200078ec0ff */
[----:B------:R-:W4:Y:S01]  /*1fab0*/  LDL R13, [R1+0x68] ;  /* 0x00006800010d7983 */ /* 0x000f220000100800 */
[----:B------:R-:W-:Y:S01]  /*1fac0*/  IMAD.MOV.U32 R5, RZ, RZ, 0x40000040 ;  /* 0x40000040ff057424 */ /* 0x000fe200078e00ff */
[----:B------:R-:W-:Y:S05]  /*1fad0*/  WARPSYNC.ALL ;  /* 0x0000000000007948 */ /* 0x000fea0003800000 */
[----:B------:R-:W-:Y:S01]  /*1fae0*/  LOP3.LUT R18, R18, 0x10000, RZ, 0xfc, !PT ;  /* 0x0001000012127812 */ /* 0x000fe200078efcff */
[----:B------:R-:W-:Y:S01]  /*1faf0*/  WARPGROUP.ARRIVE ;  /* 0x00000000000079c5 */ /* 0x000fe20000000000 */
[----:B------:R-:W-:Y:S01]  /*1fb00*/  R2UR UR7, R5 ;  /* 0x00000000050772ca */ /* 0x000fe200000e0000 */
[----:B------:R-:W-:Y:S01]  /*1fb10*/  IMAD.MOV.U32 R9, RZ, RZ, 0x40000040 ;  /* 0x40000040ff097424 */ /* 0x000fe200078e00ff */
[----:B------:R-:W-:Y:S01]  /*1fb20*/  ULDC.64 UR4, c[0x0][0x9a0] ;  /* 0x0002680000047ab9 */ /* 0x000fe20000000a00 */
[----:B01----:R-:W-:Y:S01]  /*1fb30*/  IMAD R4, R234, 0x800, R18 ;  /* 0x00000800ea047824 */ /* 0x003fe200078e0212 */
[----:B------:R-:W-:-:S03]  /*1fb40*/  ISETP.NE.U32.AND P0, PT, RZ, UR4, PT ;  /* 0x00000004ff007c0c */ /* 0x000fc6000bf05070 */
[C---:B------:R-:W-:Y:S01]  /*1fb50*/  VIADD R8, R4.reuse, 0x2 ;  /* 0x0000000204087836 */ /* 0x040fe20000000000 */
[----:B------:R-:W-:Y:S02]  /*1fb60*/  R2UR UR6, R4 ;  /* 0x00000000040672ca */ /* 0x000fe400000e0000 */
        /* <DEDUP_REMOVED lines=20> */
[----:B------:R-:W-:-:S04]  /*1fcb0*/  @P0 LEA R10, P2, R8, UR4, 0x2 ;  /* 0x00000004080a0c11 */ /* 0x000fc8000f8410ff */
[----:B------:R-:W-:Y:S01]  /*1fcc0*/  @P0 LEA.HI.X R11, R8, UR5, R11, 0x2, P2 ;  /* 0x00000005080b0c11 */ /* 0x000fe200090f140b */
[----:B------:R-:W-:-:S06]  /*1fcd0*/  IMAD.MOV.U32 R8, RZ, RZ, 0x3f800000 ;  /* 0x3f800000ff087424 */ /* 0x000fcc00078e00ff */
[----:B------:R-:W2:Y:S01]  /*1fce0*/  @P0 LDG.E R8, desc[UR40][R10.64] ;  /* 0x000000280a080981 */ /* 0x000ea2000c1e1900 */
[----:B------:R-:W-:Y:S02]  /*1fcf0*/  VIADD R4, R4, 0x6 ;  /* 0x0000000604047836 */ /* 0x000fe40000000000 */
[----:B------:R-:W-:Y:S01]  /*1fd00*/  IMAD.MOV.U32 R5, RZ, RZ, 0x40000040 ;  /* 0x40000040ff057424 */ /* 0x000fe200078e00ff */
[----:B------:R-:W-:Y:S02]  /*1fd10*/  WARPGROUP.DEPBAR.LE gsb0, 0x0 ;  /* 0x00008000000079c5 */ /* 0x000fe40000010000 */
[----:B------:R-:W-:-:S06]  /*1fd20*/  WARPGROUP.ARRIVE ;  /* 0x00000000000079c5 */ /* 0x000fcc0000000000 */
[----:B------:R-:W-:Y:S01]  /*1fd30*/  QGMMA.64x256x32.F32.E4M3.E4M3 R24, R220, gdesc[UR4], R24, gsb0 ;  /* 0x03e00004dc187df3 */ /* 0x000fe20008000818 */
[----:B------:R-:W-:Y:S02]  /*1fd40*/  R2UR UR6, R4 ;  /* 0x00000000040672ca */ /* 0x000fe400000e0000 */
[----:B------:R-:W-:Y:S02]  /*1fd50*/  R2UR UR7, R5 ;  /* 0x00000000050772ca */ /* 0x000fe400000e0000 */
[----:B------:R-:W0:Y:S04]  /*1fd60*/  SHFL.BFLY PT, R5, R7, 0x2, 0x1f ;  /* 0x0c401f0007057f89 */ /* 0x000e2800000e0000 */
[----:B------:R-:W1:Y:S01]  /*1fd70*/  SHFL.BFLY PT, R4, R6, 0x2, 0x1f ;  /* 0x0c401f0006047f89 */ /* 0x000e6200000e0000 */
[----:B0-----:R-:W-:-:S05]  /*1fd80*/  FADD.FTZ R7, R5, R7 ;  /* 0x0000000705077221 */ /* 0x001fca0000010000 */
[----:B------:R-:W0:Y:S01]  /*1fd90*/  SHFL.BFLY PT, R5, R7, 0x1, 0x1f ;  /* 0x0c201f0007057f89 */ /* 0x000e2200000e0000 */
[----:B-1----:R-:W-:-:S05]  /*1fda0*/  FADD.FTZ R6, R4, R6 ;  /* 0x0000000604067221 */ /* 0x002fca0000010000 */
[----:B------:R-:W1:Y:S01]  /*1fdb0*/  SHFL.BFLY PT, R4, R6, 0x1, 0x1f ;  /* 0x0c201f0006047f89 */ /* 0x000e6200000e0000 */
[----:B0-----:R-:W-:-:S05]  /*1fdc0*/  FADD.FTZ R7, R7, R5 ;  /* 0x0000000507077221 */ /* 0x001fca0000010000 */
[C---:B------:R-:W-:Y:S01]  /*1fdd0*/  FSETP.NE.FTZ.AND P0, PT, R7.reuse, RZ, PT ;  /* 0x000000ff0700720b */ /* 0x040fe20003f15000 */
[----:B------:R-:W-:Y:S02]  /*1fde0*/  IMAD.MOV.U32 R5, RZ, RZ, RZ ;  /* 0x000000ffff057224 */ /* 0x000fe400078e00ff */
[----:B------:R-:W-:-:S10]  /*1fdf0*/  FMUL.FTZ R9, R7, 0.00390625 ;  /* 0x3b80000007097820 */ /* 0x000fd40000410000 */
[----:B------:R1:W-:Y:S01]  /*1fe00*/  @P0 MUFU.RCP R5, R7 ;  /* 0x0000000700050308 */ /* 0x0003e20000001000 */
[----:B------:R-:W-:Y:S01]  /*1fe10*/  FSETP.NE.FTZ.AND P0, PT, R9, RZ, PT ;  /* 0x000000ff0900720b */ /* 0x000fe20003f15000 */
[----:B-1----:R-:W-:-:S04]  /*1fe20*/  FADD.FTZ R7, R6, R4 ;  /* 0x0000000406077221 */ /* 0x002fc80000010000 */
[----:B------:R-:W-:-:S05]  /*1fe30*/  FMUL.FTZ R6, R7, 0.00390625 ;  /* 0x3b80000007067820 */ /* 0x000fca0000410000 */
[----:B------:R-:W-:Y:S02]  /*1fe40*/  FSETP.NE.FTZ.AND P3, PT, R6, RZ, PT ;  /* 0x000000ff0600720b */ /* 0x000fe40003f75000 */
[----:B------:R-:W-:Y:S01]  /*1fe50*/  FSETP.NE.FTZ.AND P2, PT, R7, RZ, PT ;  /* 0x000000ff0700720b */ /* 0x000fe20003f55000 */
[----:B------:R-:W0:Y:S01]  /*1fe60*/  @P0 MUFU.LG2 R9, R9 ;  /* 0x0000000900090308 */ /* 0x000e220000000c00 */
[----:B------:R-:W-:-:S09]  /*1fe70*/  IMAD.MOV.U32 R4, RZ, RZ, RZ ;  /* 0x000000ffff047224 */ /* 0x000fd200078e00ff */
[----:B------:R-:W1:Y:S08]  /*1fe80*/  @P3 MUFU.LG2 R6, R6 ;  /* 0x0000000600063308 */ /* 0x000e700000000c00 */
[----:B------:R0:W3:Y:S01]  /*1fe90*/  @P2 MUFU.RCP R4, R7 ;  /* 0x0000000700042308 */ /* 0x0000e20000001000 */
[----:B------:R-:W-:Y:S02]  /*1fea0*/  WARPGROUP.DEPBAR.LE gsb0, 0x0 ;  /* 0x00008000000079c5 */ /* 0x000fe40000010000 */
[----:B------:R-:W-:-:S06]  /*1feb0*/  WARPGROUP.ARRIVE ;  /* 0x00000000000079c5 */ /* 0x000fcc0000000000 */
[----:B------:R-:W-:Y:S01]  /*1fec0*/  QGMMA.64x256x32.F32.E4M3.E4M3 R24, R216, gdesc[UR4], R24, gsb0 ;  /* 0x03e00004d8187df3 */ /* 0x000fe20008000818 */
[----:B0-----:R-:W-:Y:S01]  /*1fed0*/  @P0 FMUL.FTZ R7, R9, 0.69314718246459960938 ;  /* 0x3f31721809070820 */ /* 0x001fe20000410000 */
[C---:B------:R-:W-:Y:S01]  /*1fee0*/  @P0 FMUL.FTZ R9, R2.reuse, 0.69314718246459960938 ;  /* 0x3f31721802090820 */ /* 0x040fe20000410000 */
        /* <DEDUP_REMOVED lines=9> */
[----:B------:R-:W-:Y:S05]  /*1ff80*/  @!P1 BRA `(.L_x_2662) ;  /* 0x0000000000049947 */ /* 0x000fea0003800000 */
[----:B------:R-:W-:Y:S01]  /*1ff90*/  BPT.TRAP 0x1 ;  /* 0x000000040000795c */ /* 0x000fe20000300000 */
.L_x_2662:
        /* <DEDUP_REMOVED lines=139> */
.L_x_2574:
[----:B------:R-:W-:Y:S05]  /*20850*/  WARPSYNC.ALL ;  /* 0x0000000000007948 */ /* 0x000fea0003800000 */
[----:B------:R-:W2:Y:S01]  /*20860*/  LDL R223, [R1+0x8c] ;  /* 0x00008c0001df7983 */ /* 0x000ea20000100800 */
[----:B------:R-:W0:Y:S01]  /*20870*/  S2UR UR36, SR_CgaCtaId ;  /* 0x00000000002479c3 */ /* 0x000e220000008800 */
[----:B------:R-:W-:Y:S01]  /*20880*/  UMOV UR4, 0x400 ;  /* 0x0000040000047882 */ /* 0x000fe20000000000 */
[----:B------:R-:W-:Y:S01]  /*20890*/  BSSY B0, `(.L_x_2663) ;  /* 0x0000789000007945 */ /* 0x000fe20003800000 */
[----:B0-----:R-:W-:-:S06]  /*208a0*/  ULEA UR4, UR36, UR4, 0x18 ;  /* 0x0000000424047291 */ /* 0x001fcc000f8ec03f */
[----:B------:R-:W-:Y:S01]  /*208b0*/  MOV R18, UR4 ;  /* 0x0000000400127c02 */ /* 0x000fe20008000f00 */
        /* <DEDUP_REMOVED lines=24> */
[----:B------:R-:W-:Y:S02]  /*20a40*/  IADD3 R46, P3, R2, 0xc020, RZ ;  /* 0x0000c020022e7810 */ /* 0x000fe40007f7e0ff */
[----:B------:R-:W-:Y:S02]  /*20a50*/  LOP3.LUT R35, R34, 0x380, RZ, 0xc0, !PT ;  /* 0x0000038022237812 */ /* 0x000fe400078ec0ff */
[----:B------:R-:W-:Y:S02]  /*20a60*/  IADD3 R30, P5, R2, 0x4040, RZ ;  /* 0x00004040021e7810 */ /* 0x000fe40007fbe0ff */
[----:B------:R-:W-:-:S02]  /*20a70*/  LOP3.LUT R54, R4, R54, RZ, 0x3c, !PT ;  /* 0x0000003604367212 */ /* 0x000fc400078e3cff */
[----:B------:R-:W-:Y:S01]  /*20a80*/  LOP3.LUT R47, R46, 0x380, RZ, 0xc0, !PT ;  /* 0x000003802e2f7812 */ /* 0x000fe200078ec0ff */
[--C-:B------:R-:W-:Y:S01]  /*20a90*/  IMAD.X R31, RZ, RZ, R3.reuse, P5 ;  /* 0x000000ffff1f7224 */ /* 0x100fe200028e0603 */
[----:B------:R-:W-:Y:S02]  /*20aa0*/  SHF.R.U64 R35, R35, 0x3, RZ ;  /* 0x0000000323237819 */ /* 0x000fe400000012ff */
[----:B------:R-:W-:Y:S02]  /*20ab0*/  IADD3 R42, P2, R2, 0x8040, RZ ;  /* 0x00008040022a7810 */ /* 0x000fe40007f5e0ff */
[----:B------:R-:W-:Y:S02]  /*20ac0*/  LOP3.LUT R4, R30, 0x380, RZ, 0xc0, !PT ;  /* 0x000003801e047812 */ /* 0x000fe400078ec0ff */
[----:B------:R-:W-:Y:S02]  /*20ad0*/  SHF.R.U64 R47, R47, 0x3, RZ ;  /* 0x000000032f2f7819 */ /* 0x000fe400000012ff */
[----:B------:R-:W-:Y:S01]  /*20ae0*/  LOP3.LUT R34, R35, R34, RZ, 0x3c, !PT ;  /* 0x0000002223227212 */ /* 0x000fe200078e3cff */
[----:B------:R-:W-:Y:S01]  /*20af0*/  IMAD.X R35, RZ, RZ, R3, P4 ;  /* 0x000000ffff237224 */ /* 0x000fe200020e0603 */
[----:B------:R-:W-:-:S02]  /*20b00*/  IADD3 R58, P0, R2, 0xc040, RZ ;  /* 0x0000c040023a7810 */ /* 0x000fc40007f1e0ff */
[----:B------:R-:W-:Y:S02]  /*20b10*/  LOP3.LUT R43, R42, 0x380, RZ, 0xc0, !PT ;  /* 0x000003802a2b7812 */ /* 0x000fe400078ec0ff */
[----:B------:R-:W-:Y:S02]  /*20b20*/  SHF.R.U64 R4, R4, 0x3, RZ ;  /* 0x0000000304047819 */ /* 0x000fe400000012ff */
[----:B------:R-:W-:Y:S02]  /*20b30*/  MOV R222, R54 ;  /* 0x0000003600de7202 */ /* 0x000fe40000000f00 */
[----:B------:R-:W-:Y:S02]  /*20b40*/  IADD3 R54, P4, R2, 0x4020, RZ ;  /* 0x0000402002367810 */ /* 0x000fe40007f9e0ff */
[----:B------:R-:W-:Y:S01]  /*20b50*/  LOP3.LUT R46, R47, R46, RZ, 0x3c, !PT ;  /* 0x0000002e2f2e7212 */ /* 0x000fe200078e3cff */
[--C-:B------:R-:W-:Y:S01]  /*20b60*/  IMAD.X R47, RZ, RZ, R3.reuse, P3 ;  /* 0x000000ffff2f7224 */ /* 0x100fe200018e0603 */
[----:B------:R-:W-:Y:S01]  /*20b70*/  LOP3.LUT R59, R58, 0x380, RZ, 0xc0, !PT ;  /* 0x000003803a3b7812 */ /* 0x000fe200078ec0ff */
[----:B------:R-:W-:Y:S01]  /*20b80*/  IMAD.X R55, RZ, RZ, R3, P4 ;  /* 0x000000ffff377224 */ /* 0x000fe200020e0603 */
[----:B------:R-:W-:-:S02]  /*20b90*/  SHF.R.U64 R43, R43, 0x3, RZ ;  /* 0x000000032b2b7819 */ /* 0x000fc400000012ff */
[----:B------:R-:W-:Y:S02]  /*20ba0*/  LOP3.LUT R30, R4, R30, RZ, 0x3c, !PT ;  /* 0x0000001e041e7212 */ /* 0x000fe400078e3cff */
[----:B------:R-:W-:Y:S02]  /*20bb0*/  IADD3 R14, P1, R2, 0x8020, RZ ;  /* 0x00008020020e7810 */ /* 0x000fe40007f3e0ff */
[----:B------:R-:W-:Y:S02]  /*20bc0*/  LOP3.LUT R4, R54, 0x380, RZ, 0xc0, !PT ;  /* 0x0000038036047812 */ /* 0x000fe400078ec0ff */
[----:B------:R-:W-:Y:S02]  /*20bd0*/  SHF.R.U64 R59, R59, 0x3, RZ ;  /* 0x000000033b3b7819 */ /* 0x000fe400000012ff */
[----:B------:R-:W-:Y:S01]  /*20be0*/  LOP3.LUT R42, R43, R42, RZ, 0x3c, !PT ;  /* 0x0000002a2b2a7212 */ /* 0x000fe200078e3cff */
[----:B------:R-:W-:Y:S01]  /*20bf0*/  IMAD.X R43, RZ, RZ, R3, P2 ;  /* 0x000000ffff2b7224 */ /* 0x000fe200010e0603 */
[----:B------:R-:W-:-:S02]  /*20c00*/  LOP3.LUT R15, R14, 0x380, RZ, 0xc0, !PT ;  /* 0x000003800e0f7812 */ /* 0x000fc400078ec0ff */
[----:B------:R-:W-:Y:S02]  /*20c10*/  SHF.R.U64 R4, R4, 0x3, RZ ;  /* 0x0000000304047819 */ /* 0x000fe400000012ff */
[----:B------:R-:W-:Y:S02]  /*20c20*/  MOV R220, R46 ;  /* 0x0000002e00dc7202 */ /* 0x000fe40000000f00 */
[----:B------:R-:W-:Y:S02]  /*20c30*/  IADD3 R46, P2, R2, 0x4000, RZ ;  /* 0x00004000022e7810 */ /* 0x000fe40007f5e0ff */
[----:B------:R-:W-:Y:S01]  /*20c40*/  LOP3.LUT R58, R59, R58, RZ, 0x3c, !PT ;  /* 0x0000003a3b3a7212 */ /* 0x000fe200078e3cff */
[----:B------:R-:W-:Y:S01]  /*20c50*/  IMAD.X R59, RZ, RZ, R3, P0 ;  /* 0x000000ffff3b7224 */ /* 0x000fe200000e0603 */
[----:B------:R-:W-:Y:S02]  /*20c60*/  SHF.R.U64 R15, R15, 0x3, RZ ;  /* 0x000000030f0f7819 */ /* 0x000fe400000012ff */
[----:B------:R-:W-:-:S02]  /*20c70*/  LOP3.LUT R54, R4, R54, RZ, 0x3c, !PT ;  /* 0x0000003604367212 */ /* 0x000fc400078e3cff */
[----:B------:R-:W-:Y:S02]  /*20c80*/  IADD3 R20, P0, R2, 0x8000, RZ ;  /* 0x0000800002147810 */ /* 0x000fe40007f1e0ff */
[----:B------:R-:W-:Y:S02]  /*20c90*/  LOP3.LUT R4, R46, 0x380, RZ, 0xc0, !PT ;  /* 0x000003802e047812 */ /* 0x000fe400078ec0ff */
[----:B------:R-:W-:Y:S01]  /*20ca0*/  LOP3.LUT R14, R15, R14, RZ, 0x3c, !PT ;  /* 0x0000000e0f0e7212 */ /* 0x000fe200078e3cff */
[----:B------:R-:W-:Y:S01]  /*20cb0*/  IMAD.X R15, RZ, RZ, R3, P1 ;  /* 0x000000ffff0f7224 */ /* 0x000fe200008e0603 */
[----:B------:R-:W-:Y:S02]  /*20cc0*/  LOP3.LUT R21, R20, 0x380, RZ, 0xc0, !PT ;  /* 0x0000038014157812 */ /* 0x000fe400078ec0ff */
[----:B------:R-:W-:Y:S02]  /*20cd0*/  SHF.R.U64 R4, R4, 0x3, RZ ;  /* 0x0000000304047819 */ /* 0x000fe400000012ff */
[----:B------:R-:W-:-:S02]  /*20ce0*/  MOV R218, R34 ;  /* 0x0000002200da7202 */ /* 0x000fc40000000f00 */
[----:B------:R-:W-:Y:S02]  /*20cf0*/  IADD3 R34, P1, R2, 0x60, RZ ;  /* 0x0000006002227810 */ /* 0x000fe40007f3e0ff */
[----:B------:R-:W-:Y:S02]  /*20d00*/  SHF.R.U64 R21, R21, 0x3, RZ ;  /* 0x0000000315157819 */ /* 0x000fe400000012ff */
[----:B------:R-:W-:Y:S01]  /*20d10*/  LOP3.LUT R46, R4, R46, RZ, 0x3c, !PT ;  /* 0x0000002e042e7212 */ /* 0x000fe200078e3cff */
[--C-:B------:R-:W-:Y:S01]  /*20d20*/  IMAD.X R35, RZ, RZ, R3.reuse, P1 ;  /* 0x000000ffff237224 */ /* 0x100fe200008e0603 */
[----:B------:R-:W-:Y:S02]  /*20d30*/  LOP3.LUT R4, R34, 0x380, RZ, 0xc0, !PT ;  /* 0x0000038022047812 */ /* 0x000fe400078ec0ff */
[----:B------:R-:W-:Y:S01]  /*20d40*/  LOP3.LUT R20, R21, R20, RZ, 0x3c, !PT ;  /* 0x0000001415147212 */ /* 0x000fe200078e3cff */
[----:B------:R-:W-:Y:S01]  /*20d50*/  IMAD.X R21, RZ, RZ, R3, P0 ;  /* 0x000000ffff157224 */ /* 0x000fe200000e0603 */
[----:B------:R-:W-:-:S02]  /*20d60*/  SHF.R.U64 R4, R4, 0x3, RZ ;  /* 0x0000000304047819 */ /* 0x000fc400000012ff */
[----:B------:R-:W-:Y:S02]  /*20d70*/  MOV R216, R14 ;  /* 0x0000000e00d87202 */ /* 0x000fe40000000f00 */
[----:B------:R-:W-:Y:S02]  /*20d80*/  IADD3 R14, P0, R2, 0x40, RZ ;  /* 0x00000040020e7810 */ /* 0x000fe40007f1e0ff */
[----:B------:R-:W-:Y:S02]  /*20d90*/  LOP3.LUT R34, R4, R34, RZ, 0x3c, !PT ;  /* 0x0000002204227212 */ /* 0x000fe400078e3cff */
[----:B------:R-:W-:Y:S01]  /*20da0*/  LOP3.LUT R4, R14, 0x380, RZ, 0xc0, !PT ;  /* 0x000003800e047812 */ /* 0x000fe200078ec0ff */
[----:B------:R-:W-:Y:S01]  /*20db0*/  IMAD.X R15, RZ, RZ, R3, P0 ;  /* 0x000000ffff0f7224 */ /* 0x000fe200000e0603 */
[----:B------:R-:W-:Y:S02]  /*20dc0*/  IADD3 R26, P3, R2, 0x4060, RZ ;  /* 0x00004060021a7810 */ /* 0x000fe40007f7e0ff */
[----:B------:R-:W-:-:S02]  /*20dd0*/  SHF.R.U64 R4, R4, 0x3, RZ ;  /* 0x0000000304047819 */ /* 0x000fc400000012ff */
[----:B------:R-:W-:Y:S02]  /*20de0*/  LOP3.LUT R27, R26, 0x380, RZ, 0xc0, !PT ;  /* 0x000003801a1b7812 */ /* 0x000fe400078ec0ff */
[----:B------:R-:W-:Y:S02]  /*20df0*/  LOP3.LUT R14, R4, R14, RZ, 0x3c, !PT ;  /* 0x0000000e040e7212 */ /* 0x000fe400078e3cff */
[----:B------:R-:W-:Y:S02]  /*20e00*/  SHF.R.U64 R27, R27, 0x3, RZ ;  /* 0x000000031b1b7819 */ /* 0x000fe400000012ff */
[----:B------:R-:W-:Y:S02]  /*20e10*/  MOV R209, R14 ;  /* 0x0000000e00d17202 */ /* 0x000fe40000000f00 */
[----:B------:R-:W-:Y:S02]  /*20e20*/  IADD3 R14, P0, R2, 0x20, RZ ;  /* 0x00000020020e7810 */ /* 0x000fe40007f1e0ff */
[----:B------:R-:W-:Y:S01]  /*20e30*/  LOP3.LUT R26, R27, R26, RZ, 0x3c, !PT ;  /* 0x0000001a1b1a7212 */ /* 0x000fe200078e3cff */
[--C-:B------:R-:W-:Y:S01]  /*20e40*/  IMAD.X R27, RZ, RZ, R3.reuse, P3 ;  /* 0x000000ffff1b7224 */ /* 0x100fe200018e0603 */
[----:B------:R-:W-:Y:S01]  /*20e50*/  LOP3.LUT R4, R14, 0x380, RZ, 0xc0, !PT ;  /* 0x000003800e047812 */ /* 0x000fe200078ec0ff */
[----:B------:R-:W-:Y:S01]  /*20e60*/  IMAD.X R15, RZ, RZ, R3, P0 ;  /* 0x000000ffff0f7224 */ /* 0x000fe200000e0603 */
[----:B------:R-:W-:-:S02]  /*20e70*/  IADD3.X R47, RZ, R3, RZ, P2, !PT ;  /* 0x00000003ff2f7210 */ /* 0x000fc400017fe4ff */
[----:B------:R-:W-:Y:S02]  /*20e80*/  SHF.R.U64 R4, R4, 0x3, RZ ;  /* 0x0000000304047819 */ /* 0x000fe400000012ff */
[----:B------:R-:W-:Y:S02]  /*20e90*/  MOV R221, R58 ;  /* 0x0000003a00dd7202 */ /* 0x000fe40000000f00 */
[----:B------:R-:W-:Y:S02]  /*20ea0*/  LOP3.LUT R14, R4, R14, RZ, 0x3c, !PT ;  /* 0x0000000e040e7212 */ /* 0x000fe400078e3cff */
[----:B------:R-:W-:Y:S02]  /*20eb0*/  LOP3.LUT R4, R2, 0x380, RZ, 0xc0, !PT ;  /* 0x0000038002047812 */ /* 0x000fe400078ec0ff */
[----:B------:R-:W-:Y:S02]  /*20ec0*/  MOV R208, R14 ;  /* 0x0000000e00d07202 */ /* 0x000fe40000000f00 */
[----:B------:R-:W-:-:S02]  /*20ed0*/  SHF.R.U64 R4, R4, 0x3, RZ ;  /* 0x0000000304047819 */ /* 0x000fc400000012ff */
[----:B------:R-:W-:Y:S02]  /*20ee0*/  MOV R219, R50 ;  /* 0x0000003200db7202 */ /* 0x000fe40000000f00 */
[----:B------:R-:W-:Y:S02]  /*20ef0*/  LOP3.LUT R2, R4, R2, RZ, 0x3c, !PT ;  /* 0x0000000204027212 */ /* 0x000fe400078e3cff */
[----:B------:R-:W-:Y:S02]  /*20f00*/  MOV R217, R42 ;  /* 0x0000002a00d97202 */ /* 0x000fe40000000f00 */
[----:B------:R-:W-:Y:S02]  /*20f10*/  MOV R207, R2 ;  /* 0x0000000200cf7202 */ /* 0x000fe40000000f00 */
[----:B---3--:R-:W-:Y:S02]  /*20f20*/  LOP3.LUT P0, R2, R224, 0x3, RZ, 0xc0, !PT ;  /* 0x00000003e0027812 */ /* 0x008fe4000780c0ff */
[----:B------:R-:W-:-:S02]  /*20f30*/  MOV R215, R20 ;  /* 0x0000001400d77202 */ /* 0x000fc40000000f00 */
[----:B------:R-:W-:Y:S01]  /*20f40*/  ISETP.EQ.OR P0, PT, R2, 0x3, !P0 ;  /* 0x000000030200780c */ /* 0x000fe20004702670 */
[----:B------:R-:W-:Y:S01]  /*20f50*/  IMAD.SHL.U32 R2, R224, 0x4, RZ ;  /* 0x00000004e0027824 */ /* 0x000fe200078e00ff */
[----:B------:R-:W-:Y:S02]  /*20f60*/  MOV R214, R26 ;  /* 0x0000001a00d67202 */ /* 0x000fe40000000f00 */
[----:B------:R-:W-:Y:S02]  /*20f70*/  SEL R14, R0, R6, P0 ;  /* 0x00000006000e7207 */ /* 0x000fe40000000000 */
[----:B------:R-:W-:Y:S02]  /*20f80*/  LOP3.LUT R2, R2, 0xc, RZ, 0xc0, !PT ;  /* 0x0000000c02027812 */ /* 0x000fe400078ec0ff */
[----:B------:R-:W-:Y:S02]  /*20f90*/  SEL R6, R6, R0, P0 ;  /* 0x0000000006067207 */ /* 0x000fe40000000000 */
[----:B------:R-:W-:-:S02]  /*20fa0*/  IADD3 R2, P1, R2, UR4, RZ ;  /* 0x0000000402027c10 */ /* 0x000fc4000ff3e0ff */
[----:B------:R-:W-:Y:S01]  /*20fb0*/  SEL R4, R5, R25, P0 ;  /* 0x0000001905047207 */ /* 0x000fe20000000000 */
[----:B------:R-:W-:Y:S01]  /*20fc0*/  UMOV UR4, 0xffffffff ;  /* 0xffffffff00047882 */ /* 0x000fe20000000000 */
[----:B------:R-:W-:Y:S01]  /*20fd0*/  MOV R213, R30 ;  /* 0x0000001e00d57202 */ /* 0x000fe20000000f00 */
[----:B------:R-:W-:Y:S01]  /*20fe0*/  IMAD.X R3, RZ, RZ, UR5, P1 ;  /* 0x00000005ff037e24 */ /* 0x000fe200088e06ff */
[----:B------:R-:W-:Y:S02]  /*20ff0*/  MOV R212, R54 ;  /* 0x0000003600d47202 */ /* 0x000fe40000000f00 */
[----:B------:R-:W-:Y:S02]  /*21000*/  MOV R211, R46 ;  /* 0x0000002e00d37202 */ /* 0x000fe40000000f00 */
[----:B------:R1:W5:Y:S01]  /*21010*/  LDG.E.CONSTANT R0, desc[UR40][R2.64] ;  /* 0x0000002802007981 */ /* 0x000362000c1e9900 */
[----:B------:R-:W-:Y:S02]  /*21020*/  MOV R210, R34 ;  /* 0x0000002200d27202 */ /* 0x000fe40000000f00 */
[----:B------:R-:W-:Y:S01]  /*21030*/  SEL R5, R25, R5, P0 ;  /* 0x0000000519057207 */ /* 0x000fe20000000000 */
[----:B------:R-:W-:Y:S06]  /*21040*/  BRA.DIV UR4, `(.L_x_2665) ;  /* 0x0000010a04407947 */ /* 0x000fec000b800000 */
[----:B------:R-:W-:Y:S01]  /*21050*/  SEL R91, R62, R63, P0 ;  /* 0x0000003f3e5b7207 */ /* 0x000fe20000000000 */
[----:B-----5:R-:W-:Y:S01]  /*21060*/  SHFL.IDX PT, R4, R4, R0, 0x1c1f ;  /* 0x001c1f0004047589 */ /* 0x020fe200000e0000 */
[----:B------:R-:W-:Y:S02]  /*21070*/  SEL R63, R63, R62, P0 ;  /* 0x0000003e3f3f7207 */ /* 0x000fe40000000000 */
[----:B------:R-:W-:Y:S01]  /*21080*/  SEL R62, R66, R67, P0 ;  /* 0x00000043423e7207 */ /* 0x000fe20000000000 */
[----:B-1----:R-:W-:Y:S01]  /*21090*/  SHFL.IDX PT, R3, R14, R0, 0x1c1f ;  /* 0x001c1f000e037589 */ /* 0x002fe200000e0000 */
        /* <DEDUP_REMOVED lines=30> */
[----:B------:R-:W-:-:S02]  /*21280*/  LOP3.LUT R2, R0, 0x2, RZ, 0x3c, !PT ;  /* 0x0000000200027812 */ /* 0x000fc400078e3cff */
[----:B------:R-:W-:Y:S02]  /*21290*/  SEL R45, R68, R69, P0 ;  /* 0x00000045442d7207 */ /* 0x000fe40000000000 */
[----:B------:R-:W-:Y:S01]  /*212a0*/  SEL R27, R80, R81, P0 ;  /* 0x00000051501b7207 */ /* 0x000fe20000000000 */
[----:B------:R-:W1:Y:S01]  /*212b0*/  SHFL.IDX PT, R60, R60, R2, 0x1c1f ;  /* 0x001c1f023c3c7589 */ /* 0x000e6200000e0000 */
        /* <DEDUP_REMOVED lines=142> */
[----:B-1----:R-:W-:Y:S01]  /*21ba0*/  SEL R185, R46, R60, P0 ;  /* 0x0000003c2eb97207 */ /* 0x002fe20000000000 */
[----:B------:R-:W-:Y:S01]  /*21bb0*/  SHFL.IDX PT, R115, R122, R2, 0x1c1f ;  /* 0x001c1f027a737589 */ /* 0x000fe200000e0000 */
[----:B------:R-:W-:Y:S02]  /*21bc0*/  SEL R186, R60, R46, P0 ;  /* 0x0000002e3cba7207 */ /* 0x000fe40000000000 */
[----:B------:R-:W-:Y:S01]  /*21bd0*/  SEL R103, R150, R151, P0 ;  /* 0x0000009796677207 */ /* 0x000fe20000000000 */
[----:B------:R-:W1:Y:S01]  /*21be0*/  SHFL.IDX PT, R52, R52, R2, 0x1c1f ;  /* 0x001c1f0234347589 */ /* 0x000e6200000e0000 */
[----:B------:R-:W-:Y:S02]  /*21bf0*/  SEL R205, R166, R147, P0 ;  /* 0x00000093a6cd7207 */ /* 0x000fe40000000000 */
[----:B--2---:R-:W-:Y:S01]  /*21c00*/  SEL R60, R91, R63, P0 ;  /* 0x0000003f5b3c7207 */ /* 0x004fe20000000000 */
[----:B------:R-:W-:Y:S01]  /*21c10*/  SHFL.IDX PT, R27, R27, R0, 0x1c1f ;  /* 0x001c1f001b1b7589 */ /* 0x000fe200000e0000 */
[----:B------:R-:W-:-:S02]  /*21c20*/  SEL R150, R151, R150, P0 ;  /* 0x0000009697967207 */ /* 0x000fc40000000000 */
[----:B------:R-:W-:Y:S01]  /*21c30*/  SEL R206, R147, R166, P0 ;  /* 0x000000a693ce7207 */ /* 0x000fe20000000000 */
[----:B------:R-:W2:Y:S01]  /*21c40*/  SHFL.IDX PT, R26, R26, R2, 0x1c1f ;  /* 0x001c1f021a1a7589 */ /* 0x000ea200000e0000 */
[----:B---3--:R-:W-:Y:S02]  /*21c50*/  SEL R182, R45, R68, P0 ;  /* 0x000000442db67207 */ /* 0x008fe40000000000 */
[----:B------:R-:W-:Y:S01]  /*21c60*/  SEL R181, R68, R45, P0 ;  /* 0x0000002d44b57207 */ /* 0x000fe20000000000 */
[----:B------:R-:W-:Y:S01]  /*21c70*/  SHFL.IDX PT, R122, R119, R0, 0x1c1f ;  /* 0x001c1f00777a7589 */ /* 0x000fe200000e0000 */
[----:B----4-:R-:W-:Y:S02]  /*21c80*/  SEL R172, R42, R88, P0 ;  /* 0x000000582aac7207 */ /* 0x010fe40000000000 */
[----:B------:R-:W-:Y:S01]  /*21c90*/  SEL R171, R88, R42, P0 ;  /* 0x0000002a58ab7207 */ /* 0x000fe20000000000 */
[----:B------:R-:W-:Y:S01]  /*21ca0*/  SHFL.IDX PT, R54, R54, R0, 0x1c1f ;  /* 0x001c1f0036367589 */ /* 0x000fe200000e0000 */
[----:B------:R-:W-:-:S02]  /*21cb0*/  SEL R63, R63, R91, P0 ;  /* 0x0000005b3f3f7207 */ /* 0x000fc40000000000 */
[----:B------:R-:W-:Y:S01]  /*21cc0*/  SEL R68, R62, R67, P0 ;  /* 0x000000433e447207 */ /* 0x000fe20000000000 */
[----:B------:R-:W3:Y:S01]  /*21cd0*/  SHFL.IDX PT, R112, R112, R2, 0x1c1f ;  /* 0x001c1f0270707589 */ /* 0x000ee200000e0000 */
[----:B0-----:R-:W-:Y:S02]  /*21ce0*/  SEL R88, R82, R94, P0 ;  /* 0x0000005e52587207 */ /* 0x001fe40000000000 */
[----:B------:R-:W-:Y:S01]  /*21cf0*/  SEL R91, R83, R98, P0 ;  /* 0x00000062535b7207 */ /* 0x000fe20000000000 */
[----:B------:R-:W0:Y:S01]  /*21d00*/  SHFL.IDX PT, R116, R116, R2, 0x1c1f ;  /* 0x001c1f0274747589 */ /* 0x000e2200000e0000 */
        /* <DEDUP_REMOVED lines=70> */
[----:B---3--:R-:W-:Y:S01]  /*22170*/  SEL R6, R54, R112, P0 ;  /* 0x0000007036067207 */ /* 0x008fe20000000000 */
[----:B------:R-:W-:Y:S01]  /*22180*/  SHFL.IDX PT, R81, R81, R0, 0x1c1f ;  /* 0x001c1f0051517589 */ /* 0x000fe200000e0000 */
[----:B0-----:R-:W-:Y:S02]  /*22190*/  SEL R7, R55, R116, P0 ;  /* 0x0000007437077207 */ /* 0x001fe40000000000 */
[----:B----4-:R-:W-:Y:S01]  /*221a0*/  SEL R8, R57, R120, P0 ;  /* 0x0000007839087207 */ /* 0x010fe20000000000 */
[----:B------:R-:W0:Y:S01]  /*221b0*/  SHFL.IDX PT, R154, R154, R2, 0x1c1f ;  /* 0x001c1f029a9a7589 */ /* 0x000e2200000e0000 */
        /* <DEDUP_REMOVED lines=10> */
[----:B-1----:R-:W-:Y:S01]  /*22260*/  SEL R27, R77, R158, P0 ;  /* 0x0000009e4d1b7207 */ /* 0x002fe20000000000 */
[----:B------:R-:W1:Y:S01]  /*22270*/  SHFL.IDX PT, R156, R156, R2, 0x1c1f ;  /* 0x001c1f029c9c7589 */ /* 0x000e6200000e0000 */
[----:B--2---:R-:W-:Y:S02]  /*22280*/  SEL R36, R80, R146, P0 ;  /* 0x0000009250247207 */ /* 0x004fe40000000000 */
[----:B------:R-:W-:Y:S01]  /*22290*/  SEL R42, R56, R160, P0 ;  /* 0x000000a0382a7207 */ /* 0x000fe20000000000 */
[----:B------:R-:W-:Y:S01]  /*222a0*/  SHFL.IDX PT, R89, R89, R0, 0x1c1f ;  /* 0x001c1f0059597589 */ /* 0x000fe200000e0000 */
[----:B------:R-:W-:Y:S02]  /*222b0*/  SEL R43, R73, R152, P0 ;  /* 0x00000098492b7207 */ /* 0x000fe40000000000 */
[----:B------:R-:W-:Y:S01]  /*222c0*/  SEL R100, R114, R115, P0 ;  /* 0x0000007372647207 */ /* 0x000fe20000000000 */
[----:B------:R-:W2:Y:S01]  /*222d0*/  SHFL.IDX PT, R157, R157, R2, 0x1c1f ;  /* 0x001c1f029d9d7589 */ /* 0x000ea200000e0000 */
[----:B0-----:R-:W-:-:S02]  /*222e0*/  SEL R45, R81, R154, P0 ;  /* 0x0000009a512d7207 */ /* 0x001fc40000000000 */
[----:B------:R-:W-:Y:S01]  /*222f0*/  SEL R54, R112, R54, P0 ;  /* 0x0000003670367207 */ /* 0x000fe20000000000 */
[----:B------:R-:W-:Y:S01]  /*22300*/  SHFL.IDX PT, R113, R70, R0, 0x1c1f ;  /* 0x001c1f0046717589 */ /* 0x000fe200000e0000 */
[----:B------:R-:W-:Y:S02]  /*22310*/  SEL R55, R116, R55, P0 ;  /* 0x0000003774377207 */ /* 0x000fe40000000000 */
[----:B------:R-:W-:Y:S01]  /*22320*/  SEL R57, R120, R57, P0 ;  /* 0x0000003978397207 */ /* 0x000fe20000000000 */
[----:B------:R-:W0:Y:S01]  /*22330*/  SHFL.IDX PT, R75, R75, R2, 0x1c1f ;  /* 0x001c1f024b4b7589 */ /* 0x000e2200000e0000 */
[----:B---3--:R-:W-:Y:S02]  /*22340*/  SEL R46, R109, R155, P0 ;  /* 0x0000009b6d2e7207 */ /* 0x008fe40000000000 */
[----:B------:R-:W-:Y:S01]  /*22350*/  SEL R58, R124, R58, P0 ;  /* 0x0000003a7c3a7207 */ /* 0x000fe20000000000 */
[----:B------:R-:W-:Y:S01]  /*22360*/  SHFL.IDX PT, R117, R117, R0, 0x1c1f ;  /* 0x001c1f0075757589 */ /* 0x000fe200000e0000 */
[----:B------:R-:W-:-:S02]  /*22370*/  SEL R59, R128, R59, P0 ;  /* 0x0000003b803b7207 */ /* 0x000fc40000000000 */
[----:B------:R-:W-:Y:S01]  /*22380*/  SEL R61, R132, R61, P0 ;  /* 0x0000003d843d7207 */ /* 0x000fe20000000000 */
[----:B------:R-:W3:Y:S01]  /*22390*/  SHFL.IDX PT, R121, R121, R2, 0x1c1f ;  /* 0x001c1f0279797589 */ /* 0x000ee200000e0000 */
[----:B-1----:R-:W-:Y:S02]  /*223a0*/  SEL R48, R85, R156, P0 ;  /* 0x0000009c55307207 */ /* 0x002fe40000000000 */
        /* <DEDUP_REMOVED lines=11> */
[----:B0-----:R-:W-:Y:S02]  /*22460*/  SEL R71, R113, R75, P0 ;  /* 0x0000004b71477207 */ /* 0x001fe40000000000 */
[----:B------:R-:W-:Y:S01]  /*22470*/  SEL R56, R160, R56, P0 ;  /* 0x00000038a0387207 */ /* 0x000fe20000000000 */
[----:B------:R-:W-:Y:S01]  /*22480*/  SHFL.IDX PT, R95, R95, R0, 0x1c1f ;  /* 0x001c1f005f5f7589 */ /* 0x000fe200000e0000 */
[----:B------:R-:W-:-:S02]  /*22490*/  SEL R73, R152, R73, P0 ;  /* 0x0000004998497207 */ /* 0x000fc40000000000 */
[----:B------:R-:W-:Y:S01]  /*224a0*/  SEL R81, R154, R81, P0 ;  /* 0x000000519a517207 */ /* 0x000fe20000000000 */
[----:B------:R-:W0:Y:S01]  /*224b0*/  SHFL.IDX PT, R118, R118, R2, 0x1c1f ;  /* 0x001c1f0276767589 */ /* 0x000e2200000e0000 */
[----:B---3--:R-:W-:Y:S02]  /*224c0*/  SEL R78, R117, R121, P0 ;  /* 0x00000079754e7207 */ /* 0x008fe40000000000 */
[----:B------:R-:W-:Y:S01]  /*224d0*/  SEL R109, R155, R109, P0 ;  /* 0x0000006d9b6d7207 */ /* 0x000fe20000000000 */
[----:B------:R-:W-:Y:S01]  /*224e0*/  SHFL.IDX PT, R97, R97, R0, 0x1c1f ;  /* 0x001c1f0061617589 */ /* 0x000fe200000e0000 */
[----:B------:R-:W-:Y:S02]  /*224f0*/  SEL R85, R156, R85, P0 ;  /* 0x000000559c557207 */ /* 0x000fe40000000000 */
[----:B------:R-:W-:Y:S01]  /*22500*/  SEL R89, R157, R89, P0 ;  /* 0x000000599d597207 */ /* 0x000fe20000000000 */
[----:B------:R-:W3:Y:S01]  /*22510*/  SHFL.IDX PT, R126, R126, R2, 0x1c1f ;  /* 0x001c1f027e7e7589 */ /* 0x000ee200000e0000 */
[----:B-1----:R-:W-:-:S02]  /*22520*/  SEL R86, R129, R125, P0 ;  /* 0x0000007d81567207 */ /* 0x002fc40000000000 */
[----:B------:R-:W-:Y:S01]  /*22530*/  SEL R75, R75, R113, P0 ;  /* 0x000000714b4b7207 */ /* 0x000fe20000000000 */
[----:B------:R-:W1:Y:S01]  /*22540*/  SHFL.IDX PT, R119, R130, R2, 0x1c1f ;  /* 0x001c1f0282777589 */ /* 0x000e6200000e0000 */
[----:B------:R-:W-:Y:S02]  /*22550*/  SEL R117, R121, R117, P0 ;  /* 0x0000007579757207 */ /* 0x000fe40000000000 */
[----:B------:R-:W-:Y:S01]  /*22560*/  SEL R125, R125, R129, P0 ;  /* 0x000000817d7d7207 */ /* 0x000fe20000000000 */
[----:B------:R-:W-:Y:S01]  /*22570*/  SHFL.IDX PT, R99, R99, R0, 0x1c1f ;  /* 0x001c1f0063637589 */ /* 0x000fe200000e0000 */
[----:B--2---:R-:W-:Y:S02]  /*22580*/  SEL R96, R90, R110, P0 ;  /* 0x0000006e5a607207 */ /* 0x004fe40000000000 */
[----:B------:R-:W-:Y:S01]  /*22590*/  SEL R90, R110, R90, P0 ;  /* 0x0000005a6e5a7207 */ /* 0x000fe20000000000 */
[----:B------:R-:W2:Y:S01]  /*225a0*/  SHFL.IDX PT, R134, R134, R2, 0x1c1f ;  /* 0x001c1f0286867589 */ /* 0x000ea200000e0000 */
[----:B------:R-:W-:-:S03]  /*225b0*/  SEL R114, R115, R114, P0 ;  /* 0x0000007273727207 */ /* 0x000fc60000000000 */
[----:B------:R-:W-:Y:S01]  /*225c0*/  SHFL.IDX PT, R123, R123, R0, 0x1c1f ;  /* 0x001c1f007b7b7589 */ /* 0x000fe200000e0000 */
[----:B0-----:R-:W-:Y:S02]  /*225d0*/  SEL R93, R95, R118, P0 ;  /* 0x000000765f5d7207 */ /* 0x001fe40000000000 */
[----:B------:R-:W-:Y:S01]  /*225e0*/  SEL R95, R118, R95, P0 ;  /* 0x0000005f765f7207 */ /* 0x000fe20000000000 */
[----:B------:R-:W0:Y:S04]  /*225f0*/  SHFL.IDX PT, R127, R138, R2, 0x1c1f ;  /* 0x001c1f028a7f7589 */ /* 0x000e2800000e0000 */
[----:B------:R-:W-:Y:S01]  /*22600*/  SHFL.IDX PT, R101, R101, R0, 0x1c1f ;  /* 0x001c1f0065657589 */ /* 0x000fe200000e0000 */
[----:B---3--:R-:W-:Y:S02]  /*22610*/  SEL R102, R97, R126, P0 ;  /* 0x0000007e61667207 */ /* 0x008fe40000000000 */
[----:B------:R-:W-:Y:S01]  /*22620*/  SEL R97, R126, R97, P0 ;  /* 0x000000617e617207 */ /* 0x000fe20000000000 */
[----:B------:R-:W3:Y:S01]  /*22630*/  SHFL.IDX PT, R142, R142, R2, 0x1c1f ;  /* 0x001c1f028e8e7589 */ /* 0x000ee200000e0000 */
[----:B-1----:R-:W-:-:S02]  /*22640*/  SEL R104, R122, R119, P0 ;  /* 0x000000777a687207 */ /* 0x002fc40000000000 */
[----:B------:R-:W-:Y:S01]  /*22650*/  SEL R119, R119, R122, P0 ;  /* 0x0000007a77777207 */ /* 0x000fe20000000000 */
[----:B------:R-:W1:Y:S04]  /*22660*/  SHFL.IDX PT, R34, R34, R2, 0x1c1f ;  /* 0x001c1f0222227589 */ /* 0x000e6800000e0000 */
[----:B------:R-:W4:Y:S01]  /*22670*/  SHFL.IDX PT, R32, R32, R2, 0x1c1f ;  /* 0x001c1f0220207589 */ /* 0x000f2200000e0000 */
[----:B--2---:R-:W-:Y:S02]  /*22680*/  SEL R105, R99, R134, P0 ;  /* 0x0000008663697207 */ /* 0x004fe40000000000 */
[----:B------:R-:W-:Y:S01]  /*22690*/  SEL R99, R134, R99, P0 ;  /* 0x0000006386637207 */ /* 0x000fe20000000000 */
[----:B------:R-:W-:Y:S04]  /*226a0*/  SHFL.IDX PT, R31, R31, R0, 0x1c1f ;  /* 0x001c1f001f1f7589 */ /* 0x000fe800000e0000 */
[----:B------:R-:W2:Y:S01]  /*226b0*/  SHFL.IDX PT, R30, R30, R2, 0x1c1f ;  /* 0x001c1f021e1e7589 */ /* 0x000ea200000e0000 */
[----:B0-----:R-:W-:-:S02]  /*226c0*/  SEL R107, R123, R127, P0 ;  /* 0x0000007f7b6b7207 */ /* 0x001fc40000000000 */
[----:B------:R-:W-:Y:S01]  /*226d0*/  SEL R123, R127, R123, P0 ;  /* 0x0000007b7f7b7207 */ /* 0x000fe20000000000 */
[----:B------:R-:W-:Y:S04]  /*226e0*/  SHFL.IDX PT, R29, R29, R0, 0x1c1f ;  /* 0x001c1f001d1d7589 */ /* 0x000fe800000e0000 */
[----:B------:R-:W0:Y:S01]  /*226f0*/  SHFL.IDX PT, R28, R28, R2, 0x1c1f ;  /* 0x001c1f021c1c7589 */ /* 0x000e2200000e0000 */
[----:B---3--:R-:W-:Y:S02]  /*22700*/  SEL R108, R101, R142, P0 ;  /* 0x0000008e656c7207 */ /* 0x008fe40000000000 */
[----:B------:R-:W-:Y:S01]  /*22710*/  SEL R101, R142, R101, P0 ;  /* 0x000000658e657207 */ /* 0x000fe20000000000 */
[----:B------:R-:W3:Y:S01]  /*22720*/  SHFL.IDX PT, R70, R205, R0, 0x1c1f ;  /* 0x001c1f00cd467589 */ /* 0x000ee200000e0000 */
[----:B-1----:R-:W-:-:S02]  /*22730*/  SEL R191, R35, R34, P0 ;  /* 0x0000002223bf7207 */ /* 0x002fc40000000000 */
[----:B------:R-:W-:Y:S01]  /*22740*/  SEL R192, R34, R35, P0 ;  /* 0x0000002322c07207 */ /* 0x000fe20000000000 */
[----:B------:R-:W1:Y:S01]  /*22750*/  SHFL.IDX PT, R103, R103, R0, 0x1c1f ;  /* 0x001c1f0067677589 */ /* 0x000e6200000e0000 */
[----:B----4-:R-:W-:Y:S02]  /*22760*/  SEL R187, R33, R32, P0 ;  /* 0x0000002021bb7207 */ /* 0x010fe40000000000 */
[----:B------:R-:W-:Y:S01]  /*22770*/  SEL R188, R32, R33, P0 ;  /* 0x0000002120bc7207 */ /* 0x000fe20000000000 */
[----:B------:R-:W4:Y:S04]  /*22780*/  SHFL.IDX PT, R0, R206, R2, 0x1c1f ;  /* 0x001c1f02ce007589 */ /* 0x000f2800000e0000 */
[----:B------:R3:W1:Y:S01]  /*22790*/  SHFL.IDX PT, R150, R150, R2, 0x1c1f ;  /* 0x001c1f0296967589 */ /* 0x00066200000e0000 */
[----:B--2---:R-:W-:-:S02]  /*227a0*/  SEL R184, R31, R30, P0 ;  /* 0x0000001e1fb87207 */ /* 0x004fc40000000000 */
[----:B------:R-:W-:Y:S02]  /*227b0*/  SEL R183, R30, R31, P0 ;  /* 0x0000001f1eb77207 */ /* 0x000fe40000000000 */
[----:B0-----:R-:W-:Y:S02]  /*227c0*/  SEL R180, R29, R28, P0 ;  /* 0x0000001c1db47207 */ /* 0x001fe40000000000 */
[----:B------:R-:W-:Y:S01]  /*227d0*/  SEL R179, R28, R29, P0 ;  /* 0x0000001d1cb37207 */ /* 0x000fe20000000000 */
[----:B---3--:R-:W-:-:S07]  /*227e0*/  IMAD.MOV.U32 R2, RZ, RZ, RZ ;  /* 0x000000ffff027224 */ /* 0x008fce00078e00ff */
.L_x_3016:
[----:B------:R-:W2:Y:S01]  /*227f0*/  LDL.LU R110, [R1+0x90] ;  /* 0x00009000016e7983 */ /* 0x000ea20000300800 */
[----:B------:R-:W-:Y:S05]  /*22800*/  WARPSYNC.ALL ;  /* 0x0000000000007948 */ /* 0x000fea0003800000 */
[----:B------:R-:W3:Y:S01]  /*22810*/  LDL.LU R11, [R1+0x94] ;  /* 0x00009400010b7983 */ /* 0x000ee20000300800 */
        /* <DEDUP_REMOVED lines=19> */
[----:B----4-:R-:W-:-:S02]  /*22950*/  F2FP.BF16.F32.PACK_AB R12, R189, R191 ;  /* 0x000000bfbd0c723e */ /* 0x010fc400000010ff */
        /* <DEDUP_REMOVED lines=8> */
[----:B0-----:R-:W-:Y:S02]  /*229e0*/  F2FP.BF16.F32.PACK_AB R32, R182, R184 ;  /* 0x000000b8b620723e */ /* 0x001fe400000010ff */
        /* <DEDUP_REMOVED lines=19> */
[----:B0-----:R-:W-:-:S03]  /*22b20*/  F2FP.BF16.F32.PACK_AB R12, R3, R147 ;  /* 0x00000093030c723e */ /* 0x001fc600000010ff */
        /* <DEDUP_REMOVED lines=43> */
[----:B---3--:R-:W-:-:S07]  /*22de0*/  IADD3.X R13, R11, UR5, RZ, P1, !PT ;  /* 0x000000050b0d7c10 */ /* 0x008fce0008ffe4ff */
[----:B------:R-:W5:Y:S01]  /*22df0*/  @P0 LDG.E R2, desc[UR40][R12.64] ;  /* 0x000000280c020981 */ /* 0x000f62000c1e1900 */
[----:B------:R-:W-:-:S04]  /*22e00*/  ISETP.NE.U32.AND P3, PT, RZ, UR6, PT ;  /* 0x00000006ff007c0c */ /* 0x000fc8000bf65070 */
[----:B------:R-:W-:Y:S02]  /*22e10*/  ISETP.NE.AND.EX P3, PT, RZ, UR7, PT, P3 ;  /* 0x00000007ff007c0c */ /* 0x000fe4000bf65330 */
[----:B------:R-:W-:-:S11]  /*22e20*/  ISETP.GT.AND P2, PT, R223, 0x1, PT ;  /* 0x00000001df00780c */ /* 0x000fd60003f44270 */
[----:B------:R-:W-:Y:S01]  /*22e30*/  @P3 IADD3 R14, P1, R110, UR6, RZ ;  /* 0x000000066e0e3c10 */ /* 0x000fe2000ff3e0ff */
[----:B------:R-:W-:Y:S01]  /*22e40*/  ULDC UR6, c[0x0][0xa88] ;  /* 0x0002a20000067ab9 */ /* 0x000fe20000000800 */
[----:B------:R-:W-:Y:S02]  /*22e50*/  IMAD.MOV.U32 R110, RZ, RZ, 0x9b8 ;  /* 0x000009b8ff6e7424 */ /* 0x000fe400078e00ff */
[----:B------:R-:W-:Y:S01]  /*22e60*/  IMAD.U32 R0, RZ, RZ, UR6 ;  /* 0x00000006ff007e24 */ /* 0x000fe2000f8e00ff */
[----:B------:R-:W-:Y:S02]  /*22e70*/  @P3 IADD3.X R15, R11, UR7, RZ, P1, !PT ;  /* 0x000000070b0f3c10 */ /* 0x000fe40008ffe4ff */
[----:B------:R-:W-:-:S03]  /*22e80*/  SEL R110, R110, 0x978, P2 ;  /* 0x000009786e6e7807 */ /* 0x000fc60001000000 */
[----:B------:R0:W5:Y:S01]  /*22e90*/  @P3 LDG.E R0, desc[UR40][R14.64] ;  /* 0x000000280e003981 */ /* 0x000162000c1e1900 */
[----:B------:R1:W2:Y:S01]  /*22ea0*/  LDC.64 R34, c[0x0][R110+0x218] ;  /* 0x000086006e227b82 */ /* 0x0002a20000000a00 */
[----:B------:R-:W-:-:S07]  /*22eb0*/  ISETP.NE.AND P1, PT, R120, 0x1, PT ;  /* 0x000000017800780c */ /* 0x000fce0003f25270 */
[----:B------:R1:W3:Y:S08]  /*22ec0*/  LDC.64 R32, c[0x0][R110+0x228] ;  /* 0x00008a006e207b82 */ /* 0x0002f00000000a00 */
[----:B0-----:R1:W0:Y:S08]  /*22ed0*/  LDC.64 R14, c[0x0][R110+0x220] ;  /* 0x000088006e0e7b82 */ /* 0x0012300000000a00 */
[----:B------:R-:W4:Y:S08]  /*22ee0*/  @P1 LDC R103, c[0x0][0xbec] ;  /* 0x0002fb00ff671b82 */ /* 0x000f300000000800 */
[----:B------:R-:W0:Y:S01]  /*22ef0*/  @P1 LDC R11, c[0x0][0xbf0] ;  /* 0x0002fc00ff0b1b82 */ /* 0x000e220000000800 */
[----:B-1----:R-:W-:Y:S05]  /*22f00*/  @P3 BRA `(.L_x_2666) ;  /* 0x0000000000103947 */ /* 0x002fea0003800000 */
[----:B------:R-:W-:Y:S05]  /*22f10*/  @!P0 BRA `(.L_x_2666) ;  /* 0x00000000000c8947 */ /* 0x000fea0003800000 */
[----:B-----5:R-:W2:Y:S04]  /*22f20*/  LDG.E R0, desc[UR40][R12.64] ;  /* 0x000000280c007981 */ /* 0x020ea8000c1e1900 */
[----:B------:R-:W2:Y:S02]  /*22f30*/  LDG.E R12, desc[UR40][R12.64+0x4] ;  /* 0x000004280c0c7981 */ /* 0x000ea4000c1e1900 */
[----:B--2---:R-:W-:-:S07]  /*22f40*/  IMAD.IADD R0, R12, 0x1, -R0 ;  /* 0x000000010c007824 */ /* 0x004fce00078e0a00 */
.L_x_2666:
        /* <DEDUP_REMOVED lines=11> */
[----:B--2---:R-:W-:-:S04]  /*23000*/  IMAD.IADD R70, R12, 0x1, R124 ;  /* 0x000000010c467824 */ /* 0x004fc800078e027c */
[----:B----4-:R-:W-:-:S04]  /*23010*/  @P1 IMAD.HI.U32 R12, R70, R103, RZ ;  /* 0x00000067460c1227 */ /* 0x010fc800078e00ff */
[----:B------:R-:W-:Y:S01]  /*23020*/  IMAD.MOV.U32 R103, RZ, RZ, R70 ;  /* 0x000000ffff677224 */ /* 0x000fe200078e0046 */
[----:B0-----:R-:W-:Y:S02]  /*23030*/  @P1 SHF.R.U32.HI R103, RZ, R11, R12 ;  /* 0x0000000bff671219 */ /* 0x001fe4000001160c */
[----:B---3--:R-:W-:Y:S02]  /*23040*/  SEL R11, R13, RZ, !P0 ;  /* 0x000000ff0d0b7207 */ /* 0x008fe40004000000 */
[----:B------:R0:W1:Y:S02]  /*23050*/  LDC.64 R12, c[0x0][R110+0x210] ;  /* 0x000084006e0c7b82 */ /* 0x0000640000000a00 */
[----:B0-----:R-:W-:-:S06]  /*23060*/  SEL R110, R112, RZ, !P0 ;  /* 0x000000ff706e7207 */ /* 0x001fcc0004000000 */
[----:B------:R-:W0:Y:S01]  /*23070*/  LDC.64 R112, c[0x0][0xba8] ;  /* 0x0002ea00ff707b82 */ /* 0x000e220000000a00 */
[-C--:B------:R-:W-:Y:S01]  /*23080*/  IMAD R15, R15, R11.reuse, RZ ;  /* 0x0000000b0f0f7224 */ /* 0x080fe200078e02ff */
[----:B------:R-:W-:Y:S01]  /*23090*/  SEL R118, R121, RZ, P2 ;  /* 0x000000ff79767207 */ /* 0x000fe20001000000 */
[----:B------:R-:W-:Y:S02]  /*230a0*/  IMAD R115, R35, R122, RZ ;  /* 0x0000007a23737224 */ /* 0x000fe400078e02ff */
[C---:B------:R-:W-:Y:S02]  /*230b0*/  IMAD R110, R14.reuse, R110, R15 ;  /* 0x0000006e0e6e7224 */ /* 0x040fe400078e020f */
[----:B------:R-:W-:-:S04]  /*230c0*/  IMAD.WIDE.U32 R14, R14, R11, RZ ;  /* 0x0000000b0e0e7225 */ /* 0x000fc800078e00ff */
[----:B------:R-:W-:Y:S01]  /*230d0*/  IMAD.WIDE.U32 R34, R34, R122, RZ ;  /* 0x0000007a22227225 */ /* 0x000fe200078e00ff */
[----:B------:R-:W-:-:S03]  /*230e0*/  IADD3 R110, R15, R110, RZ ;  /* 0x0000006e0f6e7210 */ /* 0x000fc60007ffe0ff */
[----:B------:R-:W-:Y:S01]  /*230f0*/  IMAD R116, R33, R118, RZ ;  /* 0x0000007621747224 */ /* 0x000fe200078e02ff */
[----:B------:R-:W-:Y:S01]  /*23100*/  IADD3 R14, P0, P3, R14, R34, R2 ;  /* 0x000000220e0e7210 */ /* 0x000fe20007b1e002 */
[----:B------:R-:W-:-:S04]  /*23110*/  IMAD.WIDE.U32 R32, R32, R118, RZ ;  /* 0x0000007620207225 */ /* 0x000fc800078e00ff */
[----:B------:R-:W-:Y:S01]  /*23120*/  IMAD.IADD R115, R35, 0x1, R115 ;  /* 0x0000000123737824 */ /* 0x000fe200078e0273 */
[----:B------:R-:W-:Y:S01]  /*23130*/  SHF.R.S32.HI R35, RZ, 0x1f, R2 ;  /* 0x0000001fff237819 */ /* 0x000fe20000011402 */
[----:B------:R-:W-:Y:S01]  /*23140*/  IMAD.IADD R116, R33, 0x1, R116 ;  /* 0x0000000121747824 */ /* 0x000fe200078e0274 */
[----:B------:R-:W-:Y:S01]  /*23150*/  IADD3 R32, P4, P5, R103, R14, R32 ;  /* 0x0000000e67207210 */ /* 0x000fe20007d9e020 */
[----:B0-----:R-:W0:Y:S01]  /*23160*/  @!P2 LDC R112, c[0x0][0xb50] ;  /* 0x0002d400ff70ab82 */ /* 0x001e220000000800 */
[----:B------:R-:W-:Y:S02]  /*23170*/  IADD3.X R110, R110, R115, R35, P0, P3 ;  /* 0x000000736e6e7210 */ /* 0x000fe400007e6423 */
[----:B------:R-:W-:-:S04]  /*23180*/  SHF.R.S32.HI R14, RZ, 0x1f, R103 ;  /* 0x0000001fff0e7819 */ /* 0x000fc80000011467 */
[----:B------:R-:W-:Y:S01]  /*23190*/  IADD3.X R33, R14, R110, R116, P4, P5 ;  /* 0x0000006e0e217210 */ /* 0x000fe200027ea474 */
[----:B------:R-:W2:Y:S01]  /*231a0*/  @!P2 LDC R113, c[0x0][0xb54] ;  /* 0x0002d500ff71ab82 */ /* 0x000ea20000000800 */
[----:B------:R-:W-:-:S04]  /*231b0*/  IMAD.MOV R14, RZ, RZ, -R103 ;  /* 0x000000ffff0e7224 */ /* 0x000fc800078e0a67 */
[----:B------:R-:W-:-:S04]  /*231c0*/  IMAD R14, R120, R14, R70 ;  /* 0x0000000e780e7224 */ /* 0x000fc800078e0246 */
[-C--:B-1----:R-:W-:Y:S01]  /*231d0*/  IMAD R13, R13, R14.reuse, RZ ;  /* 0x0000000e0d0d7224 */ /* 0x082fe200078e02ff */
[----:B------:R-:W-:Y:S01]  /*231e0*/  SHF.R.S32.HI R15, RZ, 0x1f, R14 ;  /* 0x0000001fff0f7819 */ /* 0x000fe2000001140e */
[----:B------:R-:W-:-:S04]  /*231f0*/  IMAD.WIDE.U32 R32, R12, R14, R32 ;  /* 0x0000000e0c207225 */ /* 0x000fc800078e0020 */
[----:B------:R-:W-:Y:S01]  /*23200*/  IMAD R13, R12, R15, R13 ;  /* 0x0000000f0c0d7224 */ /* 0x000fe200078e020d */
[----:B0-----:R-:W-:-:S03]  /*23210*/  LEA R112, P0, R32, R112, 0x2 ;  /* 0x0000007020707211 */ /* 0x001fc600078010ff */
[----:B------:R-:W-:-:S05]  /*23220*/  IMAD.IADD R13, R33, 0x1, R13 ;  /* 0x00000001210d7824 */ /* 0x000fca00078e020d */
[----:B--2---:R-:W-:Y:S01]  /*23230*/  LEA.HI.X R113, R32, R113, R13, 0x2, P0 ;  /* 0x0000007120717211 */ /* 0x004fe200000f140d */
[----:B------:R-:W-:Y:S01]  /*23240*/  SHFL.IDX PT, R12, R112, RZ, 0x1c1f ;  /* 0x001c1fff700c7589 */ /* 0x000fe200000e0000 */
[----:B------:R-:W-:-:S03]  /*23250*/  IMAD.IADD R32, R127, 0x1, R124 ;  /* 0x000000017f207824 */ /* 0x000fc600078e027c */
        /* <DEDUP_REMOVED lines=11> */
[----:B------:R-:W1:Y:S01]  /*23310*/  @P1 LDC R9, c[0x0][0xbec] ;  /* 0x0002fb00ff091b82 */ /* 0x000e620000000800 */
[----:B------:R-:W-:-:S03]  /*23320*/  ULDC.64 UR4, c[0x0][0xaa0] ;  /* 0x0002a80000047ab9 */ /* 0x000fc60000000a00 */
[----:B------:R-:W-:-:S04]  /*23330*/  SHF.R.S32.HI R3, RZ, 0x1f, R8 ;  /* 0x0000001fff037819 */ /* 0x000fc80000011408 */
[----:B------:R-:W-:Y:S01]  /*23340*/  LEA.HI R3, R3, R8, RZ, 0x3 ;  /* 0x0000000803037211 */ /* 0x000fe200078f18ff */
[----:B0-----:R-:W0:Y:S03]  /*23350*/  @P1 LDC R15, c[0x0][0xbf0] ;  /* 0x0002fc00ff0f1b82 */ /* 0x001e260000000800 */
        /* <DEDUP_REMOVED lines=23> */
[----:B------:R-:W-:Y:S01]  /*234d0*/  IMAD.X R25, RZ, RZ, R5, P0 ;  /* 0x000000ffff197224 */ /* 0x000fe200000e0605 */
[----:B------:R-:W-:-:S02]  /*234e0*/  LOP3.LUT R28, R28, R29, RZ, 0x3c, !PT ;  /* 0x0000001d1c1c7212 */ /* 0x000fc400078e3cff */
[----:B------:R-:W-:Y:S01]  /*234f0*/  LOP3.LUT R40, R40, R41, RZ, 0x3c, !PT ;  /* 0x0000002928287212 */ /* 0x000fe200078e3cff */
[--C-:B------:R-:W-:Y:S01]  /*23500*/  IMAD.X R41, RZ, RZ, R5.reuse, P3 ;  /* 0x000000ffff297224 */ /* 0x100fe200018e0605 */
[----:B------:R-:W-:Y:S01]  /*23510*/  LOP3.LUT R44, R44, R45, RZ, 0x3c, !PT ;  /* 0x0000002d2c2c7212 */ /* 0x000fe200078e3cff */
[----:B------:R-:W-:Y:S01]  /*23520*/  IMAD.X R45, RZ, RZ, R5, P4 ;  /* 0x000000ffff2d7224 */ /* 0x000fe200020e0605 */
[----:B------:R-:W-:Y:S01]  /*23530*/  IADD3 R69, P5, R4, 0xa000, RZ ;  /* 0x0000a00004457810 */ /* 0x000fe20007fbe0ff */
[----:B------:R-:W-:Y:S01]  /*23540*/  IMAD R35, R35, UR4, RZ ;  /* 0x0000000423237c24 */ /* 0x000fe2000f8e02ff */
[----:B------:R-:W-:Y:S01]  /*23550*/  IADD3.X R29, RZ, R5, RZ, P2, !PT ;  /* 0x00000005ff1d7210 */ /* 0x000fe200017fe4ff */
[----:B------:R-:W-:Y:S01]  /*23560*/  IMAD R8, R8, 0x20, R19 ;  /* 0x0000002008087824 */ /* 0x000fe200078e0213 */
        /* <DEDUP_REMOVED lines=8> */
[----:B------:R-:W-:Y:S01]  /*235f0*/  IMAD R35, R2, UR5, R35 ;  /* 0x0000000502237c24 */ /* 0x000fe2000f8e0223 */
[----:B------:R-:W-:Y:S01]  /*23600*/  LOP3.LUT R52, R53, 0x380, RZ, 0xc0, !PT ;  /* 0x0000038035347812 */ /* 0x000fe200078ec0ff */
[----:B------:R-:W5:Y:S01]  /*23610*/  LD.E.128 R28, desc[UR40][R28.64] ;  /* 0x000000281c1c7980 */ /* 0x000f62000c101d00 */
[----:B------:R-:W-:-:S02]  /*23620*/  LOP3.LUT R56, R57, 0x380, RZ, 0xc0, !PT ;  /* 0x0000038039387812 */ /* 0x000fc400078ec0ff */
[----:B------:R-:W-:Y:S01]  /*23630*/  LOP3.LUT R60, R61, 0x380, RZ, 0xc0, !PT ;  /* 0x000003803d3c7812 */ /* 0x000fe200078ec0ff */
[----:B------:R-:W5:Y:S01]  /*23640*/  LD.E.128 R44, desc[UR40][R44.64] ;  /* 0x000000282c2c7980 */ /* 0x000f62000c101d00 */
[----:B------:R-:W-:Y:S02]  /*23650*/  LOP3.LUT R64, R65, 0x380, RZ, 0xc0, !PT ;  /* 0x0000038041407812 */ /* 0x000fe400078ec0ff */
[----:B------:R-:W-:Y:S01]  /*23660*/  SHF.R.U64 R68, R68, 0x3, RZ ;  /* 0x0000000344447819 */ /* 0x000fe200000012ff */
[----:B------:R-:W5:Y:S01]  /*23670*/  LD.E.128 R48, desc[UR40][R48.64] ;  /* 0x0000002830307980 */ /* 0x000f62000c101d00 */
[----:B------:R-:W-:Y:S02]  /*23680*/  SHF.R.U64 R52, R52, 0x3, RZ ;  /* 0x0000000334347819 */ /* 0x000fe400000012ff */
[----:B------:R-:W-:Y:S02]  /*23690*/  SHF.R.U64 R56, R56, 0x3, RZ ;  /* 0x0000000338387819 */ /* 0x000fe400000012ff */
[----:B------:R-:W-:-:S02]  /*236a0*/  SHF.R.U64 R60, R60, 0x3, RZ ;  /* 0x000000033c3c7819 */ /* 0x000fc400000012ff */
        /* <DEDUP_REMOVED lines=11> */
[----:B------:R-:W-:Y:S01]  /*23760*/  IADD3 R6, P5, R4, 0xf000, RZ ;  /* 0x0000f00004067810 */ /* 0x000fe20007fbe0ff */
[----:B------:R-:W-:Y:S01]  /*23770*/  IMAD.IADD R12, R124, 0x1, R8 ;  /* 0x000000017c0c7824 */ /* 0x000fe200078e0208 */
[C---:B------:R-:W-:Y:S01]  /*23780*/  IADD3 R73, P0, R4.reuse, 0xb000, RZ ;  /* 0x0000b00004497810 */ /* 0x040fe20007f1e0ff */
[----:B------:R-:W5:Y:S01]  /*23790*/  LD.E.128 R52, desc[UR40][R52.64] ;  /* 0x0000002834347980 */ /* 0x000f62000c101d00 */
[C---:B------:R-:W-:Y:S01]  /*237a0*/  IADD3 R77, P2, R4.reuse, 0xc000, RZ ;  /* 0x0000c000044d7810 */ /* 0x040fe20007f5e0ff */
[----:B------:R-:W-:Y:S01]  /*237b0*/  IMAD.X R89, RZ, RZ, R5, P5 ;  /* 0x000000ffff597224 */ /* 0x000fe200028e0605 */
        /* <DEDUP_REMOVED lines=11> */
[----:B------:R-:W-:-:S02]  /*23870*/  SHF.R.U64 R3, R3, 0x3, RZ ;  /* 0x0000000303037819 */ /* 0x000fc400000012ff */
[----:B------:R-:W-:Y:S02]  /*23880*/  SHF.R.U64 R72, R72, 0x3, RZ ;  /* 0x0000000348487819 */ /* 0x000fe400000012ff */
[----:B------:R-:W-:Y:S02]  /*23890*/  SHF.R.U64 R76, R76, 0x3, RZ ;  /* 0x000000034c4c7819 */ /* 0x000fe400000012ff */
[----:B------:R-:W-:Y:S02]  /*238a0*/  SHF.R.U64 R80, R80, 0x3, RZ ;  /* 0x0000000350507819 */ /* 0x000fe400000012ff */
[----:B------:R-:W-:Y:S02]  /*238b0*/  SHF.R.U64 R84, R84, 0x3, RZ ;  /* 0x0000000354547819 */ /* 0x000fe400000012ff */
[----:B------:R-:W-:Y:S02]  /*238c0*/  SHF.R.U64 R7, R7, 0x3, RZ ;  /* 0x0000000307077819 */ /* 0x000fe400000012ff */
[----:B------:R-:W-:Y:S01]  /*238d0*/  LOP3.LUT R88, R3, R6, RZ, 0x3c, !PT ;  /* 0x0000000603587212 */ /* 0x000fe200078e3cff */
        /* <DEDUP_REMOVED lines=13> */
[----:B-1----:R-:W-:Y:S01]  /*239b0*/  @P1 IMAD.HI.U32 R8, R12, R9, RZ ;  /* 0x000000090c081227 */ /* 0x002fe200078e00ff */
        /* <DEDUP_REMOVED lines=14> */
[----:B-1----:R-:W1:Y:S01]  /*23aa0*/  FENCE.VIEW.ASYNC.S ;  /* 0x00000000000073c6 */ /* 0x002e620000000000 */
[----:B------:R-:W-:Y:S01]  /*23ab0*/  IMAD.MOV.U32 R9, RZ, RZ, R12 ;  /* 0x000000ffff097224 */ /* 0x000fe200078e000c */
[----:B0-----:R-:W-:Y:S01]  /*23ac0*/  @P1 SHF.R.U32.HI R9, RZ, R15, R8 ;  /* 0x0000000fff091219 */ /* 0x001fe20000011608 */
[----:B------:R-:W-:-:S02]  /*23ad0*/  IMAD R10, R10, UR4, RZ ;  /* 0x000000040a0a7c24 */ /* 0x000fc4000f8e02ff */
[----:B------:R-:W-:Y:S01]  /*23ae0*/  IMAD.WIDE.U32 R2, R11, UR4, R2 ;  /* 0x000000040b027c25 */ /* 0x000fe2000f8e0002 */
[----:B------:R-:W-:-:S03]  /*23af0*/  SHF.R.S32.HI R8, RZ, 0x1f, R9 ;  /* 0x0000001fff087819 */ /* 0x000fc60000011409 */
        /* <DEDUP_REMOVED lines=26> */
.L_x_3019:
        /* <DEDUP_REMOVED lines=19> */
[-C--:B------:R-:W-:Y:S02]  /*23dd0*/  @!P1 LEA R10, P5, R35, R14.reuse, 0x1 ;  /* 0x0000000e230a9211 */ /* 0x080fe400078a08ff */
[----:B------:R-:W-:Y:S02]  /*23de0*/  @!P0 LEA R12, P4, R15, R14, 0x1 ;  /* 0x0000000e0f0c8211 */ /* 0x000fe400078808ff */
[-C--:B------:R-:W-:Y:S02]  /*23df0*/  @!P1 LEA.HI.X R11, R35, R20.reuse, R36, 0x1, P5 ;  /* 0x00000014230b9211 */ /* 0x080fe400028f0c24 */
[----:B------:R-:W-:-:S03]  /*23e00*/  @!P0 LEA.HI.X R13, R15, R20, R34, 0x1, P4 ;  /* 0x000000140f0d8211 */ /* 0x000fc600020f0c22 */
[----:B------:R1:W-:Y:S04]  /*23e10*/  @!P1 ST.E.128 desc[UR40][R10.64], R60 ;  /* 0x0000003c0a009985 */ /* 0x0003e8000c101d28 */
[----:B------:R1:W-:Y:S02]  /*23e20*/  @!P0 ST.E.128 desc[UR40][R12.64], R76 ;  /* 0x0000004c0c008985 */ /* 0x0003e4000c101d28 */
.L_x_2670:
[----:B------:R-:W-:Y:S05]  /*23e30*/  BSYNC B1 ;  /* 0x0000000000017941 */ /* 0x000fea0003800000 */
.L_x_2669:
[----:B------:R-:W-:-:S03]  /*23e40*/  UMOV UR4, 0xffffffff ;  /* 0xffffffff00047882 */ /* 0x000fc60000000000 */
[----:B------:R-:W-:Y:S05]  /*23e50*/  BRA.DIV UR4, `(.L_x_2671) ;  /* 0x0000011604e47947 */ /* 0x000fea000b800000 */
[----:B-1----:R1:W3:Y:S04]  /*23e60*/  SHFL.IDX PT, R9, R32, 0x1, 0x181f ;  /* 0x00381f0020097f89 */ /* 0x0022e800000e0000 */
[----:B--2---:R1:W2:Y:S02]  /*23e70*/  SHFL.IDX PT, R14, R21, 0x1, 0x181f ;  /* 0x00381f00150e7f89 */ /* 0x0042a400000e0000 */
.L_x_3023:
[----:B------:R-:W-:Y:S01]  /*23e80*/  IADD3 R3, R33, 0x20, RZ ;  /* 0x0000002021037810 */ /* 0x000fe20007ffe0ff */
[----:B------:R-:W-:Y:S03]  /*23e90*/  BSSY B1, `(.L_x_2672) ;  /* 0x0000019000017945 */ /* 0x000fe60003800000 */
        /* <DEDUP_REMOVED lines=24> */
.L_x_2673:
[----:B------:R-:W-:Y:S05]  /*24020*/  BSYNC B1 ;  /* 0x0000000000017941 */ /* 0x000fea0003800000 */
.L_x_2672:
[----:B------:R-:W-:Y:S01]  /*24030*/  UMOV UR4, 0xffffffff ;  /* 0xffffffff00047882 */ /* 0x000fe20000000000 */
[----:B------:R-:W-:Y:S02]  /*24040*/  SHF.R.S32.HI R10, RZ, 0x1f, R233 ;  /* 0x0000001fff0a7819 */ /* 0x000fe400000114e9 */
[----:B------:R-:W-:Y:S05]  /*24050*/  BRA.DIV UR4, `(.L_x_2674) ;  /* 0x0000011604ac7947 */ /* 0x000fea000b800000 */
[----:B--23--:R2:W3:Y:S04]  /*24060*/  SHFL.IDX PT, R9, R32, 0x2, 0x181f ;  /* 0x00581f0020097f89 */ /* 0x00c4e800000e0000 */
[----:B------:R2:W4:Y:S02]  /*24070*/  SHFL.IDX PT, R14, R21, 0x2, 0x181f ;  /* 0x00581f00150e7f89 */ /* 0x00052400000e0000 */
.L_x_3027:
        /* <DEDUP_REMOVED lines=25> */
.L_x_2676:
[----:B------:R-:W-:Y:S05]  /*24210*/  BSYNC B1 ;  /* 0x0000000000017941 */ /* 0x000fea0003800000 */
.L_x_2675:
[----:B------:R-:W-:-:S03]  /*24220*/  UMOV UR4, 0xffffffff ;  /* 0xffffffff00047882 */ /* 0x000fc60000000000 */
[----:B------:R-:W-:Y:S05]  /*24230*/  BRA.DIV UR4, `(.L_x_2677) ;  /* 0x00000116047c7947 */ /* 0x000fea000b800000 */
[----:B---3--:R3:W0:Y:S04]  /*24240*/  SHFL.IDX PT, R8, R32, 0x3, 0x181f ;  /* 0x00781f0020087f89 */ /* 0x00862800000e0000 */
[----:B----4-:R3:W4:Y:S02]  /*24250*/  SHFL.IDX PT, R14, R21, 0x3, 0x181f ;  /* 0x00781f00150e7f89 */ /* 0x01072400000e0000 */
.L_x_3031:
        /* <DEDUP_REMOVED lines=26> */
.L_x_2667:
        /* <DEDUP_REMOVED lines=31> */
[----:B------:R-:W-:Y:S01]  /*245f0*/  IMAD.IADD R13, R13, 0x1, R11 ;  /* 0x000000010d0d7824 */ /* 0x000fe200078e020b */
        /* <DEDUP_REMOVED lines=14> */
.L_x_3034:
        /* <DEDUP_REMOVED lines=24> */
[----:B-1----:R-:W-:Y:S02]  /*24860*/  @!P0 IMAD.MOV.U32 R13, RZ, RZ, R41 ;  /* 0x000000ffff0d8224 */ /* 0x002fe400078e0029 */
[----:B------:R-:W-:Y:S02]  /*24870*/  @!P0 IMAD.MOV.U32 R15, RZ, RZ, R201 ;  /* 0x000000ffff0f8224 */ /* 0x000fe400078e00c9 */
[----:B------:R-:W-:Y:S01]  /*24880*/  @!P0 IMAD.WIDE R12, R14, 0x4, R12 ;  /* 0x000000040e0c8825 */ /* 0x000fe200078e020c */
[----:B------:R-:W-:-:S05]  /*24890*/  @!P0 MOV R14, R203 ;  /* 0x000000cb000e8202 */ /* 0x000fca0000000f00 */
        /* <DEDUP_REMOVED lines=16> */
[----:B------:R1:W-:Y:S01]  /*249a0*/  @!P0 ST.E.64 desc[UR40][R12.64], R14 ;  /* 0x0000000e0c008985 */ /* 0x0003e2000c101b28 */
[----:B------:R-:W-:-:S03]  /*249b0*/  ISETP.GE.AND P0, PT, R103, UR4, PT ;  /* 0x0000000467007c0c */ /* 0x000fc6000bf06270 */
[----:B------:R-:W5:Y:S01]  /*249c0*/  LDL R118, [R1+0x188] ;  /* 0x0001880001767983 */ /* 0x000f620000100800 */
[----:B-1----:R-:W-:-:S04]  /*249d0*/  @!P1 LEA R12, P2, R2, R11, 0x2 ;  /* 0x0000000b020c9211 */ /* 0x002fc800078410ff */
[----:B------:R-:W-:Y:S02]  /*249e0*/  @!P1 LEA.HI.X R13, R2, R41, R115, 0x2, P2 ;  /* 0x00000029020d9211 */ /* 0x000fe400010f1473 */
[----:B------:R-:W3:Y:S01]  /*249f0*/  LDL R2, [R1+0x100] ;  /* 0x0001000001027983 */ /* 0x000ee20000100800 */
[----:B------:R-:W-:Y:S02]  /*24a00*/  @!P1 IMAD.MOV.U32 R14, RZ, RZ, R200 ;  /* 0x000000ffff0e9224 */ /* 0x000fe400078e00c8 */
[----:B------:R-:W-:Y:S01]  /*24a10*/  @!P1 IMAD.MOV.U32 R15, RZ, RZ, R198 ;  /* 0x000000ffff0f9224 */ /* 0x000fe200078e00c6 */
[----:B------:R-:W3:Y:S04]  /*24a20*/  LDL R115, [R1+0x184] ;  /* 0x0001840001737983 */ /* 0x000ee80000100800 */
[----:B------:R1:W-:Y:S02]  /*24a30*/  @!P1 ST.E.64 desc[UR40][R12.64], R14 ;  /* 0x0000000e0c009985 */ /* 0x0003e4000c101b28 */
[----:B-1----:R-:W-:-:S04]  /*24a40*/  @!P0 LEA R12, P2, R103, R11, 0x2 ;  /* 0x0000000b670c8211 */ /* 0x002fc800078410ff */
[----:B------:R-:W-:Y:S02]  /*24a50*/  @!P0 LEA.HI.X R13, R103, R41, R113, 0x2, P2 ;  /* 0x00000029670d8211 */ /* 0x000fe400010f1471 */
[----:B------:R-:W3:Y:S01]  /*24a60*/  LDL R113, [R1+0x180] ;  /* 0x0001800001717983 */ /* 0x000ee20000100800 */
[----:B------:R-:W-:Y:S01]  /*24a70*/  ISETP.GE.AND P1, PT, R33, UR4, PT ;  /* 0x0000000421007c0c */ /* 0x000fe2000bf26270 */
[----:B------:R-:W-:Y:S02]  /*24a80*/  @!P0 IMAD.MOV.U32 R14, RZ, RZ, R195 ;  /* 0x000000ffff0e8224 */ /* 0x000fe400078e00c3 */
[----:B------:R-:W-:Y:S01]  /*24a90*/  @!P0 IMAD.MOV.U32 R15, RZ, RZ, R193 ;  /* 0x000000ffff0f8224 */ /* 0x000fe200078e00c1 */
[----:B------:R-:W3:Y:S04]  /*24aa0*/  LDL R103, [R1+0xf8] ;  /* 0x0000f80001677983 */ /* 0x000ee80000100800 */
[----:B------:R1:W-:Y:S01]  /*24ab0*/  @!P0 ST.E.64 desc[UR40][R12.64], R14 ;  /* 0x0000000e0c008985 */ /* 0x0003e2000c101b28 */
[----:B------:R-:W-:-:S04]  /*24ac0*/  ISETP.GE.AND P0, PT, R112, UR4, PT ;  /* 0x0000000470007c0c */ /* 0x000fc8000bf06270 */
[C---:B-1----:R-:W-:Y:S01]  /*24ad0*/  @!P1 LEA R12, P2, R33.reuse, R11, 0x2 ;  /* 0x0000000b210c9211 */ /* 0x042fe200078410ff */
[----:B------:R-:W-:Y:S02]  /*24ae0*/  @!P1 IMAD.MOV.U32 R14, RZ, RZ, R196 ;  /* 0x000000ffff0e9224 */ /* 0x000fe400078e00c4 */
[----:B------:R-:W-:Y:S01]  /*24af0*/  @!P1 IMAD.MOV.U32 R15, RZ, RZ, R194 ;  /* 0x000000ffff0f9224 */ /* 0x000fe200078e00c2 */
[----:B------:R-:W-:Y:S02]  /*24b00*/  @!P1 LEA.HI.X R13, R33, R41, R70, 0x2, P2 ;  /* 0x00000029210d9211 */ /* 0x000fe400010f1446 */
[----:B------:R-:W3:Y:S04]  /*24b10*/  LDL R33, [R1+0x17c] ;  /* 0x00017c0001217983 */ /* 0x000ee80000100800 */
[----:B------:R1:W-:Y:S04]  /*24b20*/  @!P1 ST.E.64 desc[UR40][R12.64], R14 ;  /* 0x0000000e0c009985 */ /* 0x0003e8000c101b28 */
[----:B------:R-:W3:Y:S01]  /*24b30*/  LDL R70, [R1+0xf0] ;  /* 0x0000f00001467983 */ /* 0x000ee20000100800 */
[----:B-1----:R-:W-:Y:S01]  /*24b40*/  @!P0 LEA R12, P2, R112, R11, 0x2 ;  /* 0x0000000b700c8211 */ /* 0x002fe200078410ff */
[----:B------:R-:W-:Y:S01]  /*24b50*/  @!P0 IMAD.MOV.U32 R15, RZ, RZ, R189 ;  /* 0x000000ffff0f8224 */ /* 0x000fe200078e00bd */
[----:B------:R-:W-:-:S02]  /*24b60*/  @!P0 MOV R14, R191 ;  /* 0x000000bf000e8202 */ /* 0x000fc40000000f00 */
[----:B------:R-:W-:Y:S02]  /*24b70*/  @!P0 LEA.HI.X R13, R112, R41, R121, 0x2, P2 ;  /* 0x00000029700d8211 */ /* 0x000fe400010f1479 */
[----:B------:R-:W3:Y:S04]  /*24b80*/  LDL R112, [R1+0x178] ;  /* 0x0001780001707983 */ /* 0x000ee80000100800 */
[----:B------:R1:W-:Y:S04]  /*24b90*/  @!P0 ST.E.64 desc[UR40][R12.64], R14 ;  /* 0x0000000e0c008985 */ /* 0x0003e8000c101b28 */
[----:B------:R-:W3:Y:S01]  /*24ba0*/  LDL R121, [R1+0xec] ;  /* 0x0000ec0001797983 */ /* 0x000ee20000100800 */
[----:B--2---:R-:W-:-:S13]  /*24bb0*/  ISETP.GE.AND P1, PT, R116, UR4, PT ;  /* 0x0000000474007c0c */ /* 0x004fda000bf26270 */
[----:B-1----:R-:W-:Y:S01]  /*24bc0*/  @!P1 LEA R12, P2, R116, R11, 0x2 ;  /* 0x0000000b740c9211 */ /* 0x002fe200078410ff */
[----:B------:R-:W-:Y:S02]  /*24bd0*/  @!P1 IMAD.MOV.U32 R14, RZ, RZ, R192 ;  /* 0x000000ffff0e9224 */ /* 0x000fe400078e00c0 */
[----:B------:R-:W-:Y:S01]  /*24be0*/  @!P1 IMAD.MOV.U32 R15, RZ, RZ, R190 ;  /* 0x000000ffff0f9224 */ /* 0x000fe200078e00be */
[----:B----4-:R-:W-:Y:S02]  /*24bf0*/  ISETP.GE.AND P0, PT, R110, UR4, PT ;  /* 0x000000046e007c0c */ /* 0x010fe4000bf06270 */
[----:B-----5:R-:W-:Y:S02]  /*24c00*/  @!P1 LEA.HI.X R13, R116, R41, R118, 0x2, P2 ;  /* 0x00000029740d9211 */ /* 0x020fe400010f1476 */
[----:B------:R-:W2:Y:S04]  /*24c10*/  LDL R116, [R1+0xe8] ;  /* 0x0000e80001747983 */ /* 0x000ea80000100800 */
[----:B------:R1:W-:Y:S04]  /*24c20*/  @!P1 ST.E.64 desc[UR40][R12.64], R14 ;  /* 0x0000000e0c009985 */ /* 0x0003e8000c101b28 */
[----:B------:R-:W4:Y:S01]  /*24c30*/  LDL R118, [R1+0x168] ;  /* 0x0001680001767983 */ /* 0x000f220000100800 */
[----:B---3--:R-:W-:-:S02]  /*24c40*/  ISETP.GE.AND P2, PT, R2, UR4, PT ;  /* 0x0000000402007c0c */ /* 0x008fc4000bf46270 */
[C---:B-1----:R-:W-:Y:S01]  /*24c50*/  @!P0 LEA R12, P1, R110.reuse, R11, 0x2 ;  /* 0x0000000b6e0c8211 */ /* 0x042fe200078210ff */
[----:B------:R-:W-:Y:S02]  /*24c60*/  @!P0 IMAD.MOV.U32 R14, RZ, RZ, R187 ;  /* 0x000000ffff0e8224 */ /* 0x000fe400078e00bb */
[----:B------:R-:W-:Y:S01]  /*24c70*/  @!P0 IMAD.MOV.U32 R15, RZ, RZ, R185 ;  /* 0x000000ffff0f8224 */ /* 0x000fe200078e00b9 */
[----:B------:R-:W-:Y:S02]  /*24c80*/  @!P0 LEA.HI.X R13, R110, R41, R115, 0x2, P1 ;  /* 0x000000296e0d8211 */ /* 0x000fe400008f1473 */
[----:B------:R-:W3:Y:S04]  /*24c90*/  LDL R110, [R1+0x170] ;  /* 0x00017000016e7983 */ /* 0x000ee80000100800 */
[----:B------:R1:W-:Y:S04]  /*24ca0*/  @!P0 ST.E.64 desc[UR40][R12.64], R14 ;  /* 0x0000000e0c008985 */ /* 0x0003e8000c101b28 */
[----:B------:R-:W5:Y:S01]  /*24cb0*/  LDL R115, [R1+0x164] ;  /* 0x0001640001737983 */ /* 0x000f620000100800 */
[----:B-1----:R-:W-:-:S04]  /*24cc0*/  @!P2 LEA R12, P1, R2, R11, 0x2 ;  /* 0x0000000b020ca211 */ /* 0x002fc800078210ff */
[----:B------:R-:W-:Y:S02]  /*24cd0*/  @!P2 LEA.HI.X R13, R2, R41, R113, 0x2, P1 ;  /* 0x00000029020da211 */ /* 0x000fe400008f1471 */
[----:B------:R-:W4:Y:S01]  /*24ce0*/  LDL R113, [R1+0xe4] ;  /* 0x0000e40001717983 */ /* 0x000f220000100800 */
[----:B------:R-:W-:Y:S01]  /*24cf0*/  ISETP.GE.AND P0, PT, R32, UR4, PT ;  /* 0x0000000420007c0c */ /* 0x000fe2000bf06270 */
[----:B------:R-:W-:Y:S01]  /*24d00*/  @!P2 IMAD.MOV.U32 R14, RZ, RZ, R188 ;  /* 0x000000ffff0ea224 */ /* 0x000fe200078e00bc */
[----:B------:R-:W-:Y:S01]  /*24d10*/  ISETP.GE.AND P1, PT, R103, UR4, PT ;  /* 0x0000000467007c0c */ /* 0x000fe2000bf26270 */
[----:B------:R-:W-:Y:S01]  /*24d20*/  @!P2 IMAD.MOV.U32 R15, RZ, RZ, R186 ;  /* 0x000000ffff0fa224 */ /* 0x000fe200078e00ba */
[----:B------:R-:W5:Y:S04]  /*24d30*/  LDL R2, [R1+0xe0] ;  /* 0x0000e00001027983 */ /* 0x000f680000100800 */
[----:B------:R1:W-:Y:S01]  /*24d40*/  @!P2 ST.E.64 desc[UR40][R12.64], R14 ;  /* 0x0000000e0c00a985 */ /* 0x0003e2000c101b28 */
[----:B------:R-:W-:-:S04]  /*24d50*/  ISETP.GE.AND P2, PT, R120, UR4, PT ;  /* 0x0000000478007c0c */ /* 0x000fc8000bf46270 */
[----:B-1----:R-:W-:-:S04]  /*24d60*/  @!P0 LEA R14, P3, R32, R11, 0x2 ;  /* 0x0000000b200e8211 */ /* 0x002fc800078610ff */
[----:B------:R-:W-:Y:S01]  /*24d70*/  @!P0 LEA.HI.X R15, R32, R41, R33, 0x2, P3 ;  /* 0x00000029200f8211 */ /* 0x000fe200018f1421 */
[----:B------:R-:W-:Y:S02]  /*24d80*/  @!P0 IMAD.MOV.U32 R32, RZ, RZ, R184 ;  /* 0x000000ffff208224 */ /* 0x000fe400078e00b8 */
[----:B------:R-:W-:Y:S01]  /*24d90*/  @!P0 IMAD.MOV.U32 R33, RZ, RZ, R182 ;  /* 0x000000ffff218224 */ /* 0x000fe200078e00b6 */
[----:B------:R-:W-:Y:S02]  /*24da0*/  ISETP.GE.AND P3, PT, R70, UR4, PT ;  /* 0x0000000446007c0c */ /* 0x000fe4000bf66270 */
[C---:B------:R-:W-:Y:S02]  /*24db0*/  @!P1 LEA R12, P4, R103.reuse, R11, 0x2 ;  /* 0x0000000b670c9211 */ /* 0x040fe400078810ff */
[----:B------:R1:W-:Y:S02]  /*24dc0*/  @!P0 ST.E.64 desc[UR40][R14.64], R32 ;  /* 0x000000200e008985 */ /* 0x0003e4000c101b28 */
        /* <DEDUP_REMOVED lines=12> */
[----:B------:R-:W-:Y:S01]  /*24e90*/  @!P2 IMAD.MOV.U32 R33, RZ, RZ, R178 ;  /* 0x000000ffff21a224 */ /* 0x000fe200078e00b2 */
[----:B------:R-:W-:-:S05]  /*24ea0*/  @!P2 MOV R32, R180 ;  /* 0x000000b40020a202 */ /* 0x000fca0000000f00 */
[----:B------:R1:W-:Y:S02]  /*24eb0*/  @!P2 ST.E.64 desc[UR40][R14.64], R32 ;  /* 0x000000200e00a985 */ /* 0x0003e4000c101b28 */
[----:B-1----:R-:W-:Y:S02]  /*24ec0*/  @!P3 IMAD.MOV.U32 R32, RZ, RZ, R179 ;  /* 0x000000ffff20b224 */ /* 0x002fe400078e00b3 */
[----:B------:R-:W-:Y:S01]  /*24ed0*/  @!P3 IMAD.MOV.U32 R33, RZ, RZ, R177 ;  /* 0x000000ffff21b224 */ /* 0x000fe200078e00b1 */
[----:B------:R-:W-:-:S04]  /*24ee0*/  @!P0 LEA R14, P4, R121, R11, 0x2 ;  /* 0x0000000b790e8211 */ /* 0x000fc800078810ff */
[-C--:B------:R-:W-:Y:S02]  /*24ef0*/  @!P0 LEA.HI.X R15, R121, R41.reuse, R124, 0x2, P4 ;  /* 0x00000029790f8211 */ /* 0x080fe400020f147c */
[----:B------:R-:W5:Y:S04]  /*24f00*/  LDL R124, [R1+0xcc] ;  /* 0x0000cc00017c7983 */ /* 0x000f680000100800 */
[----:B------:R-:W5:Y:S01]  /*24f10*/  LDL R121, [R1+0xc8] ;  /* 0x0000c80001797983 */ /* 0x000f620000100800 */
[----:B--2---:R-:W-:Y:S02]  /*24f20*/  ISETP.GE.AND P1, PT, R116, UR4, PT ;  /* 0x0000000474007c0c */ /* 0x004fe4000bf26270 */
[----:B---3--:R-:W-:Y:S02]  /*24f30*/  @!P3 LEA.HI.X R13, R70, R41, R110, 0x2, P5 ;  /* 0x00000029460db211 */ /* 0x008fe400028f146e */
[----:B------:R-:W2:Y:S04]  /*24f40*/  LDL R70, [R1+0xd4] ;  /* 0x0000d40001467983 */ /* 0x000ea80000100800 */
[----:B------:R-:W3:Y:S04]  /*24f50*/  LDL R110, [R1+0xd0] ;  /* 0x0000d000016e7983 */ /* 0x000ee80000100800 */
[----:B------:R1:W-:Y:S01]  /*24f60*/  @!P3 ST.E.64 desc[UR40][R12.64], R32 ;  /* 0x000000200c00b985 */ /* 0x0003e2000c101b28 */
[----:B----4-:R-:W-:Y:S01]  /*24f70*/  ISETP.GE.AND P2, PT, R113, UR4, PT ;  /* 0x0000000471007c0c */ /* 0x010fe2000bf46270 */
[----:B-1----:R-:W-:Y:S01]  /*24f80*/  @!P0 IMAD.MOV.U32 R32, RZ, RZ, R176 ;  /* 0x000000ffff208224 */ /* 0x002fe200078e00b0 */
[----:B------:R-:W-:Y:S01]  /*24f90*/  @!P1 LEA R12, P5, R116, R11, 0x2 ;  /* 0x0000000b740c9211 */ /* 0x000fe200078a10ff */
[----:B------:R-:W-:-:S03]  /*24fa0*/  @!P0 IMAD.MOV.U32 R33, RZ, RZ, R174 ;  /* 0x000000ffff218224 */ /* 0x000fc600078e00ae */
[----:B------:R-:W-:Y:S02]  /*24fb0*/  @!P1 LEA.HI.X R13, R116, R41, R118, 0x2, P5 ;  /* 0x00000029740d9211 */ /* 0x000fe400028f1476 */
[----:B------:R-:W4:Y:S04]  /*24fc0*/  LDL R116, [R1+0x154] ;  /* 0x0001540001747983 */ /* 0x000f280000100800 */
[----:B------:R1:W-:Y:S01]  /*24fd0*/  @!P0 ST.E.64 desc[UR40][R14.64], R32 ;  /* 0x000000200e008985 */ /* 0x0003e2000c101b28 */
[----:B-----5:R-:W-:-:S03]  /*24fe0*/  ISETP.GE.AND P3, PT, R2, UR4, PT ;  /* 0x0000000402007c0c */ /* 0x020fc6000bf66270 */
[----:B------:R-:W5:Y:S01]  /*24ff0*/  LDL R118, [R1+0xc4] ;  /* 0x0000c40001767983 */ /* 0x000f620000100800 */
[----:B-1----:R-:W-:-:S04]  /*25000*/  @!P2 LEA R14, P4, R113, R11, 0x2 ;  /* 0x0000000b710ea211 */ /* 0x002fc800078810ff */
[----:B------:R-:W-:Y:S02]  /*25010*/  @!P2 LEA.HI.X R15, R113, R41, R115, 0x2, P4 ;  /* 0x00000029710fa211 */ /* 0x000fe400020f1473 */
[----:B------:R-:W5:Y:S01]  /*25020*/  LDL R113, [R1+0x150] ;  /* 0x0001500001717983 */ /* 0x000f620000100800 */
[----:B------:R-:W-:Y:S02]  /*25030*/  @!P1 IMAD.MOV.U32 R32, RZ, RZ, R175 ;  /* 0x000000ffff209224 */ /* 0x000fe400078e00af */
[----:B------:R-:W-:Y:S01]  /*25040*/  @!P1 IMAD.MOV.U32 R33, RZ, RZ, R173 ;  /* 0x000000ffff219224 */ /* 0x000fe200078e00ad */
        /* <DEDUP_REMOVED lines=10> */
[----:B-1----:R-:W-:Y:S02]  /*250f0*/  @!P3 IMAD.MOV.U32 R14, RZ, RZ, R171 ;  /* 0x000000ffff0eb224 */ /* 0x002fe400078e00ab */
[----:B------:R-:W-:Y:S01]  /*25100*/  @!P3 IMAD.MOV.U32 R15, RZ, RZ, R166 ;  /* 0x000000ffff0fb224 */ /* 0x000fe200078e00a6 */
[----:B------:R-:W-:-:S04]  /*25110*/  @!P0 LEA R32, P5, R122, R11, 0x2 ;  /* 0x0000000b7a208211 */ /* 0x000fc800078a10ff */
[----:B------:R1:W-:Y:S01]  /*25120*/  @!P3 ST.E.64 desc[UR40][R12.64], R14 ;  /* 0x0000000e0c00b985 */ /* 0x0003e2000c101b28 */
[C---:B------:R-:W-:Y:S02]  /*25130*/  @!P1 LEA R2, P3, R103.reuse, R11, 0x2 ;  /* 0x0000000b67029211 */ /* 0x040fe400078610ff */
[----:B------:R-:W-:Y:S02]  /*25140*/  @!P0 LEA.HI.X R33, R122, R41, R127, 0x2, P5 ;  /* 0x000000297a218211 */ /* 0x000fe400028f147f */
        /* <DEDUP_REMOVED lines=13> */
[----:B------:R-:W5:Y:S01]  /*25220*/  LDL R50, [R1+0x130] ;  /* 0x0001300001327983 */ /* 0x000f620000100800 */
[----:B--2---:R-:W-:-:S02]  /*25230*/  ISETP.GE.AND P2, PT, R70, UR4, PT ;  /* 0x0000000446007c0c */ /* 0x004fc4000bf46270 */
[----:B---3--:R-:W-:-:S11]  /*25240*/  ISETP.GE.AND P4, PT, R110, UR4, PT ;  /* 0x000000046e007c0c */ /* 0x008fd6000bf86270 */
[-C--:B------:R-:W-:Y:S02]  /*25250*/  @!P2 LEA R14, P3, R70, R11.reuse, 0x2 ;  /* 0x0000000b460ea211 */ /* 0x080fe400078610ff */
[----:B-1----:R-:W-:Y:S02]  /*25260*/  @!P4 LEA R2, P5, R110, R11, 0x2 ;  /* 0x0000000b6e02c211 */ /* 0x002fe400078a10ff */
[-C--:B----4-:R-:W-:Y:S02]  /*25270*/  @!P2 LEA.HI.X R15, R70, R41.reuse, R116, 0x2, P3 ;  /* 0x00000029460fa211 */ /* 0x090fe400018f1474 */
[----:B------:R-:W2:Y:S04]  /*25280*/  LDL R116, [R1+0x140] ;  /* 0x0001400001747983 */ /* 0x000ea80000100800 */
[----:B------:R-:W3:Y:S04]  /*25290*/  LDL R70, [R1+0xb4] ;  /* 0x0000b40001467983 */ /* 0x000ee80000100800 */
[----:B------:R1:W-:Y:S01]  /*252a0*/  @!P2 ST.E.64 desc[UR40][R14.64], R4 ;  /* 0x000000040e00a985 */ /* 0x0003e2000c101b28 */
[----:B-----5:R-:W-:Y:S01]  /*252b0*/  @!P4 LEA.HI.X R3, R110, R41, R113, 0x2, P5 ;  /* 0x000000296e03c211 */ /* 0x020fe200028f1471 */
[----:B-1----:R-:W-:-:S02]  /*252c0*/  @!P4 IMAD.MOV.U32 R4, RZ, RZ, R51 ;  /* 0x000000ffff04c224 */ /* 0x002fc400078e0033 */
[----:B------:R-:W4:Y:S04]  /*252d0*/  LDL R113, [R1+0x13c] ;  /* 0x00013c0001717983 */ /* 0x000f280000100800 */
[----:B------:R-:W5:Y:S04]  /*252e0*/  LDL R110, [R1+0x138] ;  /* 0x00013800016e7983 */ /* 0x000f680000100800 */
[----:B------:R-:W5:Y:S04]  /*252f0*/  LDL R51, [R1+0x134] ;  /* 0x0001340001337983 */ /* 0x000f680000100800 */
[----:B------:R-:W5:Y:S04]  /*25300*/  LDL R15, [R1+0x12c] ;  /* 0x00012c00010f7983 */ /* 0x000f680000100800 */
[----:B------:R-:W5:Y:S01]  /*25310*/  LDL R14, [R1+0x128] ;  /* 0x00012800010e7983 */ /* 0x000f620000100800 */
[----:B------:R-:W-:-:S02]  /*25320*/  ISETP.GE.AND P0, PT, R124, UR4, PT ;  /* 0x000000047c007c0c */ /* 0x000fc4000bf06270 */
[----:B------:R-:W-:Y:S01]  /*25330*/  ISETP.GE.AND P1, PT, R121, UR4, PT ;  /* 0x0000000479007c0c */ /* 0x000fe2000bf26270 */
[----:B------:R-:W-:Y:S01]  /*25340*/  @!P4 IMAD.MOV.U32 R5, RZ, RZ, R53 ;  /* 0x000000ffff05c224 */ /* 0x000fe200078e0035 */
[----:B------:R-:W-:-:S04]  /*25350*/  ISETP.GE.AND P2, PT, R118, UR4, PT ;  /* 0x0000000476007c0c */ /* 0x000fc8000bf46270 */
[----:B------:R1:W-:Y:S01]  /*25360*/  @!P4 ST.E.64 desc[UR40][R2.64], R4 ;  /* 0x000000040200c985 */ /* 0x0003e2000c101b28 */
[----:B------:R-:W-:-:S04]  /*25370*/  ISETP.GE.AND P4, PT, R115, UR4, PT ;  /* 0x0000000473007c0c */ /* 0x000fc8000bf86270 */
[----:B------:R-:W-:-:S04]  /*25380*/  @!P0 LEA R12, P3, R124, R11, 0x2 ;  /* 0x0000000b7c0c8211 */ /* 0x000fc800078610ff */
[----:B------:R-:W-:Y:S02]  /*25390*/  @!P0 LEA.HI.X R13, R124, R41, R126, 0x2, P3 ;  /* 0x000000297c0d8211 */ /* 0x000fe400018f147e */
[----:B-1----:R-:W-:-:S03]  /*253a0*/  @!P1 LEA R2, P5, R121, R11, 0x2 ;  /* 0x0000000b79029211 */ /* 0x002fc600078a10ff */
[----:B------:R-:W-:Y:S01]  /*253b0*/  @!P0 ST.E.64 desc[UR40][R12.64], R6 ;  /* 0x000000060c008985 */ /* 0x000fe2000c101b28 */
[----:B------:R-:W-:Y:S02]  /*253c0*/  ISETP.GE.AND P3, PT, R112, UR4, PT ;  /* 0x0000000470007c0c */ /* 0x000fe4000bf66270 */
[----:B------:R-:W-:Y:S02]  /*253d0*/  @!P2 LEA R4, P0, R118, R11, 0x2 ;  /* 0x0000000b7604a211 */ /* 0x000fe400078010ff */
[----:B------:R-:W-:-:S05]  /*253e0*/  @!P1 LEA.HI.X R3, R121, R41, R122, 0x2, P5 ;  /* 0x0000002979039211 */ /* 0x000fca00028f147a */
[----:B------:R1:W-:Y:S01]  /*253f0*/  @!P1 ST.E.64 desc[UR40][R2.64], R54 ;  /* 0x0000003602009985 */ /* 0x0003e2000c101b28 */
[----:B------:R-:W-:Y:S02]  /*25400*/  @!P2 LEA.HI.X R5, R118, R41, R120, 0x2, P0 ;  /* 0x000000297605a211 */ /* 0x000fe400000f1478 */
[-C--:B-1----:R-:W-:Y:S02]  /*25410*/  @!P4 LEA R2, P1, R115, R11.reuse, 0x2 ;  /* 0x0000000b7302c211 */ /* 0x082fe400078210ff */
[----:B------:R-:W-:Y:S01]  /*25420*/  ISETP.GE.AND P0, PT, R103, UR4, PT ;  /* 0x0000000467007c0c */ /* 0x000fe2000bf06270 */
[----:B------:R1:W-:Y:S01]  /*25430*/  @!P2 ST.E.64 desc[UR40][R4.64], R8 ;  /* 0x000000080400a985 */ /* 0x0003e2000c101b28 */
[----:B------:R-:W-:Y:S01]  /*25440*/  @!P3 LEA R6, P5, R112, R11, 0x2 ;  /* 0x0000000b7006b211 */ /* 0x000fe200078a10ff */
[----:B-1----:R-:W-:Y:S02]  /*25450*/  @!P4 IMAD.MOV.U32 R4, RZ, RZ, R57 ;  /* 0x000000ffff04c224 */ /* 0x002fe400078e0039 */
[----:B------:R-:W-:Y:S01]  /*25460*/  @!P4 IMAD.MOV.U32 R5, RZ, RZ, R58 ;  /* 0x000000ffff05c224 */ /* 0x000fe200078e003a */
[----:B--2---:R-:W-:-:S02]  /*25470*/  @!P4 LEA.HI.X R3, R115, R41, R116, 0x2, P1 ;  /* 0x000000297303c211 */ /* 0x004fc400008f1474 */
[----:B---3--:R-:W-:-:S03]  /*25480*/  ISETP.GE.AND P1, PT, R70, UR4, PT ;  /* 0x0000000446007c0c */ /* 0x008fc6000bf26270 */
[----:B------:R1:W-:Y:S01]  /*25490*/  @!P4 ST.E.64 desc[UR40][R2.64], R4 ;  /* 0x000000040200c985 */ /* 0x0003e2000c101b28 */
[----:B------:R-:W-:Y:S01]  /*254a0*/  ISETP.GE.AND P4, PT, R49, UR4, PT ;  /* 0x0000000431007c0c */ /* 0x000fe2000bf86270 */
[----:B-1----:R-:W-:Y:S02]  /*254b0*/  @!P3 IMAD.MOV.U32 R2, RZ, RZ, R10 ;  /* 0x000000ffff02b224 */ /* 0x002fe400078e000a */
[----:B------:R-:W-:Y:S01]  /*254c0*/  @!P3 IMAD.MOV.U32 R3, RZ, RZ, R20 ;  /* 0x000000ffff03b224 */ /* 0x000fe200078e0014 */
[----:B------:R-:W-:Y:S02]  /*254d0*/  @!P0 LEA R4, P2, R103, R11, 0x2 ;  /* 0x0000000b67048211 */ /* 0x000fe400078410ff */
[-C--:B----4-:R-:W-:Y:S02]  /*254e0*/  @!P3 LEA.HI.X R7, R112, R41.reuse, R113, 0x2, P5 ;  /* 0x000000297007b211 */ /* 0x090fe400028f1471 */
[----:B------:R-:W-:Y:S02]  /*254f0*/  ISETP.GE.AND P5, PT, R33, UR4, PT ;  /* 0x0000000421007c0c */ /* 0x000fe4000bfa6270 */
[----:B-----5:R-:W-:Y:S01]  /*25500*/  @!P0 LEA.HI.X R5, R103, R41, R110, 0x2, P2 ;  /* 0x0000002967058211 */ /* 0x020fe200010f146e */
[----:B------:R1:W-:Y:S01]  /*25510*/  @!P3 ST.E.64 desc[UR40][R6.64], R2 ;  /* 0x000000020600b985 */ /* 0x0003e2000c101b28 */
[----:B------:R-:W-:Y:S01]  /*25520*/  ISETP.GE.AND P3, PT, R32, UR4, PT ;  /* 0x0000000420007c0c */ /* 0x000fe2000bf66270 */
[----:B-1----:R-:W-:-:S02]  /*25530*/  @!P0 IMAD.MOV.U32 R6, RZ, RZ, R59 ;  /* 0x000000ffff068224 */ /* 0x002fc400078e003b */
[----:B------:R-:W-:Y:S01]  /*25540*/  @!P0 IMAD.MOV.U32 R7, RZ, RZ, R61 ;  /* 0x000000ffff078224 */ /* 0x000fe200078e003d */
[----:B------:R-:W-:-:S04]  /*25550*/  @!P1 LEA R2, P2, R70, R11, 0x2 ;  /* 0x0000000b46029211 */ /* 0x000fc800078410ff */
[----:B------:R1:W-:Y:S01]  /*25560*/  @!P0 ST.E.64 desc[UR40][R4.64], R6 ;  /* 0x0000000604008985 */ /* 0x0003e2000c101b28 */
[----:B------:R-:W-:-:S04]  /*25570*/  @!P1 LEA.HI.X R3, R70, R41, R51, 0x2, P2 ;  /* 0x0000002946039211 */ /* 0x000fc800010f1433 */
[----:B------:R-:W-:Y:S01]  /*25580*/  @!P3 IMAD.MOV.U32 R8, RZ, RZ, R69 ;  /* 0x000000ffff08b224 */ /* 0x000fe200078e0045 */
[----:B-1----:R-:W-:Y:S01]  /*25590*/  @!P1 MOV R4, R21 ;  /* 0x0000001500049202 */ /* 0x002fe20000000f00 */
[----:B------:R-:W-:Y:S01]  /*255a0*/  @!P1 IMAD.MOV.U32 R5, RZ, RZ, R24 ;  /* 0x000000ffff059224 */ /* 0x000fe200078e0018 */
[----:B------:R-:W-:-:S04]  /*255b0*/  @!P4 LEA R6, P0, R49, R11, 0x2 ;  /* 0x0000000b3106c211 */ /* 0x000fc800078010ff */
[----:B------:R-:W-:Y:S01]  /*255c0*/  @!P4 LEA.HI.X R7, R49, R41, R50, 0x2, P0 ;  /* 0x000000293107c211 */ /* 0x000fe200000f1432 */
[----:B------:R1:W-:Y:S01]  /*255d0*/  @!P1 ST.E.64 desc[UR40][R2.64], R4 ;  /* 0x0000000402009985 */ /* 0x0003e2000c101b28 */
[----:B------:R-:W-:-:S03]  /*255e0*/  @!P3 IMAD.MOV.U32 R9, RZ, RZ, R72 ;  /* 0x000000ffff09b224 */ /* 0x000fc600078e0048 */
[----:B------:R2:W-:Y:S01]  /*255f0*/  @!P4 ST.E.64 desc[UR40][R6.64], R64 ;  /* 0x000000400600c985 */ /* 0x0005e2000c101b28 */
[CC--:B-1----:R-:W-:Y:S02]  /*25600*/  @!P5 LEA R2, P1, R33.reuse, R11.reuse, 0x2 ;  /* 0x0000000b2102d211 */ /* 0x0c2fe400078210ff */
[C---:B------:R-:W-:Y:S02]  /*25610*/  @!P3 LEA R4, P2, R32.reuse, R11, 0x2 ;  /* 0x0000000b2004b211 */ /* 0x040fe400078410ff */
[-C--:B------:R-:W-:Y:S01]  /*25620*/  @!P5 LEA.HI.X R3, R33, R41.reuse, R15, 0x2, P1 ;  /* 0x000000292103d211 */ /* 0x080fe200008f140f */
[----:B--2---:R-:W-:Y:S01]  /*25630*/  @!P5 IMAD.MOV.U32 R6, RZ, RZ, R25 ;  /* 0x000000ffff06d224 */ /* 0x004fe200078e0019 */
[----:B------:R-:W-:Y:S01]  /*25640*/  @!P3 LEA.HI.X R5, R32, R41, R14, 0x2, P2 ;  /* 0x000000292005b211 */ /* 0x000fe200010f140e */
[----:B------:R-:W-:-:S05]  /*25650*/  @!P5 IMAD.MOV.U32 R7, RZ, RZ, R26 ;  /* 0x000000ffff07d224 */ /* 0x000fca00078e001a */
[----:B------:R3:W-:Y:S04]  /*25660*/  @!P5 ST.E.64 desc[UR40][R2.64], R6 ;  /* 0x000000060200d985 */ /* 0x0007e8000c101b28 */
[----:B------:R3:W-:Y:S02]  /*25670*/  @!P3 ST.E.64 desc[UR40][R4.64], R8 ;  /* 0x000000080400b985 */ /* 0x0007e4000c101b28 */
.L_x_2681:
[----:B------:R-:W-:Y:S05]  /*25680*/  BSYNC B1 ;  /* 0x0000000000017941 */ /* 0x000fea0003800000 */
.L_x_2680:
[----:B------:R-:W-:-:S03]  /*25690*/  UMOV UR4, 0xffffffff ;  /* 0xffffffff00047882 */ /* 0x000fc60000000000 */
[----:B------:R-:W-:Y:S05]  /*256a0*/  BRA.DIV UR4, `(.L_x_2682) ;  /* 0x0000010204e07947 */ /* 0x000fea000b800000 */
[----:B0-----:R-:W0:Y:S04]  /*256b0*/  SHFL.IDX PT, R40, R40, 0x1, 0x1c1f ;  /* 0x003c1f0028287f89 */ /* 0x001e2800000e0000 */
[----:B------:R-:W4:Y:S02]  /*256c0*/  SHFL.IDX PT, R35, R35, 0x1, 0x1c1f ;  /* 0x003c1f0023237f89 */ /* 0x000f2400000e0000 */
.L_x_3038:
        /* <DEDUP_REMOVED lines=48> */
[----:B---3--:R-:W-:-:S02]  /*259d0*/  IMAD.MOV.U32 R21, RZ, RZ, R7 ;  /* 0x000000ffff157224 */ /* 0x008fc400078e0007 */
[----:B------:R-:W-:Y:S02]  /*259e0*/  IMAD.MOV.U32 R7, RZ, RZ, R6 ;  /* 0x000000ffff077224 */ /* 0x000fe400078e0006 */
[----:B------:R-:W-:Y:S01]  /*259f0*/  IMAD.MOV.U32 R6, RZ, RZ, R5 ;  /* 0x000000ffff067224 */ /* 0x000fe200078e0005 */
[----:B------:R-:W-:Y:S01]  /*25a00*/  MOV R5, R4 ;  /* 0x0000000400057202 */ /* 0x000fe20000000f00 */
[----:B------:R-:W-:Y:S02]  /*25a10*/  IMAD.MOV.U32 R4, RZ, RZ, R3 ;  /* 0x000000ffff047224 */ /* 0x000fe400078e0003 */
[----:B------:R-:W-:Y:S02]  /*25a20*/  IMAD.MOV.U32 R3, RZ, RZ, R2 ;  /* 0x000000ffff037224 */ /* 0x000fe400078e0002 */
[----:B------:R-:W3:Y:S01]  /*25a30*/  LDL R2, [R1+0x168] ;  /* 0x0001680001027983 */ /* 0x000ee20000100800 */
        /* <DEDUP_REMOVED lines=10> */
[----:B------:R-:W-:Y:S01]  /*25ae0*/  ISETP.GE.AND P0, PT, R64, UR4, PT ;  /* 0x0000000440007c0c */ /* 0x000fe2000bf06270 */
[----:B------:R-:W-:Y:S02]  /*25af0*/  IMAD.MOV.U32 R55, RZ, RZ, R53 ;  /* 0x000000ffff377224 */ /* 0x000fe400078e0035 */
[----:B------:R-:W-:Y:S01]  /*25b00*/  IMAD.MOV.U32 R115, RZ, RZ, R61 ;  /* 0x000000ffff737224 */ /* 0x000fe200078e003d */
[----:B------:R-:W-:Y:S01]  /*25b10*/  MOV R61, R59 ;  /* 0x0000003b003d7202 */ /* 0x000fe20000000f00 */
[----:B------:R-:W-:Y:S02]  /*25b20*/  IMAD.MOV.U32 R41, RZ, RZ, R32 ;  /* 0x000000ffff297224 */ /* 0x000fe400078e0020 */
[----:B------:R-:W-:-:S02]  /*25b30*/  IMAD.MOV.U32 R54, RZ, RZ, R51 ;  /* 0x000000ffff367224 */ /* 0x000fc400078e0033 */
[----:B------:R-:W-:Y:S02]  /*25b40*/  IMAD.MOV.U32 R32, RZ, RZ, R24 ;  /* 0x000000ffff207224 */ /* 0x000fe400078e0018 */
[----:B------:R-:W-:Y:S02]  /*25b50*/  IMAD.MOV.U32 R53, RZ, RZ, R50 ;  /* 0x000000ffff357224 */ /* 0x000fe400078e0032 */
[----:B------:R-:W-:Y:S01]  /*25b60*/  IMAD.MOV.U32 R59, RZ, RZ, R58 ;  /* 0x000000ffff3b7224 */ /* 0x000fe200078e003a */
[----:B------:R-:W-:Y:S01]  /*25b70*/  ISETP.GE.AND P1, PT, R120, UR4, PT ;  /* 0x0000000478007c0c */ /* 0x000fe2000bf26270 */
[----:B------:R-:W-:Y:S01]  /*25b80*/  IMAD.MOV.U32 R51, RZ, RZ, R49 ;  /* 0x000000ffff337224 */ /* 0x000fe200078e0031 */
[----:B------:R-:W-:Y:S01]  /*25b90*/  MOV R49, R33 ;  /* 0x0000002100317202 */ /* 0x000fe20000000f00 */
[----:B------:R-:W-:Y:S01]  /*25ba0*/  IMAD.MOV.U32 R58, RZ, RZ, R57 ;  /* 0x000000ffff3a7224 */ /* 0x000fe200078e0039 */
[----:B------:R-:W-:Y:S01]  /*25bb0*/  ISETP.GE.AND P3, PT, R118, UR4, PT ;  /* 0x0000000476007c0c */ /* 0x000fe2000bf66270 */
[----:B------:R-:W-:Y:S01]  /*25bc0*/  IMAD.MOV.U32 R50, RZ, RZ, R41 ;  /* 0x000000ffff327224 */ /* 0x000fe200078e0029 */
[----:B------:R-:W-:Y:S01]  /*25bd0*/  MOV R70, R61 ;  /* 0x0000003d00467202 */ /* 0x000fe20000000f00 */
[----:B------:R-:W-:Y:S01]  /*25be0*/  IMAD.MOV.U32 R57, RZ, RZ, R55 ;  /* 0x000000ffff397224 */ /* 0x000fe200078e0037 */
[----:B------:R-:W-:Y:S01]  /*25bf0*/  ISETP.GE.AND P2, PT, R72, UR4, PT ;  /* 0x0000000448007c0c */ /* 0x000fe2000bf46270 */
[----:B------:R-:W-:Y:S01]  /*25c00*/  IMAD.MOV.U32 R55, RZ, RZ, R54 ;  /* 0x000000ffff377224 */ /* 0x000fe200078e0036 */
[----:B------:R-:W4:Y:S01]  /*25c10*/  LDL R24, [R1+0x134] ;  /* 0x0001340001187983 */ /* 0x000f220000100800 */
        /* <DEDUP_REMOVED lines=13> */
[----:B0-----:R-:W-:Y:S02]  /*25cf0*/  @!P0 IMAD.MOV.U32 R3, RZ, RZ, R40 ;  /* 0x000000ffff038224 */ /* 0x001fe400078e0028 */
[----:B------:R-:W-:Y:S02]  /*25d00*/  IMAD.MOV.U32 R69, RZ, RZ, R59 ;  /* 0x000000ffff457224 */ /* 0x000fe400078e003b */
        /* <DEDUP_REMOVED lines=13> */
[----:B------:R-:W-:Y:S02]  /*25de0*/  IMAD.MOV.U32 R33, RZ, RZ, R32 ;  /* 0x000000ffff217224 */ /* 0x000fe400078e0020 */
[----:B------:R-:W-:Y:S01]  /*25df0*/  IMAD.MOV.U32 R65, RZ, RZ, R58 ;  /* 0x000000ffff417224 */ /* 0x000fe200078e003a */
[----:B------:R-:W5:Y:S01]  /*25e00*/  LDL R32, [R1+0x144] ;  /* 0x0001440001207983 */ /* 0x000f620000100800 */
[----:B------:R-:W-:-:S02]  /*25e10*/  IMAD.MOV.U32 R58, RZ, RZ, R53 ;  /* 0x000000ffff3a7224 */ /* 0x000fc400078e0035 */
[----:B------:R-:W-:Y:S02]  /*25e20*/  IMAD.MOV.U32 R61, RZ, RZ, R55 ;  /* 0x000000ffff3d7224 */ /* 0x000fe400078e0037 */
[----:B------:R-:W-:Y:S02]  /*25e30*/  IMAD.MOV.U32 R53, RZ, RZ, R51 ;  /* 0x000000ffff357224 */ /* 0x000fe400078e0033 */
[----:B------:R-:W-:Y:S02]  /*25e40*/  IMAD.MOV.U32 R55, RZ, RZ, R49 ;  /* 0x000000ffff377224 */ /* 0x000fe400078e0031 */
[----:B------:R-:W-:Y:S02]  /*25e50*/  IMAD.MOV.U32 R51, RZ, RZ, R33 ;  /* 0x000000ffff337224 */ /* 0x000fe400078e0021 */
[----:B------:R-:W-:Y:S02]  /*25e60*/  IMAD.MOV.U32 R49, RZ, RZ, R5 ;  /* 0x000000ffff317224 */ /* 0x000fe400078e0005 */
[----:B------:R-:W-:-:S02]  /*25e70*/  IMAD.MOV.U32 R33, RZ, RZ, R4 ;  /* 0x000000ffff217224 */ /* 0x000fc400078e0004 */
[----:B------:R-:W-:Y:S02]  /*25e80*/  @!P0 IMAD.MOV.U32 R4, RZ, RZ, R27 ;  /* 0x000000ffff048224 */ /* 0x000fe400078e001b */
[----:B------:R-:W-:-:S05]  /*25e90*/  @!P0 IMAD.MOV.U32 R5, RZ, RZ, R36 ;  /* 0x000000ffff058224 */ /* 0x000fca00078e0024 */
[----:B------:R0:W-:Y:S02]  /*25ea0*/  @!P0 ST.E.64 desc[UR40][R2.64], R4 ;  /* 0x0000000402008985 */ /* 0x0001e4000c101b28 */
[----:B0-----:R-:W-:-:S04]  /*25eb0*/  @!P3 LEA R2, P5, R118, R35, 0x2 ;  /* 0x000000237602b211 */ /* 0x001fc800078a10ff */
[----:B---3--:R-:W-:Y:S02]  /*25ec0*/  @!P3 LEA.HI.X R3, R118, R40, R120, 0x2, P5 ;  /* 0x000000287603b211 */ /* 0x008fe400028f1478 */
[----:B------:R-:W3:Y:S01]  /*25ed0*/  LDL R120, [R1+0x198] ;  /* 0x0001980001787983 */ /* 0x000ee20000100800 */
[----:B------:R-:W-:Y:S02]  /*25ee0*/  @!P1 IMAD.MOV.U32 R4, RZ, RZ, R77 ;  /* 0x000000ffff049224 */ /* 0x000fe400078e004d */
[----:B------:R-:W-:-:S05]  /*25ef0*/  @!P1 IMAD.MOV.U32 R5, RZ, RZ, R80 ;  /* 0x000000ffff059224 */ /* 0x000fca00078e0050 */
[----:B------:R0:W-:Y:S01]  /*25f00*/  @!P1 ST.E.64 desc[UR40][R6.64], R4 ;  /* 0x0000000406009985 */ /* 0x0001e2000c101b28 */
[----:B------:R-:W-:Y:S01]  /*25f10*/  IMAD.MOV.U32 R122, RZ, RZ, R69 ;  /* 0x000000ffff7a7224 */ /* 0x000fe200078e0045 */
[----:B------:R-:W-:Y:S01]  /*25f20*/  MOV R69, R64 ;  /* 0x0000004000457202 */ /* 0x000fe20000000f00 */
[----:B------:R-:W-:Y:S02]  /*25f30*/  IMAD.MOV.U32 R64, RZ, RZ, R59 ;  /* 0x000000ffff407224 */ /* 0x000fe400078e003b */
[----:B------:R-:W-:Y:S01]  /*25f40*/  IMAD.MOV.U32 R59, RZ, RZ, R55 ;  /* 0x000000ffff3b7224 */ /* 0x000fe200078e0037 */
[----:B0-----:R-:W-:Y:S01]  /*25f50*/  @!P2 LEA R4, P4, R72, R35, 0x2 ;  /* 0x000000234804a211 */ /* 0x001fe200078810ff */
[----:B------:R-:W-:Y:S02]  /*25f60*/  IMAD.MOV.U32 R55, RZ, RZ, R51 ;  /* 0x000000ffff377224 */ /* 0x000fe400078e0033 */
[----:B------:R-:W-:Y:S02]  /*25f70*/  IMAD.MOV.U32 R51, RZ, RZ, R49 ;  /* 0x000000ffff337224 */ /* 0x000fe400078e0031 */
[----:B-----5:R-:W-:-:S02]  /*25f80*/  IMAD.MOV.U32 R49, RZ, RZ, R32 ;  /* 0x000000ffff317224 */ /* 0x020fc400078e0020 */
[----:B------:R-:W5:Y:S01]  /*25f90*/  LDL R32, [R1+0xcc] ;  /* 0x0000cc0001207983 */ /* 0x000f620000100800 */
[----:B---3--:R-:W-:-:S03]  /*25fa0*/  @!P2 LEA.HI.X R5, R72, R40, R120, 0x2, P4 ;  /* 0x000000284805a211 */ /* 0x008fc600020f1478 */
[----:B------:R-:W3:Y:S01]  /*25fb0*/  LDL R120, [R1+0x194] ;  /* 0x0001940001787983 */ /* 0x000ee20000100800 */
[----:B------:R-:W-:Y:S01]  /*25fc0*/  ISETP.GE.AND P0, PT, R116, UR4, PT ;  /* 0x0000000474007c0c */ /* 0x000fe2000bf06270 */
[----:B------:R-:W-:Y:S02]  /*25fd0*/  IMAD.MOV.U32 R118, RZ, RZ, R70 ;  /* 0x000000ffff767224 */ /* 0x000fe400078e0046 */
[----:B------:R-:W-:Y:S02]  /*25fe0*/  IMAD.MOV.U32 R70, RZ, RZ, R65 ;  /* 0x000000ffff467224 */ /* 0x000fe400078e0041 */
[----:B------:R-:W-:Y:S01]  /*25ff0*/  IMAD.MOV.U32 R65, RZ, RZ, R61 ;  /* 0x000000ffff417224 */ /* 0x000fe200078e003d */
[----:B------:R0:W-:Y:S01]  /*26000*/  @!P3 ST.E.64 desc[UR40][R2.64], R42 ;  /* 0x0000002a0200b985 */ /* 0x0001e2000c101b28 */
[----:B------:R-:W-:Y:S01]  /*26010*/  IMAD.MOV.U32 R61, RZ, RZ, R58 ;  /* 0x000000ffff3d7224 */ /* 0x000fe200078e003a */
[----:B------:R-:W-:Y:S01]  /*26020*/  MOV R72, R70 ;  /* 0x0000004600487202 */ /* 0x000fe20000000f00 */
[----:B------:R-:W-:-:S02]  /*26030*/  IMAD.MOV.U32 R58, RZ, RZ, R57 ;  /* 0x000000ffff3a7224 */ /* 0x000fc400078e0039 */
[----:B------:R-:W-:Y:S02]  /*26040*/  IMAD.MOV.U32 R70, RZ, RZ, R69 ;  /* 0x000000ffff467224 */ /* 0x000fe400078e0045 */
[----:B------:R-:W-:Y:S02]  /*26050*/  IMAD.MOV.U32 R57, RZ, RZ, R54 ;  /* 0x000000ffff397224 */ /* 0x000fe400078e0036 */
[----:B------:R-:W-:Y:S02]  /*26060*/  IMAD.MOV.U32 R69, RZ, RZ, R65 ;  /* 0x000000ffff457224 */ /* 0x000fe400078e0041 */
[----:B------:R-:W-:Y:S02]  /*26070*/  IMAD.MOV.U32 R54, RZ, RZ, R50 ;  /* 0x000000ffff367224 */ /* 0x000fe400078e0032 */
[----:B------:R-:W-:Y:S01]  /*26080*/  IMAD.MOV.U32 R65, RZ, RZ, R64 ;  /* 0x000000ffff417224 */ /* 0x000fe200078e0040 */
[----:B0-----:R-:W-:Y:S01]  /*26090*/  @!P0 LEA R2, P5, R116, R35, 0x2 ;  /* 0x0000002374028211 */ /* 0x001fe200078a10ff */
[----:B------:R-:W-:-:S02]  /*260a0*/  IMAD.MOV.U32 R50, RZ, RZ, R33 ;  /* 0x000000ffff327224 */ /* 0x000fc400078e0021 */
[----:B------:R-:W-:Y:S01]  /*260b0*/  IMAD.MOV.U32 R64, RZ, RZ, R61 ;  /* 0x000000ffff407224 */ /* 0x000fe200078e003d */
[----:B------:R-:W2:Y:S01]  /*260c0*/  LDL R33, [R1+0xd0] ;  /* 0x0000d00001217983 */ /* 0x000ea20000100800 */
[----:B------:R-:W-:Y:S01]  /*260d0*/  IMAD.MOV.U32 R61, RZ, RZ, R59 ;  /* 0x000000ffff3d7224 */ /* 0x000fe200078e003b */
[----:B---3--:R-:W-:Y:S01]  /*260e0*/  @!P0 LEA.HI.X R3, R116, R40, R120, 0x2, P5 ;  /* 0x0000002874038211 */ /* 0x008fe200028f1478 */
[----:B------:R-:W-:Y:S01]  /*260f0*/  IMAD.MOV.U32 R120, RZ, RZ, R70 ;  /* 0x000000ffff787224 */ /* 0x000fe200078e0046 */
[----:B------:R-:W3:Y:S01]  /*26100*/  LDL R116, [R1+0x190] ;  /* 0x0001900001747983 */ /* 0x000ee20000100800 */
[----:B------:R-:W-:Y:S02]  /*26110*/  IMAD.MOV.U32 R70, RZ, RZ, R65 ;  /* 0x000000ffff467224 */ /* 0x000fe400078e0041 */
[----:B------:R-:W-:Y:S02]  /*26120*/  IMAD.MOV.U32 R65, RZ, RZ, R61 ;  /* 0x000000ffff417224 */ /* 0x000fe400078e003d */
[----:B------:R-:W-:-:S02]  /*26130*/  IMAD.MOV.U32 R61, RZ, RZ, R55 ;  /* 0x000000ffff3d7224 */ /* 0x000fc400078e0037 */
[----:B------:R-:W-:Y:S02]  /*26140*/  IMAD.MOV.U32 R55, RZ, RZ, R50 ;  /* 0x000000ffff377224 */ /* 0x000fe400078e0032 */
[----:B-----5:R-:W-:Y:S02]  /*26150*/  IMAD.MOV.U32 R50, RZ, RZ, R32 ;  /* 0x000000ffff327224 */ /* 0x020fe400078e0020 */
[----:B------:R-:W5:Y:S01]  /*26160*/  LDL R32, [R1+0xdc] ;  /* 0x0000dc0001207983 */ /* 0x000f620000100800 */
[----:B------:R-:W-:Y:S01]  /*26170*/  ISETP.GE.AND P1, PT, R113, UR4, PT ;  /* 0x0000000471007c0c */ /* 0x000fe2000bf26270 */
[----:B------:R-:W-:Y:S01]  /*26180*/  IMAD.MOV.U32 R59, RZ, RZ, R57 ;  /* 0x000000ffff3b7224 */ /* 0x000fe200078e0039 */
[----:B------:R-:W-:Y:S01]  /*26190*/  ISETP.GE.AND P3, PT, R112, UR4, PT ;  /* 0x0000000470007c0c */ /* 0x000fe2000bf66270 */
[----:B------:R-:W-:Y:S02]  /*261a0*/  @!P2 IMAD.MOV.U32 R57, RZ, RZ, R73 ;  /* 0x000000ffff39a224 */ /* 0x000fe400078e0049 */
[----:B------:R-:W-:-:S02]  /*261b0*/  IMAD.MOV.U32 R121, RZ, RZ, R72 ;  /* 0x000000ffff797224 */ /* 0x000fc400078e0048 */
[----:B------:R-:W-:Y:S01]  /*261c0*/  IMAD.MOV.U32 R72, RZ, RZ, R69 ;  /* 0x000000ffff487224 */ /* 0x000fe200078e0045 */
[----:B------:R-:W-:Y:S01]  /*261d0*/  MOV R69, R64 ;  /* 0x0000004000457202 */ /* 0x000fe20000000f00 */
[----:B------:R-:W-:Y:S01]  /*261e0*/  IMAD.MOV.U32 R64, RZ, RZ, R59 ;  /* 0x000000ffff407224 */ /* 0x000fe200078e003b */
[----:B------:R0:W-:Y:S01]  /*261f0*/  @!P2 ST.E.64 desc[UR40][R4.64], R56 ;  /* 0x000000380400a985 */ /* 0x0001e2000c101b28 */
[----:B------:R-:W-:Y:S02]  /*26200*/  IMAD.MOV.U32 R59, RZ, RZ, R54 ;  /* 0x000000ffff3b7224 */ /* 0x000fe400078e0036 */
[----:B--2---:R-:W-:Y:S02]  /*26210*/  IMAD.MOV.U32 R54, RZ, RZ, R33 ;  /* 0x000000ffff367224 */ /* 0x004fe400078e0021 */
[----:B------:R-:W2:Y:S04]  /*26220*/  LDL R33, [R1+0x180] ;  /* 0x0001800001217983 */ /* 0x000ea80000100800 */
[----:B------:R1:W-:Y:S01]  /*26230*/  @!P0 ST.E.64 desc[UR40][R2.64], R44 ;  /* 0x0000002c02008985 */ /* 0x0003e2000c101b28 */
[----:B0-----:R-:W-:-:S02]  /*26240*/  @!P1 LEA R4, P4, R113, R35, 0x2 ;  /* 0x0000002371049211 */ /* 0x001fc400078810ff */
[C---:B-1----:R-:W-:Y:S02]  /*26250*/  @!P3 LEA R2, P5, R112.reuse, R35, 0x2 ;  /* 0x000000237002b211 */ /* 0x042fe400078a10ff */
[----:B---3--:R-:W-:Y:S01]  /*26260*/  @!P1 LEA.HI.X R5, R113, R40, R116, 0x2, P4 ;  /* 0x0000002871059211 */ /* 0x008fe200020f1474 */
[----:B------:R-:W-:Y:S02]  /*26270*/  IMAD.MOV.U32 R116, RZ, RZ, R72 ;  /* 0x000000ffff747224 */ /* 0x000fe400078e0048 */
[----:B------:R-:W-:Y:S02]  /*26280*/  IMAD.MOV.U32 R113, RZ, RZ, R70 ;  /* 0x000000ffff717224 */ /* 0x000fe400078e0046 */
[----:B------:R-:W-:Y:S01]  /*26290*/  IMAD.MOV.U32 R72, RZ, RZ, R69 ;  /* 0x000000ffff487224 */ /* 0x000fe200078e0045 */
[----:B------:R-:W-:Y:S01]  /*262a0*/  MOV R69, R64 ;  /* 0x0000004000457202 */ /* 0x000fe20000000f00 */
[----:B------:R-:W-:Y:S01]  /*262b0*/  IMAD.MOV.U32 R64, RZ, RZ, R59 ;  /* 0x000000ffff407224 */ /* 0x000fe200078e003b */
[----:B------:R-:W-:Y:S01]  /*262c0*/  @!P3 LEA.HI.X R3, R112, R40, R113, 0x2, P5 ;  /* 0x000000287003b211 */ /* 0x000fe200028f1471 */
[----:B------:R-:W-:-:S02]  /*262d0*/  IMAD.MOV.U32 R113, RZ, RZ, R72 ;  /* 0x000000ffff717224 */ /* 0x000fc400078e0048 */
[----:B-----5:R-:W-:Y:S01]  /*262e0*/  IMAD.MOV.U32 R59, RZ, RZ, R32 ;  /* 0x000000ffff3b7224 */ /* 0x020fe200078e0020 */
[----:B------:R-:W-:Y:S01]  /*262f0*/  MOV R72, R69 ;  /* 0x0000004500487202 */ /* 0x000fe20000000f00 */
[----:B------:R-:W-:Y:S02]  /*26300*/  IMAD.MOV.U32 R69, RZ, RZ, R64 ;  /* 0x000000ffff457224 */ /* 0x000fe400078e0040 */
[----:B------:R-:W-:Y:S02]  /*26310*/  IMAD.MOV.U32 R64, RZ, RZ, R59 ;  /* 0x000000ffff407224 */ /* 0x000fe400078e003b */
[----:B------:R-:W3:Y:S01]  /*26320*/  LDL R59, [R1+0x178] ;  /* 0x00017800013b7983 */ /* 0x000ee20000100800 */
[----:B------:R-:W-:Y:S01]  /*26330*/  ISETP.GE.AND P2, PT, R110, UR4, PT ;  /* 0x000000046e007c0c */ /* 0x000fe2000bf46270 */
[----:B------:R-:W-:Y:S02]  /*26340*/  @!P1 IMAD.MOV.U32 R6, RZ, RZ, R47 ;  /* 0x000000ffff069224 */ /* 0x000fe400078e002f */
[----:B------:R-:W-:-:S02]  /*26350*/  @!P1 IMAD.MOV.U32 R7, RZ, RZ, R81 ;  /* 0x000000ffff079224 */ /* 0x000fc400078e0051 */
[----:B------:R-:W-:Y:S02]  /*26360*/  IMAD.MOV.U32 R70, RZ, RZ, R65 ;  /* 0x000000ffff467224 */ /* 0x000fe400078e0041 */
[----:B------:R-:W-:Y:S01]  /*26370*/  IMAD.MOV.U32 R65, RZ, RZ, R61 ;  /* 0x000000ffff417224 */ /* 0x000fe200078e003d */
[----:B------:R0:W-:Y:S01]  /*26380*/  @!P1 ST.E.64 desc[UR40][R4.64], R6 ;  /* 0x0000000604009985 */ /* 0x0001e2000c101b28 */
[----:B--2---:R-:W-:Y:S01]  /*26390*/  IMAD.MOV.U32 R61, RZ, RZ, R33 ;  /* 0x000000ffff3d7224 */ /* 0x004fe200078e0021 */
[----:B------:R-:W-:Y:S01]  /*263a0*/  ISETP.GE.AND P0, PT, R103, UR4, PT ;  /* 0x0000000467007c0c */ /* 0x000fe2000bf06270 */
[----:B------:R-:W-:Y:S02]  /*263b0*/  IMAD.MOV.U32 R33, RZ, RZ, R26 ;  /* 0x000000ffff217224 */ /* 0x000fe400078e001a */
[----:B------:R-:W-:Y:S02]  /*263c0*/  IMAD.MOV.U32 R112, RZ, RZ, R70 ;  /* 0x000000ffff707224 */ /* 0x000fe400078e0046 */
[----:B------:R-:W-:-:S02]  /*263d0*/  IMAD.MOV.U32 R70, RZ, RZ, R65 ;  /* 0x000000ffff467224 */ /* 0x000fc400078e0041 */
[----:B------:R-:W-:Y:S02]  /*263e0*/  IMAD.MOV.U32 R65, RZ, RZ, R61 ;  /* 0x000000ffff417224 */ /* 0x000fe400078e003d */
[----:B------:R-:W-:Y:S01]  /*263f0*/  IMAD.MOV.U32 R61, RZ, RZ, R33 ;  /* 0x000000ffff3d7224 */ /* 0x000fe200078e0021 */
[C---:B0-----:R-:W-:Y:S02]  /*26400*/  @!P2 LEA R4, P4, R110.reuse, R35, 0x2 ;  /* 0x000000236e04a211 */ /* 0x041fe400078810ff */
[----:B------:R-:W-:Y:S02]  /*26410*/  ISETP.GE.AND P1, PT, R115, UR4, PT ;  /* 0x0000000473007c0c */ /* 0x000fe4000bf26270 */
[----:B------:R-:W-:Y:S01]  /*26420*/  @!P2 LEA.HI.X R5, R110, R40, R112, 0x2, P4 ;  /* 0x000000286e05a211 */ /* 0x000fe200020f1470 */
[----:B------:R-:W-:Y:S02]  /*26430*/  IMAD.MOV.U32 R110, RZ, RZ, R72 ;  /* 0x000000ffff6e7224 */ /* 0x000fe400078e0048 */
[----:B------:R-:W-:-:S02]  /*26440*/  IMAD.MOV.U32 R72, RZ, RZ, R69 ;  /* 0x000000ffff487224 */ /* 0x000fc400078e0045 */
[----:B------:R-:W-:Y:S02]  /*26450*/  @!P3 IMAD.MOV.U32 R47, RZ, RZ, R48 ;  /* 0x000000ffff2fb224 */ /* 0x000fe400078e0030 */
[----:B------:R-:W-:Y:S02]  /*26460*/  IMAD.MOV.U32 R69, RZ, RZ, R61 ;  /* 0x000000ffff457224 */ /* 0x000fe400078e003d */
[----:B------:R-:W-:Y:S01]  /*26470*/  IMAD.MOV.U32 R112, RZ, RZ, R70 ;  /* 0x000000ffff707224 */ /* 0x000fe200078e0046 */
[----:B------:R-:W-:Y:S01]  /*26480*/  MOV R70, R65 ;  /* 0x0000004100467202 */ /* 0x000fe20000000f00 */
[----:B------:R-:W-:Y:S02]  /*26490*/  IMAD.MOV.U32 R61, RZ, RZ, R58 ;  /* 0x000000ffff3d7224 */ /* 0x000fe400078e003a */
[----:B------:R-:W-:Y:S02]  /*264a0*/  IMAD.MOV.U32 R58, RZ, RZ, R53 ;  /* 0x000000ffff3a7224 */ /* 0x000fe400078e0035 */
[----:B------:R-:W-:Y:S01]  /*264b0*/  IMAD.MOV.U32 R65, RZ, RZ, R64 ;  /* 0x000000ffff417224 */ /* 0x000fe200078e0040 */
[----:B------:R-:W2:Y:S01]  /*264c0*/  LDL R53, [R1+0x158] ;  /* 0x0001580001357983 */ /* 0x000ea20000100800 */
[----:B------:R-:W-:-:S02]  /*264d0*/  @!P2 IMAD.MOV.U32 R6, RZ, RZ, R109 ;  /* 0x000000ffff06a224 */ /* 0x000fc400078e006d */
[----:B------:R-:W-:Y:S01]  /*264e0*/  @!P2 IMAD.MOV.U32 R7, RZ, RZ, R85 ;  /* 0x000000ffff07a224 */ /* 0x000fe200078e0055 */
[----:B------:R0:W-:Y:S01]  /*264f0*/  @!P3 ST.E.64 desc[UR40][R2.64], R46 ;  /* 0x0000002e0200b985 */ /* 0x0001e2000c101b28 */
[----:B------:R-:W-:Y:S02]  /*26500*/  IMAD.MOV.U32 R124, RZ, RZ, R70 ;  /* 0x000000ffff7c7224 */ /* 0x000fe400078e0046 */
[----:B------:R-:W-:Y:S01]  /*26510*/  IMAD.MOV.U32 R70, RZ, RZ, R61 ;  /* 0x000000ffff467224 */ /* 0x000fe200078e003d */
[----:B------:R1:W-:Y:S01]  /*26520*/  @!P2 ST.E.64 desc[UR40][R4.64], R6 ;  /* 0x000000060400a985 */ /* 0x0003e2000c101b28 */
[----:B0-----:R-:W-:-:S04]  /*26530*/  @!P0 LEA R2, P5, R103, R35, 0x2 ;  /* 0x0000002367028211 */ /* 0x001fc800078a10ff */
[-C--:B------:R-:W-:Y:S01]  /*26540*/  @!P0 LEA.HI.X R3, R103, R40.reuse, R112, 0x2, P5 ;  /* 0x0000002867038211 */ /* 0x080fe200028f1470 */
[----:B------:R-:W-:Y:S01]  /*26550*/  IMAD.MOV.U32 R112, RZ, RZ, R69 ;  /* 0x000000ffff707224 */ /* 0x000fe200078e0045 */
[C---:B-1----:R-:W-:Y:S01]  /*26560*/  @!P1 LEA R4, P4, R115.reuse, R35, 0x2 ;  /* 0x0000002373049211 */ /* 0x042fe200078810ff */
[----:B------:R-:W-:Y:S02]  /*26570*/  IMAD.MOV.U32 R69, RZ, RZ, R21 ;  /* 0x000000ffff457224 */ /* 0x000fe400078e0015 */
[----:B---3--:R-:W-:Y:S01]  /*26580*/  IMAD.MOV.U32 R64, RZ, RZ, R59 ;  /* 0x000000ffff407224 */ /* 0x008fe200078e003b */
[----:B------:R-:W-:Y:S01]  /*26590*/  @!P1 LEA.HI.X R5, R115, R40, R124, 0x2, P4 ;  /* 0x0000002873059211 */ /* 0x000fe200020f147c */
[----:B------:R-:W-:Y:S01]  /*265a0*/  IMAD.MOV.U32 R59, RZ, RZ, R13 ;  /* 0x000000ffff3b7224 */ /* 0x000fe200078e000d */
[----:B------:R-:W-:Y:S01]  /*265b0*/  ISETP.GE.AND P3, PT, R118, UR4, PT ;  /* 0x0000000476007c0c */ /* 0x000fe2000bf66270 */
[----:B------:R-:W-:Y:S01]  /*265c0*/  IMAD.MOV.U32 R26, RZ, RZ, R20 ;  /* 0x000000ffff1a7224 */ /* 0x000fe200078e0014 */
[----:B------:R-:W-:Y:S01]  /*265d0*/  MOV R103, R64 ;  /* 0x0000004000677202 */ /* 0x000fe20000000f00 */
[----:B------:R-:W-:Y:S01]  /*265e0*/  IMAD.MOV.U32 R61, RZ, RZ, R59 ;  /* 0x000000ffff3d7224 */ /* 0x000fe200078e003b */
[----:B------:R-:W3:Y:S04]  /*265f0*/  LDL R20, [R1+0x14c] ;  /* 0x00014c0001147983 */ /* 0x000ee80000100800 */
[----:B------:R-:W5:Y:S01]  /*26600*/  LDL R59, [R1+0x16c] ;  /* 0x00016c00013b7983 */ /* 0x000f620000100800 */
[----:B------:R-:W-:-:S02]  /*26610*/  IMAD.MOV.U32 R115, RZ, RZ, R103 ;  /* 0x000000ffff737224 */ /* 0x000fc400078e0067 */
[----:B------:R-:W-:Y:S01]  /*26620*/  IMAD.MOV.U32 R103, RZ, RZ, R69 ;  /* 0x000000ffff677224 */ /* 0x000fe200078e0045 */
[----:B------:R-:W-:Y:S01]  /*26630*/  ISETP.GE.AND P2, PT, R122, UR4, PT ;  /* 0x000000047a007c0c */ /* 0x000fe2000bf46270 */
[----:B------:R-:W-:Y:S01]  /*26640*/  IMAD.MOV.U32 R69, RZ, RZ, R55 ;  /* 0x000000ffff457224 */ /* 0x000fe200078e0037 */
[----:B------:R-:W4:Y:S01]  /*26650*/  LDL R21, [R1+0xb4] ;  /* 0x0000b40001157983 */ /* 0x000f220000100800 */
[----:B------:R-:W-:-:S03]  /*26660*/  IMAD.MOV.U32 R55, RZ, RZ, R41 ;  /* 0x000000ffff377224 */ /* 0x000fc600078e0029 */
[----:B------:R-:W3:Y:S01]  /*26670*/  LDL R41, [R1+0x15c] ;  /* 0x00015c0001297983 */ /* 0x000ee20000100800 */
[----:B------:R-:W-:Y:S02]  /*26680*/  IMAD.MOV.U32 R124, RZ, RZ, R112 ;  /* 0x000000ffff7c7224 */ /* 0x000fe400078e0070 */
[----:B------:R-:W-:Y:S02]  /*26690*/  IMAD.MOV.U32 R112, RZ, RZ, R70 ;  /* 0x000000ffff707224 */ /* 0x000fe400078e0046 */
[----:B--2---:R-:W-:Y:S02]  /*266a0*/  IMAD.MOV.U32 R64, RZ, RZ, R53 ;  /* 0x000000ffff407224 */ /* 0x004fe400078e0035 */
[----:B------:R-:W-:-:S05]  /*266b0*/  @!P0 IMAD.MOV.U32 R53, RZ, RZ, R60 ;  /* 0x000000ffff358224 */ /* 0x000fca00078e003c */
[----:B------:R0:W-:Y:S02]  /*266c0*/  @!P0 ST.E.64 desc[UR40][R2.64], R52 ;  /* 0x0000003402008985 */ /* 0x0001e4000c101b28 */
[----:B0-----:R-:W-:-:S04]  /*266d0*/  @!P3 LEA R2, P5, R118, R35, 0x2 ;  /* 0x000000237602b211 */ /* 0x001fc800078a10ff */
[----:B------:R-:W-:Y:S01]  /*266e0*/  @!P3 LEA.HI.X R3, R118, R40, R124, 0x2, P5 ;  /* 0x000000287603b211 */ /* 0x000fe200028f147c */
[----:B------:R-:W-:Y:S02]  /*266f0*/  IMAD.MOV.U32 R118, RZ, RZ, R112 ;  /* 0x000000ffff767224 */ /* 0x000fe400078e0070 */
[----:B-----5:R-:W-:Y:S01]  /*26700*/  IMAD.MOV.U32 R70, RZ, RZ, R59 ;  /* 0x000000ffff467224 */ /* 0x020fe200078e003b */
[----:B------:R-:W-:Y:S01]  /*26710*/  MOV R59, R51 ;  /* 0x00000033003b7202 */ /* 0x000fe20000000f00 */
[----:B------:R-:W-:Y:S02]  /*26720*/  IMAD.MOV.U32 R51, RZ, RZ, R25 ;  /* 0x000000ffff337224 */ /* 0x000fe400078e0019 */
[----:B------:R-:W-:Y:S01]  /*26730*/  IMAD.MOV.U32 R112, RZ, RZ, R70 ;  /* 0x000000ffff707224 */ /* 0x000fe200078e0046 */
[----:B------:R-:W-:Y:S01]  /*26740*/  ISETP.GE.AND P0, PT, R121, UR4, PT ;  /* 0x0000000479007c0c */ /* 0x000fe2000bf06270 */
[----:B------:R-:W-:Y:S01]  /*26750*/  IMAD.MOV.U32 R70, RZ, RZ, R59 ;  /* 0x000000ffff467224 */ /* 0x000fe200078e003b */
[----:B------:R-:W2:Y:S01]  /*26760*/  LDL R25, [R1+0xbc] ;  /* 0x0000bc0001197983 */ /* 0x000ea20000100800 */
[----:B------:R-:W-:Y:S01]  /*26770*/  IMAD.MOV.U32 R59, RZ, RZ, R55 ;  /* 0x000000ffff3b7224 */ /* 0x000fe200078e0037 */
[----:B------:R-:W-:Y:S01]  /*26780*/  MOV R55, R51 ;  /* 0x0000003300377202 */ /* 0x000fe20000000f00 */
[----:B---3--:R-:W-:-:S02]  /*26790*/  IMAD.MOV.U32 R51, RZ, RZ, R41 ;  /* 0x000000ffff337224 */ /* 0x008fc400078e0029 */
[----:B------:R-:W3:Y:S01]  /*267a0*/  LDL R41, [R1+0x150] ;  /* 0x0001500001297983 */ /* 0x000ee20000100800 */
[----:B------:R-:W-:Y:S02]  /*267b0*/  @!P1 IMAD.MOV.U32 R6, RZ, RZ, R89 ;  /* 0x000000ffff069224 */ /* 0x000fe400078e0059 */
[----:B------:R-:W-:Y:S02]  /*267c0*/  @!P1 IMAD.MOV.U32 R7, RZ, RZ, R63 ;  /* 0x000000ffff079224 */ /* 0x000fe400078e003f */
[----:B------:R-:W-:Y:S02]  /*267d0*/  IMAD.MOV.U32 R124, RZ, RZ, R115 ;  /* 0x000000ffff7c7224 */ /* 0x000fe400078e0073 */
[----:B------:R-:W-:Y:S01]  /*267e0*/  IMAD.MOV.U32 R115, RZ, RZ, R103 ;  /* 0x000000ffff737224 */ /* 0x000fe200078e0067 */
[----:B------:R0:W-:Y:S01]  /*267f0*/  @!P1 ST.E.64 desc[UR40][R4.64], R6 ;  /* 0x0000000604009985 */ /* 0x0001e2000c101b28 */
[----:B------:R-:W-:Y:S02]  /*26800*/  IMAD.MOV.U32 R103, RZ, RZ, R69 ;  /* 0x000000ffff677224 */ /* 0x000fe400078e0045 */
[----:B------:R-:W-:-:S02]  /*26810*/  @!P3 IMAD.MOV.U32 R69, RZ, RZ, R67 ;  /* 0x000000ffff45b224 */ /* 0x000fc400078e0043 */
[----:B------:R-:W-:Y:S02]  /*26820*/  IMAD.MOV.U32 R13, RZ, RZ, R12 ;  /* 0x000000ffff0d7224 */ /* 0x000fe400078e000c */
[----:B------:R-:W5:Y:S01]  /*26830*/  LDL R12, [R1+0x148] ;  /* 0x00014800010c7983 */ /* 0x000f620000100800 */
[----:B0-----:R-:W-:-:S03]  /*26840*/  @!P2 LEA R4, P4, R122, R35, 0x2 ;  /* 0x000000237a04a211 */ /* 0x001fc600078810ff */
[----:B------:R0:W-:Y:S01]  /*26850*/  @!P3 ST.E.64 desc[UR40][R2.64], R68 ;  /* 0x000000440200b985 */ /* 0x0001e2000c101b28 */
[----:B------:R-:W-:Y:S01]  /*26860*/  @!P2 LEA.HI.X R5, R122, R40, R124, 0x2, P4 ;  /* 0x000000287a05a211 */ /* 0x000fe200020f147c */
        /* <DEDUP_REMOVED lines=8> */
[----:B------:R-:W-:Y:S01]  /*268f0*/  @!P0 LEA.HI.X R3, R121, R40, R122, 0x2, P5 ;  /* 0x0000002879038211 */ /* 0x000fe200028f147a */
[----:B------:R-:W-:Y:S02]  /*26900*/  IMAD.MOV.U32 R55, RZ, RZ, R51 ;  /* 0x000000ffff377224 */ /* 0x000fe400078e0033 */
[----:B------:R-:W-:Y:S02]  /*26910*/  IMAD.MOV.U32 R121, RZ, RZ, R118 ;  /* 0x000000ffff797224 */ /* 0x000fe400078e0076 */
[----:B------:R-:W-:Y:S02]  /*26920*/  IMAD.MOV.U32 R118, RZ, RZ, R115 ;  /* 0x000000ffff767224 */ /* 0x000fe400078e0073 */
[----:B------:R-:W-:Y:S02]  /*26930*/  IMAD.MOV.U32 R115, RZ, RZ, R112 ;  /* 0x000000ffff737224 */ /* 0x000fe400078e0070 */
[----:B------:R-:W-:-:S02]  /*26940*/  IMAD.MOV.U32 R112, RZ, RZ, R70 ;  /* 0x000000ffff707224 */ /* 0x000fc400078e0046 */
[----:B------:R-:W-:Y:S02]  /*26950*/  IMAD.MOV.U32 R70, RZ, RZ, R55 ;  /* 0x000000ffff467224 */ /* 0x000fe400078e0037 */
[----:B------:R-:W-:Y:S02]  /*26960*/  IMAD.MOV.U32 R20, RZ, RZ, R11 ;  /* 0x000000ffff147224 */ /* 0x000fe400078e000b */
[----:B------:R-:W4:Y:S01]  /*26970*/  LDL R11, [R1+0x138] ;  /* 0x00013800010b7983 */ /* 0x000f220000100800 */
[----:B------:R-:W-:-:S03]  /*26980*/  IMAD.MOV.U32 R32, RZ, RZ, R14 ;  /* 0x000000ffff207224 */ /* 0x000fc600078e000e */
[----:B------:R-:W4:Y:S01]  /*26990*/  LDL R14, [R1+0x12c] ;  /* 0x00012c00010e7983 */ /* 0x000f220000100800 */
[----:B------:R-:W-:Y:S01]  /*269a0*/  ISETP.GE.AND P1, PT, R120, UR4, PT ;  /* 0x0000000478007c0c */ /* 0x000fe2000bf26270 */
[----:B------:R-:W-:Y:S01]  /*269b0*/  @!P2 IMAD.MOV.U32 R63, RZ, RZ, R66 ;  /* 0x000000ffff3fa224 */ /* 0x000fe200078e0042 */
[----:B------:R-:W-:Y:S01]  /*269c0*/  ISETP.GE.AND P3, PT, R116, UR4, PT ;  /* 0x0000000474007c0c */ /* 0x000fe2000bf66270 */
[----:B------:R-:W-:Y:S01]  /*269d0*/  @!P0 IMAD.MOV.U32 R77, RZ, RZ, R76 ;  /* 0x000000ffff4d8224 */ /* 0x000fe200078e004c */
[----:B------:R-:W-:Y:S02]  /*269e0*/  @!P0 MOV R76, R71 ;  /* 0x00000047004c8202 */ /* 0x000fe40000000f00 */
[----:B------:R0:W-:Y:S01]  /*269f0*/  @!P2 ST.E.64 desc[UR40][R4.64], R62 ;  /* 0x0000003e0400a985 */ /* 0x0001e2000c101b28 */
[----:B------:R-:W-:Y:S01]  /*26a00*/  ISETP.GE.AND P2, PT, R113, UR4, PT ;  /* 0x0000000471007c0c */ /* 0x000fe2000bf46270 */
[----:B---3--:R-:W-:Y:S02]  /*26a10*/  IMAD.MOV.U32 R51, RZ, RZ, R41 ;  /* 0x000000ffff337224 */ /* 0x008fe400078e0029 */
[----:B------:R-:W-:Y:S01]  /*26a20*/  IMAD.MOV.U32 R41, RZ, RZ, R33 ;  /* 0x000000ffff297224 */ /* 0x000fe200078e0021 */
[----:B------:R-:W-:Y:S01]  /*26a30*/  MOV R33, R26 ;  /* 0x0000001a00217202 */ /* 0x000fe20000000f00 */
[----:B------:R-:W-:Y:S01]  /*26a40*/  IMAD.MOV.U32 R55, RZ, RZ, R51 ;  /* 0x000000ffff377224 */ /* 0x000fe200078e0033 */
[----:B------:R-:W3:Y:S01]  /*26a50*/  LDL R26, [R1+0x13c] ;  /* 0x00013c00011a7983 */ /* 0x000ee20000100800 */
[----:B------:R-:W-:-:S02]  /*26a60*/  IMAD.MOV.U32 R51, RZ, RZ, R41 ;  /* 0x000000ffff337224 */ /* 0x000fc400078e0029 */
[----:B------:R-:W-:Y:S02]  /*26a70*/  IMAD.MOV.U32 R41, RZ, RZ, R33 ;  /* 0x000000ffff297224 */ /* 0x000fe400078e0021 */
[----:B------:R-:W-:Y:S02]  /*26a80*/  IMAD.MOV.U32 R33, RZ, RZ, R15 ;  /* 0x000000ffff217224 */ /* 0x000fe400078e000f */
[----:B------:R-:W3:Y:S01]  /*26a90*/  LDL R15, [R1+0xb0] ;  /* 0x0000b000010f7983 */ /* 0x000ee20000100800 */
[-C--:B------:R-:W-:Y:S02]  /*26aa0*/  @!P1 LOP3.LUT R75, R75, R74.reuse, RZ, 0x3c, !PT ;  /* 0x0000004a4b4b9212 */ /* 0x080fe400078e3cff */
[C---:B0-----:R-:W-:Y:S02]  /*26ab0*/  @!P1 LEA R4, P4, R120.reuse, R35, 0x2 ;  /* 0x0000002378049211 */ /* 0x041fe400078810ff */
[----:B------:R-:W-:Y:S01]  /*26ac0*/  @!P1 LOP3.LUT R74, R75, R74, RZ, 0x3c, !PT ;  /* 0x0000004a4b4a9212 */ /* 0x000fe200078e3cff */
[----:B------:R0:W-:Y:S01]  /*26ad0*/  @!P0 ST.E.64 desc[UR40][R2.64], R76 ;  /* 0x0000004c02008985 */ /* 0x0001e2000c101b28 */
[----:B------:R-:W-:-:S02]  /*26ae0*/  @!P1 LEA.HI.X R5, R120, R40, R121, 0x2, P4 ;  /* 0x0000002878059211 */ /* 0x000fc400020f1479 */
[----:B------:R-:W-:Y:S02]  /*26af0*/  @!P1 LOP3.LUT R75, R75, R74, RZ, 0x3c, !PT ;  /* 0x0000004a4b4b9212 */ /* 0x000fe400078e3cff */
[----:B------:R-:W-:Y:S01]  /*26b00*/  ISETP.GE.AND P0, PT, R110, UR4, PT ;  /* 0x000000046e007c0c */ /* 0x000fe2000bf06270 */
[----:B------:R-:W-:Y:S02]  /*26b10*/  @!P3 IMAD.MOV.U32 R85, RZ, RZ, R84 ;  /* 0x000000ffff55b224 */ /* 0x000fe400078e0054 */
[----:B------:R1:W-:Y:S01]  /*26b20*/  @!P1 ST.E.64 desc[UR40][R4.64], R74 ;  /* 0x0000004a04009985 */ /* 0x0003e2000c101b28 */
[----:B------:R-:W-:Y:S01]  /*26b30*/  ISETP.GE.AND P1, PT, R72, UR4, PT ;  /* 0x0000000448007c0c */ /* 0x000fe2000bf26270 */
[----:B------:R-:W-:Y:S01]  /*26b40*/  @!P3 IMAD.MOV.U32 R84, RZ, RZ, R78 ;  /* 0x000000ffff54b224 */ /* 0x000fe200078e004e */
[----:B0-----:R-:W-:-:S04]  /*26b50*/  @!P3 LEA R2, P5, R116, R35, 0x2 ;  /* 0x000000237402b211 */ /* 0x001fc800078a10ff */
[----:B------:R-:W-:Y:S02]  /*26b60*/  @!P3 LEA.HI.X R3, R116, R40, R118, 0x2, P5 ;  /* 0x000000287403b211 */ /* 0x000fe400028f1476 */
[----:B-1----:R-:W-:-:S03]  /*26b70*/  @!P2 LEA R4, P4, R113, R35, 0x2 ;  /* 0x000000237104a211 */ /* 0x002fc600078810ff */
[----:B------:R0:W-:Y:S01]  /*26b80*/  @!P3 ST.E.64 desc[UR40][R2.64], R84 ;  /* 0x000000540200b985 */ /* 0x0001e2000c101b28 */
[----:B------:R-:W-:Y:S01]  /*26b90*/  ISETP.GE.AND P3, PT, R65, UR4, PT ;  /* 0x0000000441007c0c */ /* 0x000fe2000bf66270 */
[----:B------:R-:W-:Y:S01]  /*26ba0*/  @!P2 IMAD.MOV.U32 R6, RZ, RZ, R117 ;  /* 0x000000ffff06a224 */ /* 0x000fe200078e0075 */
[----:B------:R-:W-:Y:S01]  /*26bb0*/  @!P2 LEA.HI.X R5, R113, R40, R115, 0x2, P4 ;  /* 0x000000287105a211 */ /* 0x000fe200020f1473 */
[----:B------:R-:W-:Y:S02]  /*26bc0*/  @!P2 IMAD.MOV.U32 R7, RZ, RZ, R79 ;  /* 0x000000ffff07a224 */ /* 0x000fe400078e004f */
[----:B------:R-:W-:-:S03]  /*26bd0*/  @!P0 IMAD.MOV.U32 R89, RZ, RZ, R88 ;  /* 0x000000ffff598224 */ /* 0x000fc600078e0058 */
[----:B------:R1:W-:Y:S01]  /*26be0*/  @!P2 ST.E.64 desc[UR40][R4.64], R6 ;  /* 0x000000060400a985 */ /* 0x0003e2000c101b28 */
[----:B------:R-:W-:Y:S02]  /*26bf0*/  ISETP.GE.AND P2, PT, R61, UR4, PT ;  /* 0x000000043d007c0c */ /* 0x000fe4000bf46270 */
[----:B0-----:R-:W-:Y:S01]  /*26c00*/  @!P0 LEA R2, P5, R110, R35, 0x2 ;  /* 0x000000236e028211 */ /* 0x001fe200078a10ff */
[----:B------:R-:W-:-:S03]  /*26c10*/  @!P0 IMAD.MOV.U32 R88, RZ, RZ, R86 ;  /* 0x000000ffff588224 */ /* 0x000fc600078e0056 */
[-C--:B------:R-:W-:Y:S02]  /*26c20*/  @!P0 LEA.HI.X R3, R110, R40.reuse, R112, 0x2, P5 ;  /* 0x000000286e038211 */ /* 0x080fe400028f1470 */
[C---:B-1----:R-:W-:Y:S01]  /*26c30*/  @!P1 LEA R4, P4, R72.reuse, R35, 0x2 ;  /* 0x0000002348049211 */ /* 0x042fe200078810ff */
[----:B------:R-:W-:Y:S02]  /*26c40*/  @!P1 IMAD.MOV.U32 R6, RZ, RZ, R125 ;  /* 0x000000ffff069224 */ /* 0x000fe400078e007d */
[----:B------:R0:W-:Y:S01]  /*26c50*/  @!P0 ST.E.64 desc[UR40][R2.64], R88 ;  /* 0x0000005802008985 */ /* 0x0001e2000c101b28 */
[----:B------:R-:W-:Y:S01]  /*26c60*/  @!P1 IMAD.MOV.U32 R7, RZ, RZ, R82 ;  /* 0x000000ffff079224 */ /* 0x000fe200078e0052 */
[----:B------:R-:W-:Y:S02]  /*26c70*/  @!P1 LEA.HI.X R5, R72, R40, R103, 0x2, P4 ;  /* 0x0000002848059211 */ /* 0x000fe400020f1467 */
[----:B------:R-:W-:-:S03]  /*26c80*/  ISETP.GE.AND P0, PT, R58, UR4, PT ;  /* 0x000000043a007c0c */ /* 0x000fc6000bf06270 */
[----:B------:R1:W-:Y:S01]  /*26c90*/  @!P1 ST.E.64 desc[UR40][R4.64], R6 ;  /* 0x0000000604009985 */ /* 0x0003e2000c101b28 */
[----:B------:R-:W-:Y:S02]  /*26ca0*/  ISETP.GE.AND P1, PT, R54, UR4, PT ;  /* 0x0000000436007c0c */ /* 0x000fe4000bf26270 */
[----:B0-----:R-:W-:-:S04]  /*26cb0*/  @!P3 LEA R2, P5, R65, R35, 0x2 ;  /* 0x000000234102b211 */ /* 0x001fc800078a10ff */
[----:B------:R-:W-:Y:S01]  /*26cc0*/  @!P3 LEA.HI.X R3, R65, R40, R70, 0x2, P5 ;  /* 0x000000284103b211 */ /* 0x000fe200028f1446 */
[----:B-1----:R-:W-:Y:S02]  /*26cd0*/  @!P3 IMAD.MOV.U32 R4, RZ, RZ, R91 ;  /* 0x000000ffff04b224 */ /* 0x002fe400078e005b */
[----:B------:R-:W-:Y:S01]  /*26ce0*/  @!P3 IMAD.MOV.U32 R5, RZ, RZ, R92 ;  /* 0x000000ffff05b224 */ /* 0x000fe200078e005c */
[----:B------:R-:W-:-:S04]  /*26cf0*/  @!P2 LEA R6, P4, R61, R35, 0x2 ;  /* 0x000000233d06a211 */ /* 0x000fc800078810ff */
[----:B------:R0:W-:Y:S01]  /*26d00*/  @!P3 ST.E.64 desc[UR40][R2.64], R4 ;  /* 0x000000040200b985 */ /* 0x0001e2000c101b28 */
[----:B------:R-:W-:Y:S02]  /*26d10*/  ISETP.GE.AND P3, PT, R50, UR4, PT ;  /* 0x0000000432007c0c */ /* 0x000fe4000bf66270 */
[----:B------:R-:W-:Y:S01]  /*26d20*/  @!P2 LEA.HI.X R7, R61, R40, R64, 0x2, P4 ;  /* 0x000000283d07a211 */ /* 0x000fe200020f1440 */
[----:B0-----:R-:W-:Y:S01]  /*26d30*/  @!P2 IMAD.MOV.U32 R4, RZ, RZ, R83 ;  /* 0x000000ffff04a224 */ /* 0x001fe200078e0053 */
[----:B------:R-:W-:Y:S02]  /*26d40*/  @!P2 MOV R5, R87 ;  /* 0x000000570005a202 */ /* 0x000fe40000000f00 */
[----:B------:R-:W-:-:S03]  /*26d50*/  @!P0 LEA R2, P5, R58, R35, 0x2 ;  /* 0x000000233a028211 */ /* 0x000fc600078a10ff */
[----:B------:R0:W-:Y:S01]  /*26d60*/  @!P2 ST.E.64 desc[UR40][R6.64], R4 ;  /* 0x000000040600a985 */ /* 0x0001e2000c101b28 */
[----:B------:R-:W-:Y:S02]  /*26d70*/  ISETP.GE.AND P2, PT, R9, UR4, PT ;  /* 0x0000000409007c0c */ /* 0x000fe4000bf46270 */
[----:B------:R-:W-:Y:S01]  /*26d80*/  @!P0 LEA.HI.X R3, R58, R40, R59, 0x2, P5 ;  /* 0x000000283a038211 */ /* 0x000fe200028f143b */
[----:B------:R-:W-:Y:S02]  /*26d90*/  @!P1 IMAD.MOV.U32 R91, RZ, RZ, R90 ;  /* 0x000000ffff5b9224 */ /* 0x000fe400078e005a */
[----:B------:R-:W-:Y:S02]  /*26da0*/  @!P1 IMAD.MOV.U32 R90, RZ, RZ, R106 ;  /* 0x000000ffff5a9224 */ /* 0x000fe400078e006a */
[----:B0-----:R-:W-:Y:S02]  /*26db0*/  @!P0 IMAD.MOV.U32 R4, RZ, RZ, R94 ;  /* 0x000000ffff048224 */ /* 0x001fe400078e005e */
[----:B------:R-:W-:Y:S01]  /*26dc0*/  @!P0 IMAD.MOV.U32 R5, RZ, RZ, R96 ;  /* 0x000000ffff058224 */ /* 0x000fe200078e0060 */
[----:B------:R-:W-:-:S04]  /*26dd0*/  @!P1 LEA R6, P4, R54, R35, 0x2 ;  /* 0x0000002336069211 */ /* 0x000fc800078810ff */
[----:B------:R0:W-:Y:S01]  /*26de0*/  @!P0 ST.E.64 desc[UR40][R2.64], R4 ;  /* 0x0000000402008985 */ /* 0x0001e2000c101b28 */
[-C--:B------:R-:W-:Y:S02]  /*26df0*/  @!P1 LEA.HI.X R7, R54, R40.reuse, R55, 0x2, P4 ;  /* 0x0000002836079211 */ /* 0x080fe400020f1437 */
[----:B------:R-:W-:Y:S02]  /*26e00*/  ISETP.GE.AND P0, PT, R41, UR4, PT ;  /* 0x0000000429007c0c */ /* 0x000fe4000bf06270 */
[----:B------:R-:W-:Y:S01]  /*26e10*/  ISETP.GE.AND P4, PT, R32, UR4, PT ;  /* 0x0000000420007c0c */ /* 0x000fe2000bf86270 */
[----:B------:R1:W-:Y:S01]  /*26e20*/  @!P1 ST.E.64 desc[UR40][R6.64], R90 ;  /* 0x0000005a06009985 */ /* 0x0003e2000c101b28 */
[C---:B0-----:R-:W-:Y:S01]  /*26e30*/  @!P3 LEA R2, P5, R50.reuse, R35, 0x2 ;  /* 0x000000233202b211 */ /* 0x041fe200078a10ff */
[----:B------:R-:W-:Y:S02]  /*26e40*/  @!P3 IMAD.MOV.U32 R4, RZ, RZ, R98 ;  /* 0x000000ffff04b224 */ /* 0x000fe400078e0062 */
[----:B------:R-:W-:Y:S01]  /*26e50*/  @!P3 IMAD.MOV.U32 R5, RZ, RZ, R93 ;  /* 0x000000ffff05b224 */ /* 0x000fe200078e005d */
[----:B------:R-:W-:-:S02]  /*26e60*/  @!P3 LEA.HI.X R3, R50, R40, R51, 0x2, P5 ;  /* 0x000000283203b211 */ /* 0x000fc400028f1433 */
[----:B-1----:R-:W-:-:S03]  /*26e70*/  @!P2 LEA R6, P1, R9, R35, 0x2 ;  /* 0x000000230906a211 */ /* 0x002fc600078210ff */
[----:B------:R0:W-:Y:S01]  /*26e80*/  @!P3 ST.E.64 desc[UR40][R2.64], R4 ;  /* 0x000000040200b985 */ /* 0x0001e2000c101b28 */
[----:B-----5:R-:W-:Y:S02]  /*26e90*/  @!P2 LEA.HI.X R7, R9, R40, R12, 0x2, P1 ;  /* 0x000000280907a211 */ /* 0x020fe400008f140c */
[----:B--2---:R-:W-:Y:S01]  /*26ea0*/  ISETP.GE.AND P1, PT, R25, UR4, PT ;  /* 0x0000000419007c0c */ /* 0x004fe2000bf26270 */
[----:B------:R-:W-:Y:S01]  /*26eb0*/  IMAD.MOV.U32 R12, RZ, RZ, R8 ;  /* 0x000000ffff0c7224 */ /* 0x000fe200078e0008 */
[-C--:B------:R-:W-:Y:S01]  /*26ec0*/  @!P4 LEA R8, P3, R32, R35.reuse, 0x2 ;  /* 0x000000232008c211 */ /* 0x080fe200078610ff */
[----:B------:R-:W-:Y:S02]  /*26ed0*/  @!P0 IMAD.MOV.U32 R103, RZ, RZ, R102 ;  /* 0x000000ffff678224 */ /* 0x000fe400078e0066 */
[----:B0-----:R-:W-:Y:S02]  /*26ee0*/  @!P2 IMAD.MOV.U32 R4, RZ, RZ, R111 ;  /* 0x000000ffff04a224 */ /* 0x001fe400078e006f */
[----:B------:R-:W-:Y:S01]  /*26ef0*/  @!P2 IMAD.MOV.U32 R5, RZ, RZ, R95 ;  /* 0x000000ffff05a224 */ /* 0x000fe200078e005f */
[----:B------:R-:W-:Y:S01]  /*26f00*/  @!P0 LEA R2, P5, R41, R35, 0x2 ;  /* 0x0000002329028211 */ /* 0x000fe200078a10ff */
[----:B------:R-:W-:-:S03]  /*26f10*/  @!P0 IMAD.MOV.U32 R102, RZ, RZ, R100 ;  /* 0x000000ffff668224 */ /* 0x000fc600078e0064 */
[----:B------:R-:W-:Y:S01]  /*26f20*/  @!P2 ST.E.64 desc[UR40][R6.64], R4 ;  /* 0x000000040600a985 */ /* 0x000fe2000c101b28 */
[----:B------:R-:W-:Y:S02]  /*26f30*/  ISETP.GE.AND P2, PT, R10, UR4, PT ;  /* 0x000000040a007c0c */ /* 0x000fe4000bf46270 */
[-C--:B------:R-:W-:Y:S02]  /*26f40*/  @!P0 LEA.HI.X R3, R41, R40.reuse, R49, 0x2, P5 ;  /* 0x0000002829038211 */ /* 0x080fe400028f1431 */
[----:B------:R-:W-:Y:S02]  /*26f50*/  @!P4 LEA.HI.X R9, R32, R40, R33, 0x2, P3 ;  /* 0x000000282009c211 */ /* 0x000fe400018f1421 */
[----:B------:R-:W-:Y:S01]  /*26f60*/  @!P4 MOV R115, R97 ;  /* 0x000000610073c202 */ /* 0x000fe20000000f00 */
[----:B------:R0:W-:Y:S01]  /*26f70*/  @!P0 ST.E.64 desc[UR40][R2.64], R102 ;  /* 0x0000006602008985 */ /* 0x0001e2000c101b28 */
[----:B----4-:R-:W-:-:S03]  /*26f80*/  ISETP.GE.AND P3, PT, R21, UR4, PT ;  /* 0x0000000415007c0c */ /* 0x010fc6000bf66270 */
[----:B------:R1:W-:Y:S01]  /*26f90*/  @!P4 ST.E.64 desc[UR40][R8.64], R114 ;  /* 0x000000720800c985 */ /* 0x0003e2000c101b28 */
[----:B------:R-:W-:Y:S02]  /*26fa0*/  ISETP.GE.AND P4, PT, R13, UR4, PT ;  /* 0x000000040d007c0c */ /* 0x000fe4000bf86270 */
[----:B0-----:R-:W-:Y:S01]  /*26fb0*/  @!P1 LEA R2, P0, R25, R35, 0x2 ;  /* 0x0000002319029211 */ /* 0x001fe200078010ff */
[----:B------:R-:W-:-:S06]  /*26fc0*/  @!P2 IMAD.MOV.U32 R98, RZ, RZ, R119 ;  /* 0x000000ffff62a224 */ /* 0x000fcc00078e0077 */
[----:B------:R-:W-:Y:S02]  /*26fd0*/  @!P3 IMAD.MOV.U32 R109, RZ, RZ, R108 ;  /* 0x000000ffff6db224 */ /* 0x000fe400078e006c */
[----:B------:R-:W-:Y:S01]  /*26fe0*/  @!P3 IMAD.MOV.U32 R108, RZ, RZ, R107 ;  /* 0x000000ffff6cb224 */ /* 0x000fe200078e006b */
[-C--:B---3--:R-:W-:Y:S02]  /*26ff0*/  @!P1 LEA.HI.X R3, R25, R40.reuse, R26, 0x2, P0 ;  /* 0x0000002819039211 */ /* 0x088fe400000f141a */
[CC--:B------:R-:W-:Y:S02]  /*27000*/  @!P2 LEA R4, P0, R10.reuse, R35.reuse, 0x2 ;  /* 0x000000230a04a211 */ /* 0x0c0fe400078010ff */
[----:B------:R-:W-:Y:S02]  /*27010*/  ISETP.GE.AND P5, PT, R15, UR4, PT ;  /* 0x000000040f007c0c */ /* 0x000fe4000bfa6270 */
[----:B------:R-:W-:Y:S01]  /*27020*/  @!P2 LEA.HI.X R5, R10, R40, R11, 0x2, P0 ;  /* 0x000000280a05a211 */ /* 0x000fe200000f140b */
[----:B------:R0:W-:Y:S01]  /*27030*/  @!P1 ST.E.64 desc[UR40][R2.64], R104 ;  /* 0x0000006802009985 */ /* 0x0001e2000c101b28 */
[----:B------:R-:W-:-:S03]  /*27040*/  @!P3 LEA R6, P0, R21, R35, 0x2 ;  /* 0x000000231506b211 */ /* 0x000fc600078010ff */
[----:B------:R0:W-:Y:S01]  /*27050*/  @!P2 ST.E.64 desc[UR40][R4.64], R98 ;  /* 0x000000620400a985 */ /* 0x0001e2000c101b28 */
[----:B-1----:R-:W-:Y:S02]  /*27060*/  @!P4 LEA R8, P2, R13, R35, 0x2 ;  /* 0x000000230d08c211 */ /* 0x002fe400078410ff */
[----:B------:R-:W-:-:S03]  /*27070*/  @!P3 LEA.HI.X R7, R21, R40, R24, 0x2, P0 ;  /* 0x000000281507b211 */ /* 0x000fc600000f1418 */
[----:B------:R-:W-:Y:S01]  /*27080*/  @!P5 LEA R10, P1, R15, R35, 0x2 ;  /* 0x000000230f0ad211 */ /* 0x000fe200078210ff */
[----:B------:R-:W-:Y:S01]  /*27090*/  @!P5 IMAD.MOV.U32 R100, RZ, RZ, R123 ;  /* 0x000000ffff64d224 */ /* 0x000fe200078e007b */
        /* <DEDUP_REMOVED lines=12> */
.L_x_2664:
        /* <DEDUP_REMOVED lines=26> */
.L_x_2683:
        /* <DEDUP_REMOVED lines=10> */
[----:B--2---:R-:W-:-:S04]  /*273a0*/  IADD3 R27, R2, -0x80, R28 ;  /* 0xffffff80021b7810 */ /* 0x004fc80007ffe01c */
        /* <DEDUP_REMOVED lines=47> */
.L_x_2685:
[----:B------:R-:W-:Y:S05]  /*276a0*/  BSYNC B1 ;  /* 0x0000000000017941 */ /* 0x000fea0003800000 */
.L_x_2684:
[----:B------:R-:W-:Y:S05]  /*276b0*/  @P2 BRA `(.L_x_2678) ;  /* 0x0000000800982947 */ /* 0x000fea0003800000 */
[----:B------:R-:W2:Y:S01]  /*276c0*/  LDL.LU R10, [R1+0x68] ;  /* 0x00006800010a7983 */ /* 0x000ea20000300800 */
[----:B------:R-:W3:Y:S01]  /*276d0*/  LDC R9, c[0x0][0xbe8] ;  /* 0x0002fa00ff097b82 */ /* 0x000ee20000000800 */
[----:B------:R-:W-:Y:S01]  /*276e0*/  VIADD R4, R28, 0xffffff80 ;  /* 0xffffff801c047836 */ /* 0x000fe20000000000 */
[----:B------:R-:W-:Y:S01]  /*276f0*/  ULDC.64 UR4, c[0x0][0xaa0] ;  /* 0x0002a80000047ab9 */ /* 0x000fe20000000a00 */
[----:B------:R-:W4:Y:S01]  /*27700*/  LDL.LU R8, [R1+0x3c] ;  /* 0x00003c0001087983 */ /* 0x000f220000300800 */
[----:B------:R-:W-:Y:S02]  /*27710*/  IMAD R0, R14, UR4, RZ ;  /* 0x000000040e007c24 */ /* 0x000fe4000f8e02ff */
        /* <DEDUP_REMOVED lines=13> */
[----:B----4-:R-:W-:Y:S02]  /*277f0*/  IMAD.IADD R6, R8, 0x1, R0 ;  /* 0x0000000108067824 */ /* 0x010fe400078e0200 */
[----:B------:R-:W-:Y:S01]  /*27800*/  IMAD R3, R10, UR5, R3 ;  /* 0x000000050a037c24 */ /* 0x000fe2000f8e0203 */
[----:B------:R-:W-:Y:S01]  /*27810*/  ULDC.64 UR4, c[0x0][0xaf0] ;  /* 0x0002bc0000047ab9 */ /* 0x000fe20000000a00 */
[----:B-1----:R-:W-:-:S04]  /*27820*/  @P0 IMAD.HI.U32 R0, R6, R7, RZ ;  /* 0x0000000706000227 */ /* 0x002fc800078e00ff */
[----:B------:R-:W-:Y:S02]  /*27830*/  IMAD R4, R24, UR4, RZ ;  /* 0x0000000418047c24 */ /* 0x000fe4000f8e02ff */
[----:B------:R-:W-:Y:S01]  /*27840*/  IMAD.MOV.U32 R5, RZ, RZ, R6 ;  /* 0x000000ffff057224 */ /* 0x000fe200078e0006 */
[----:B---3--:R-:W-:Y:S01]  /*27850*/  @P0 SHF.R.U32.HI R5, RZ, R11, R0 ;  /* 0x0000000bff050219 */ /* 0x008fe20000011600 */
[C---:B------:R-:W-:Y:S02]  /*27860*/  IMAD R7, R25.reuse, UR5, R4 ;  /* 0x0000000519077c24 */ /* 0x040fe4000f8e0204 */
[----:B------:R-:W-:Y:S01]  /*27870*/  IMAD.WIDE.U32 R2, R25, UR4, R2 ;  /* 0x0000000419027c25 */ /* 0x000fe2000f8e0002 */
[----:B------:R-:W-:Y:S01]  /*27880*/  SHF.R.S32.HI R0, RZ, 0x1f, R5 ;  /* 0x0000001fff007819 */ /* 0x000fe20000011405 */
[----:B------:R-:W-:Y:S02]  /*27890*/  ULDC.64 UR4, c[0x0][0xae0] ;  /* 0x0002b80000047ab9 */ /* 0x000fe40000000a00 */
[----:B------:R-:W-:Y:S01]  /*278a0*/  IMAD.IADD R3, R3, 0x1, R7 ;  /* 0x0000000103037824 */ /* 0x000fe200078e0207 */
[----:B------:R-:W-:Y:S01]  /*278b0*/  IADD3 R7, -R5, RZ, RZ ;  /* 0x000000ff05077210 */ /* 0x000fe20007ffe1ff */
[----:B------:R-:W-:-:S02]  /*278c0*/  IMAD R0, R0, UR4, RZ ;  /* 0x0000000400007c24 */ /* 0x000fc4000f8e02ff */
[----:B------:R-:W-:-:S04]  /*278d0*/  IMAD.WIDE.U32 R2, R5, UR4, R2 ;  /* 0x0000000405027c25 */ /* 0x000fc8000f8e0002 */
[----:B------:R-:W-:Y:S01]  /*278e0*/  IMAD R7, R9, R7, R6 ;  /* 0x0000000709077224 */ /* 0x000fe200078e0206 */
[----:B------:R-:W-:Y:S01]  /*278f0*/  SHF.R.S32.HI R6, RZ, 0x1f, R233 ;  /* 0x0000001fff067819 */ /* 0x000fe200000114e9 */
        /* <DEDUP_REMOVED lines=14> */
[----:B------:R1:W2:Y:S04]  /*279e0*/  SHFL.IDX PT, R0, R3, RZ, 0x181f ;  /* 0x00181fff03007589 */ /* 0x0002a800000e0000 */
[----:B------:R1:W3:Y:S02]  /*279f0*/  SHFL.IDX PT, R14, R2, RZ, 0x181f ;  /* 0x00181fff020e7589 */ /* 0x0002e400000e0000 */
.L_x_3041:
        /* <DEDUP_REMOVED lines=25> */
.L_x_2688:
[----:B------:R-:W-:Y:S05]  /*27b90*/  BSYNC B1 ;  /* 0x0000000000017941 */ /* 0x000fea0003800000 */
.L_x_2687:
[----:B------:R-:W-:-:S03]  /*27ba0*/  UMOV UR4, 0xffffffff ;  /* 0xffffffff00047882 */ /* 0x000fc60000000000 */
[----:B------:R-:W-:Y:S05]  /*27bb0*/  BRA.DIV UR4, `(.L_x_2689) ;  /* 0x000000e2041c7947 */ /* 0x000fea000b800000 */
[----:B--2---:R2:W4:Y:S04]  /*27bc0*/  SHFL.IDX PT, R0, R3, 0x1, 0x181f ;  /* 0x00381f0003007f89 */ /* 0x00452800000e0000 */
[----:B---3--:R2:W3:Y:S02]  /*27bd0*/  SHFL.IDX PT, R14, R2, 0x1, 0x181f ;  /* 0x00381f00020e7f89 */ /* 0x0084e400000e0000 */
.L_x_3045:
        /* <DEDUP_REMOVED lines=25> */
.L_x_2691:
[----:B------:R-:W-:Y:S05]  /*27d70*/  BSYNC B1 ;  /* 0x0000000000017941 */ /* 0x000fea0003800000 */
.L_x_2690:
[----:B------:R-:W-:-:S03]  /*27d80*/  UMOV UR4, 0xffffffff ;  /* 0xffffffff00047882 */ /* 0x000fc60000000000 */
[----:B------:R-:W-:Y:S05]  /*27d90*/  BRA.DIV UR4, `(.L_x_2692) ;  /* 0x000000de04ec7947 */ /* 0x000fea000b800000 */
[----:B----4-:R4:W0:Y:S04]  /*27da0*/  SHFL.IDX PT, R0, R3, 0x2, 0x181f ;  /* 0x00581f0003007f89 */ /* 0x01082800000e0000 */
[----:B---3--:R4:W3:Y:S02]  /*27db0*/  SHFL.IDX PT, R14, R2, 0x2, 0x181f ;  /* 0x00581f00020e7f89 */ /* 0x0088e400000e0000 */
.L_x_3049:
        /* <DEDUP_REMOVED lines=25> */
.L_x_2694:
[----:B------:R-:W-:Y:S05]  /*27f50*/  BSYNC B1 ;  /* 0x0000000000017941 */ /* 0x000fea0003800000 */
.L_x_2693:
[----:B------:R-:W-:-:S03]  /*27f60*/  UMOV UR4, 0xffffffff ;  /* 0xffffffff00047882 */ /* 0x000fc60000000000 */
[----:B------:R-:W-:Y:S05]  /*27f70*/  BRA.DIV UR4, `(.L_x_2695) ;  /* 0x000000de04bc7947 */ /* 0x000fea000b800000 */
[----:B0-----:R0:W0:Y:S04]  /*27f80*/  SHFL.IDX PT, R0, R3, 0x3, 0x181f ;  /* 0x00781f0003007f89 */ /* 0x00102800000e0000 */
[----:B---3--:R3:W0:Y:S02]  /*27f90*/  SHFL.IDX PT, R14, R2, 0x3, 0x181f ;  /* 0x00781f00020e7f89 */ /* 0x00862400000e0000 */
.L_x_3053:
        /* <DEDUP_REMOVED lines=24> */
.L_x_2678:
[----:B------:R-:W-:Y:S05]  /*28120*/  BSYNC B0 ;  /* 0x0000000000007941 */ /* 0x000fea0003800000 */
.L_x_2663:
[----:B------:R-:W-:Y:S02]  /*28130*/  ULDC UR4, c[0x0][0xc3c] ;  /* 0x00030f0000047ab9 */ /* 0x000fe40000000800 */
[----:B------:R-:W-:-:S13]  /*28140*/  ISETP.GE.AND P0, PT, R39, UR4, PT ;  /* 0x0000000427007c0c */ /* 0x000fda000bf06270 */
[----:B------:R-:W-:Y:S05]  /*28150*/  @!P0 BRA `(.L_x_2696) ;  /* 0xfffffd9800548947 */ /* 0x000fea000383ffff */
[----:B------:R-:W-:Y:S05]  /*28160*/  BRA `(.L_x_2476) ;  /* 0x0000008000d87947 */ /* 0x000fea0003800000 */
.L_x_2474:
        /* <DEDUP_REMOVED lines=20> */
.L_x_2697:
        /* <DEDUP_REMOVED lines=44> */
.L_x_2701:
        /* <DEDUP_REMOVED lines=35> */
[----:B------:R-:W-:-:S05]  /*287a0*/  IMAD.IADD R7, R4, 0x1, R7 ;  /* 0x0000000104077824 */ /* 0x000fca00078e0207 */
[----:B------:R-:W-:-:S13]  /*287b0*/  ISETP.GT.AND P6, PT, R7, UR6, PT ;  /* 0x0000000607007c0c */ /* 0x000fda000bfc4270 */
[----:B------:R-:W-:Y:S05]  /*287c0*/  @!P6 BRA `(.L_x_2701) ;  /* 0xfffffffc0068e947 */ /* 0x000fea000383ffff */
[----:B------:R-:W-:-:S07]  /*287d0*/  IMAD.MOV.U32 R3, RZ, RZ, R2 ;  /* 0x000000ffff037224 */ /* 0x000fce00078e0002 */
.L_x_2699:
        /* <DEDUP_REMOVED lines=12> */
.L_x_2702:
[----:B----4-:R-:W-:Y:S01]  /*288a0*/  IMAD R2, R8, UR5, R9 ;  /* 0x0000000508027c24 */ /* 0x010fe2000f8e0209 */
[----:B-1----:R-:W-:Y:S01]  /*288b0*/  ISETP.NE.AND P0, PT, R7, 0x1, PT ;  /* 0x000000010700780c */ /* 0x002fe20003f05270 */
[----:B------:R-:W-:-:S03]  /*288c0*/  VIADD R12, R10, UR4 ;  /* 0x000000040a0c7c36 */ /* 0x000fc60008000000 */
[----:B------:R1:W-:Y:S01]  /*288d0*/  STL [R1], R2 ;  /* 0x0000000201007387 */ /* 0x0003e20000100800 */
        /* <DEDUP_REMOVED lines=24> */
[----:B------:R-:W-:Y:S01]  /*28a60*/  @!P1 IADD3 R11, R11, -R6, RZ ;  /* 0x800000060b0b9210 */ /* 0x000fe20007ffe0ff */
[----:B------:R-:W-:Y:S01]  /*28a70*/  @!P1 VIADD R9, R9, 0x1 ;  /* 0x0000000109099836 */ /* 0x000fe20000000000 */
[----:B------:R-:W-:-:S02]  /*28a80*/  ISETP.NE.AND P1, PT, R4, RZ, PT ;  /* 0x000000ff0400720c */ /* 0x000fc40003f25270 */
        /* <DEDUP_REMOVED lines=24> */
[----:B------:R-:W-:Y:S01]  /*28c10*/  IMAD.MOV R2, RZ, RZ, -R6 ;  /* 0x000000ffff027224 */ /* 0x000fe200078e0a06 */
[----:B------:R-:W-:-:S03]  /*28c20*/  LEA R6, R7, R6, 0x18 ;  /* 0x0000000607067211 */ /* 0x000fc600078ec0ff */
[--C-:B------:R-:W-:Y:S02]  /*28c30*/  IMAD R7, R7, R2, R9.reuse ;  /* 0x0000000207077224 */ /* 0x100fe400078e0209 */
[----:B------:R-:W-:Y:S02]  /*28c40*/  IMAD.MOV R2, RZ, RZ, -R9 ;  /* 0x000000ffff027224 */ /* 0x000fe400078e0a09 */
[----:B------:R-:W-:Y:S02]  /*28c50*/  IMAD R3, R7, 0x10000, R6 ;  /* 0x0001000007037824 */ /* 0x000fe400078e0206 */
[----:B------:R-:W-:-:S03]  /*28c60*/  IMAD R2, R4, R2, R5 ;  /* 0x0000000204027224 */ /* 0x000fc600078e0205 */
[----:B------:R1:W-:Y:S01]  /*28c70*/  STL [R1+0x8], R3 ;  /* 0x0000080301007387 */ /* 0x0003e20000100800 */
[----:B------:R-:W-:Y:S05]  /*28c80*/  BRA `(.L_x_2704) ;  /* 0x0000000000f47947 */ /* 0x000fea0003800000 */
.L_x_2703:
        /* <DEDUP_REMOVED lines=38> */
[----:B0-----:R-:W-:-:S06]  /*28ef0*/  IADD3 R3, R10, 0xffffffe, RZ ;  /* 0x0ffffffe0a037810 */ /* 0x001fcc0007ffe0ff */
        /* <DEDUP_REMOVED lines=22> */
.L_x_2704:
[----:B01----:R-:W-:-:S05]  /*29060*/  LOP3.LUT R3, RZ, R2, RZ, 0x33, !PT ;  /* 0x00000002ff037212 */ /* 0x003fca00078e33ff */
[----:B------:R-:W-:-:S05]  /*29070*/  IMAD.IADD R2, R4, 0x1, R3 ;  /* 0x0000000104027824 */ /* 0x000fca00078e0203 */
[----:B------:R1:W-:Y:S01]  /*29080*/  STL [R1+0x4], R2 ;  /* 0x0000040201007387 */ /* 0x0003e20000100800 */
[----:B------:R-:W-:Y:S05]  /*29090*/  BRA `(.L_x_2705) ;  /* 0x0000000000107947 */ /* 0x000fea0003800000 */
.L_x_2700:
[----:B------:R-:W-:Y:S01]  /*290a0*/  IMAD.U32 R2, RZ, RZ, UR6 ;  /* 0x00000006ff027e24 */ /* 0x000fe2000f8e00ff */
[----:B------:R0:W-:Y:S04]  /*290b0*/  STL [R1+0x4], RZ ;  /* 0x000004ff01007387 */ /* 0x0001e80000100800 */
[----:B------:R0:W-:Y:S04]  /*290c0*/  STL [R1+0x8], RZ ;  /* 0x000008ff01007387 */ /* 0x0001e80000100800 */
[----:B------:R0:W-:Y:S02]  /*290d0*/  STL [R1], R2 ;  /* 0x0000000201007387 */ /* 0x0001e40000100800 */
.L_x_2705:
[----:B------:R-:W2:Y:S04]  /*290e0*/  LDL R4, [R1] ;  /* 0x0000000001047983 */ /* 0x000ea80000100800 */
        /* <DEDUP_REMOVED lines=9> */
.L_x_2698:
[----:B--2---:R-:W2:Y:S01]  /*29180*/  LDL R0, [R1+0xc] ;  /* 0x00000c0001007983 */ /* 0x004ea20000100800 */
[----:B------:R-:W-:-:S03]  /*29190*/  ULDC UR4, c[0x0][0xc3c] ;  /* 0x00030f0000047ab9 */ /* 0x000fc60000000800 */
[----:B------:R3:W-:Y:S01]  /*291a0*/  STL [R1+0x14], RZ ;  /* 0x000014ff01007387 */ /* 0x0007e20000100800 */
[----:B--2---:R-:W-:Y:S02]  /*291b0*/  ISETP.GE.AND P0, PT, R0, UR4, PT ;  /* 0x0000000400007c0c */ /* 0x004fe4000bf06270 */
[----:B------:R-:W-:-:S05]  /*291c0*/  MOV R0, 0x1 ;  /* 0x0000000100007802 */ /* 0x000fca0000000f00 */
[----:B------:R3:W-:Y:S04]  /*291d0*/  STL [R1+0x1c], R0 ;  /* 0x00001c0001007387 */ /* 0x0007e80000100800 */
[----:B------:R3:W-:Y:S02]  /*291e0*/  STL [R1+0x64], RZ ;  /* 0x000064ff01007387 */ /* 0x0007e40000100800 */
        /* <DEDUP_REMOVED lines=13> */
[----:B------:R-:W-:-:S03]  /*292c0*/  R2P PR, R7, 0x6 ;  /* 0x0000000607007804 */ /* 0x000fc60000000000 */
[----:B------:R-:W-:Y:S01]  /*292d0*/  IMAD.SHL.U32 R3, R6, 0x40, RZ ;  /* 0x0000004006037824 */ /* 0x000fe200078e00ff */
        /* <DEDUP_REMOVED lines=37> */
.L_x_2820:
[----:B--2---:R-:W2:Y:S01]  /*29530*/  LDL R0, [R1+0xc] ;  /* 0x00000c0001007983 */ /* 0x004ea20000100800 */
        /* <DEDUP_REMOVED lines=20> */
[----:B------:R-:W-:Y:S01]  /*29680*/  IMAD.MOV.U32 R12, RZ, RZ, RZ ;  /* 0x000000ffff0c7224 */ /* 0x000fe200078e00ff */
        /* <DEDUP_REMOVED lines=20> */
[----:B------:R0:W5:Y:S04]  /*297d0*/  @P0 LDG.E R12, desc[UR40][R6.64] ;  /* 0x00000028060c0981 */ /* 0x000168000c1e1900 */
[----:B------:R0:W5:Y:S04]  /*297e0*/  @P1 LDG.E R0, desc[UR40][R4.64] ;  /* 0x0000002804001981 */ /* 0x000168000c1e1900 */
[----:B--2---:R1:W-:Y:S02]  /*297f0*/  STL [R1+0x48], R8 ;  /* 0x0000480801007387 */ /* 0x0043e40000100800 */
[----:B-1----:R-:W-:Y:S01]  /*29800*/  IMAD.U32 R8, RZ, RZ, UR4 ;  /* 0x00000004ff087e24 */ /* 0x002fe2000f8e00ff */
[----:B------:R-:W-:-:S05]  /*29810*/  ULDC.64 UR4, c[0x0][0x418] ;  /* 0x0001060000047ab9 */ /* 0x000fca0000000a00 */
[----:B------:R-:W2:Y:S01]  /*29820*/  @P3 LDG.E R8, desc[UR40][R10.64] ;  /* 0x000000280a083981 */ /* 0x000ea2000c1e1900 */
[----:B------:R-:W-:-:S03]  /*29830*/  UISETP.NE.U32.AND UP0, UPT, UR4, URZ, UPT ;  /* 0x0000003f0400728c */ /* 0x000fc6000bf05070 */
[----:B------:R-:W-:Y:S01]  /*29840*/  ULDC UR4, c[0x0][0x424] ;  /* 0x0001090000047ab9 */ /* 0x000fe20000000800 */
[----:B------:R-:W-:-:S03]  /*29850*/  UISETP.NE.AND.EX UP0, UPT, UR5, URZ, UPT, UP0 ;  /* 0x0000003f0500728c */ /* 0x000fc6000bf05300 */
[----:B------:R-:W-:Y:S01]  /*29860*/  ULDC UR5, c[0x0][0x2f0] ;  /* 0x0000bc0000057ab9 */ /* 0x000fe20000000800 */
[----:B------:R-:W-:Y:S01]  /*29870*/  USEL UR4, UR4, 0x1, UP0 ;  /* 0x0000000104047887 */ /* 0x000fe20008000000 */
[----:B--2---:R1:W-:Y:S04]  /*29880*/  STL [R1+0x4c], R8 ;  /* 0x00004c0801007387 */ /* 0x0043e80000100800 */
[----:B------:R0:W5:Y:S01]  /*29890*/  LDL R13, [R1+0x4c] ;  /* 0x00004c00010d7983 */ /* 0x0001620000100800 */
[----:B------:R-:W-:-:S03]  /*298a0*/  UIMAD UR4, UR4, UR5, URZ ;  /* 0x00000005040472a4 */ /* 0x000fc6000f8e023f */
[----:B------:R-:W-:Y:S02]  /*298b0*/  ULDC UR5, c[0x0][0x348] ;  /* 0x0000d20000057ab9 */ /* 0x000fe40000000800 */
[----:B------:R-:W-:Y:S02]  /*298c0*/  IMAD.U32 R10, RZ, RZ, UR5 ;  /* 0x00000005ff0a7e24 */ /* 0x000fe4000f8e00ff */
[----:B-1----:R-:W-:Y:S01]  /*298d0*/  IMAD.U32 R8, RZ, RZ, UR4 ;  /* 0x00000004ff087e24 */ /* 0x002fe2000f8e00ff */
[----:B0-----:R-:W-:Y:S06]  /*298e0*/  @P3 BRA `(.L_x_2707) ;  /* 0x0000000000143947 */ /* 0x001fec0003800000 */
[----:B------:R-:W-:Y:S05]  /*298f0*/  @!P2 BRA `(.L_x_2707) ;  /* 0x000000000010a947 */ /* 0x000fea0003800000 */
[----:B------:R-:W2:Y:S04]  /*29900*/  LDG.E R11, desc[UR40][R2.64] ;  /* 0x00000028020b7981 */ /* 0x000ea8000c1e1900 */
[----:B------:R-:W2:Y:S02]  /*29910*/  LDG.E R2, desc[UR40][R2.64+0x4] ;  /* 0x0000042802027981 */ /* 0x000ea4000c1e1900 */
[----:B--2--5:R-:W-:-:S05]  /*29920*/  IMAD.IADD R13, R2, 0x1, -R11 ;  /* 0x00000001020d7824 */ /* 0x024fca00078e0a0b */
[----:B------:R0:W-:Y:S02]  /*29930*/  STL [R1+0x4c], R13 ;  /* 0x00004c0d01007387 */ /* 0x0001e40000100800 */
.L_x_2707:
[----:B------:R-:W2:Y:S01]  /*29940*/  LDL.LU R3, [R1+0x8] ;  /* 0x0000080001037983 */ /* 0x000ea20000300800 */
[----:B------:R-:W-:Y:S01]  /*29950*/  IMAD.MOV.U32 R11, RZ, RZ, R19 ;  /* 0x000000ffff0b7224 */ /* 0x000fe200078e0013 */
        /* <DEDUP_REMOVED lines=16> */
.L_x_2708:
[----:B------:R-:W-:Y:S05]  /*29a60*/  @!P0 BRA `(.L_x_2709) ;  /* 0x00000000000c8947 */ /* 0x000fea0003800000 */
[----:B------:R-:W2:Y:S04]  /*29a70*/  LDG.E R8, desc[UR40][R6.64] ;  /* 0x0000002806087981 */ /* 0x000ea8000c1e1900 */
[----:B------:R-:W2:Y:S02]  /*29a80*/  LDG.E R6, desc[UR40][R6.64+0x4] ;  /* 0x0000042806067981 */ /* 0x000ea4000c1e1900 */
[----:B--2---:R-:W-:-:S07]  /*29a90*/  IMAD.IADD R8, R6, 0x1, -R8 ;  /* 0x0000000106087824 */ /* 0x004fce00078e0a08 */
.L_x_2709:
[----:B------:R-:W2:Y:S01]  /*29aa0*/  LDL R7, [R1+0x4] ;  /* 0x0000040001077983 */ /* 0x000ea20000100800 */
[----:B-1----:R-:W1:Y:S03]  /*29ab0*/  LDC R3, c[0x0][0x448] ;  /* 0x00011200ff037b82 */ /* 0x002e660000000800 */
[----:B------:R-:W3:Y:S04]  /*29ac0*/  @P1 LDG.E R2, desc[UR40][R4.64] ;  /* 0x0000002804021981 */ /* 0x000ee8000c1e1900 */
[----:B------:R4:W3:Y:S01]  /*29ad0*/  @P1 LDG.E R4, desc[UR40][R4.64+0x4] ;  /* 0x0000042804041981 */ /* 0x0008e2000c1e1900 */
[----:B-----5:R-:W-:Y:S01]  /*29ae0*/  IMAD.IADD R9, R8, 0x1, -R9 ;  /* 0x0000000108097824 */ /* 0x020fe200078e0a09 */
[----:B------:R-:W-:Y:S01]  /*29af0*/  LOP3.LUT R12, R17, 0xff, RZ, 0xc0, !PT ;  /* 0x000000ff110c7812 */ /* 0x000fe200078ec0ff */
[----:B------:R-:W-:Y:S01]  /*29b00*/  BSSY B0, `(.L_x_2710) ;  /* 0x0000036000007945 */ /* 0x000fe20003800000 */
[----:B------:R-:W-:-:S03]  /*29b10*/  SHF.R.U32.HI R17, RZ, 0x10, R17 ;  /* 0x00000010ff117819 */ /* 0x000fc60000011611 */
[----:B------:R0:W-:Y:S01]  /*29b20*/  STL [R1+0x2c], R12 ;  /* 0x00002c0c01007387 */ /* 0x0001e20000100800 */
[----:B-1----:R-:W-:-:S13]  /*29b30*/  ISETP.NE.AND P0, PT, R3, 0x1, PT ;  /* 0x000000010300780c */ /* 0x002fda0003f05270 */
[----:B----4-:R-:W1:Y:S08]  /*29b40*/  @P0 LDC R5, c[0x0][0x44c] ;  /* 0x00011300ff050b82 */ /* 0x010e700000000800 */
[----:B------:R-:W4:Y:S01]  /*29b50*/  @P0 LDC R6, c[0x0][0x450] ;  /* 0x00011400ff060b82 */ /* 0x000f220000000800 */
[----:B--2---:R-:W-:-:S05]  /*29b60*/  IMAD.SHL.U32 R3, R7, 0x80, RZ ;  /* 0x0000008007037824 */ /* 0x004fca00078e00ff */
[----:B------:R-:W-:Y:S01]  /*29b70*/  IADD3 R3, R3, 0x7f, RZ ;  /* 0x0000007f03037810 */ /* 0x000fe20007ffe0ff */
[----:B---3--:R-:W-:-:S04]  /*29b80*/  @P1 IMAD.IADD R10, R4, 0x1, -R2 ;  /* 0x00000001040a1824 */ /* 0x008fc800078e0a02 */
[----:B-1----:R-:W-:-:S05]  /*29b90*/  @P0 IMAD.HI.U32 R2, R3, R5, RZ ;  /* 0x0000000503020227 */ /* 0x002fca00078e00ff */
[----:B----4-:R-:W-:Y:S01]  /*29ba0*/  @P0 SHF.R.U32.HI R3, RZ, R6, R2 ;  /* 0x00000006ff030219 */ /* 0x010fe20000011602 */
[----:B------:R-:W-:-:S04]  /*29bb0*/  IMAD.IADD R2, R9, 0x1, R10 ;  /* 0x0000000109027824 */ /* 0x000fc800078e020a */
[C---:B------:R-:W-:Y:S01]  /*29bc0*/  VIADD R4, R2.reuse, 0x7f ;  /* 0x0000007f02047836 */ /* 0x040fe20000000000 */
[----:B------:R-:W-:-:S05]  /*29bd0*/  IADD3 R21, R2, 0x80, -R13 ;  /* 0x0000008002157810 */ /* 0x000fca0007ffe80d */
[----:B------:R-:W-:Y:S01]  /*29be0*/  IMAD.IADD R2, R21, 0x1, R3 ;  /* 0x0000000115027824 */ /* 0x000fe200078e0203 */
[----:B------:R-:W-:-:S04]  /*29bf0*/  SHF.R.S32.HI R3, RZ, 0x1f, R4 ;  /* 0x0000001fff037819 */ /* 0x000fc80000011404 */
[----:B------:R-:W-:Y:S02]  /*29c00*/  SHF.R.S32.HI R8, RZ, 0x1f, R2 ;  /* 0x0000001fff087819 */ /* 0x000fe40000011402 */
[----:B------:R-:W-:Y:S02]  /*29c10*/  LEA.HI R3, R3, R4, RZ, 0x7 ;  /* 0x0000000403037211 */ /* 0x000fe400078f38ff */
[----:B------:R-:W-:Y:S01]  /*29c20*/  LEA.HI R8, R8, R2, RZ, 0x7 ;  /* 0x0000000208087211 */ /* 0x000fe200078f38ff */
[----:B------:R-:W-:Y:S01]  /*29c30*/  IMAD.MOV.U32 R2, RZ, RZ, RZ ;  /* 0x000000ffff027224 */ /* 0x000fe200078e00ff */
[----:B------:R-:W-:Y:S02]  /*29c40*/  SHF.R.S32.HI R20, RZ, 0x7, R3 ;  /* 0x00000007ff147819 */ /* 0x000fe40000011403 */
[----:B------:R-:W-:-:S04]  /*29c50*/  SHF.R.S32.HI R8, RZ, 0x7, R8 ;  /* 0x00000007ff087819 */ /* 0x000fc80000011408 */
[----:B------:R-:W-:-:S04]  /*29c60*/  VIMNMX R8, R20, R8, PT ;  /* 0x0000000814087248 */ /* 0x000fc80003fe0100 */
[----:B------:R-:W-:-:S13]  /*29c70*/  ISETP.GE.AND P0, PT, R8, 0x1, PT ;  /* 0x000000010800780c */ /* 0x000fda0003f06270 */
[----:B0-----:R-:W-:Y:S05]  /*29c80*/  @!P0 BRA `(.L_x_2711) ;  /* 0x0000000000748947 */ /* 0x001fea0003800000 */
        /* <DEDUP_REMOVED lines=22> */
[----:B------:R-:W-:Y:S01]  /*29df0*/  @!P2 IMAD.IADD R5, R5, 0x1, -R4 ;  /* 0x000000010505a824 */ /* 0x000fe200078e0a04 */
[----:B------:R-:W-:Y:S02]  /*29e00*/  @!P2 IADD3 R2, R2, 0x1, RZ ;  /* 0x000000010202a810 */ /* 0x000fe40007ffe0ff */
[----:B------:R-:W-:Y:S02]  /*29e10*/  ISETP.NE.AND P2, PT, R3, RZ, PT ;  /* 0x000000ff0300720c */ /* 0x000fe40003f45270 */
[----:B------:R-:W-:-:S13]  /*29e20*/  ISETP.GE.U32.AND P0, PT, R5, R4, PT ;  /* 0x000000040500720c */ /* 0x000fda0003f06070 */
[----:B------:R-:W-:-:S04]  /*29e30*/  @P0 VIADD R2, R2, 0x1 ;  /* 0x0000000102020836 */ /* 0x000fc80000000000 */
[----:B------:R-:W-:Y:S01]  /*29e40*/  @!P3 IMAD.MOV R2, RZ, RZ, -R2 ;  /* 0x000000ffff02b224 */ /* 0x000fe200078e0a02 */
[----:B------:R-:W-:-:S07]  /*29e50*/  @!P2 LOP3.LUT R2, RZ, R3, RZ, 0x33, !PT ;  /* 0x00000003ff02a212 */ /* 0x000fce00078e33ff */
.L_x_2711:
[----:B------:R-:W-:Y:S05]  /*29e60*/  BSYNC B0 ;  /* 0x0000000000007941 */ /* 0x000fea0003800000 */
.L_x_2710:
[-C--:B------:R-:W-:Y:S01]  /*29e70*/  IMAD R3, R12, R2.reuse, RZ ;  /* 0x000000020c037224 */ /* 0x080fe200078e02ff */
[----:B------:R-:W-:Y:S04]  /*29e80*/  BSSY B0, `(.L_x_2712) ;  /* 0x0000120000007945 */ /* 0x000fe80003800000 */
[C---:B------:R-:W-:Y:S01]  /*29e90*/  VIADDMNMX R2, R3.reuse, R2, R8, PT ;  /* 0x0000000203027246 */ /* 0x040fe20003800108 */
[----:B------:R-:W-:-:S04]  /*29ea0*/  IMAD R3, R3, 0x80, -R9 ;  /* 0x0000008003037824 */ /* 0x000fc800078e0a09 */
[----:B------:R-:W-:Y:S01]  /*29eb0*/  IMAD R2, R2, 0x80, -R9 ;  /* 0x0000008002027824 */ /* 0x000fe200078e0a09 */
[----:B------:R-:W-:-:S04]  /*29ec0*/  VIMNMX R3, RZ, R3, !PT ;  /* 0x00000003ff037248 */ /* 0x000fc80007fe0100 */
        /* <DEDUP_REMOVED lines=18> */
.L_x_3056:
[----:B-1----:R-:W-:Y:S02]  /*29ff0*/  ISETP.NE.AND P0, PT, R14, RZ, PT ;  /* 0x000000ff0e00720c */ /* 0x002fe40003f05270 */
[----:B------:R-:W-:-:S11]  /*2a000*/  PLOP3.LUT P6, PT, PT, PT, PT, 0x8, 0x0 ;  /* 0x000000000000781c */ /* 0x000fd60003fce170 */
[----:B------:R-:W-:Y:S05]  /*2a010*/  @P0 BRA `(.L_x_2715) ;  /* 0x00000000000c0947 */ /* 0x000fea0003800000 */
[----:B------:R-:W-:-:S03]  /*2a020*/  UMOV UR4, 0xffffffff ;  /* 0xffffffff00047882 */ /* 0x000fc60000000000 */
[----:B------:R-:W-:Y:S05]  /*2a030*/  BRA.DIV UR4, `(.L_x_2716) ;  /* 0x000000c204087947 */ /* 0x000fea000b800000 */
[----:B------:R-:W-:-:S13]  /*2a040*/  ELECT P6, URZ, PT ;  /* 0x00000000003f782f */ /* 0x000fda00038c0000 */
.L_x_2715:
        /* <DEDUP_REMOVED lines=9> */
.L_x_3059:
[----:B------:R-:W-:Y:S05]  /*2a0e0*/  BSYNC B1 ;  /* 0x0000000000017941 */ /* 0x000fea0003800000 */
.L_x_2717:
[----:B------:R-:W-:Y:S04]  /*2a0f0*/  BSSY B1, `(.L_x_2719) ;  /* 0x000006f000017945 */ /* 0x000fe80003800000 */
[----:B------:R-:W-:Y:S05]  /*2a100*/  @!P6 BRA `(.L_x_2720) ;  /* 0x0000000400b4e947 */ /* 0x000fea0003800000 */
[----:B------:R-:W2:Y:S04]  /*2a110*/  LDL R7, [R1+0x18] ;  /* 0x0000180001077983 */ /* 0x000ea80000100800 */
[----:B------:R-:W3:Y:S01]  /*2a120*/  LDL R6, [R1+0x20] ;  /* 0x0000200001067983 */ /* 0x000ee20000100800 */
[----:B------:R-:W1:Y:S01]  /*2a130*/  S2R R5, SR_TID.X ;  /* 0x0000000000057919 */ /* 0x000e620000002100 */
[----:B------:R-:W-:Y:S01]  /*2a140*/  BSSY B2, `(.L_x_2721) ;  /* 0x0000007000027945 */ /* 0x000fe20003800000 */
[----:B-1----:R-:W-:-:S04]  /*2a150*/  LOP3.LUT R5, R5, 0x7f, RZ, 0xc0, !PT ;  /* 0x0000007f05057812 */ /* 0x002fc800078ec0ff */
[----:B------:R-:W-:Y:S01]  /*2a160*/  ISETP.NE.AND P1, PT, R5, RZ, PT ;  /* 0x000000ff0500720c */ /* 0x000fe20003f25270 */
[----:B--2---:R-:W-:Y:S01]  /*2a170*/  IMAD R7, R7, 0x8, R18 ;  /* 0x0000000807077824 */ /* 0x004fe200078e0212 */
[----:B---3--:R-:W-:-:S04]  /*2a180*/  SHF.L.U32 R10, R6, 0x1f, RZ ;  /* 0x0000001f060a7819 */ /* 0x008fc800000006ff */
[----:B------:R-:W1:Y:S02]  /*2a190*/  SYNCS.PHASECHK.TRANS64.TRYWAIT P0, [R7+URZ+0x388a0], R10 ;  /* 0x0388a00a070075a7 */ /* 0x000e64000800017f */
[----:B-1----:R-:W-:Y:S05]  /*2a1a0*/  @!P0 BRA `(.L_x_2722) ;  /* 0x000000bc00e08947 */ /* 0x002fea0003800000 */
.L_x_3060:
[----:B------:R-:W-:Y:S05]  /*2a1b0*/  BSYNC B2 ;  /* 0x0000000000027941 */ /* 0x000fea0003800000 */
.L_x_2721:
        /* <DEDUP_REMOVED lines=9> */
.L_x_2724:
[----:B------:R-:W-:Y:S05]  /*2a250*/  BSYNC B2 ;  /* 0x0000000000027941 */ /* 0x000fea0003800000 */
.L_x_2723:
[----:B0-----:R-:W2:Y:S01]  /*2a260*/  LDL R4, [R1+0x18] ;  /* 0x0000180001047983 */ /* 0x001ea20000100800 */
[----:B------:R-:W-:Y:S01]  /*2a270*/  IMAD.MOV.U32 R13, RZ, RZ, RZ ;  /* 0x000000ffff0d7224 */ /* 0x000fe200078e00ff */
[----:B------:R-:W-:Y:S01]  /*2a280*/  LEA R5, R8, R0, 0x7 ;  /* 0x0000000008057211 */ /* 0x000fe200078e38ff */
[----:B------:R-:W-:Y:S01]  /*2a290*/  UIADD3 UR4, UP0, UR42, 0x570, URZ ;  /* 0x000005702a047890 */ /* 0x000fe2000ff1e03f */
[----:B------:R-:W-:Y:S01]  /*2a2a0*/  PLOP3.LUT P0, PT, PT, PT, PT, 0x80, 0x0 ;  /* 0x000000000000781c */ /* 0x000fe20003f0f070 */
[----:B------:R-:W-:Y:S01]  /*2a2b0*/  UMOV UR6, 0x0 ;  /* 0x0000000000067882 */ /* 0x000fe20000000000 */
[----:B------:R-:W-:Y:S01]  /*2a2c0*/  R2UR UR10, R13 ;  /* 0x000000000d0a72ca */ /* 0x000fe200000e0000 */
[----:B------:R-:W-:Y:S01]  /*2a2d0*/  VIADD R5, R5, 0xffffff80 ;  /* 0xffffff8005057836 */ /* 0x000fe20000000000 */
[----:B------:R-:W-:Y:S01]  /*2a2e0*/  UIADD3.X UR5, URZ, UR43, URZ, UP0, !UPT ;  /* 0x0000002b3f057290 */ /* 0x000fe200087fe43f */
[----:B------:R-:W-:Y:S01]  /*2a2f0*/  UMOV UR7, 0x12f00000 ;  /* 0x12f0000000077882 */ /* 0x000fe20000000000 */
[----:B--2---:R-:W-:-:S02]  /*2a300*/  IMAD R9, R4, 0x8000, R18 ;  /* 0x0000800004097824 */ /* 0x004fc400078e0212 */
[----:B------:R-:W-:Y:S02]  /*2a310*/  VIADD R4, R7, 0x38890 ;  /* 0x0003889007047836 */ /* 0x000fe40000000000 */
[----:B------:R-:W-:-:S07]  /*2a320*/  VIADD R6, R9, 0x28400 ;  /* 0x0002840009067836 */ /* 0x000fce0000000000 */
.L_x_2725:
        /* <DEDUP_REMOVED lines=16> */
.L_x_2726:
        /* <DEDUP_REMOVED lines=13> */
.L_x_3061:
[----:B------:R-:W-:Y:S05]  /*2a500*/  BSYNC B2 ;  /* 0x0000000000027941 */ /* 0x000fea0003800000 */
.L_x_2727:
[----:B------:R-:W-:Y:S01]  /*2a510*/  BSSY B2, `(.L_x_2729) ;  /* 0x000000b000027945 */ /* 0x000fe20003800000 */
[----:B01----:R-:W-:Y:S02]  /*2a520*/  IMAD.MOV.U32 R10, RZ, RZ, 0x0 ;  /* 0x00000000ff0a7424 */ /* 0x003fe400078e00ff */
[----:B------:R-:W-:Y:S01]  /*2a530*/  IMAD.MOV.U32 R11, RZ, RZ, 0x12f00000 ;  /* 0x12f00000ff0b7424 */ /* 0x000fe200078e00ff */
[----:B------:R-:W-:Y:S06]  /*2a540*/  @P1 BRA `(.L_x_2730) ;  /* 0x00000000001c1947 */ /* 0x000fec0003800000 */
[----:B------:R-:W0:Y:S02]  /*2a550*/  S2R R4, SR_TID.X ;  /* 0x0000000000047919 */ /* 0x000e240000002100 */
[----:B0-----:R-:W-:Y:S01]  /*2a560*/  LOP3.LUT R6, R4, 0x1f, RZ, 0xc0, !PT ;  /* 0x0000001f04067812 */ /* 0x001fe200078ec0ff */
[----:B------:R-:W-:-:S03]  /*2a570*/  IMAD.MOV.U32 R4, RZ, RZ, 0x8000 ;  /* 0x00008000ff047424 */ /* 0x000fc600078e00ff */
[----:B------:R-:W-:Y:S01]  /*2a580*/  ISETP.NE.AND P0, PT, R6, RZ, PT ;  /* 0x000000ff0600720c */ /* 0x000fe20003f05270 */
[----:B------:R0:W-:-:S12]  /*2a590*/  SYNCS.ARRIVE.TRANS64 RZ, [R7+URZ+0x388b0], R4 ;  /* 0x0388b00407ff79a7 */ /* 0x0001d8000800003f */
[----:B0-----:R-:W-:Y:S05]  /*2a5a0*/  @!P0 BRA `(.L_x_2730) ;  /* 0x0000000000048947 */ /* 0x001fea0003800000 */
[----:B------:R-:W-:Y:S01]  /*2a5b0*/  BPT.TRAP 0x1 ;  /* 0x000000040000795c */ /* 0x000fe20000300000 */
.L_x_2730:
[----:B------:R-:W-:Y:S05]  /*2a5c0*/  BSYNC B2 ;  /* 0x0000000000027941 */ /* 0x000fea0003800000 */
.L_x_2729:
        /* <DEDUP_REMOVED lines=8> */
.L_x_2731:
        /* <DEDUP_REMOVED lines=15> */
.L_x_2732:
        /* <DEDUP_REMOVED lines=10> */
.L_x_2720:
[----:B------:R-:W-:Y:S05]  /*2a7e0*/  BSYNC B1 ;  /* 0x0000000000017941 */ /* 0x000fea0003800000 */
.L_x_2719:
        /* <DEDUP_REMOVED lines=13> */
.L_x_2747:
        /* <DEDUP_REMOVED lines=13> */
.L_x_3062:
[----:B------:R-:W-:Y:S05]  /*2a990*/  BSYNC B2 ;  /* 0x0000000000027941 */ /* 0x000fea0003800000 */
.L_x_2735:
        /* <DEDUP_REMOVED lines=9> */
.L_x_2738:
[----:B------:R-:W-:Y:S05]  /*2aa30*/  BSYNC B2 ;  /* 0x0000000000027941 */ /* 0x000fea0003800000 */
.L_x_2737:
        /* <DEDUP_REMOVED lines=12> */
.L_x_2739:
        /* <DEDUP_REMOVED lines=16> */
.L_x_2740:
        /* <DEDUP_REMOVED lines=13> */
.L_x_3063:
[----:B------:R-:W-:Y:S05]  /*2acd0*/  BSYNC B2 ;  /* 0x0000000000027941 */ /* 0x000fea0003800000 */
.L_x_2741:
[----:B------:R-:W-:Y:S01]  /*2ace0*/  BSSY B2, `(.L_x_2743) ;  /* 0x000000b000027945 */ /* 0x000fe20003800000 */
[----:B------:R-:W-:Y:S01]  /*2acf0*/  MOV R10, 0x0 ;  /* 0x00000000000a7802 */ /* 0x000fe20000000f00 */
[----:B------:R-:W-:Y:S02]  /*2ad00*/  IMAD.MOV.U32 R11, RZ, RZ, 0x12f00000 ;  /* 0x12f00000ff0b7424 */ /* 0x000fe400078e00ff */
        /* <DEDUP_REMOVED lines=8> */
.L_x_2744:
[----:B------:R-:W-:Y:S05]  /*2ad90*/  BSYNC B2 ;  /* 0x0000000000027941 */ /* 0x000fea0003800000 */
.L_x_2743:
        /* <DEDUP_REMOVED lines=8> */
.L_x_2745:
        /* <DEDUP_REMOVED lines=15> */
.L_x_2746:
        /* <DEDUP_REMOVED lines=10> */
.L_x_2734:
[----:B------:R-:W-:Y:S05]  /*2afb0*/  BSYNC B1 ;  /* 0x0000000000017941 */ /* 0x000fea0003800000 */
.L_x_2733:
        /* <DEDUP_REMOVED lines=12> */
.L_x_2713:
[----:B------:R-:W-:Y:S05]  /*2b080*/  BSYNC B0 ;  /* 0x0000000000007941 */ /* 0x000fea0003800000 */
.L_x_2712:
[----:B01----:R-:W2:Y:S01]  /*2b090*/  LDL R4, [R1+0x4] ;  /* 0x0000040001047983 */ /* 0x003ea20000100800 */
[----:B------:R-:W0:Y:S01]  /*2b0a0*/  LDC R0, c[0x0][0x448] ;  /* 0x00011200ff007b82 */ /* 0x000e220000000800 */
[----:B------:R-:W-:Y:S01]  /*2b0b0*/  ISETP.NE.AND P2, PT, R17, RZ, PT ;  /* 0x000000ff1100720c */ /* 0x000fe20003f45270 */
[----:B------:R-:W-:Y:S05]  /*2b0c0*/  @!P0 WARPSYNC.ALL ;  /* 0x0000000000008948 */ /* 0x000fea0003800000 */
[----:B------:R-:W-:Y:S07]  /*2b0d0*/  BSSY B0, `(.L_x_2748) ;  /* 0x000002b000007945 */ /* 0x000fee0003800000 */
[----:B------:R-:W1:Y:S08]  /*2b0e0*/  @!P2 LDC R17, c[0x0][0x9f0] ;  /* 0x00027c00ff11ab82 */ /* 0x000e700000000800 */
[----:B------:R-:W-:Y:S01]  /*2b0f0*/  @!P0 BAR.SYNC.DEFER_BLOCKING 0xc, 0x180 ;  /* 0x0306000000008b1d */ /* 0x000fe20000010000 */
[----:B0-----:R-:W-:-:S13]  /*2b100*/  ISETP.NE.AND P1, PT, R0, 0x1, PT ;  /* 0x000000010000780c */ /* 0x001fda0003f25270 */
[----:B------:R-:W0:Y:S08]  /*2b110*/  @P1 LDC R2, c[0x0][0x44c] ;  /* 0x00011300ff021b82 */ /* 0x000e300000000800 */
[----:B------:R-:W3:Y:S01]  /*2b120*/  @P1 LDC R3, c[0x0][0x450] ;  /* 0x00011400ff031b82 */ /* 0x000ee20000000800 */
[----:B--2---:R-:W-:-:S05]  /*2b130*/  LEA R0, R4, 0x7f, 0x7 ;  /* 0x0000007f04007811 */ /* 0x004fca00078e38ff */
[----:B0-----:R-:W-:-:S05]  /*2b140*/  @P1 IMAD.HI.U32 R2, R0, R2, RZ ;  /* 0x0000000200021227 */ /* 0x001fca00078e00ff */
[----:B---3--:R-:W-:-:S05]  /*2b150*/  @P1 SHF.R.U32.HI R0, RZ, R3, R2 ;  /* 0x00000003ff001219 */ /* 0x008fca0000011602 */
[----:B------:R-:W-:-:S05]  /*2b160*/  IMAD.IADD R0, R21, 0x1, R0 ;  /* 0x0000000115007824 */ /* 0x000fca00078e0200 */
[----:B------:R-:W-:-:S04]  /*2b170*/  SHF.R.S32.HI R6, RZ, 0x1f, R0 ;  /* 0x0000001fff067819 */ /* 0x000fc80000011400 */
[----:B------:R-:W-:Y:S01]  /*2b180*/  LEA.HI R6, R6, R0, RZ, 0x7 ;  /* 0x0000000006067211 */ /* 0x000fe200078f38ff */
[----:B------:R-:W-:-:S03]  /*2b190*/  IMAD.MOV.U32 R0, RZ, RZ, RZ ;  /* 0x000000ffff007224 */ /* 0x000fc600078e00ff */
[----:B------:R-:W-:-:S04]  /*2b1a0*/  SHF.R.S32.HI R6, RZ, 0x7, R6 ;  /* 0x00000007ff067819 */ /* 0x000fc80000011406 */
[----:B------:R-:W-:-:S04]  /*2b1b0*/  VIMNMX R6, R20, R6, PT ;  /* 0x0000000614067248 */ /* 0x000fc80003fe0100 */
[----:B------:R-:W-:-:S13]  /*2b1c0*/  ISETP.GE.AND P1, PT, R6, 0x1, PT ;  /* 0x000000010600780c */ /* 0x000fda0003f26270 */
[----:B-1----:R-:W-:Y:S05]  /*2b1d0*/  @!P1 BRA `(.L_x_2749) ;  /* 0x0000000000689947 */ /* 0x002fea0003800000 */
[----:B------:R-:W-:-:S04]  /*2b1e0*/  IABS R2, R17 ;  /* 0x0000001100027213 */ /* 0x000fc80000000000 */
[----:B------:R-:W0:Y:S08]  /*2b1f0*/  I2F.RP R4, R2 ;  /* 0x0000000200047306 */ /* 0x000e300000209400 */
[----:B0-----:R-:W0:Y:S02]  /*2b200*/  MUFU.RCP R4, R4 ;  /* 0x0000000400047308 */ /* 0x001e240000001000 */
[----:B0-----:R-:W-:-:S06]  /*2b210*/  VIADD R4, R4, 0xffffffe ;  /* 0x0ffffffe04047836 */ /* 0x001fcc0000000000 */
[----:B------:R0:W1:Y:S02]  /*2b220*/  F2I.FTZ.U32.TRUNC.NTZ R5, R4 ;  /* 0x0000000400057305 */ /* 0x000064000021f000 */
[----:B0-----:R-:W-:Y:S01]  /*2b230*/  MOV R4, RZ ;  /* 0x000000ff00047202 */ /* 0x001fe20000000f00 */
[----:B-1----:R-:W-:-:S04]  /*2b240*/  IMAD.MOV R0, RZ, RZ, -R5 ;  /* 0x000000ffff007224 */ /* 0x002fc800078e0a05 */
[----:B------:R-:W-:-:S04]  /*2b250*/  IMAD R0, R0, R2, RZ ;  /* 0x0000000200007224 */ /* 0x000fc800078e02ff */
[----:B------:R-:W-:Y:S01]  /*2b260*/  IMAD.HI.U32 R7, R5, R0, R4 ;  /* 0x0000000005077227 */ /* 0x000fe200078e0004 */
[----:B------:R-:W-:Y:S02]  /*2b270*/  IABS R0, R17 ;  /* 0x0000001100007213 */ /* 0x000fe40000000000 */
[----:B------:R-:W-:-:S03]  /*2b280*/  IADD3 R4, R17, -0x1, R6 ;  /* 0xffffffff11047810 */ /* 0x000fc60007ffe006 */
[----:B------:R-:W-:Y:S01]  /*2b290*/  IMAD.MOV R0, RZ, RZ, -R0 ;  /* 0x000000ffff007224 */ /* 0x000fe200078e0a00 */
[----:B------:R-:W-:Y:S02]  /*2b2a0*/  IABS R3, R4 ;  /* 0x0000000400037213 */ /* 0x000fe40000000000 */
[----:B------:R-:W-:Y:S01]  /*2b2b0*/  LOP3.LUT R4, R4, R17, RZ, 0x3c, !PT ;  /* 0x0000001104047212 */ /* 0x000fe200078e3cff */
[----:B------:R-:W-:Y:S02]  /*2b2c0*/  IMAD.MOV.U32 R5, RZ, RZ, R0 ;  /* 0x000000ffff057224 */ /* 0x000fe400078e0000 */
        /* <DEDUP_REMOVED lines=11> */
.L_x_2749:
[----:B------:R-:W-:Y:S05]  /*2b380*/  BSYNC B0 ;  /* 0x0000000000007941 */ /* 0x000fea0003800000 */
.L_x_2748:
[----:B------:R-:W2:Y:S02]  /*2b390*/  LDL.LU R2, [R1+0x2c] ;  /* 0x00002c0001027983 */ /* 0x000ea40000300800 */
[----:B--2---:R-:W-:-:S05]  /*2b3a0*/  IMAD R3, R2, R0, RZ ;  /* 0x0000000002037224 */ /* 0x004fca00078e02ff */
[----:B------:R-:W-:Y:S01]  /*2b3b0*/  VIADDMNMX R2, R3, R0, R6, PT ;  /* 0x0000000003027246 */ /* 0x000fe20003800106 */
[----:B------:R0:W-:Y:S03]  /*2b3c0*/  STL [R1+0x2c], R3 ;  /* 0x00002c0301007387 */ /* 0x0001e60000100800 */
[----:B------:R-:W-:Y:S01]  /*2b3d0*/  ISETP.GT.AND P0, PT, R2, R3, PT ;  /* 0x000000030200720c */ /* 0x000fe20003f04270 */
[----:B------:R0:W-:-:S12]  /*2b3e0*/  STL [R1+0x50], R2 ;  /* 0x0000500201007387 */ /* 0x0001d80000100800 */
[----:B0-----:R-:W-:Y:S05]  /*2b3f0*/  @P0 BRA `(.L_x_2750) ;  /* 0x0000000000480947 */ /* 0x001fea0003800000 */
[----:B------:R-:W0:Y:S02]  /*2b400*/  S2R R2, SR_TID.X ;  /* 0x0000000000027919 */ /* 0x000e240000002100 */
[----:B0-----:R-:W-:-:S04]  /*2b410*/  LOP3.LUT R2, R2, 0x7f, RZ, 0xc0, !PT ;  /* 0x0000007f02027812 */ /* 0x001fc800078ec0ff */
[----:B------:R-:W-:-:S13]  /*2b420*/  ISETP.NE.AND P0, PT, R2, RZ, PT ;  /* 0x000000ff0200720c */ /* 0x000fda0003f05270 */
[----:B------:R-:W-:Y:S05]  /*2b430*/  @P0 BRA `(.L_x_2751) ;  /* 0x0000003800940947 */ /* 0x000fea0003800000 */
[----:B------:R-:W0:Y:S01]  /*2b440*/  S2R R2, SR_LANEID ;  /* 0x0000000000027919 */ /* 0x000e220000000000 */
[----:B------:R-:W-:Y:S01]  /*2b450*/  VOTEU.ANY UR4, UPT, PT ;  /* 0x0000000000047886 */ /* 0x000fe200038e0100 */
[----:B------:R-:W1:Y:S01]  /*2b460*/  LDC.64 R4, c[0x0][0xc60] ;  /* 0x00031800ff047b82 */ /* 0x000e620000000a00 */
[----:B------:R-:W0:Y:S02]  /*2b470*/  FLO.U32 R0, UR4 ;  /* 0x0000000400007d00 */ /* 0x000e2400080e0000 */
[----:B0-----:R-:W-:-:S06]  /*2b480*/  ISETP.EQ.U32.AND P0, PT, R0, R2, PT ;  /* 0x000000020000720c */ /* 0x001fcc0003f02070 */
[----:B------:R-:W1:Y:S07]  /*2b490*/  POPC R2, UR4 ;  /* 0x0000000400027d09 */ /* 0x000e6e0008000000 */
[----:B-1----:R-:W2:Y:S04]  /*2b4a0*/  @P0 ATOMG.E.ADD.STRONG.GPU PT, R2, desc[UR40][R4.64], R2 ;  /* 0x00000002040209a8 */ /* 0x002ea800081ee1e8 */
[----:B--2---:R0:W1:Y:S02]  /*2b4b0*/  SHFL.IDX PT, R2, R2, R0, 0x1f ;  /* 0x00001f0002027589 */ /* 0x00406400000e0000 */
[----:B0-----:R-:W0:Y:S02]  /*2b4c0*/  S2R R0, SR_LTMASK ;  /* 0x0000000000007919 */ /* 0x001e240000003900 */
[----:B0-----:R-:W-:-:S06]  /*2b4d0*/  LOP3.LUT R0, R0, UR4, RZ, 0xc0, !PT ;  /* 0x0000000400007c12 */ /* 0x001fcc000f8ec0ff */
[----:B------:R-:W1:Y:S02]  /*2b4e0*/  POPC R0, R0 ;  /* 0x0000000000007309 */ /* 0x000e640000000000 */
[----:B-1----:R-:W-:-:S05]  /*2b4f0*/  IADD3 R0, R2, UR38, R0 ;  /* 0x0000002602007c10 */ /* 0x002fca000fffe000 */
[----:B------:R2:W-:Y:S01]  /*2b500*/  STL [R1], R0 ;  /* 0x0000000001007387 */ /* 0x0005e20000100800 */
[----:B------:R-:W-:Y:S05]  /*2b510*/  BRA `(.L_x_2751) ;  /* 0x00000038005c7947 */ /* 0x000fea0003800000 */
.L_x_2750:
        /* <DEDUP_REMOVED lines=8> */
[----:B------:R-:W-:Y:S01]  /*2b5a0*/  IMAD.U32 R4, RZ, RZ, UR6 ;  /* 0x00000006ff047e24 */ /* 0x000fe2000f8e00ff */
        /* <DEDUP_REMOVED lines=11> */
.L_x_2753:
[----:B------:R-:W-:Y:S05]  /*2b660*/  BSYNC B6 ;  /* 0x0000000000067941 */ /* 0x000fea0003800000 */
.L_x_2752:
        /* <DEDUP_REMOVED lines=12> */
[----:B------:R-:W-:Y:S01]  /*2b730*/  IMAD.U32 R4, RZ, RZ, UR6 ;  /* 0x00000006ff047e24 */ /* 0x000fe2000f8e00ff */
[----:B------:R-:W-:Y:S01]  /*2b740*/  MOV R8, 0x70 ;  /* 0x0000007000087802 */ /* 0x000fe20000000f00 */
[----:B------:R-:W1:Y:S01]  /*2b750*/  LDC.64 R2, c[0x4][R2] ;  /* 0x0100000002027b82 */ /* 0x000e620000000a00 */
[----:B------:R-:W-:Y:S02]  /*2b760*/  IMAD.U32 R5, RZ, RZ, UR7 ;  /* 0x00000007ff057e24 */ /* 0x000fe4000f8e00ff */
[----:B------:R-:W-:Y:S02]  /*2b770*/  IMAD.U32 R6, RZ, RZ, UR8 ;  /* 0x00000008ff067e24 */ /* 0x000fe4000f8e00ff */
[----:B------:R-:W-:-:S02]  /*2b780*/  IMAD.U32 R7, RZ, RZ, UR9 ;  /* 0x00000009ff077e24 */ /* 0x000fc4000f8e00ff */
[----:B------:R-:W-:Y:S02]  /*2b790*/  IMAD.U32 R10, RZ, RZ, UR4 ;  /* 0x00000004ff0a7e24 */ /* 0x000fe4000f8e00ff */
[----:B------:R-:W-:Y:S02]  /*2b7a0*/  IMAD.U32 R11, RZ, RZ, UR5 ;  /* 0x00000005ff0b7e24 */ /* 0x000fe4000f8e00ff */
[----:B------:R-:W-:Y:S02]  /*2b7b0*/  IMAD.MOV.U32 R12, RZ, RZ, 0x1 ;  /* 0x00000001ff0c7424 */ /* 0x000fe400078e00ff */
[----:B------:R-:W-:-:S07]  /*2b7c0*/  IMAD.MOV.U32 R13, RZ, RZ, RZ ;  /* 0x000000ffff0d7224 */ /* 0x000fce00078e00ff */
[----:B------:R-:W-:-:S07]  /*2b7d0*/  LEPC R20, `(.L_x_2755) ;  /* 0x000000001014794e */ /* 0x000fce0000000000 */
[----:B01----:R-:W-:Y:S05]  /*2b7e0*/  CALL.ABS.NOINC R2 ;  /* 0x0000000002007343 */ /* 0x003fea0003c00000 */
.L_x_2755:
[----:B------:R-:W-:Y:S05]  /*2b7f0*/  BSYNC B6 ;  /* 0x0000000000067941 */ /* 0x000fea0003800000 */
.L_x_2754:
        /* <DEDUP_REMOVED lines=9> */
[----:B------:R-:W-:Y:S01]  /*2b890*/  MOV R13, RZ ;  /* 0x000000ff000d7202 */ /* 0x000fe20000000f00 */
[----:B------:R-:W1:Y:S01]  /*2b8a0*/  LDC.64 R2, c[0x4][R2] ;  /* 0x0100000002027b82 */ /* 0x000e620000000a00 */
[----:B------:R-:W-:Y:S02]  /*2b8b0*/  IMAD.U32 R5, RZ, RZ, UR7 ;  /* 0x00000007ff057e24 */ /* 0x000fe4000f8e00ff */
[----:B------:R-:W-:Y:S02]  /*2b8c0*/  IMAD.U32 R6, RZ, RZ, UR8 ;  /* 0x00000008ff067e24 */ /* 0x000fe4000f8e00ff */
[----:B------:R-:W-:-:S02]  /*2b8d0*/  IMAD.U32 R7, RZ, RZ, UR9 ;  /* 0x00000009ff077e24 */ /* 0x000fc4000f8e00ff */
[----:B------:R-:W-:Y:S02]  /*2b8e0*/  IMAD.U32 R10, RZ, RZ, UR4 ;  /* 0x00000004ff0a7e24 */ /* 0x000fe4000f8e00ff */
[----:B------:R-:W-:Y:S02]  /*2b8f0*/  IMAD.U32 R11, RZ, RZ, UR5 ;  /* 0x00000005ff0b7e24 */ /* 0x000fe4000f8e00ff */
[----:B------:R-:W-:Y:S02]  /*2b900*/  IMAD.MOV.U32 R8, RZ, RZ, 0x70 ;  /* 0x00000070ff087424 */ /* 0x000fe400078e00ff */
[----:B------:R-:W-:-:S07]  /*2b910*/  IMAD.MOV.U32 R12, RZ, RZ, 0x1 ;  /* 0x00000001ff0c7424 */ /* 0x000fce00078e00ff */
[----:B------:R-:W-:-:S07]  /*2b920*/  LEPC R20, `(.L_x_2757) ;  /* 0x000000001014794e */ /* 0x000fce0000000000 */
[----:B01----:R-:W-:Y:S05]  /*2b930*/  CALL.ABS.NOINC R2 ;  /* 0x0000000002007343 */ /* 0x003fea0003c00000 */
.L_x_2757:
[----:B------:R-:W-:Y:S05]  /*2b940*/  BSYNC B6 ;  /* 0x0000000000067941 */ /* 0x000fea0003800000 */
.L_x_2756:
        /* <DEDUP_REMOVED lines=19> */
.L_x_2759:
[----:B------:R-:W-:Y:S05]  /*2ba80*/  BSYNC B6 ;  /* 0x0000000000067941 */ /* 0x000fea0003800000 */
.L_x_2758:
[----:B------:R-:W2:Y:S01]  /*2ba90*/  LDL.LU R2, [R1+0x30] ;  /* 0x0000300001027983 */ /* 0x000ea20000300800 */
[----:B------:R-:W-:-:S03]  /*2baa0*/  ULDC.64 UR4, c[0x0][0x9f8] ;  /* 0x00027e0000047ab9 */ /* 0x000fc60000000a00 */
[----:B0-----:R-:W3:Y:S04]  /*2bab0*/  LDL.LU R17, [R1+0x44] ;  /* 0x0000440001117983 */ /* 0x001ee80000300800 */
[----:B------:R-:W4:Y:S01]  /*2bac0*/  LDL R9, [R1+0x8] ;  /* 0x0000080001097983 */ /* 0x000f220000100800 */
[----:B------:R-:W-:-:S04]  /*2bad0*/  ISETP.NE.U32.AND P0, PT, RZ, UR4, PT ;  /* 0x00000004ff007c0c */ /* 0x000fc8000bf05070 */
[----:B------:R-:W-:-:S13]  /*2bae0*/  ISETP.NE.AND.EX P0, PT, RZ, UR5, PT, P0 ;  /* 0x00000005ff007c0c */ /* 0x000fda000bf05300 */
[----:B--2---:R-:W-:-:S04]  /*2baf0*/  @P0 IADD3 R2, P1, R2, UR4, RZ ;  /* 0x0000000402020c10 */ /* 0x004fc8000ff3e0ff */
[----:B---3--:R-:W-:Y:S01]  /*2bb00*/  @P0 IADD3.X R3, R17, UR5, RZ, P1, !PT ;  /* 0x0000000511030c10 */ /* 0x008fe20008ffe4ff */
[----:B------:R-:W-:-:S04]  /*2bb10*/  ULDC.64 UR4, c[0x0][0xa08] ;  /* 0x0002820000047ab9 */ /* 0x000fc80000000a00 */
[----:B----4-:R0:W2:Y:S02]  /*2bb20*/  @P0 LDG.E R9, desc[UR40][R2.64] ;  /* 0x0000002802090981 */ /* 0x0100a4000c1e1900 */
[----:B0-----:R-:W0:Y:S01]  /*2bb30*/  LDC.64 R2, c[0x0][0x418] ;  /* 0x00010600ff027b82 */ /* 0x001e220000000a00 */
[----:B--2---:R-:W-:Y:S01]  /*2bb40*/  SHF.R.S32.HI R10, RZ, 0x1f, R9 ;  /* 0x0000001fff0a7819 */ /* 0x004fe20000011409 */
[----:B------:R1:W-:Y:S01]  /*2bb50*/  @P0 STL [R1+0x8], R9 ;  /* 0x0000080901000387 */ /* 0x0003e20000100800 */
[----:B0-----:R-:W-:Y:S01]  /*2bb60*/  LOP3.LUT P0, RZ, R2, UR4, RZ, 0xfc, !PT ;  /* 0x0000000402ff7c12 */ /* 0x001fe2000f80fcff */
[----:B------:R-:W-:Y:S02]  /*2bb70*/  UMOV UR4, 0xffffffff ;  /* 0xffffffff00047882 */ /* 0x000fe40000000000 */
[----:B------:R1:W-:Y:S01]  /*2bb80*/  STL [R1+0x30], R10 ;  /* 0x0000300a01007387 */ /* 0x0003e20000100800 */
[----:B------:R-:W-:-:S04]  /*2bb90*/  LOP3.LUT P0, RZ, R3, UR5, RZ, 0xfc, P0 ;  /* 0x0000000503ff7c12 */ /* 0x000fc8000800fcff */
[----:B------:R-:W-:Y:S01]  /*2bba0*/  SEL R17, R9, RZ, !P0 ;  /* 0x000000ff09117207 */ /* 0x000fe20004000000 */
[----:B------:R-:W-:Y:S08]  /*2bbb0*/  BRA.DIV UR4, `(.L_x_2760) ;  /* 0x000000a604ac7947 */ /* 0x000ff0000b800000 */
[----:B------:R-:W0:Y:S02]  /*2bbc0*/  S2R R0, SR_TID.X ;  /* 0x0000000000007919 */ /* 0x000e240000002100 */
[----:B0-----:R-:W-:-:S04]  /*2bbd0*/  SHF.R.U32.HI R0, RZ, 0x5, R0 ;  /* 0x00000005ff007819 */ /* 0x001fc80000011600 */
[----:B------:R-:W-:-:S05]  /*2bbe0*/  LOP3.LUT R0, R0, 0x3, RZ, 0xc0, !PT ;  /* 0x0000000300007812 */ /* 0x000fca00078ec0ff */
[----:B------:R0:W2:Y:S02]  /*2bbf0*/  SHFL.IDX PT, R14, R0, RZ, 0x1f ;  /* 0x00001fff000e7589 */ /* 0x0000a400000e0000 */
.L_x_3066:
[----:B0-----:R-:W3:Y:S01]  /*2bc00*/  LDL.LU R0, [R1+0x10] ;  /* 0x0000100001007983 */ /* 0x001ee20000300800 */
[----:B------:R-:W-:Y:S02]  /*2bc10*/  PLOP3.LUT P1, PT, PT, PT, PT, 0x8, 0x0 ;  /* 0x000000000000781c */ /* 0x000fe40003f2e170 */
[----:B--2---:R-:W-:Y:S02]  /*2bc20*/  ISETP.NE.AND P0, PT, R14, RZ, PT ;  /* 0x000000ff0e00720c */ /* 0x004fe40003f05270 */
[----:B---3--:R-:W-:-:S09]  /*2bc30*/  LOP3.LUT R0, R0, 0xfffffffe, RZ, 0xc0, !PT ;  /* 0xfffffffe00007812 */ /* 0x008fd200078ec0ff */
[----:B------:R-:W-:-:S05]  /*2bc40*/  @P1 LOP3.LUT R0, R0, 0x1, RZ, 0xfc, !PT ;  /* 0x0000000100001812 */ /* 0x000fca00078efcff */
[----:B------:R0:W-:Y:S01]  /*2bc50*/  STL [R1+0x10], R0 ;  /* 0x0000100001007387 */ /* 0x0001e20000100800 */
[----:B------:R-:W-:Y:S05]  /*2bc60*/  @P0 BRA `(.L_x_2761) ;  /* 0x0000000400900947 */ /* 0x000fea0003800000 */
[----:B------:R-:W-:-:S03]  /*2bc70*/  UMOV UR4, 0xffffffff ;  /* 0xffffffff00047882 */ /* 0x000fc60000000000 */
[----:B------:R-:W-:Y:S05]  /*2bc80*/  BRA.DIV UR4, `(.L_x_2762) ;  /* 0x000000a604ac7947 */ /* 0x000fea000b800000 */
[----:B------:R-:W-:-:S13]  /*2bc90*/  ELECT P6, URZ, PT ;  /* 0x00000000003f782f */ /* 0x000fda00038c0000 */
.L_x_3069:
[----:B------:R-:W-:Y:S05]  /*2bca0*/  @!P6 BRA `(.L_x_2761) ;  /* 0x000000040080e947 */ /* 0x000fea0003800000 */
[----:B0-----:R-:W2:Y:S01]  /*2bcb0*/  LDL R0, [R1+0x50] ;  /* 0x0000500001007983 */ /* 0x001ea20000100800 */
[----:B------:R-:W-:-:S04]  /*2bcc0*/  ISETP.NE.U32.AND P0, PT, R2, RZ, PT ;  /* 0x000000ff0200720c */ /* 0x000fc80003f05070 */
[----:B------:R-:W-:Y:S01]  /*2bcd0*/  ISETP.NE.AND.EX P0, PT, R3, RZ, PT, P0 ;  /* 0x000000ff0300720c */ /* 0x000fe20003f05300 */
[----:B--2---:R-:W-:-:S12]  /*2bce0*/  VIADD R4, R0, 0xffffffff ;  /* 0xffffffff00047836 */ /* 0x004fd80000000000 */
[----:B------:R-:W-:Y:S05]  /*2bcf0*/  @!P0 BRA `(.L_x_2763) ;  /* 0x0000000000488947 */ /* 0x000fea0003800000 */
[----:B------:R-:W0:Y:S01]  /*2bd00*/  LDC R8, c[0x0][0x43c] ;  /* 0x00010f00ff087b82 */ /* 0x000e220000000800 */
[----:B------:R-:W-:Y:S01]  /*2bd10*/  IMAD.MOV.U32 R0, RZ, RZ, R4 ;  /* 0x000000ffff007224 */ /* 0x000fe200078e0004 */
[----:B------:R-:W-:Y:S01]  /*2bd20*/  ULDC.64 UR4, c[0x0][0x428] ;  /* 0x00010a0000047ab9 */ /* 0x000fe20000000a00 */
[----:B0-----:R-:W-:-:S13]  /*2bd30*/  ISETP.NE.AND P0, PT, R8, 0x1, PT ;  /* 0x000000010800780c */ /* 0x001fda0003f05270 */
[----:B------:R-:W0:Y:S02]  /*2bd40*/  @P0 LDC.64 R6, c[0x0][0x440] ;  /* 0x00011000ff060b82 */ /* 0x000e240000000a00 */
[----:B0-----:R-:W-:-:S05]  /*2bd50*/  @P0 IMAD.HI.U32 R6, R4, R6, RZ ;  /* 0x0000000604060227 */ /* 0x001fca00078e00ff */
[----:B------:R-:W-:-:S04]  /*2bd60*/  @P0 SHF.R.U32.HI R0, RZ, R7, R6 ;  /* 0x00000007ff000219 */ /* 0x000fc80000011606 */
[----:B------:R-:W-:Y:S01]  /*2bd70*/  IADD3 R5, -R0, RZ, RZ ;  /* 0x000000ff00057210 */ /* 0x000fe20007ffe1ff */
[--C-:B------:R-:W-:Y:S01]  /*2bd80*/  IMAD.MOV.U32 R6, RZ, RZ, R0.reuse ;  /* 0x000000ffff067224 */ /* 0x100fe200078e0000 */
[----:B------:R-:W-:-:S03]  /*2bd90*/  SHF.R.S32.HI R7, RZ, 0x1f, R0 ;  /* 0x0000001fff077819 */ /* 0x000fc60000011400 */
        /* <DEDUP_REMOVED lines=8> */
.L_x_2763:
[----:B------:R-:W2:Y:S04]  /*2be20*/  LDL R0, [R1+0x14] ;  /* 0x0000140001007983 */ /* 0x000ea80000100800 */
[----:B0-----:R-:W3:Y:S01]  /*2be30*/  LDL R2, [R1+0x1c] ;  /* 0x00001c0001027983 */ /* 0x001ee20000100800 */
[----:B-1----:R-:W0:Y:S02]  /*2be40*/  S2R R9, SR_TID.X ;  /* 0x0000000000097919 */ /* 0x002e240000002100 */
[----:B0-----:R-:W-:-:S04]  /*2be50*/  LOP3.LUT R9, R9, 0x7f, RZ, 0xc0, !PT ;  /* 0x0000007f09097812 */ /* 0x001fc800078ec0ff */
[----:B------:R-:W-:Y:S01]  /*2be60*/  ISETP.NE.AND P1, PT, R9, RZ, PT ;  /* 0x000000ff0900720c */ /* 0x000fe20003f25270 */
[----:B--2---:R-:W-:Y:S01]  /*2be70*/  IMAD R0, R0, 0x8, R18 ;  /* 0x0000000800007824 */ /* 0x004fe200078e0212 */
[----:B---3--:R-:W-:-:S04]  /*2be80*/  SHF.L.U32 R3, R2, 0x1f, RZ ;  /* 0x0000001f02037819 */ /* 0x008fc800000006ff */
[----:B------:R-:W0:Y:S02]  /*2be90*/  SYNCS.PHASECHK.TRANS64.TRYWAIT P0, [R0+URZ+0x38880], R3 ;  /* 0x03888003000075a7 */ /* 0x000e24000800017f */
[----:B0-----:R-:W-:Y:S05]  /*2bea0*/  @!P0 BRA `(.L_x_2764) ;  /* 0x000000a400448947 */ /* 0x001fea0003800000 */
.L_x_3070:
        /* <DEDUP_REMOVED lines=8> */
.L_x_2765:
        /* <DEDUP_REMOVED lines=24> */
.L_x_3071:
        /* <DEDUP_REMOVED lines=8> */
.L_x_2767:
        /* <DEDUP_REMOVED lines=24> */
.L_x_2761:
[----:B---3--:R-:W0:Y:S04]  /*2c2b0*/  LDL.LU R3, [R1+0x48] ;  /* 0x0000480001037983 */ /* 0x008e280000300800 */
[----:B------:R-:W2:Y:S01]  /*2c2c0*/  LDL.LU R4, [R1+0x54] ;  /* 0x0000540001047983 */ /* 0x000ea20000300800 */
        /* <DEDUP_REMOVED lines=10> */
[----:B0-----:R-:W-:Y:S02]  /*2c370*/  SHF.R.S32.HI R0, RZ, 0x1f, R3 ;  /* 0x0000001fff007819 */ /* 0x001fe40000011403 */
[----:B--2---:R-:W-:-:S03]  /*2c380*/  SEL R4, R4, RZ, !P0 ;  /* 0x000000ff04047207 */ /* 0x004fc60004000000 */
[----:B------:R-:W-:-:S04]  /*2c390*/  IMAD R0, R0, UR4, RZ ;  /* 0x0000000400007c24 */ /* 0x000fc8000f8e02ff */
[C---:B------:R-:W-:Y:S02]  /*2c3a0*/  IMAD R0, R3.reuse, UR5, R0 ;  /* 0x0000000503007c24 */ /* 0x040fe4000f8e0200 */
[----:B------:R-:W-:-:S04]  /*2c3b0*/  IMAD.WIDE.U32 R2, R3, UR4, RZ ;  /* 0x0000000403027c25 */ /* 0x000fc8000f8e00ff */
[----:B------:R-:W-:Y:S01]  /*2c3c0*/  IMAD.IADD R0, R3, 0x1, R0 ;  /* 0x0000000103007824 */ /* 0x000fe200078e0200 */
        /* <DEDUP_REMOVED lines=13> */
[----:B-1----:R-:W-:-:S02]  /*2c4a0*/  IMAD.U32 R10, RZ, RZ, UR8 ;  /* 0x00000008ff0a7e24 */ /* 0x002fc4000f8e00ff */
[----:B------:R-:W-:Y:S02]  /*2c4b0*/  IMAD.U32 R11, RZ, RZ, UR9 ;  /* 0x00000009ff0b7e24 */ /* 0x000fe4000f8e00ff */
[----:B------:R-:W-:Y:S02]  /*2c4c0*/  IMAD.MOV.U32 R8, RZ, RZ, 0x70 ;  /* 0x00000070ff087424 */ /* 0x000fe400078e00ff */
[----:B------:R-:W-:Y:S02]  /*2c4d0*/  IMAD.MOV.U32 R12, RZ, RZ, 0x1 ;  /* 0x00000001ff0c7424 */ /* 0x000fe400078e00ff */
[----:B------:R-:W-:-:S07]  /*2c4e0*/  IMAD.MOV.U32 R13, RZ, RZ, RZ ;  /* 0x000000ffff0d7224 */ /* 0x000fce00078e00ff */
[----:B------:R-:W-:-:S07]  /*2c4f0*/  LEPC R20, `(.L_x_2769) ;  /* 0x000000001014794e */ /* 0x000fce0000000000 */
[----:B0-----:R-:W-:Y:S05]  /*2c500*/  CALL.ABS.NOINC R2 ;  /* 0x0000000002007343 */ /* 0x001fea0003c00000 */
.L_x_2769:
[----:B------:R-:W-:Y:S05]  /*2c510*/  BSYNC B6 ;  /* 0x0000000000067941 */ /* 0x000fea0003800000 */
.L_x_2768:
[----:B0-----:R-:W2:Y:S01]  /*2c520*/  LDL.LU R0, [R1+0x48] ;  /* 0x0000480001007983 */ /* 0x001ea20000300800 */
[----:B------:R-:W0:Y:S01]  /*2c530*/  LDC R7, c[0x0][0x448] ;  /* 0x00011200ff077b82 */ /* 0x000e220000000800 */
[----:B------:R-:W-:Y:S01]  /*2c540*/  ULDC.64 UR4, c[0x0][0x2d8] ;  /* 0x0000b60000047ab9 */ /* 0x000fe20000000a00 */
[----:B------:R-:W-:Y:S01]  /*2c550*/  ULDC.64 UR6, c[0x0][0x280] ;  /* 0x0000a00000067ab9 */ /* 0x000fe20000000a00 */
[----:B------:R-:W3:Y:S04]  /*2c560*/  LDL.LU R4, [R1+0x44] ;  /* 0x0000440001047983 */ /* 0x000ee80000300800 */
[----:B------:R-:W3:Y:S04]  /*2c570*/  LDL.LU.64 R2, [R1+0x58] ;  /* 0x0000580001027983 */ /* 0x000ee80000300a00 */
[----:B------:R-:W4:Y:S01]  /*2c580*/  LDL R8, [R1+0x4] ;  /* 0x0000040001087983 */ /* 0x000f220000100800 */
[----:B0-----:R-:W-:Y:S01]  /*2c590*/  ISETP.NE.AND P0, PT, R7, 0x1, PT ;  /* 0x000000010700780c */ /* 0x001fe20003f05270 */
[----:B-1----:R-:W0:-:S12]  /*2c5a0*/  S2R R9, SR_TID.X ;  /* 0x0000000000097919 */ /* 0x002e180000002100 */
[----:B------:R-:W1:Y:S01]  /*2c5b0*/  @P0 LDC R6, c[0x0][0x450] ;  /* 0x00011400ff060b82 */ /* 0x000e620000000800 */
[----:B0-----:R-:W-:-:S05]  /*2c5c0*/  IMAD.SHL.U32 R9, R9, 0x10, RZ ;  /* 0x0000001009097824 */ /* 0x001fca00078e00ff */
[----:B------:R-:W-:-:S04]  /*2c5d0*/  LOP3.LUT R9, R9, 0x70, RZ, 0xc0, !PT ;  /* 0x0000007009097812 */ /* 0x000fc800078ec0ff */
[----:B------:R-:W-:Y:S01]  /*2c5e0*/  LOP3.LUT R9, R9, 0x80, RZ, 0xfc, !PT ;  /* 0x0000008009097812 */ /* 0x000fe200078efcff */
[----:B---3--:R-:W-:Y:S02]  /*2c5f0*/  IMAD.MOV.U32 R3, RZ, RZ, R4 ;  /* 0x000000ffff037224 */ /* 0x008fe400078e0004 */
[----:B------:R-:W0:Y:S01]  /*2c600*/  S2R R4, SR_TID.X ;  /* 0x0000000000047919 */ /* 0x000e220000002100 */
[----:B------:R-:W-:-:S04]  /*2c610*/  IMAD.WIDE.U32 R2, R16, UR4, R2 ;  /* 0x0000000410027c25 */ /* 0x000fc8000f8e0002 */
[----:B------:R-:W-:Y:S01]  /*2c620*/  IMAD R3, R16, UR5, R3 ;  /* 0x0000000510037c24 */ /* 0x000fe2000f8e0203 */
[----:B------:R-:W-:Y:S02]  /*2c630*/  ULDC.64 UR4, c[0x0][0x2e0] ;  /* 0x0000b80000047ab9 */ /* 0x000fe40000000a00 */
[----:B--2---:R-:W-:Y:S02]  /*2c640*/  IMAD R0, R0, UR4, RZ ;  /* 0x0000000400007c24 */ /* 0x004fe4000f8e02ff */
[----:B------:R-:W-:-:S04]  /*2c650*/  IMAD.WIDE.U32 R2, R19, UR4, R2 ;  /* 0x0000000413027c25 */ /* 0x000fc8000f8e0002 */
[----:B------:R-:W-:Y:S01]  /*2c660*/  IMAD R0, R19, UR5, R0 ;  /* 0x0000000513007c24 */ /* 0x000fe2000f8e0200 */
[----:B------:R-:W-:Y:S01]  /*2c670*/  ULDC.64 UR4, c[0x0][0x2d0] ;  /* 0x0000b40000047ab9 */ /* 0x000fe20000000a00 */
[----:B------:R2:W5:Y:S02]  /*2c680*/  LDL R19, [R1+0x4c] ;  /* 0x00004c0001137983 */ /* 0x0005640000100800 */
[----:B------:R-:W-:Y:S01]  /*2c690*/  IMAD.IADD R3, R3, 0x1, R0 ;  /* 0x0000000103037824 */ /* 0x000fe200078e0200 */
[C---:B0-----:R-:W-:Y:S01]  /*2c6a0*/  LOP3.LUT R5, R4.reuse, 0x7f, RZ, 0xc0, !PT ;  /* 0x0000007f04057812 */ /* 0x041fe200078ec0ff */
[----:B------:R-:W-:-:S03]  /*2c6b0*/  IMAD.SHL.U32 R4, R4, 0x10, RZ ;  /* 0x0000001004047824 */ /* 0x000fc600078e00ff */
[----:B------:R-:W-:-:S04]  /*2c6c0*/  SHF.R.U32.HI R5, RZ, 0x3, R5 ;  /* 0x00000003ff057819 */ /* 0x000fc80000011605 */
[----:B------:R-:W-:Y:S02]  /*2c6d0*/  LOP3.LUT R4, R5, 0x70, R4, 0xf8, !PT ;  /* 0x0000007005047812 */ /* 0x000fe400078ef804 */
[----:B------:R-:W0:Y:S03]  /*2c6e0*/  @P0 LDC R5, c[0x0][0x44c] ;  /* 0x00011300ff050b82 */ /* 0x000e260000000800 */
[----:B----4-:R-:W-:-:S04]  /*2c6f0*/  IMAD R4, R8, 0x80, R4 ;  /* 0x0000008008047824 */ /* 0x010fc800078e0204 */
        /* <DEDUP_REMOVED lines=26> */
[----:B------:R-:W0:Y:S02]  /*2c8a0*/  S2R R6, SR_TID.X ;  /* 0x0000000000067919 */ /* 0x000e240000002100 */
[----:B0-----:R-:W-:-:S04]  /*2c8b0*/  LOP3.LUT R6, R6, 0x7f, RZ, 0xc0, !PT ;  /* 0x0000007f06067812 */ /* 0x001fc800078ec0ff */
[----:B------:R-:W-:Y:S02]  /*2c8c0*/  SHF.R.U32.HI R8, RZ, 0x3, R6 ;  /* 0x00000003ff087819 */ /* 0x000fe40000011606 */
[----:B------:R-:W2:Y:S01]  /*2c8d0*/  LDL.LU R6, [R1+0x4] ;  /* 0x0000040001067983 */ /* 0x000ea20000300800 */
[----:B-----5:R-:W-:-:S03]  /*2c8e0*/  IMAD R2, R19, R7, RZ ;  /* 0x0000000713027224 */ /* 0x020fc600078e02ff */
[----:B------:R-:W0:Y:S01]  /*2c8f0*/  SHFL.IDX PT, R7, R4, RZ, 0x181f ;  /* 0x00181fff04077589 */ /* 0x000e2200000e0000 */
[----:B--2---:R-:W-:-:S03]  /*2c900*/  IMAD R0, R6, 0x80, R8 ;  /* 0x0000008006007824 */ /* 0x004fc600078e0208 */
[----:B------:R-:W1:Y:S01]  /*2c910*/  SHFL.IDX PT, R6, R3, RZ, 0x181f ;  /* 0x00181fff03067589 */ /* 0x000e6200000e0000 */
[C---:B------:R-:W-:Y:S01]  /*2c920*/  VIADD R5, R0.reuse, 0x10 ;  /* 0x0000001000057836 */ /* 0x040fe20000000000 */
[-C--:B------:R-:W-:Y:S02]  /*2c930*/  ISETP.GE.AND P4, PT, R0, R2.reuse, PT ;  /* 0x000000020000720c */ /* 0x080fe40003f86270 */
[----:B------:R-:W-:Y:S02]  /*2c940*/  SHFL.IDX PT, R8, R3, 0x1, 0x181f ;  /* 0x00381f0003087f89 */ /* 0x000fe400000e0000 */
[----:B------:R-:W-:Y:S02]  /*2c950*/  ISETP.GE.AND P2, PT, R5, R2, PT ;  /* 0x000000020500720c */ /* 0x000fe40003f46270 */
[----:B------:R-:W2:Y:S07]  /*2c960*/  SHFL.IDX PT, R5, R4, 0x1, 0x181f ;  /* 0x00381f0004057f89 */ /* 0x000eae00000e0000 */
[----:B0-----:R-:W-:-:S05]  /*2c970*/  @!P4 IADD3 R7, P3, R10, R7, RZ ;  /* 0x000000070a07c210 */ /* 0x001fca0007f7e0ff */
[----:B-1----:R-:W-:-:S05]  /*2c980*/  @!P4 IMAD.X R6, RZ, RZ, R6, P3 ;  /* 0x000000ffff06c224 */ /* 0x002fca00018e0606 */
        /* <DEDUP_REMOVED lines=60> */
[----:B------:R0:W1:Y:S04]  /*2cd50*/  SHFL.IDX PT, R5, R3, 0x7, 0x181f ;  /* 0x00f81f0003057f89 */ /* 0x00006800000e0000 */
[----:B------:R0:W-:Y:S04]  /*2cd60*/  @!P2 LDGSTS.E.BYPASS.LTC128B.128 [R9+0x23400], desc[UR40][R6.64], !P0 ;  /* 0x234000000609afae */ /* 0x0001e8000c101d68 */
[----:B------:R0:W-:Y:S04]  /*2cd70*/  @!P2 LDGSTS.E.BYPASS.LTC128B.128 [R9+0x27400], desc[UR40][R6.64+0x80], !P1 ;  /* 0x274000800609afae */ /* 0x0001e8000c901d68 */
[----:B------:R0:W2:Y:S02]  /*2cd80*/  SHFL.IDX PT, R3, R4, 0x7, 0x181f ;  /* 0x00f81f0004037f89 */ /* 0x0000a400000e0000 */
.L_x_3088:
        /* <DEDUP_REMOVED lines=11> */
.L_x_2772:
[----:B------:R-:W-:Y:S05]  /*2ce40*/  BSYNC B0 ;  /* 0x0000000000007941 */ /* 0x000fea0003800000 */
.L_x_2771:
[----:B------:R-:W-:Y:S01]  /*2ce50*/  NOP ;  /* 0x0000000000007918 */ /* 0x000fe20000000000 */
[----:B------:R-:W-:-:S13]  /*2ce60*/  PLOP3.LUT P0, PT, PT, PT, PT, 0x80, 0x0 ;  /* 0x000000000000781c */ /* 0x000fda0003f0f070 */
.L_x_2773:
        /* <DEDUP_REMOVED lines=18> */
.L_x_3089:
[----:B------:R-:W-:Y:S05]  /*2cf90*/  BSYNC B0 ;  /* 0x0000000000007941 */ /* 0x000fea0003800000 */
.L_x_2774:
[----:B0-2---:R-:W2:Y:S04]  /*2cfa0*/  LDL.LU R3, [R1+0x50] ;  /* 0x0000500001037983 */ /* 0x005ea80000300800 */
[----:B------:R-:W4:Y:S01]  /*2cfb0*/  LDL R2, [R1+0x2c] ;  /* 0x00002c0001027983 */ /* 0x000f220000100800 */
[----:B--2---:R-:W-:-:S05]  /*2cfc0*/  VIADD R3, R3, 0xfffffffe ;  /* 0xfffffffe03037836 */ /* 0x004fca0000000000 */
[----:B----4-:R-:W-:-:S13]  /*2cfd0*/  ISETP.GE.AND P0, PT, R3, R2, PT ;  /* 0x000000020300720c */ /* 0x010fda0003f06270 */
[----:B------:R-:W-:Y:S05]  /*2cfe0*/  @!P0 BRA `(.L_x_2776) ;  /* 0x0000001000d48947 */ /* 0x000fea0003800000 */
[----:B---3--:R0:W5:Y:S04]  /*2cff0*/  LDL.LU R0, [R1+0x14] ;  /* 0x0000140001007983 */ /* 0x0081680000300800 */
[----:B------:R0:W5:Y:S02]  /*2d000*/  LDL.LU R2, [R1+0x1c] ;  /* 0x00001c0001027983 */ /* 0x0001640000300800 */
.L_x_2798:
        /* <DEDUP_REMOVED lines=23> */
[----:B---3--:R-:W-:-:S04]  /*2d180*/  @P0 IMAD.HI.U32 R6, R3, R4, RZ ;  /* 0x0000000403060227 */ /* 0x008fc800078e00ff */
[----:B------:R-:W-:Y:S01]  /*2d190*/  IMAD.MOV.U32 R4, RZ, RZ, R3 ;  /* 0x000000ffff047224 */ /* 0x000fe200078e0003 */
[----:B------:R-:W-:-:S04]  /*2d1a0*/  @P0 SHF.R.U32.HI R4, RZ, R5, R6 ;  /* 0x00000005ff040219 */ /* 0x000fc80000011606 */
[----:B------:R-:W-:Y:S02]  /*2d1b0*/  SHF.R.S32.HI R5, RZ, 0x1f, R4 ;  /* 0x0000001fff057819 */ /* 0x000fe40000011404 */
[----:B------:R-:W-:-:S05]  /*2d1c0*/  IADD3 R8, -R4, RZ, RZ ;  /* 0x000000ff04087210 */ /* 0x000fca0007ffe1ff */
        /* <DEDUP_REMOVED lines=8> */
.L_x_2779:
        /* <DEDUP_REMOVED lines=8> */
.L_x_3090:
[----:B------:R-:W-:Y:S05]  /*2d2d0*/  BSYNC B1 ;  /* 0x0000000000017941 */ /* 0x000fea0003800000 */
.L_x_2780:
        /* <DEDUP_REMOVED lines=9> */
.L_x_2783:
[----:B------:R-:W-:Y:S05]  /*2d370*/  BSYNC B1 ;  /* 0x0000000000017941 */ /* 0x000fea0003800000 */
.L_x_2782:
[----:B------:R-:W3:Y:S04]  /*2d380*/  LDL R4, [R1+0x14] ;  /* 0x0000140001047983 */ /* 0x000ee80000100800 */
        /* <DEDUP_REMOVED lines=11> */
[----:B-1----:R-:W-:-:S07]  /*2d440*/  VIADD R9, R4, 0x10400 ;  /* 0x0001040004097836 */ /* 0x002fce0000000000 */
.L_x_2784:
        /* <DEDUP_REMOVED lines=16> */
.L_x_2785:
        /* <DEDUP_REMOVED lines=13> */
.L_x_3091:
[----:B------:R-:W-:Y:S05]  /*2d620*/  BSYNC B1 ;  /* 0x0000000000017941 */ /* 0x000fea0003800000 */
.L_x_2786:
[----:B------:R-:W-:Y:S01]  /*2d630*/  BSSY B1, `(.L_x_2788) ;  /* 0x000000b000017945 */ /* 0x000fe20003800000 */
[----:B------:R-:W-:Y:S01]  /*2d640*/  IMAD.MOV.U32 R10, RZ, RZ, 0x0 ;  /* 0x00000000ff0a7424 */ /* 0x000fe200078e00ff */
[----:B------:R-:W-:Y:S02]  /*2d650*/  MOV R11, 0x14f00000 ;  /* 0x14f00000000b7802 */ /* 0x000fe40000000f00 */
        /* <DEDUP_REMOVED lines=8> */
.L_x_2789:
[----:B------:R-:W-:Y:S05]  /*2d6e0*/  BSYNC B1 ;  /* 0x0000000000017941 */ /* 0x000fea0003800000 */
.L_x_2788:
[----:B------:R-:W-:Y:S01]  /*2d6f0*/  R2UR UR10, R13 ;  /* 0x000000000d0a72ca */ /* 0x000fe200000e0000 */
[----:B------:R-:W-:Y:S01]  /*2d700*/  UIADD3 UR4, UP0, UR42, 0x370, URZ ;  /* 0x000003702a047890 */ /* 0x000fe2000ff1e03f */
[----:B------:R-:W-:Y:S01]  /*2d710*/  R2UR UR6, R10 ;  /* 0x000000000a0672ca */ /* 0x000fe200000e0000 */
[----:B-12---:R-:W-:Y:S01]  /*2d720*/  VIADD R6, R6, 0x38830 ;  /* 0x0003883006067836 */ /* 0x006fe20000000000 */
[----:B------:R-:W-:Y:S01]  /*2d730*/  R2UR UR7, R11 ;  /* 0x000000000b0772ca */ /* 0x000fe200000e0000 */
[----:B------:R-:W-:Y:S01]  /*2d740*/  VIADD R5, R4, 0x28400 ;  /* 0x0002840004057836 */ /* 0x000fe20000000000 */
[----:B------:R-:W-:Y:S01]  /*2d750*/  PLOP3.LUT P0, PT, PT, PT, PT, 0x80, 0x0 ;  /* 0x000000000000781c */ /* 0x000fe20003f0f070 */
[----:B------:R-:W-:-:S12]  /*2d760*/  UIADD3.X UR5, URZ, UR43, URZ, UP0, !UPT ;  /* 0x0000002b3f057290 */ /* 0x000fd800087fe43f */
.L_x_2790:
        /* <DEDUP_REMOVED lines=15> */
.L_x_2791:
        /* <DEDUP_REMOVED lines=10> */
.L_x_2778:
[----:B------:R-:W-:Y:S05]  /*2d900*/  BSYNC B0 ;  /* 0x0000000000007941 */ /* 0x000fea0003800000 */
.L_x_2777:
[----:B------:R-:W-:-:S06]  /*2d910*/  UISETP.NE.AND UP0, UPT, UR36, 0x3, UPT ;  /* 0x000000032400788c */ /* 0x000fcc000bf05270 */
[----:B------:R-:W-:-:S13]  /*2d920*/  PLOP3.LUT P0, PT, PT, PT, UP0, 0x80, 0x0 ;  /* 0x000000000000781c */ /* 0x000fda0003f0f008 */
[----:B------:R-:W-:Y:S05]  /*2d930*/  @!P0 BRA `(.L_x_2792) ;  /* 0x0000000000048947 */ /* 0x000fea0003800000 */
[----:B------:R-:W-:Y:S01]  /*2d940*/  BPT.TRAP 0x1 ;  /* 0x000000040000795c */ /* 0x000fe20000300000 */
.L_x_2792:
        /* <DEDUP_REMOVED lines=8> */
.L_x_3092:
[----:B------:R-:W-:Y:S05]  /*2d9d0*/  BSYNC B0 ;  /* 0x0000000000007941 */ /* 0x000fea0003800000 */
.L_x_2793:
[----:B------:R-:W-:Y:S05]  /*2d9e0*/  @!P1 BRA `(.L_x_2795) ;  /* 0x0000000000049947 */ /* 0x000fea0003800000 */
[----:B------:R-:W-:Y:S01]  /*2d9f0*/  BPT.TRAP 0x1 ;  /* 0x000000040000795c */ /* 0x000fe20000300000 */
.L_x_2795:
[----:B------:R-:W-:Y:S01]  /*2da00*/  SHF.L.U32 R2, R2, 0x1f, RZ ;  /* 0x0000001f02027819 */ /* 0x000fe200000006ff */
[----:B------:R-:W-:-:S03]  /*2da10*/  IMAD.SHL.U32 R12, R0, 0x8000, RZ ;  /* 0x00008000000c7824 */ /* 0x000fc600078e00ff */
[----:B------:R-:W3:Y:S02]  /*2da20*/  SYNCS.PHASECHK.TRANS64.TRYWAIT P0, [R20+URZ+0x38860], R2 ;  /* 0x03886002140075a7 */ /* 0x000ee4000800017f */
[----:B---3--:R-:W-:Y:S05]  /*2da30*/  @!P0 BRA `(.L_x_2796) ;  /* 0x00000094008c8947 */ /* 0x008fea0003800000 */
.L_x_3093:
        /* <DEDUP_REMOVED lines=90> */
[----:B--2---:R-:W-:Y:S01]  /*2dfe0*/  IMAD.MOV.U32 R15, RZ, RZ, R11 ;  /* 0x000000ffff0f7224 */ /* 0x004fe200078e000b */
[C-C-:B-1----:R-:W-:Y:S02]  /*2dff0*/  PRMT R8, R4.reuse, 0x6420, R5.reuse ;  /* 0x0000642004087816 */ /* 0x142fe40000000005 */
[----:B------:R-:W-:-:S02]  /*2e000*/  PRMT R9, R4, 0x7531, R5 ;  /* 0x0000753104097816 */ /* 0x000fc40000000005 */
        /* <DEDUP_REMOVED lines=37> */
.L_x_2797:
        /* <DEDUP_REMOVED lines=14> */
.L_x_2776:
        /* <DEDUP_REMOVED lines=18> */
.L_x_2800:
[----:B------:R-:W-:Y:S05]  /*2e460*/  BSYNC B0 ;  /* 0x0000000000007941 */ /* 0x000fea0003800000 */
.L_x_2799:
[----:B------:R-:W-:-:S06]  /*2e470*/  UISETP.NE.AND UP0, UPT, UR36, 0x3, UPT ;  /* 0x000000032400788c */ /* 0x000fcc000bf05270 */
[----:B------:R-:W-:-:S13]  /*2e480*/  PLOP3.LUT P1, PT, PT, PT, UP0, 0x80, 0x0 ;  /* 0x000000000000781c */ /* 0x000fda0003f2f008 */
[----:B------:R-:W-:Y:S05]  /*2e490*/  @!P1 BRA `(.L_x_2801) ;  /* 0x0000000000049947 */ /* 0x000fea0003800000 */
[----:B------:R-:W-:Y:S01]  /*2e4a0*/  BPT.TRAP 0x1 ;  /* 0x000000040000795c */ /* 0x000fe20000300000 */
.L_x_2801:
[----:B------:R-:W2:Y:S04]  /*2e4b0*/  LDL R3, [R1+0x1c] ;  /* 0x00001c0001037983 */ /* 0x000ea80000100800 */
[----:B-----5:R-:W2:Y:S01]  /*2e4c0*/  LDL R2, [R1+0x14] ;  /* 0x0000140001027983 */ /* 0x020ea20000100800 */
[----:B---34-:R-:W-:Y:S01]  /*2e4d0*/  IMAD.U32 R0, RZ, RZ, UR39 ;  /* 0x00000027ff007e24 */ /* 0x018fe2000f8e00ff */
[----:B------:R-:W-:Y:S04]  /*2e4e0*/  BSSY B0, `(.L_x_2802) ;  /* 0x0000007000007945 */ /* 0x000fe80003800000 */
[----:B------:R-:W-:-:S02]  /*2e4f0*/  ISETP.NE.AND P2, PT, R0, 0x3, PT ;  /* 0x000000030000780c */ /* 0x000fc40003f45270 */
[----:B--2---:R-:W-:-:S04]  /*2e500*/  LOP3.LUT R0, R3, 0x1, RZ, 0x3c, !PT ;  /* 0x0000000103007812 */ /* 0x004fc800078e3cff */
[----:B------:R-:W-:Y:S01]  /*2e510*/  SHF.L.U32 R0, R0, 0x1f, RZ ;  /* 0x0000001f00007819 */ /* 0x000fe200000006ff */
[----:B------:R-:W-:-:S04]  /*2e520*/  IMAD R17, R2, 0x8, R18 ;  /* 0x0000000802117824 */ /* 0x000fc800078e0212 */
[----:B------:R-:W2:Y:S02]  /*2e530*/  SYNCS.PHASECHK.TRANS64.TRYWAIT P1, [R17+URZ+0x38870], R0 ;  /* 0x03887000110075a7 */ /* 0x000ea4000802017f */
[----:B--2---:R-:W-:Y:S05]  /*2e540*/  @!P1 BRA `(.L_x_2803) ;  /* 0x0000008800dc9947 */ /* 0x004fea0003800000 */
.L_x_3094:
[----:B------:R-:W-:Y:S05]  /*2e550*/  BSYNC B0 ;  /* 0x0000000000007941 */ /* 0x000fea0003800000 */
.L_x_2802:
[----:B------:R-:W-:Y:S05]  /*2e560*/  @!P2 BRA `(.L_x_2804) ;  /* 0x000000000004a947 */ /* 0x000fea0003800000 */
[----:B------:R-:W-:Y:S01]  /*2e570*/  BPT.TRAP 0x1 ;  /* 0x000000040000795c */ /* 0x000fe20000300000 */
.L_x_2804:
[----:B--2---:R-:W2:Y:S02]  /*2e580*/  LDL R0, [R1+0x1c] ;  /* 0x00001c0001007983 */ /* 0x004ea40000100800 */
[----:B--2---:R-:W-:-:S04]  /*2e590*/  SHF.L.U32 R0, R0, 0x1f, RZ ;  /* 0x0000001f00007819 */ /* 0x004fc800000006ff */
[----:B------:R-:W2:Y:S02]  /*2e5a0*/  SYNCS.PHASECHK.TRANS64.TRYWAIT P1, [R17+URZ+0x38860], R0 ;  /* 0x03886000110075a7 */ /* 0x000ea4000802017f */
[----:B--2---:R-:W-:Y:S05]  /*2e5b0*/  @!P1 BRA `(.L_x_2805) ;  /* 0x0000008800d49947 */ /* 0x004fea0003800000 */
.L_x_3095:
        /* <DEDUP_REMOVED lines=53> */
[----:B-1----:R-:W-:Y:S01]  /*2e910*/  MOV R10, R14 ;  /* 0x0000000e000a7202 */ /* 0x002fe20000000f00 */
[----:B------:R-:W-:Y:S01]  /*2e920*/  IMAD.MOV.U32 R11, RZ, RZ, R15 ;  /* 0x000000ffff0b7224 */ /* 0x000fe200078e000f */
[C-C-:B--2---:R-:W-:Y:S02]  /*2e930*/  PRMT R12, R4.reuse, 0x6420, R5.reuse ;  /* 0x00006420040c7816 */ /* 0x144fe40000000005 */
[----:B------:R-:W-:Y:S02]  /*2e940*/  PRMT R13, R4, 0x7531, R5 ;  /* 0x00007531040d7816 */ /* 0x000fe40000000005 */
[----:B------:R-:W-:-:S02]  /*2e950*/  PRMT R14, R6, 0x6420, R7 ;  /* 0x00006420060e7816 */ /* 0x000fc40000000007 */
[----:B------:R-:W-:Y:S02]  /*2e960*/  PRMT R15, R6, 0x7531, R7 ;  /* 0x00007531060f7816 */ /* 0x000fe40000000007 */
[----:B------:R-:W1:Y:S04]  /*2e970*/  LDSM.16.MT88.4 R4, [R2+0x15400] ;  /* 0x015400000204783b */ /* 0x000e680000004200 */
[----:B------:R2:W-:Y:S02]  /*2e980*/  STSM.16.M88.4 [R16+0x4000], R12 ;  /* 0x0040000c10007844 */ /* 0x0005e40000000200 */
[----:B--2---:R-:W-:Y:S02]  /*2e990*/  IMAD.MOV.U32 R14, RZ, RZ, R10 ;  /* 0x000000ffff0e7224 */ /* 0x004fe400078e000a */
[----:B------:R-:W-:Y:S01]  /*2e9a0*/  IMAD.MOV.U32 R15, RZ, RZ, R11 ;  /* 0x000000ffff0f7224 */ /* 0x000fe200078e000b */
[----:B-1----:R-:W-:-:S02]  /*2e9b0*/  PRMT R8, R4, 0x6420, R5 ;  /* 0x0000642004087816 */ /* 0x002fc40000000005 */
        /* <DEDUP_REMOVED lines=64> */
.L_x_2806:
        /* <DEDUP_REMOVED lines=13> */
.L_x_2751:
        /* <DEDUP_REMOVED lines=9> */
[----:B------:R-:W1:Y:S04]  /*2ef20*/  LDS.128 R4, [R18+0x388d0] ;  /* 0x0388d00012047984 */ /* 0x000e680000000c00 */
[----:B-1----:R2:W-:Y:S04]  /*2ef30*/  STL.64 [R1], R4 ;  /* 0x0000000401007387 */ /* 0x0025e80000100a00 */
[----:B------:R2:W-:Y:S01]  /*2ef40*/  STL.64 [R1+0x8], R6 ;  /* 0x0000080601007387 */ /* 0x0005e20000100a00 */
[----:B------:R-:W-:Y:S06]  /*2ef50*/  BAR.ARV 0x4, 0x180 ;  /* 0x0106000000007b1d */ /* 0x000fec0000002000 */
[----:B------:R-:W-:Y:S05]  /*2ef60*/  BRA `(.L_x_2808) ;  /* 0x0000001000407947 */ /* 0x000fea0003800000 */
.L_x_2807:
[----:B------:R-:W1:Y:S01]  /*2ef70*/  S2R R0, SR_TID.X ;  /* 0x0000000000007919 */ /* 0x000e620000002100 */
[----:B------:R-:W-:Y:S01]  /*2ef80*/  UMOV UR4, 0xffffffff ;  /* 0xffffffff00047882 */ /* 0x000fe20000000000 */
[----:B-1----:R-:W-:-:S04]  /*2ef90*/  LOP3.LUT R16, R0, 0x1f, RZ, 0xc0, !PT ;  /* 0x0000001f00107812 */ /* 0x002fc800078ec0ff */
[----:B------:R-:W-:Y:S01]  /*2efa0*/  ISETP.NE.AND P0, PT, R16, 0x1f, PT ;  /* 0x0000001f1000780c */ /* 0x000fe20003f05270 */
[----:B------:R-:W-:-:S12]  /*2efb0*/  BRA.DIV UR4, `(.L_x_2809) ;  /* 0x0000008204687947 */ /* 0x000fd8000b800000 */
[----:B------:R-:W2:Y:S01]  /*2efc0*/  LDL.LU R0, [R1] ;  /* 0x0000000001007983 */ /* 0x000ea20000300800 */
[----:B------:R-:W-:-:S03]  /*2efd0*/  ULDC UR4, c[0x0][0xc3c] ;  /* 0x00030f0000047ab9 */ /* 0x000fc60000000800 */
[----:B------:R-:W3:Y:S01]  /*2efe0*/  LDL R2, [R1+0xc] ;  /* 0x00000c0001027983 */ /* 0x000ee20000100800 */
[----:B--2---:R-:W-:Y:S02]  /*2eff0*/  IMAD.MOV.U32 R11, RZ, RZ, R0 ;  /* 0x000000ffff0b7224 */ /* 0x004fe400078e0000 */
[----:B---3--:R-:W-:-:S05]  /*2f000*/  IMAD.IADD R4, R2, 0x1, R16 ;  /* 0x0000000102047824 */ /* 0x008fca00078e0210 */
[----:B------:R-:W-:-:S13]  /*2f010*/  ISETP.GE.OR P1, PT, R4, UR4, !P0 ;  /* 0x0000000404007c0c */ /* 0x000fda000c726670 */
[----:B------:R-:W1:Y:S08]  /*2f020*/  @!P1 LDC.64 R2, c[0x0][0xc80] ;  /* 0x00032000ff029b82 */ /* 0x000e700000000a00 */
[----:B------:R-:W2:Y:S01]  /*2f030*/  @!P1 LDC.64 R6, c[0x0][0xc78] ;  /* 0x00031e00ff069b82 */ /* 0x000ea20000000a00 */
[----:B-1----:R-:W-:-:S05]  /*2f040*/  @!P1 IMAD.WIDE R2, R4, 0x4, R2 ;  /* 0x0000000404029825 */ /* 0x002fca00078e0202 */
[----:B------:R2:W3:Y:S02]  /*2f050*/  @!P1 LDG.E R0, desc[UR40][R2.64] ;  /* 0x0000002802009981 */ /* 0x0004e4000c1e1900 */
[----:B--2---:R-:W-:-:S06]  /*2f060*/  @!P1 IMAD.WIDE R2, R4, 0x4, R6 ;  /* 0x0000000404029825 */ /* 0x004fcc00078e0206 */
[----:B------:R-:W2:Y:S01]  /*2f070*/  @!P1 LDG.E R2, desc[UR40][R2.64] ;  /* 0x0000002802029981 */ /* 0x000ea2000c1e1900 */
[----:B------:R-:W-:Y:S01]  /*2f080*/  MOV R4, RZ ;  /* 0x000000ff00047202 */ /* 0x000fe20000000f00 */
[----:B------:R-:W-:Y:S01]  /*2f090*/  IMAD.MOV.U32 R6, RZ, RZ, RZ ;  /* 0x000000ffff067224 */ /* 0x000fe200078e00ff */
[C---:B------:R-:W-:Y:S01]  /*2f0a0*/  ISETP.GE.U32.AND P2, PT, R16.reuse, 0x2, PT ;  /* 0x000000021000780c */ /* 0x040fe20003f46070 */
[----:B------:R-:W-:Y:S01]  /*2f0b0*/  SHFL.IDX PT, R5, R11, RZ, 0x1f ;  /* 0x00001fff0b057589 */ /* 0x000fe200000e0000 */
[C---:B------:R-:W-:Y:S01]  /*2f0c0*/  ISETP.GE.U32.AND P3, PT, R16.reuse, 0x4, PT ;  /* 0x000000041000780c */ /* 0x040fe20003f66070 */
[----:B------:R-:W-:Y:S01]  /*2f0d0*/  IMAD.MOV.U32 R8, RZ, RZ, RZ ;  /* 0x000000ffff087224 */ /* 0x000fe200078e00ff */
[C---:B------:R-:W-:Y:S01]  /*2f0e0*/  ISETP.GE.U32.AND P4, PT, R16.reuse, 0x8, PT ;  /* 0x000000081000780c */ /* 0x040fe20003f86070 */
[----:B------:R-:W-:Y:S01]  /*2f0f0*/  SHFL.IDX PT, R10, R11, 0x1, 0x1f ;  /* 0x00201f000b0a7f89 */ /* 0x000fe200000e0000 */
[----:B------:R-:W-:Y:S01]  /*2f100*/  ISETP.GE.U32.AND P5, PT, R16, 0x10, PT ;  /* 0x000000101000780c */ /* 0x000fe20003fa6070 */
        /* <DEDUP_REMOVED lines=20> */
.L_x_3105:
[----:B------:R-:W-:Y:S01]  /*2f250*/  ULDC UR4, c[0x0][0xc38] ;  /* 0x00030e0000047ab9 */ /* 0x000fe20000000800 */
[----:B------:R-:W-:Y:S01]  /*2f260*/  MOV R7, R3 ;  /* 0x0000000300077202 */ /* 0x000fe20000000f00 */
[----:B------:R-:W-:-:S04]  /*2f270*/  IMAD.U32 R2, RZ, RZ, UR4 ;  /* 0x00000004ff027e24 */ /* 0x000fc8000f8e00ff */
[----:B--2---:R-:W-:-:S04]  /*2f280*/  IMAD R9, R9, R2, RZ ;  /* 0x0000000209097224 */ /* 0x004fc800078e02ff */
[----:B------:R-:W-:-:S05]  /*2f290*/  IMAD.IADD R0, R10, 0x1, R9 ;  /* 0x000000010a007824 */ /* 0x000fca00078e0209 */
[----:B------:R-:W-:-:S13]  /*2f2a0*/  ISETP.GT.AND P6, PT, R0, R5, PT ;  /* 0x000000050000720c */ /* 0x000fda0003fc4270 */
[----:B------:R-:W-:Y:S05]  /*2f2b0*/  @P6 BRA `(.L_x_2810) ;  /* 0x0000000000b06947 */ /* 0x000fea0003800000 */
.L_x_2813:
        /* <DEDUP_REMOVED lines=37> */
.L_x_3113:
[----:B------:R-:W-:Y:S02]  /*2f510*/  ULDC UR4, c[0x0][0xc38] ;  /* 0x00030e0000047ab9 */ /* 0x000fe40000000800 */
[----:B------:R-:W-:-:S04]  /*2f520*/  IMAD.U32 R2, RZ, RZ, UR4 ;  /* 0x00000004ff027e24 */ /* 0x000fc8000f8e00ff */
[----:B--2---:R-:W-:-:S04]  /*2f530*/  IMAD R9, R9, R2, RZ ;  /* 0x0000000209097224 */ /* 0x004fc800078e02ff */
[----:B------:R-:W-:-:S05]  /*2f540*/  IMAD.IADD R0, R9, 0x1, R0 ;  /* 0x0000000109007824 */ /* 0x000fca00078e0200 */
[----:B------:R-:W-:-:S13]  /*2f550*/  ISETP.GT.AND P6, PT, R0, R5, PT ;  /* 0x000000050000720c */ /* 0x000fda0003fc4270 */
[----:B------:R-:W-:Y:S05]  /*2f560*/  @!P6 BRA `(.L_x_2813) ;  /* 0xfffffffc0054e947 */ /* 0x000fea000383ffff */
[----:B------:R-:W-:-:S07]  /*2f570*/  MOV R7, R3 ;  /* 0x0000000300077202 */ /* 0x000fce0000000f00 */
.L_x_2810:
        /* <DEDUP_REMOVED lines=12> */
.L_x_3118:
[----:B------:R-:W-:-:S13]  /*2f640*/  ISETP.NE.AND P0, PT, R3, RZ, PT ;  /* 0x000000ff0300720c */ /* 0x000fda0003f05270 */
[----:B------:R-:W-:Y:S05]  /*2f650*/  @!P0 BRA `(.L_x_2815) ;  /* 0x0000000000148947 */ /* 0x000fea0003800000 */
[----:B------:R-:W-:Y:S01]  /*2f660*/  UMOV UR4, 0xffffffff ;  /* 0xffffffff00047882 */ /* 0x000fe20000000000 */
[----:B-1----:R-:W-:Y:S02]  /*2f670*/  VIADD R0, R0, 0xffffffff ;  /* 0xffffffff00007836 */ /* 0x002fe40000000000 */
[----:B------:R-:W-:Y:S05]  /*2f680*/  BRA.DIV UR4, `(.L_x_2816) ;  /* 0x0000008604547947 */ /* 0x000fea000b800000 */
[----:B------:R1:W2:Y:S02]  /*2f690*/  SHFL.IDX PT, R0, R7, R0, 0x1f ;  /* 0x00001f0007007589 */ /* 0x0002a400000e0000 */
.L_x_3121:
[----:B--2---:R-:W-:-:S07]  /*2f6a0*/  IMAD.MOV.U32 R8, RZ, RZ, R0 ;  /* 0x000000ffff087224 */ /* 0x004fce00078e0000 */
.L_x_2815:
[----:B------:R-:W-:Y:S01]  /*2f6b0*/  ISETP.NE.AND P0, PT, R6, 0x1, PT ;  /* 0x000000010600780c */ /* 0x000fe20003f05270 */
[----:B-1----:R-:W-:-:S05]  /*2f6c0*/  IMAD R0, R8, R2, R9 ;  /* 0x0000000208007224 */ /* 0x002fca00078e0209 */
[----:B------:R1:W-:Y:S02]  /*2f6d0*/  STL [R1], R0 ;  /* 0x0000000001007387 */ /* 0x0003e40000100800 */
        /* <DEDUP_REMOVED lines=27> */
[----:B-1----:R-:W-:-:S05]  /*2f890*/  IADD3 R2, RZ, -R3, RZ ;  /* 0x80000003ff027210 */ /* 0x002fca0007ffe0ff */
        /* <DEDUP_REMOVED lines=24> */
[----:B------:R-:W-:-:S04]  /*2fa20*/  @!P1 LOP3.LUT R7, RZ, R6, RZ, 0x33, !PT ;  /* 0x00000006ff079212 */ /* 0x000fc800078e33ff */
[----:B------:R-:W-:-:S05]  /*2fa30*/  IADD3 R2, -R7, RZ, RZ ;  /* 0x000000ff07027210 */ /* 0x000fca0007ffe1ff */
[C---:B------:R-:W-:Y:S02]  /*2fa40*/  IMAD R2, R6.reuse, R2, R3 ;  /* 0x0000000206027224 */ /* 0x040fe400078e0203 */
[----:B------:R-:W-:-:S04]  /*2fa50*/  IMAD R6, R6, 0x1000000, R7 ;  /* 0x0100000006067824 */ /* 0x000fc800078e0207 */
[----:B------:R-:W-:-:S05]  /*2fa60*/  IMAD R2, R2, 0x10000, R6 ;  /* 0x0001000002027824 */ /* 0x000fca00078e0206 */
[----:B------:R2:W-:Y:S01]  /*2fa70*/  STL [R1+0x8], R2 ;  /* 0x0000080201007387 */ /* 0x0005e20000100800 */
[----:B------:R-:W-:Y:S05]  /*2fa80*/  BRA `(.L_x_2818) ;  /* 0x0000000400007947 */ /* 0x000fea0003800000 */
.L_x_2817:
        /* <DEDUP_REMOVED lines=31> */
[----:B------:R-:W-:-:S03]  /*2fc80*/  IMAD.MOV R5, RZ, RZ, -R5 ;  /* 0x000000ffff057224 */ /* 0x000fc600078e0a05 */
[----:B------:R-:W-:Y:S01]  /*2fc90*/  IADD3 R7, -R6, RZ, RZ ;  /* 0x000000ff06077210 */ /* 0x000fe20007ffe1ff */
        /* <DEDUP_REMOVED lines=31> */
.L_x_2818:
[----:B------:R-:W-:-:S04]  /*2fe90*/  LOP3.LUT R0, RZ, R0, RZ, 0x33, !PT ;  /* 0x00000000ff007212 */ /* 0x000fc800078e33ff */
[----:B------:R-:W-:-:S05]  /*2fea0*/  IADD3 R0, R4, R0, RZ ;  /* 0x0000000004007210 */ /* 0x000fca0007ffe0ff */
[----:B------:R3:W-:Y:S01]  /*2feb0*/  STL [R1+0x4], R0 ;  /* 0x0000040001007387 */ /* 0x0007e20000100800 */
[----:B------:R-:W-:Y:S05]  /*2fec0*/  BRA `(.L_x_2819) ;  /* 0x0000000000287947 */ /* 0x000fea0003800000 */
.L_x_2811:
        /* <DEDUP_REMOVED lines=10> */
.L_x_2819:
[----:B-12---:R-:W2:Y:S04]  /*2ff70*/  LDL R2, [R1+0xc] ;  /* 0x00000c0001027983 */ /* 0x006ea80000100800 */
[----:B------:R-:W4:Y:S04]  /*2ff80*/  LDL R3, [R1+0x8] ;  /* 0x0000080001037983 */ /* 0x000f280000100800 */
[----:B------:R-:W5:Y:S04]  /*2ff90*/  LDL R4, [R1] ;  /* 0x0000000001047983 */ /* 0x000f680000100800 */
        /* <DEDUP_REMOVED lines=13> */
.L_x_2808:
[----:B------:R-:W3:Y:S01]  /*30070*/  LDL R0, [R1+0xc] ;  /* 0x00000c0001007983 */ /* 0x000ee20000100800 */
[----:B------:R-:W-:Y:S02]  /*30080*/  ULDC UR4, c[0x0][0xc3c] ;  /* 0x00030f0000047ab9 */ /* 0x000fe40000000800 */
[----:B---3--:R-:W-:-:S13]  /*30090*/  ISETP.GE.AND P0, PT, R0, UR4, PT ;  /* 0x0000000400007c0c */ /* 0x008fda000bf06270 */
[----:B------:R-:W-:Y:S05]  /*300a0*/  @!P0 BRA `(.L_x_2820) ;  /* 0xffffff9400208947 */ /* 0x000fea000383ffff */
[----:B------:R-:W-:Y:S05]  /*300b0*/  BSYNC B7 ;  /* 0x0000000000077941 */ /* 0x000fea0003800000 */
.L_x_2706:
        /* <DEDUP_REMOVED lines=12> */
.L_x_3122:
[----:B------:R-:W-:Y:S05]  /*30180*/  BSYNC B0 ;  /* 0x0000000000007941 */ /* 0x000fea0003800000 */
.L_x_2821:
[----:B------:R-:W-:-:S03]  /*30190*/  UMOV UR4, 0xffffffff ;  /* 0xffffffff00047882 */ /* 0x000fc60000000000 */
[----:B------:R-:W-:Y:S05]  /*301a0*/  BRA.DIV UR4, `(.L_x_2823) ;  /* 0x0000007a04cc7947 */ /* 0x000fea000b800000 */
[----:B------:R-:W1:Y:S02]  /*301b0*/  S2R R2, SR_TID.X ;  /* 0x0000000000027919 */ /* 0x000e640000002100 */
[----:B-1----:R-:W-:-:S04]  /*301c0*/  SHF.R.U32.HI R2, RZ, 0x5, R2 ;  /* 0x00000005ff027819 */ /* 0x002fc80000011602 */
[----:B------:R-:W-:-:S05]  /*301d0*/  LOP3.LUT R2, R2, 0x3, RZ, 0xc0, !PT ;  /* 0x0000000302027812 */ /* 0x000fca00078ec0ff */
[----:B------:R1:W2:Y:S02]  /*301e0*/  SHFL.IDX PT, R14, R2, RZ, 0x1f ;  /* 0x00001fff020e7589 */ /* 0x0002a400000e0000 */
.L_x_3125:
[----:B--2---:R-:W-:-:S13]  /*301f0*/  ISETP.NE.AND P0, PT, R14, RZ, PT ;  /* 0x000000ff0e00720c */ /* 0x004fda0003f05270 */
[----:B------:R-:W-:Y:S05]  /*30200*/  @P0 BRA `(.L_x_2476) ;  /* 0x0000000000b00947 */ /* 0x000fea0003800000 */
[----:B------:R-:W-:-:S03]  /*30210*/  UMOV UR4, 0xffffffff ;  /* 0xffffffff00047882 */ /* 0x000fc60000000000 */
[----:B------:R-:W-:Y:S05]  /*30220*/  BRA.DIV UR4, `(.L_x_2824) ;  /* 0x0000007a04e07947 */ /* 0x000fea000b800000 */
[----:B------:R-:W-:-:S13]  /*30230*/  ELECT P6, URZ, PT ;  /* 0x00000000003f782f */ /* 0x000fda00038c0000 */
.L_x_3128:
[----:B------:R-:W-:Y:S05]  /*30240*/  @!P6 BRA `(.L_x_2476) ;  /* 0x0000000000a0e947 */ /* 0x000fea0003800000 */
[----:B------:R-:W-:-:S06]  /*30250*/  ULOP3.LUT UR4, UR37, 0x2, URZ, 0xfc, !UPT ;  /* 0x0000000225047892 */ /* 0x000fcc000f8efc3f */
[----:B-1----:R-:W-:-:S05]  /*30260*/  IMAD.U32 R2, RZ, RZ, UR4 ;  /* 0x00000004ff027e24 */ /* 0x002fca000f8e00ff */
[----:B------:R-:W-:-:S13]  /*30270*/  ISETP.NE.AND P0, PT, R2, 0x3, PT ;  /* 0x000000030200780c */ /* 0x000fda0003f05270 */
[----:B------:R-:W-:Y:S05]  /*30280*/  @!P0 BRA `(.L_x_2825) ;  /* 0x0000000000048947 */ /* 0x000fea0003800000 */
[----:B------:R-:W-:Y:S01]  /*30290*/  BPT.TRAP 0x1 ;  /* 0x000000040000795c */ /* 0x000fe20000300000 */
.L_x_2825:
        /* <DEDUP_REMOVED lines=10> */
[----:B------:R-:W-:Y:S02]  /*30340*/  LOP3.LUT R4, R7, R4, RZ, 0x3c, !PT ;  /* 0x0000000407047212 */ /* 0x000fe400078e3cff */
[----:B------:R-:W-:-:S02]  /*30350*/  LEA R7, R3, R2, 0x3 ;  /* 0x0000000203077211 */ /* 0x000fc400078e18ff */
[----:B------:R-:W-:Y:S01]  /*30360*/  SHF.L.U32 R2, R4, 0x1f, RZ ;  /* 0x0000001f04027819 */ /* 0x000fe200000006ff */
[----:B0-----:R-:W-:Y:S06]  /*30370*/  @!P1 BRA `(.L_x_2826) ;  /* 0x0000007800ac9947 */ /* 0x001fec0003800000 */
.L_x_3129:
[----:B------:R-:W1:Y:S02]  /*30380*/  SYNCS.PHASECHK.TRANS64.TRYWAIT P1, [R7+URZ], R2 ;  /* 0x00000002070075a7 */ /* 0x000e64000802017f */
[----:B-1----:R-:W-:Y:S05]  /*30390*/  @!P1 BRA `(.L_x_2827) ;  /* 0x0000007800b89947 */ /* 0x002fea0003800000 */
.L_x_3130:
[----:B------:R-:W-:Y:S05]  /*303a0*/  @!P0 BRA `(.L_x_2828) ;  /* 0x0000000000048947 */ /* 0x000fea0003800000 */
[----:B------:R-:W-:Y:S01]  /*303b0*/  BPT.TRAP 0x1 ;  /* 0x000000040000795c */ /* 0x000fe20000300000 */
.L_x_2828:
[----:B------:R-:W2:Y:S02]  /*303c0*/  LDL.LU R4, [R1+0x14] ;  /* 0x0000140001047983 */ /* 0x000ea40000300800 */
[----:B--2---:R-:W-:-:S04]  /*303d0*/  IMAD R4, R4, 0x8, R0 ;  /* 0x0000000804047824 */ /* 0x004fc800078e0200 */
[----:B------:R-:W2:Y:S02]  /*303e0*/  SYNCS.PHASECHK.TRANS64.TRYWAIT P1, [R4+URZ+0x38860], R5 ;  /* 0x03886005040075a7 */ /* 0x000ea4000802017f */
[----:B--2---:R-:W-:Y:S05]  /*303f0*/  @!P1 BRA `(.L_x_2829) ;  /* 0x0000007800b49947 */ /* 0x004fea0003800000 */
.L_x_3131:
[----:B------:R-:W-:Y:S05]  /*30400*/  @!P0 BRA `(.L_x_2830) ;  /* 0x0000000000048947 */ /* 0x000fea0003800000 */
[----:B------:R-:W-:Y:S01]  /*30410*/  BPT.TRAP 0x1 ;  /* 0x000000040000795c */ /* 0x000fe20000300000 */
.L_x_2830:
[----:B------:R-:W-:-:S04]  /*30420*/  IMAD R3, R3, 0x8, R0 ;  /* 0x0000000803037824 */ /* 0x000fc800078e0200 */
[----:B------:R-:W3:Y:S02]  /*30430*/  SYNCS.PHASECHK.TRANS64.TRYWAIT P1, [R3+URZ+0x38860], R2 ;  /* 0x03886002030075a7 */ /* 0x000ee4000802017f */
[----:B---3--:R-:W-:Y:S05]  /*30440*/  @!P1 BRA `(.L_x_2831) ;  /* 0x0000007800b49947 */ /* 0x008fea0003800000 */
.L_x_3132:
[----:B------:R-:W-:Y:S05]  /*30450*/  @!P0 BRA `(.L_x_2832) ;  /* 0x0000000000048947 */ /* 0x000fea0003800000 */
[----:B------:R-:W-:Y:S01]  /*30460*/  BPT.TRAP 0x1 ;  /* 0x000000040000795c */ /* 0x000fe20000300000 */
.L_x_2832:
[----:B------:R-:W4:Y:S02]  /*30470*/  SYNCS.PHASECHK.TRANS64.TRYWAIT P0, [R4+URZ+0x38880], R5 ;  /* 0x03888005040075a7 */ /* 0x000f24000800017f */
[----:B----4-:R-:W-:Y:S05]  /*30480*/  @!P0 BRA `(.L_x_2833) ;  /* 0x0000007800b88947 */ /* 0x010fea0003800000 */
.L_x_2834:
[----:B------:R0:W0:Y:S02]  /*30490*/  SYNCS.PHASECHK.TRANS64.TRYWAIT P0, [R3+URZ+0x38880], R2 ;  /* 0x03888002030075a7 */ /* 0x000024000800017f */
[----:B0-----:R-:W-:Y:S05]  /*304a0*/  @!P0 NANOSLEEP.SYNCS 0x989680 ;  /* 0x009896800000895d */ /* 0x001fea0003900000 */
[----:B------:R-:W0:Y:S02]  /*304b0*/  @!P0 SYNCS.PHASECHK.TRANS64 P0, [R3+URZ+0x38880], R2 ;  /* 0x03888002030085a7 */ /* 0x000e24000800007f */
[----:B0-----:R-:W-:Y:S05]  /*304c0*/  @!P0 BRA `(.L_x_2834) ;  /* 0xfffffffc00f08947 */ /* 0x001fea000383ffff */
.L_x_2476:
[----:B------:R-:W-:Y:S05]  /*304d0*/  BSYNC B8 ;  /* 0x0000000000087941 */ /* 0x000fea0003800000 */
.L_x_2473:
[----:B------:R-:W-:Y:S05]  /*304e0*/  EXIT ;  /* 0x000000000000794d */ /* 0x000fea0003800000 */
.L_x_2500:
[----:B-1----:R1:W2:Y:S02]  /*304f0*/  SYNCS.PHASECHK.TRANS64.TRYWAIT P6, [R111+URZ+0x38890], R122 ;  /* 0x0388907a6f0075a7 */ /* 0x0022a400080c017f */
[----:B--2---:R-:W-:Y:S05]  /*30500*/  @!P6 NANOSLEEP.SYNCS 0x989680 ;  /* 0x009896800000e95d */ /* 0x004fea0003900000 */
[----:B------:R-:W2:Y:S02]  /*30510*/  @!P6 SYNCS.PHASECHK.TRANS64 P6, [R111+URZ+0x38890], R122 ;  /* 0x0388907a6f00e5a7 */ /* 0x000ea400080c007f */
[----:B--2---:R-:W-:Y:S05]  /*30520*/  @!P6 BRA `(.L_x_2500) ;  /* 0xfffffffc00f0e947 */ /* 0x004fea000383ffff */
[----:B------:R-:W-:Y:S05]  /*30530*/  BRA `(.L_x_2835) ;  /* 0xfffffd38001c7947 */ /* 0x000fea000383ffff */
.L_x_2534:
[----:B-1----:R1:W2:Y:S02]  /*30540*/  SYNCS.PHASECHK.TRANS64.TRYWAIT P3, [R111+URZ+0x38890], R122 ;  /* 0x0388907a6f0075a7 */ /* 0x0022a4000806017f */
[----:B--2---:R-:W-:Y:S05]  /*30550*/  @!P3 NANOSLEEP.SYNCS 0x989680 ;  /* 0x009896800000b95d */ /* 0x004fea0003900000 */
[----:B------:R-:W2:Y:S02]  /*30560*/  @!P3 SYNCS.PHASECHK.TRANS64 P3, [R111+URZ+0x38890], R122 ;  /* 0x0388907a6f00b5a7 */ /* 0x000ea4000806007f */
[----:B--2---:R-:W-:Y:S05]  /*30570*/  @!P3 BRA `(.L_x_2534) ;  /* 0xfffffffc00f0b947 */ /* 0x004fea000383ffff */
[----:B------:R-:W-:Y:S05]  /*30580*/  BRA `(.L_x_2836) ;  /* 0xfffffd7800a87947 */ /* 0x000fea000383ffff */
.L_x_2551:
[----:B-1----:R1:W2:Y:S02]  /*30590*/  SYNCS.PHASECHK.TRANS64.TRYWAIT P2, [R111+URZ+0x38890], R122 ;  /* 0x0388907a6f0075a7 */ /* 0x0022a4000804017f */
[----:B--2---:R-:W-:Y:S05]  /*305a0*/  @!P2 NANOSLEEP.SYNCS 0x989680 ;  /* 0x009896800000a95d */ /* 0x004fea0003900000 */
[----:B------:R-:W2:Y:S02]  /*305b0*/  @!P2 SYNCS.PHASECHK.TRANS64 P2, [R111+URZ+0x38890], R122 ;  /* 0x0388907a6f00a5a7 */ /* 0x000ea4000804007f */
[----:B--2---:R-:W-:Y:S05]  /*305c0*/  @!P2 BRA `(.L_x_2551) ;  /* 0xfffffffc00f0a947 */ /* 0x004fea000383ffff */
[----:B------:R-:W-:Y:S05]  /*305d0*/  BRA `(.L_x_2837) ;  /* 0xfffffdbc00507947 */ /* 0x000fea000383ffff */
.L_x_2561:
[----:B--2---:R2:W3:Y:S02]  /*305e0*/  SYNCS.PHASECHK.TRANS64.TRYWAIT P3, [R111+URZ+0x388b0], R122 ;  /* 0x0388b07a6f0075a7 */ /* 0x0044e4000806017f */
[----:B---3--:R-:W-:Y:S05]  /*305f0*/  @!P3 NANOSLEEP.SYNCS 0x989680 ;  /* 0x009896800000b95d */ /* 0x008fea0003900000 */
[----:B------:R-:W3:Y:S02]  /*30600*/  @!P3 SYNCS.PHASECHK.TRANS64 P3, [R111+URZ+0x388b0], R122 ;  /* 0x0388b07a6f00b5a7 */ /* 0x000ee4000806007f */
[----:B---3--:R-:W-:Y:S05]  /*30610*/  @!P3 BRA `(.L_x_2561) ;  /* 0xfffffffc00f0b947 */ /* 0x008fea000383ffff */
[----:B------:R-:W-:Y:S05]  /*30620*/  BRA `(.L_x_2838) ;  /* 0xfffffdc000bc7947 */ /* 0x000fea000383ffff */
.L_x_2575:
[----:B------:R-:W-:Y:S01]  /*30630*/  BSSY B0, `(.L_x_2839) ;  /* 0x0000007000007945 */ /* 0x000fe20003800000 */
[----:B------:R-:W-:Y:S02]  /*30640*/  IMAD.MOV.U32 R12, RZ, RZ, RZ ;  /* 0x000000ffff0c7224 */ /* 0x000fe400078e00ff */
[----:B------:R-:W-:Y:S02]  /*30650*/  IMAD.MOV.U32 R11, RZ, RZ, 0x1f ;  /* 0x0000001fff0b7424 */ /* 0x000fe400078e00ff */
[----:B------:R-:W-:-:S07]  /*30660*/  IMAD.MOV.U32 R15, RZ, RZ, -0x1 ;  /* 0xffffffffff0f7424 */ /* 0x000fce00078e00ff */
[----:B-----5:R-:W-:Y:S05]  /*30670*/  WARPSYNC.COLLECTIVE R15, `(.L_x_2840) ;  /* 0x000000000f087348 */ /* 0x020fea0003c00000 */
[----:B------:R0:W1:Y:S02]  /*30680*/  SHFL.IDX P6, R14, R13, R12, R11 ;  /* 0x0000000c0d0e7389 */ /* 0x00006400000c000b */
[----:B01---5:R-:W-:Y:S01]  /*30690*/  ENDCOLLECTIVE ;  /* 0x000000000000791b */ /* 0x023fe20003800000 */
.L_x_2840:
[----:B------:R-:W-:Y:S05]  /*306a0*/  BSYNC B0 ;  /* 0x0000000000007941 */ /* 0x000fea0003800000 */
.L_x_2839:
[----:B------:R-:W-:Y:S01]  /*306b0*/  IMAD.MOV.U32 R237, RZ, RZ, R14 ;  /* 0x000000ffffed7224 */ /* 0x000fe200078e000e */
[----:B------:R-:W-:Y:S06]  /*306c0*/  BRA `(.L_x_2841) ;  /* 0xfffffdd000dc7947 */ /* 0x000fec000383ffff */
.L_x_2587:
        /* <DEDUP_REMOVED lines=8> */
.L_x_2843:
[----:B------:R-:W-:Y:S05]  /*30750*/  BSYNC B1 ;  /* 0x0000000000017941 */ /* 0x000fea0003800000 */
.L_x_2842:
[----:B------:R-:W-:Y:S01]  /*30760*/  MOV R13, R0 ;  /* 0x00000000000d7202 */ /* 0x000fe20000000f00 */
[----:B------:R-:W-:Y:S02]  /*30770*/  IMAD.MOV.U32 R12, RZ, RZ, RZ ;  /* 0x000000ffff0c7224 */ /* 0x000fe400078e00ff */
[----:B------:R-:W-:Y:S02]  /*30780*/  IMAD.MOV.U32 R11, RZ, RZ, 0x181f ;  /* 0x0000181fff0b7424 */ /* 0x000fe400078e00ff */
[----:B------:R-:W-:Y:S02]  /*30790*/  IMAD.MOV.U32 R15, RZ, RZ, -0x1 ;  /* 0xffffffffff0f7424 */ /* 0x000fe400078e00ff */
[----:B------:R-:W-:-:S07]  /*307a0*/  IMAD.MOV.U32 R5, RZ, RZ, R14 ;  /* 0x000000ffff057224 */ /* 0x000fce00078e000e */
[----:B------:R-:W-:Y:S05]  /*307b0*/  WARPSYNC.COLLECTIVE R15, `(.L_x_2844) ;  /* 0x000000000f087348 */ /* 0x000fea0003c00000 */
[----:B------:R0:W1:Y:S02]  /*307c0*/  SHFL.IDX P6, R14, R13, R12, R11 ;  /* 0x0000000c0d0e7389 */ /* 0x00006400000c000b */
[----:B01----:R-:W-:Y:S01]  /*307d0*/  ENDCOLLECTIVE ;  /* 0x000000000000791b */ /* 0x003fe20003800000 */
.L_x_2844:
[----:B------:R-:W-:Y:S02]  /*307e0*/  IMAD.MOV.U32 R13, RZ, RZ, R37 ;  /* 0x000000ffff0d7224 */ /* 0x000fe400078e0025 */
[----:B------:R-:W-:-:S07]  /*307f0*/  IMAD.MOV.U32 R4, RZ, RZ, R14 ;  /* 0x000000ffff047224 */ /* 0x000fce00078e000e */
[----:B------:R-:W-:Y:S05]  /*30800*/  WARPSYNC.COLLECTIVE R15, `(.L_x_2845) ;  /* 0x000000000f087348 */ /* 0x000fea0003c00000 */
[----:B------:R0:W1:Y:S02]  /*30810*/  SHFL.IDX P6, R14, R13, R12, R11 ;  /* 0x0000000c0d0e7389 */ /* 0x00006400000c000b */
[----:B01----:R-:W-:Y:S01]  /*30820*/  ENDCOLLECTIVE ;  /* 0x000000000000791b */ /* 0x003fe20003800000 */
.L_x_2845:
[----:B------:R-:W-:Y:S02]  /*30830*/  IMAD.MOV.U32 R13, RZ, RZ, R48 ;  /* 0x000000ffff0d7224 */ /* 0x000fe400078e0030 */
[----:B------:R-:W-:-:S07]  /*30840*/  IMAD.MOV.U32 R9, RZ, RZ, R14 ;  /* 0x000000ffff097224 */ /* 0x000fce00078e000e */
[----:B------:R-:W-:Y:S05]  /*30850*/  WARPSYNC.COLLECTIVE R15, `(.L_x_2846) ;  /* 0x000000000f087348 */ /* 0x000fea0003c00000 */
[----:B------:R0:W1:Y:S02]  /*30860*/  SHFL.IDX P6, R14, R13, R12, R11 ;  /* 0x0000000c0d0e7389 */ /* 0x00006400000c000b */
[----:B01----:R-:W-:Y:S01]  /*30870*/  ENDCOLLECTIVE ;  /* 0x000000000000791b */ /* 0x003fe20003800000 */
.L_x_2846:
[----:B------:R-:W-:Y:S05]  /*30880*/  BRA `(.L_x_2847) ;  /* 0xfffffdd800407947 */ /* 0x000fea000383ffff */
.L_x_2590:
        /* <DEDUP_REMOVED lines=8> */
.L_x_2849:
[----:B------:R-:W-:Y:S05]  /*30910*/  BSYNC B1 ;  /* 0x0000000000017941 */ /* 0x000fea0003800000 */
.L_x_2848:
[----:B------:R-:W-:Y:S01]  /*30920*/  IMAD.MOV.U32 R13, RZ, RZ, R0 ;  /* 0x000000ffff0d7224 */ /* 0x000fe200078e0000 */
[----:B------:R-:W-:Y:S01]  /*30930*/  MOV R5, R14 ;  /* 0x0000000e00057202 */ /* 0x000fe20000000f00 */
[----:B------:R-:W-:Y:S02]  /*30940*/  IMAD.MOV.U32 R12, RZ, RZ, 0x1 ;  /* 0x00000001ff0c7424 */ /* 0x000fe400078e00ff */
[----:B------:R-:W-:Y:S02]  /*30950*/  IMAD.MOV.U32 R11, RZ, RZ, 0x181f ;  /* 0x0000181fff0b7424 */ /* 0x000fe400078e00ff */
[----:B------:R-:W-:-:S07]  /*30960*/  IMAD.MOV.U32 R15, RZ, RZ, -0x1 ;  /* 0xffffffffff0f7424 */ /* 0x000fce00078e00ff */
[----:B------:R-:W-:Y:S05]  /*30970*/  WARPSYNC.COLLECTIVE R15, `(.L_x_2850) ;  /* 0x000000000f087348 */ /* 0x000fea0003c00000 */
[----:B------:R0:W1:Y:S02]  /*30980*/  SHFL.IDX P6, R14, R13, R12, R11 ;  /* 0x0000000c0d0e7389 */ /* 0x00006400000c000b */
[----:B01----:R-:W-:Y:S01]  /*30990*/  ENDCOLLECTIVE ;  /* 0x000000000000791b */ /* 0x003fe20003800000 */
.L_x_2850:
[----:B------:R-:W-:Y:S02]  /*309a0*/  IMAD.MOV.U32 R13, RZ, RZ, R37 ;  /* 0x000000ffff0d7224 */ /* 0x000fe400078e0025 */
[----:B------:R-:W-:-:S07]  /*309b0*/  IMAD.MOV.U32 R4, RZ, RZ, R14 ;  /* 0x000000ffff047224 */ /* 0x000fce00078e000e */
[----:B------:R-:W-:Y:S05]  /*309c0*/  WARPSYNC.COLLECTIVE R15, `(.L_x_2851) ;  /* 0x000000000f087348 */ /* 0x000fea0003c00000 */
[----:B------:R0:W1:Y:S02]  /*309d0*/  SHFL.IDX P6, R14, R13, R12, R11 ;  /* 0x0000000c0d0e7389 */ /* 0x00006400000c000b */
[----:B01----:R-:W-:Y:S01]  /*309e0*/  ENDCOLLECTIVE ;  /* 0x000000000000791b */ /* 0x003fe20003800000 */
.L_x_2851:
[----:B------:R-:W-:Y:S02]  /*309f0*/  IMAD.MOV.U32 R13, RZ, RZ, R48 ;  /* 0x000000ffff0d7224 */ /* 0x000fe400078e0030 */
[----:B------:R-:W-:-:S07]  /*30a00*/  IMAD.MOV.U32 R9, RZ, RZ, R14 ;  /* 0x000000ffff097224 */ /* 0x000fce00078e000e */
[----:B------:R-:W-:Y:S05]  /*30a10*/  WARPSYNC.COLLECTIVE R15, `(.L_x_2852) ;  /* 0x000000000f087348 */ /* 0x000fea0003c00000 */
[----:B------:R0:W1:Y:S02]  /*30a20*/  SHFL.IDX P6, R14, R13, R12, R11 ;  /* 0x0000000c0d0e7389 */ /* 0x00006400000c000b */
[----:B01----:R-:W-:Y:S01]  /*30a30*/  ENDCOLLECTIVE ;  /* 0x000000000000791b */ /* 0x003fe20003800000 */
.L_x_2852:
[----:B------:R-:W-:Y:S05]  /*30a40*/  BRA `(.L_x_2853) ;  /* 0xfffffdd800607947 */ /* 0x000fea000383ffff */
.L_x_2593:
[----:B------:R-:W-:Y:S01]  /*30a50*/  BSSY B1, `(.L_x_2854) ;  /* 0x0000008000017945 */ /* 0x000fe20003800000 */
[----:B------:R-:W-:Y:S01]  /*30a60*/  IMAD.MOV.U32 R13, RZ, RZ, R10 ;  /* 0x000000ffff0d7224 */ /* 0x000fe200078e000a */
[----:B------:R-:W-:Y:S01]  /*30a70*/  MOV R15, 0xffffffff ;  /* 0xffffffff000f7802 */ /* 0x000fe20000000f00 */
[----:B------:R-:W-:Y:S02]  /*30a80*/  IMAD.MOV.U32 R12, RZ, RZ, 0x2 ;  /* 0x00000002ff0c7424 */ /* 0x000fe400078e00ff */
[----:B------:R-:W-:-:S07]  /*30a90*/  IMAD.MOV.U32 R11, RZ, RZ, 0x181f ;  /* 0x0000181fff0b7424 */ /* 0x000fce00078e00ff */
[----:B012345:R-:W-:Y:S05]  /*30aa0*/  WARPSYNC.COLLECTIVE R15, `(.L_x_2855) ;  /* 0x000000000f087348 */ /* 0x03ffea0003c00000 */
[----:B0-----:R0:W0:Y:S02]  /*30ab0*/  SHFL.IDX P6, R14, R13, R12, R11 ;  /* 0x0000000c0d0e7389 */ /* 0x00102400000c000b */
[----:B012345:R-:W-:Y:S01]  /*30ac0*/  ENDCOLLECTIVE ;  /* 0x000000000000791b */ /* 0x03ffe20003800000 */
.L_x_2855:
[----:B------:R-:W-:Y:S05]  /*30ad0*/  BSYNC B1 ;  /* 0x0000000000017941 */ /* 0x000fea0003800000 */
.L_x_2854:
        /* <DEDUP_REMOVED lines=8> */
.L_x_2856:
[----:B------:R-:W-:Y:S02]  /*30b60*/  IMAD.MOV.U32 R13, RZ, RZ, R37 ;  /* 0x000000ffff0d7224 */ /* 0x000fe400078e0025 */
[----:B------:R-:W-:-:S07]  /*30b70*/  IMAD.MOV.U32 R4, RZ, RZ, R14 ;  /* 0x000000ffff047224 */ /* 0x000fce00078e000e */
[----:B------:R-:W-:Y:S05]  /*30b80*/  WARPSYNC.COLLECTIVE R15, `(.L_x_2857) ;  /* 0x000000000f087348 */ /* 0x000fea0003c00000 */
[----:B------:R0:W1:Y:S02]  /*30b90*/  SHFL.IDX P6, R14, R13, R12, R11 ;  /* 0x0000000c0d0e7389 */ /* 0x00006400000c000b */
[----:B01----:R-:W-:Y:S01]  /*30ba0*/  ENDCOLLECTIVE ;  /* 0x000000000000791b */ /* 0x003fe20003800000 */
.L_x_2857:
[----:B------:R-:W-:Y:S02]  /*30bb0*/  IMAD.MOV.U32 R13, RZ, RZ, R48 ;  /* 0x000000ffff0d7224 */ /* 0x000fe400078e0030 */
[----:B------:R-:W-:-:S07]  /*30bc0*/  IMAD.MOV.U32 R9, RZ, RZ, R14 ;  /* 0x000000ffff097224 */ /* 0x000fce00078e000e */
[----:B------:R-:W-:Y:S05]  /*30bd0*/  WARPSYNC.COLLECTIVE R15, `(.L_x_2858) ;  /* 0x000000000f087348 */ /* 0x000fea0003c00000 */
[----:B------:R0:W1:Y:S02]  /*30be0*/  SHFL.IDX P6, R14, R13, R12, R11 ;  /* 0x0000000c0d0e7389 */ /* 0x00006400000c000b */
[----:B01----:R-:W-:Y:S01]  /*30bf0*/  ENDCOLLECTIVE ;  /* 0x000000000000791b */ /* 0x003fe20003800000 */
.L_x_2858:
[----:B------:R-:W-:Y:S05]  /*30c00*/  BRA `(.L_x_2859) ;  /* 0xfffffdd800747947 */ /* 0x000fea000383ffff */
.L_x_2596:
[----:B------:R-:W-:Y:S01]  /*30c10*/  BSSY B1, `(.L_x_2860) ;  /* 0x0000008000017945 */ /* 0x000fe20003800000 */
[----:B------:R-:W-:Y:S01]  /*30c20*/  IMAD.MOV.U32 R13, RZ, RZ, R10 ;  /* 0x000000ffff0d7224 */ /* 0x000fe200078e000a */
[----:B------:R-:W-:Y:S01]  /*30c30*/  MOV R11, 0x181f ;  /* 0x0000181f000b7802 */ /* 0x000fe20000000f00 */
[----:B------:R-:W-:Y:S02]  /*30c40*/  IMAD.MOV.U32 R12, RZ, RZ, 0x3 ;  /* 0x00000003ff0c7424 */ /* 0x000fe400078e00ff */
[----:B------:R-:W-:-:S07]  /*30c50*/  IMAD.MOV.U32 R15, RZ, RZ, -0x1 ;  /* 0xffffffffff0f7424 */ /* 0x000fce00078e00ff */
[----:B0-23-5:R-:W-:Y:S05]  /*30c60*/  WARPSYNC.COLLECTIVE R15, `(.L_x_2861) ;  /* 0x000000000f087348 */ /* 0x02dfea0003c00000 */
[----:B0-----:R0:W1:Y:S02]  /*30c70*/  SHFL.IDX P6, R14, R13, R12, R11 ;  /* 0x0000000c0d0e7389 */ /* 0x00106400000c000b */
[----:B0123-5:R-:W-:Y:S01]  /*30c80*/  ENDCOLLECTIVE ;  /* 0x000000000000791b */ /* 0x02ffe20003800000 */
.L_x_2861:
[----:B------:R-:W-:Y:S05]  /*30c90*/  BSYNC B1 ;  /* 0x0000000000017941 */ /* 0x000fea0003800000 */
.L_x_2860:
        /* <DEDUP_REMOVED lines=8> */
.L_x_2862:
[----:B------:R-:W-:Y:S02]  /*30d20*/  IMAD.MOV.U32 R13, RZ, RZ, R37 ;  /* 0x000000ffff0d7224 */ /* 0x000fe400078e0025 */
[----:B------:R-:W-:-:S07]  /*30d30*/  IMAD.MOV.U32 R4, RZ, RZ, R14 ;  /* 0x000000ffff047224 */ /* 0x000fce00078e000e */
[----:B------:R-:W-:Y:S05]  /*30d40*/  WARPSYNC.COLLECTIVE R15, `(.L_x_2863) ;  /* 0x000000000f087348 */ /* 0x000fea0003c00000 */
[----:B------:R0:W1:Y:S02]  /*30d50*/  SHFL.IDX P6, R14, R13, R12, R11 ;  /* 0x0000000c0d0e7389 */ /* 0x00006400000c000b */
[----:B01----:R-:W-:Y:S01]  /*30d60*/  ENDCOLLECTIVE ;  /* 0x000000000000791b */ /* 0x003fe20003800000 */
.L_x_2863:
[----:B------:R-:W-:Y:S02]  /*30d70*/  IMAD.MOV.U32 R13, RZ, RZ, R48 ;  /* 0x000000ffff0d7224 */ /* 0x000fe400078e0030 */
[----:B------:R-:W-:-:S07]  /*30d80*/  IMAD.MOV.U32 R37, RZ, RZ, R14 ;  /* 0x000000ffff257224 */ /* 0x000fce00078e000e */
[----:B------:R-:W-:Y:S05]  /*30d90*/  WARPSYNC.COLLECTIVE R15, `(.L_x_2864) ;  /* 0x000000000f087348 */ /* 0x000fea0003c00000 */
[----:B------:R0:W1:Y:S02]  /*30da0*/  SHFL.IDX P6, R14, R13, R12, R11 ;  /* 0x0000000c0d0e7389 */ /* 0x00006400000c000b */
[----:B01----:R-:W-:Y:S01]  /*30db0*/  ENDCOLLECTIVE ;  /* 0x000000000000791b */ /* 0x003fe20003800000 */
.L_x_2864:
[----:B------:R-:W-:Y:S01]  /*30dc0*/  IMAD.MOV.U32 R48, RZ, RZ, R14 ;  /* 0x000000ffff307224 */ /* 0x000fe200078e000e */
[----:B------:R-:W-:Y:S06]  /*30dd0*/  BRA `(.L_x_2865) ;  /* 0xfffffdd8008c7947 */ /* 0x000fec000383ffff */
.L_x_2600:
[----:B------:R0:W0:Y:S02]  /*30de0*/  SYNCS.PHASECHK.TRANS64.TRYWAIT P0, [R18+URZ+0x38800], R3 ;  /* 0x03880003120075a7 */ /* 0x000024000800017f */
[----:B0-----:R-:W-:Y:S05]  /*30df0*/  @!P0 NANOSLEEP.SYNCS 0x989680 ;  /* 0x009896800000895d */ /* 0x001fea0003900000 */
[----:B------:R-:W0:Y:S02]  /*30e00*/  @!P0 SYNCS.PHASECHK.TRANS64 P0, [R18+URZ+0x38800], R3 ;  /* 0x03880003120085a7 */ /* 0x000e24000800007f */
[----:B0-----:R-:W-:Y:S05]  /*30e10*/  @!P0 BRA `(.L_x_2600) ;  /* 0xfffffffc00f08947 */ /* 0x001fea000383ffff */
[----:B------:R-:W-:Y:S05]  /*30e20*/  BRA `(.L_x_2866) ;  /* 0xfffffddc000c7947 */ /* 0x000fea000383ffff */
.L_x_2616:
[----:B------:R-:W1:Y:S01]  /*30e30*/  LDC R37, c[0x0][0x3f4] ;  /* 0x0000fd00ff257b82 */ /* 0x000e620000000800 */
[----:B------:R-:W-:Y:S01]  /*30e40*/  BSSY B1, `(.L_x_2867) ;  /* 0x0000008000017945 */ /* 0x000fe20003800000 */
[----:B0-----:R-:W-:Y:S01]  /*30e50*/  MOV R13, R53 ;  /* 0x00000035000d7202 */ /* 0x001fe20000000f00 */
[----:B------:R-:W-:Y:S02]  /*30e60*/  IMAD.MOV.U32 R12, RZ, RZ, RZ ;  /* 0x000000ffff0c7224 */ /* 0x000fe400078e00ff */
[----:B------:R-:W-:Y:S02]  /*30e70*/  IMAD.MOV.U32 R11, RZ, RZ, 0x181f ;  /* 0x0000181fff0b7424 */ /* 0x000fe400078e00ff */
[----:B------:R-:W-:-:S07]  /*30e80*/  IMAD.MOV.U32 R15, RZ, RZ, -0x1 ;  /* 0xffffffffff0f7424 */ /* 0x000fce00078e00ff */
[----:B-1----:R-:W-:Y:S05]  /*30e90*/  WARPSYNC.COLLECTIVE R15, `(.L_x_2868) ;  /* 0x000000000f087348 */ /* 0x002fea0003c00000 */
[----:B------:R0:W2:Y:S02]  /*30ea0*/  SHFL.IDX P6, R14, R13, R12, R11 ;  /* 0x0000000c0d0e7389 */ /* 0x0000a400000c000b */
[----:B012---:R-:W-:Y:S01]  /*30eb0*/  ENDCOLLECTIVE ;  /* 0x000000000000791b */ /* 0x007fe20003800000 */
.L_x_2868:
[----:B------:R-:W-:Y:S05]  /*30ec0*/  BSYNC B1 ;  /* 0x0000000000017941 */ /* 0x000fea0003800000 */
.L_x_2867:
[----:B------:R0:W5:Y:S01]  /*30ed0*/  LDL R8, [R1+0x40] ;  /* 0x0000400001087983 */ /* 0x0001620000100800 */
[----:B------:R-:W-:Y:S01]  /*30ee0*/  IMAD.MOV.U32 R13, RZ, RZ, R55 ;  /* 0x000000ffff0d7224 */ /* 0x000fe200078e0037 */
[----:B------:R-:W-:Y:S01]  /*30ef0*/  ISETP.GE.AND P0, PT, R16, R37, PT ;  /* 0x000000251000720c */ /* 0x000fe20003f06270 */
[----:B------:R-:W-:Y:S02]  /*30f00*/  IMAD.MOV.U32 R12, RZ, RZ, RZ ;  /* 0x000000ffff0c7224 */ /* 0x000fe400078e00ff */
[----:B------:R-:W-:Y:S02]  /*30f10*/  IMAD.MOV.U32 R11, RZ, RZ, 0x181f ;  /* 0x0000181fff0b7424 */ /* 0x000fe400078e00ff */
[----:B------:R-:W-:Y:S02]  /*30f20*/  IMAD.MOV.U32 R15, RZ, RZ, -0x1 ;  /* 0xffffffffff0f7424 */ /* 0x000fe400078e00ff */
[----:B0-----:R-:W-:-:S07]  /*30f30*/  IMAD.MOV.U32 R5, RZ, RZ, R14 ;  /* 0x000000ffff057224 */ /* 0x001fce00078e000e */
[----:B-----5:R-:W-:Y:S05]  /*30f40*/  WARPSYNC.COLLECTIVE R15, `(.L_x_2869) ;  /* 0x000000000f087348 */ /* 0x020fea0003c00000 */
[----:B------:R0:W1:Y:S02]  /*30f50*/  SHFL.IDX P6, R14, R13, R12, R11 ;  /* 0x0000000c0d0e7389 */ /* 0x00006400000c000b */
[----:B01---5:R-:W-:Y:S01]  /*30f60*/  ENDCOLLECTIVE ;  /* 0x000000000000791b */ /* 0x023fe20003800000 */
.L_x_2869:
[----:B------:R-:W-:Y:S02]  /*30f70*/  IMAD.MOV.U32 R13, RZ, RZ, R57 ;  /* 0x000000ffff0d7224 */ /* 0x000fe400078e0039 */
[----:B------:R-:W-:-:S07]  /*30f80*/  IMAD.MOV.U32 R7, RZ, RZ, R14 ;  /* 0x000000ffff077224 */ /* 0x000fce00078e000e */
[----:B------:R-:W-:Y:S05]  /*30f90*/  WARPSYNC.COLLECTIVE R15, `(.L_x_2870) ;  /* 0x000000000f087348 */ /* 0x000fea0003c00000 */
[----:B------:R0:W1:Y:S02]  /*30fa0*/  SHFL.IDX P6, R14, R13, R12, R11 ;  /* 0x0000000c0d0e7389 */ /* 0x00006400000c000b */
[----:B01----:R-:W-:Y:S01]  /*30fb0*/  ENDCOLLECTIVE ;  /* 0x000000000000791b */ /* 0x003fe20003800000 */
.L_x_2870:
[----:B------:R-:W-:Y:S01]  /*30fc0*/  MOV R13, R59 ;  /* 0x0000003b000d7202 */ /* 0x000fe20000000f00 */
[----:B------:R-:W-:-:S07]  /*30fd0*/  IMAD.MOV.U32 R9, RZ, RZ, R14 ;  /* 0x000000ffff097224 */ /* 0x000fce00078e000e */
[----:B------:R-:W-:Y:S05]  /*30fe0*/  WARPSYNC.COLLECTIVE R15, `(.L_x_2871) ;  /* 0x000000000f087348 */ /* 0x000fea0003c00000 */
[----:B------:R0:W1:Y:S02]  /*30ff0*/  SHFL.IDX P6, R14, R13, R12, R11 ;  /* 0x0000000c0d0e7389 */ /* 0x00006400000c000b */
[----:B01----:R-:W-:Y:S01]  /*31000*/  ENDCOLLECTIVE ;  /* 0x000000000000791b */ /* 0x003fe20003800000 */
.L_x_2871:
[----:B------:R-:W-:-:S05]  /*31010*/  IMAD R52, R8, R52, RZ ;  /* 0x0000003408347224 */ /* 0x000fca00078e02ff */
[----:B------:R-:W-:-:S13]  /*31020*/  ISETP.GE.OR P1, PT, R3, R52, P0 ;  /* 0x000000340300720c */ /* 0x000fda0000726670 */
[C---:B------:R-:W-:Y:S02]  /*31030*/  @!P1 IADD3 R4, P2, R16.reuse, R7, RZ ;  /* 0x0000000710049210 */ /* 0x040fe40007f5e0ff */
[----:B------:R-:W-:-:S03]  /*31040*/  @!P1 IADD3 R24, P3, R16, R14, RZ ;  /* 0x0000000e10189210 */ /* 0x000fc60007f7e0ff */
[--C-:B------:R-:W-:Y:S02]  /*31050*/  @!P1 IMAD.X R5, R5, 0x1, R17.reuse, P2 ;  /* 0x0000000105059824 */ /* 0x100fe400010e0611 */
[----:B------:R-:W-:-:S04]  /*31060*/  @!P1 IMAD.X R25, R9, 0x1, R17, P3 ;  /* 0x0000000109199824 */ /* 0x000fc800018e0611 */
[----:B------:R-:W5:Y:S04]  /*31070*/  @!P1 LD.E.128 R4, desc[UR40][R4.64] ;  /* 0x0000002804049980 */ /* 0x000f68000c101d00 */
[----:B------:R-:W5:Y:S01]  /*31080*/  @!P1 LD.E.128 R24, desc[UR40][R24.64] ;  /* 0x0000002818189980 */ /* 0x000f62000c101d00 */
[----:B------:R-:W-:Y:S01]  /*31090*/  IMAD.MOV.U32 R13, RZ, RZ, R53 ;  /* 0x000000ffff0d7224 */ /* 0x000fe200078e0035 */
[----:B------:R-:W-:Y:S01]  /*310a0*/  CS2R R44, SRZ ;  /* 0x00000000002c7805 */ /* 0x000fe2000001ff00 */
[----:B------:R-:W-:Y:S01]  /*310b0*/  IMAD.MOV.U32 R12, RZ, RZ, 0x1 ;  /* 0x00000001ff0c7424 */ /* 0x000fe200078e00ff */
[----:B------:R-:W-:Y:S02]  /*310c0*/  CS2R R46, SRZ ;  /* 0x00000000002e7805 */ /* 0x000fe4000001ff00 */
[----:B------:R-:W-:-:S02]  /*310d0*/  CS2R R48, SRZ ;  /* 0x0000000000307805 */ /* 0x000fc4000001ff00 */
[----:B------:R-:W-:-:S07]  /*310e0*/  CS2R R50, SRZ ;  /* 0x0000000000327805 */ /* 0x000fce000001ff00 */
[----:B-----5:R-:W-:Y:S05]  /*310f0*/  WARPSYNC.COLLECTIVE R15, `(.L_x_2872) ;  /* 0x000000000f087348 */ /* 0x020fea0003c00000 */
[----:B------:R0:W1:Y:S02]  /*31100*/  SHFL.IDX P6, R14, R13, R12, R11 ;  /* 0x0000000c0d0e7389 */ /* 0x00006400000c000b */
[----:B01---5:R-:W-:Y:S01]  /*31110*/  ENDCOLLECTIVE ;  /* 0x000000000000791b */ /* 0x023fe20003800000 */
.L_x_2872:
[----:B------:R-:W-:Y:S02]  /*31120*/  IMAD.MOV.U32 R13, RZ, RZ, R55 ;  /* 0x000000ffff0d7224 */ /* 0x000fe400078e0037 */
[----:B------:R-:W-:-:S07]  /*31130*/  IMAD.MOV.U32 R9, RZ, RZ, R14 ;  /* 0x000000ffff097224 */ /* 0x000fce00078e000e */
[----:B------:R-:W-:Y:S05]  /*31140*/  WARPSYNC.COLLECTIVE R15, `(.L_x_2873) ;  /* 0x000000000f087348 */ /* 0x000fea0003c00000 */
[----:B------:R0:W1:Y:S02]  /*31150*/  SHFL.IDX P6, R14, R13, R12, R11 ;  /* 0x0000000c0d0e7389 */ /* 0x00006400000c000b */
[----:B01----:R-:W-:Y:S01]  /*31160*/  ENDCOLLECTIVE ;  /* 0x000000000000791b */ /* 0x003fe20003800000 */
.L_x_2873:
[----:B------:R-:W-:Y:S02]  /*31170*/  IMAD.MOV.U32 R13, RZ, RZ, R57 ;  /* 0x000000ffff0d7224 */ /* 0x000fe400078e0039 */
[----:B------:R-:W-:-:S07]  /*31180*/  IMAD.MOV.U32 R21, RZ, RZ, R14 ;  /* 0x000000ffff157224 */ /* 0x000fce00078e000e */
[----:B------:R-:W-:Y:S05]  /*31190*/  WARPSYNC.COLLECTIVE R15, `(.L_x_2874) ;  /* 0x000000000f087348 */ /* 0x000fea0003c00000 */
[----:B------:R0:W1:Y:S02]  /*311a0*/  SHFL.IDX P6, R14, R13, R12, R11 ;  /* 0x0000000c0d0e7389 */ /* 0x00006400000c000b */
[----:B01----:R-:W-:Y:S01]  /*311b0*/  ENDCOLLECTIVE ;  /* 0x000000000000791b */ /* 0x003fe20003800000 */
.L_x_2874:
[----:B------:R-:W-:Y:S02]  /*311c0*/  IMAD.MOV.U32 R13, RZ, RZ, R59 ;  /* 0x000000ffff0d7224 */ /* 0x000fe400078e003b */
[----:B------:R-:W-:-:S07]  /*311d0*/  IMAD.MOV.U32 R33, RZ, RZ, R14 ;  /* 0x000000ffff217224 */ /* 0x000fce00078e000e */
[----:B------:R-:W-:Y:S05]  /*311e0*/  WARPSYNC.COLLECTIVE R15, `(.L_x_2875) ;  /* 0x000000000f087348 */ /* 0x000fea0003c00000 */
[----:B------:R0:W1:Y:S02]  /*311f0*/  SHFL.IDX P6, R14, R13, R12, R11 ;  /* 0x0000000c0d0e7389 */ /* 0x00006400000c000b */
[----:B01----:R-:W-:Y:S01]  /*31200*/  ENDCOLLECTIVE ;  /* 0x000000000000791b */ /* 0x003fe20003800000 */
.L_x_2875:
[----:B------:R-:W-:Y:S01]  /*31210*/  @!P1 IMAD.MOV.U32 R44, RZ, RZ, R4 ;  /* 0x000000ffff2c9224 */ /* 0x000fe200078e0004 */
[----:B------:R-:W-:Y:S01]  /*31220*/  @!P1 MOV R45, R5 ;  /* 0x00000005002d9202 */ /* 0x000fe20000000f00 */
[----:B------:R-:W-:Y:S01]  /*31230*/  @!P1 IMAD.MOV.U32 R46, RZ, RZ, R6 ;  /* 0x000000ffff2e9224 */ /* 0x000fe200078e0006 */
[----:B------:R-:W-:Y:S01]  /*31240*/  CS2R R4, SRZ ;  /* 0x0000000000047805 */ /* 0x000fe2000001ff00 */
[----:B------:R-:W-:Y:S02]  /*31250*/  @!P1 IMAD.MOV.U32 R47, RZ, RZ, R7 ;  /* 0x000000ffff2f9224 */ /* 0x000fe400078e0007 */
[----:B------:R-:W-:Y:S02]  /*31260*/  @!P1 IMAD.MOV.U32 R48, RZ, RZ, R24 ;  /* 0x000000ffff309224 */ /* 0x000fe400078e0018 */
[----:B------:R-:W-:Y:S02]  /*31270*/  @!P1 IMAD.MOV.U32 R49, RZ, RZ, R25 ;  /* 0x000000ffff319224 */ /* 0x000fe400078e0019 */
[----:B------:R-:W-:-:S02]  /*31280*/  @!P1 IMAD.MOV.U32 R50, RZ, RZ, R26 ;  /* 0x000000ffff329224 */ /* 0x000fc400078e001a */
[----:B------:R-:W-:Y:S01]  /*31290*/  @!P1 IMAD.MOV.U32 R51, RZ, RZ, R27 ;  /* 0x000000ffff339224 */ /* 0x000fe200078e001b */
[----:B------:R-:W-:Y:S06]  /*312a0*/  BRA `(.L_x_2876) ;  /* 0xfffffe1800987947 */ /* 0x000fec000383ffff */
.L_x_2619:
        /* <DEDUP_REMOVED lines=8> */
.L_x_2878:
[----:B------:R-:W-:Y:S05]  /*31330*/  BSYNC B1 ;  /* 0x0000000000017941 */ /* 0x000fea0003800000 */
.L_x_2877:
[----:B------:R-:W-:Y:S01]  /*31340*/  MOV R13, R55 ;  /* 0x00000037000d7202 */ /* 0x000fe20000000f00 */
        /* <DEDUP_REMOVED lines=8> */
.L_x_2879:
[----:B------:R-:W-:Y:S01]  /*313d0*/  ISETP.GE.OR P1, PT, R27, R52, P0 ;  /* 0x000000341b00720c */ /* 0x000fe20000726670 */
[----:B------:R-:W-:Y:S02]  /*313e0*/  IMAD.MOV.U32 R13, RZ, RZ, R57 ;  /* 0x000000ffff0d7224 */ /* 0x000fe400078e0039 */
[----:B------:R-:W-:-:S10]  /*313f0*/  IMAD.MOV.U32 R21, RZ, RZ, R14 ;  /* 0x000000ffff157224 */ /* 0x000fd400078e000e */
[----:B------:R-:W-:Y:S05]  /*31400*/  WARPSYNC.COLLECTIVE R15, `(.L_x_2880) ;  /* 0x000000000f087348 */ /* 0x000fea0003c00000 */
[----:B------:R0:W1:Y:S02]  /*31410*/  SHFL.IDX P6, R14, R13, R12, R11 ;  /* 0x0000000c0d0e7389 */ /* 0x00006400000c000b */
[----:B01----:R-:W-:Y:S01]  /*31420*/  ENDCOLLECTIVE ;  /* 0x000000000000791b */ /* 0x003fe20003800000 */
.L_x_2880:
[----:B------:R-:W-:-:S05]  /*31430*/  @!P1 IADD3 R24, P2, R16, R21, RZ ;  /* 0x0000001510189210 */ /* 0x000fca0007f5e0ff */
[----:B------:R-:W-:Y:S02]  /*31440*/  @!P1 IMAD.X R9, R9, 0x1, R17, P2 ;  /* 0x0000000109099824 */ /* 0x000fe400010e0611 */
[----:B------:R-:W-:Y:S02]  /*31450*/  IMAD.MOV.U32 R13, RZ, RZ, R59 ;  /* 0x000000ffff0d7224 */ /* 0x000fe400078e003b */
[----:B------:R-:W-:-:S07]  /*31460*/  IMAD.MOV.U32 R25, RZ, RZ, R14 ;  /* 0x000000ffff197224 */ /* 0x000fce00078e000e */
[----:B------:R-:W-:Y:S05]  /*31470*/  WARPSYNC.COLLECTIVE R15, `(.L_x_2881) ;  /* 0x000000000f087348 */ /* 0x000fea0003c00000 */
[----:B------:R0:W1:Y:S02]  /*31480*/  SHFL.IDX P6, R14, R13, R12, R11 ;  /* 0x0000000c0d0e7389 */ /* 0x00006400000c000b */
[----:B01----:R-:W-:Y:S01]  /*31490*/  ENDCOLLECTIVE ;  /* 0x000000000000791b */ /* 0x003fe20003800000 */
.L_x_2881:
[----:B------:R-:W-:-:S05]  /*314a0*/  @!P1 IADD3 R32, P3, R16, R14, RZ ;  /* 0x0000000e10209210 */ /* 0x000fca0007f7e0ff */
[----:B------:R-:W-:Y:S02]  /*314b0*/  @!P1 IMAD.X R33, R25, 0x1, R17, P3 ;  /* 0x0000000119219824 */ /* 0x000fe400018e0611 */
[----:B------:R-:W-:-:S04]  /*314c0*/  @!P1 IMAD.MOV.U32 R25, RZ, RZ, R9 ;  /* 0x000000ffff199224 */ /* 0x000fc800078e0009 */
[----:B------:R-:W5:Y:S04]  /*314d0*/  @!P1 LD.E.128 R32, desc[UR40][R32.64] ;  /* 0x0000002820209980 */ /* 0x000f68000c101d00 */
[----:B------:R-:W5:Y:S01]  /*314e0*/  @!P1 LD.E.128 R24, desc[UR40][R24.64] ;  /* 0x0000002818189980 */ /* 0x000f62000c101d00 */
[----:B------:R-:W-:Y:S01]  /*314f0*/  MOV R13, R53 ;  /* 0x00000035000d7202 */ /* 0x000fe20000000f00 */
[----:B------:R-:W-:-:S07]  /*31500*/  IMAD.MOV.U32 R12, RZ, RZ, 0x3 ;  /* 0x00000003ff0c7424 */ /* 0x000fce00078e00ff */
[----:B-----5:R-:W-:Y:S05]  /*31510*/  WARPSYNC.COLLECTIVE R15, `(.L_x_2882) ;  /* 0x000000000f087348 */ /* 0x020fea0003c00000 */
[----:B------:R0:W1:Y:S02]  /*31520*/  SHFL.IDX P6, R14, R13, R12, R11 ;  /* 0x0000000c0d0e7389 */ /* 0x00006400000c000b */
[----:B01---5:R-:W-:Y:S01]  /*31530*/  ENDCOLLECTIVE ;  /* 0x000000000000791b */ /* 0x023fe20003800000 */
.L_x_2882:
[----:B------:R-:W-:Y:S02]  /*31540*/  IMAD.MOV.U32 R13, RZ, RZ, R55 ;  /* 0x000000ffff0d7224 */ /* 0x000fe400078e0037 */
[----:B------:R-:W-:-:S07]  /*31550*/  IMAD.MOV.U32 R53, RZ, RZ, R14 ;  /* 0x000000ffff357224 */ /* 0x000fce00078e000e */
[----:B------:R-:W-:Y:S05]  /*31560*/  WARPSYNC.COLLECTIVE R15, `(.L_x_2883) ;  /* 0x000000000f087348 */ /* 0x000fea0003c00000 */
[----:B------:R0:W1:Y:S02]  /*31570*/  SHFL.IDX P6, R14, R13, R12, R11 ;  /* 0x0000000c0d0e7389 */ /* 0x00006400000c000b */
[----:B01----:R-:W-:Y:S01]  /*31580*/  ENDCOLLECTIVE ;  /* 0x000000000000791b */ /* 0x003fe20003800000 */
.L_x_2883:
[----:B------:R-:W-:Y:S02]  /*31590*/  IMAD.MOV.U32 R13, RZ, RZ, R57 ;  /* 0x000000ffff0d7224 */ /* 0x000fe400078e0039 */
[----:B------:R-:W-:-:S07]  /*315a0*/  IMAD.MOV.U32 R55, RZ, RZ, R14 ;  /* 0x000000ffff377224 */ /* 0x000fce00078e000e */
[----:B------:R-:W-:Y:S05]  /*315b0*/  WARPSYNC.COLLECTIVE R15, `(.L_x_2884) ;  /* 0x000000000f087348 */ /* 0x000fea0003c00000 */
[----:B------:R0:W1:Y:S02]  /*315c0*/  SHFL.IDX P6, R14, R13, R12, R11 ;  /* 0x0000000c0d0e7389 */ /* 0x00006400000c000b */
[----:B01----:R-:W-:Y:S01]  /*315d0*/  ENDCOLLECTIVE ;  /* 0x000000000000791b */ /* 0x003fe20003800000 */
.L_x_2884:
[----:B------:R-:W-:Y:S02]  /*315e0*/  IMAD.MOV.U32 R13, RZ, RZ, R59 ;  /* 0x000000ffff0d7224 */ /* 0x000fe400078e003b */
[----:B------:R-:W-:-:S07]  /*315f0*/  IMAD.MOV.U32 R57, RZ, RZ, R14 ;  /* 0x000000ffff397224 */ /* 0x000fce00078e000e */
[----:B------:R-:W-:Y:S05]  /*31600*/  WARPSYNC.COLLECTIVE R15, `(.L_x_2885) ;  /* 0x000000000f087348 */ /* 0x000fea0003c00000 */
[----:B------:R0:W1:Y:S02]  /*31610*/  SHFL.IDX P6, R14, R13, R12, R11 ;  /* 0x0000000c0d0e7389 */ /* 0x00006400000c000b */
[----:B01----:R-:W-:Y:S01]  /*31620*/  ENDCOLLECTIVE ;  /* 0x000000000000791b */ /* 0x003fe20003800000 */
.L_x_2885:
        /* <DEDUP_REMOVED lines=8> */
[----:B------:R-:W-:Y:S01]  /*316b0*/  @!P1 IMAD.MOV.U32 R20, RZ, RZ, R24 ;  /* 0x000000ffff149224 */ /* 0x000fe200078e0018 */
[----:B------:R-:W-:Y:S01]  /*316c0*/  @!P1 MOV R39, R27 ;  /* 0x0000001b00279202 */ /* 0x000fe20000000f00 */
[----:B------:R-:W-:Y:S02]  /*316d0*/  @!P1 IMAD.MOV.U32 R21, RZ, RZ, R25 ;  /* 0x000000ffff159224 */ /* 0x000fe400078e0019 */
[----:B------:R-:W-:Y:S02]  /*316e0*/  @!P1 IMAD.MOV.U32 R38, RZ, RZ, R26 ;  /* 0x000000ffff269224 */ /* 0x000fe400078e001a */
[----:B------:R-:W-:Y:S02]  /*316f0*/  @!P1 IMAD.MOV.U32 R42, RZ, RZ, R34 ;  /* 0x000000ffff2a9224 */ /* 0x000fe400078e0022 */
[----:B------:R-:W-:Y:S01]  /*31700*/  @!P1 IMAD.MOV.U32 R43, RZ, RZ, R35 ;  /* 0x000000ffff2b9224 */ /* 0x000fe200078e0023 */
[----:B------:R-:W-:Y:S06]  /*31710*/  BRA `(.L_x_2886) ;  /* 0xfffffe1800447947 */ /* 0x000fec000383ffff */
.L_x_2623:
[----:B0-----:R0:W1:Y:S02]  /*31720*/  SYNCS.PHASECHK.TRANS64.TRYWAIT P4, [R18+URZ+0x38800], R3 ;  /* 0x03880003120075a7 */ /* 0x001064000808017f */
[----:B-1----:R-:W-:Y:S05]  /*31730*/  @!P4 NANOSLEEP.SYNCS 0x989680 ;  /* 0x009896800000c95d */ /* 0x002fea0003900000 */
[----:B------:R-:W1:Y:S02]  /*31740*/  @!P4 SYNCS.PHASECHK.TRANS64 P4, [R18+URZ+0x38800], R3 ;  /* 0x038800031200c5a7 */ /* 0x000e64000808007f */
[----:B-1----:R-:W-:Y:S05]  /*31750*/  @!P4 BRA `(.L_x_2623) ;  /* 0xfffffffc00f0c947 */ /* 0x002fea000383ffff */
[----:B------:R-:W-:Y:S05]  /*31760*/  BRA `(.L_x_2887) ;  /* 0xfffffe1800bc7947 */ /* 0x000fea000383ffff */
.L_x_2633:
[----:B-1----:R1:W2:Y:S02]  /*31770*/  SYNCS.PHASECHK.TRANS64.TRYWAIT P0, [R10+URZ+0x38830], R3 ;  /* 0x038830030a0075a7 */ /* 0x0022a4000800017f */
[----:B--2---:R-:W-:Y:S05]  /*31780*/  @!P0 NANOSLEEP.SYNCS 0x989680 ;  /* 0x009896800000895d */ /* 0x004fea0003900000 */
[----:B------:R-:W2:Y:S02]  /*31790*/  @!P0 SYNCS.PHASECHK.TRANS64 P0, [R10+URZ+0x38830], R3 ;  /* 0x038830030a0085a7 */ /* 0x000ea4000800007f */
[----:B--2---:R-:W-:Y:S05]  /*317a0*/  @!P0 BRA `(.L_x_2633) ;  /* 0xfffffffc00f08947 */ /* 0x004fea000383ffff */
[----:B------:R-:W-:Y:S05]  /*317b0*/  BRA `(.L_x_2632) ;  /* 0xfffffe5c005c7947 */ /* 0x000fea000383ffff */
.L_x_2639:
[----:B-1----:R1:W2:Y:S02]  /*317c0*/  SYNCS.PHASECHK.TRANS64.TRYWAIT P3, [R0+URZ+0x38830], R3 ;  /* 0x03883003000075a7 */ /* 0x0022a4000806017f */
[----:B--2---:R-:W-:Y:S05]  /*317d0*/  @!P3 NANOSLEEP.SYNCS 0x989680 ;  /* 0x009896800000b95d */ /* 0x004fea0003900000 */
[----:B------:R-:W2:Y:S02]  /*317e0*/  @!P3 SYNCS.PHASECHK.TRANS64 P3, [R0+URZ+0x38830], R3 ;  /* 0x038830030000b5a7 */ /* 0x000ea4000806007f */
[----:B--2---:R-:W-:Y:S05]  /*317f0*/  @!P3 BRA `(.L_x_2639) ;  /* 0xfffffffc00f0b947 */ /* 0x004fea000383ffff */
[----:B------:R-:W-:Y:S05]  /*31800*/  BRA `(.L_x_2638) ;  /* 0xfffffe88007c7947 */ /* 0x000fea000383ffff */
.L_x_2643:
[----:B-1----:R1:W2:Y:S02]  /*31810*/  SYNCS.PHASECHK.TRANS64.TRYWAIT P2, [R3+URZ+0x38850], R0 ;  /* 0x03885000030075a7 */ /* 0x0022a4000804017f */
[----:B--2---:R-:W-:Y:S05]  /*31820*/  @!P2 NANOSLEEP.SYNCS 0x989680 ;  /* 0x009896800000a95d */ /* 0x004fea0003900000 */
[----:B------:R-:W2:Y:S02]  /*31830*/  @!P2 SYNCS.PHASECHK.TRANS64 P2, [R3+URZ+0x38850], R0 ;  /* 0x038850000300a5a7 */ /* 0x000ea4000804007f */
[----:B--2---:R-:W-:Y:S05]  /*31840*/  @!P2 BRA `(.L_x_2643) ;  /* 0xfffffffc00f0a947 */ /* 0x004fea000383ffff */
[----:B------:R-:W-:Y:S05]  /*31850*/  BRA `(.L_x_2640) ;  /* 0xfffffe90000c7947 */ /* 0x000fea000383ffff */
.L_x_2651:
[----:B-1----:R1:W2:Y:S02]  /*31860*/  SYNCS.PHASECHK.TRANS64.TRYWAIT P0, [R0+URZ+0x38830], R3 ;  /* 0x03883003000075a7 */ /* 0x0022a4000800017f */
[----:B--2---:R-:W-:Y:S05]  /*31870*/  @!P0 NANOSLEEP.SYNCS 0x989680 ;  /* 0x009896800000895d */ /* 0x004fea0003900000 */
[----:B------:R-:W2:Y:S02]  /*31880*/  @!P0 SYNCS.PHASECHK.TRANS64 P0, [R0+URZ+0x38830], R3 ;  /* 0x03883003000085a7 */ /* 0x000ea4000800007f */
[----:B--2---:R-:W-:Y:S05]  /*31890*/  @!P0 BRA `(.L_x_2651) ;  /* 0xfffffffc00f08947 */ /* 0x004fea000383ffff */
[----:B------:R-:W-:Y:S05]  /*318a0*/  BRA `(.L_x_2650) ;  /* 0xfffffeb800b87947 */ /* 0x000fea000383ffff */
.L_x_2655:
[----:B-1----:R1:W2:Y:S02]  /*318b0*/  SYNCS.PHASECHK.TRANS64.TRYWAIT P0, [R3+URZ+0x38850], R0 ;  /* 0x03885000030075a7 */ /* 0x0022a4000800017f */
[----:B--2---:R-:W-:Y:S05]  /*318c0*/  @!P0 NANOSLEEP.SYNCS 0x989680 ;  /* 0x009896800000895d */ /* 0x004fea0003900000 */
[----:B------:R-:W2:Y:S02]  /*318d0*/  @!P0 SYNCS.PHASECHK.TRANS64 P0, [R3+URZ+0x38850], R0 ;  /* 0x03885000030085a7 */ /* 0x000ea4000800007f */
[----:B--2---:R-:W-:Y:S05]  /*318e0*/  @!P0 BRA `(.L_x_2655) ;  /* 0xfffffffc00f08947 */ /* 0x004fea000383ffff */
[----:B------:R-:W-:Y:S05]  /*318f0*/  BRA `(.L_x_2652) ;  /* 0xfffffec0003c7947 */ /* 0x000fea000383ffff */
.L_x_2661:
[----:B-1----:R1:W2:Y:S02]  /*31900*/  SYNCS.PHASECHK.TRANS64.TRYWAIT P0, [R12+URZ+0x38850], R4 ;  /* 0x038850040c0075a7 */ /* 0x0022a4000800017f */
[----:B--2---:R-:W-:Y:S05]  /*31910*/  @!P0 NANOSLEEP.SYNCS 0x989680 ;  /* 0x009896800000895d */ /* 0x004fea0003900000 */
[----:B------:R-:W2:Y:S02]  /*31920*/  @!P0 SYNCS.PHASECHK.TRANS64 P0, [R12+URZ+0x38850], R4 ;  /* 0x038850040c0085a7 */ /* 0x000ea4000800007f */
[----:B--2---:R-:W-:Y:S05]  /*31930*/  @!P0 BRA `(.L_x_2661) ;  /* 0xfffffffc00f08947 */ /* 0x004fea000383ffff */
[----:B------:R-:W-:Y:S05]  /*31940*/  BRA `(.L_x_2660) ;  /* 0xfffffee000447947 */ /* 0x000fea000383ffff */
.L_x_2665:
[----:B------:R-:W-:Y:S01]  /*31950*/  SEL R21, R44, R45, P0 ;  /* 0x0000002d2c157207 */ /* 0x000fe20000000000 */
[----:B------:R-:W-:Y:S01]  /*31960*/  IMAD.MOV.U32 R15, RZ, RZ, -0x1 ;  /* 0xffffffffff0f7424 */ /* 0x000fe200078e00ff */
[----:B------:R-:W-:Y:S02]  /*31970*/  SEL R47, R45, R44, P0 ;  /* 0x0000002c2d2f7207 */ /* 0x000fe40000000000 */
[----:B------:R-:W-:Y:S02]  /*31980*/  SEL R44, R76, R77, P0 ;  /* 0x0000004d4c2c7207 */ /* 0x000fe40000000000 */
[----:B------:R-:W-:Y:S02]  /*31990*/  SEL R76, R77, R76, P0 ;  /* 0x0000004c4d4c7207 */ /* 0x000fe40000000000 */
[----:B------:R-:W-:Y:S02]  /*319a0*/  SEL R77, R13, R158, P0 ;  /* 0x0000009e0d4d7207 */ /* 0x000fe40000000000 */
[----:B------:R-:W-:-:S02]  /*319b0*/  SEL R20, R11, R12, P0 ;  /* 0x0000000c0b147207 */ /* 0x000fc40000000000 */
[----:B-----5:R-:W-:Y:S01]  /*319c0*/  SEL R24, R12, R11, P0 ;  /* 0x0000000b0c187207 */ /* 0x020fe20000000000 */
[----:B------:R-:W-:Y:S01]  /*319d0*/  IMAD.MOV.U32 R12, RZ, RZ, R0 ;  /* 0x000000ffff0c7224 */ /* 0x000fe200078e0000 */
[----:B------:R-:W-:Y:S01]  /*319e0*/  SEL R158, R158, R13, P0 ;  /* 0x0000000d9e9e7207 */ /* 0x000fe20000000000 */
[----:B------:R-:W-:Y:S01]  /*319f0*/  IMAD.MOV.U32 R13, RZ, RZ, R14 ;  /* 0x000000ffff0d7224 */ /* 0x000fe200078e000e */
[----:B-1----:R-:W-:Y:S01]  /*31a00*/  LOP3.LUT R2, R0, 0x2, RZ, 0x3c, !PT ;  /* 0x0000000200027812 */ /* 0x002fe200078e3cff */
[----:B------:R-:W-:Y:S01]  /*31a10*/  IMAD.MOV.U32 R11, RZ, RZ, 0x1c1f ;  /* 0x00001c1fff0b7424 */ /* 0x000fe200078e00ff */
[----:B------:R-:W-:Y:S02]  /*31a20*/  SEL R25, R10, R7, P0 ;  /* 0x000000070a197207 */ /* 0x000fe40000000000 */
[----:B------:R-:W-:-:S07]  /*31a30*/  SEL R8, R9, R33, P0 ;  /* 0x0000002109087207 */ /* 0x000fce0000000000 */
[----:B0-----:R-:W-:Y:S05]  /*31a40*/  WARPSYNC.COLLECTIVE R15, `(.L_x_2888) ;  /* 0x000000000f087348 */ /* 0x001fea0003c00000 */
[----:B------:R1:W2:Y:S02]  /*31a50*/  SHFL.IDX P6, R14, R13, R12, R11 ;  /* 0x0000000c0d0e7389 */ /* 0x0002a400000c000b */
[----:B012---:R-:W-:Y:S01]  /*31a60*/  ENDCOLLECTIVE ;  /* 0x000000000000791b */ /* 0x007fe20003800000 */
.L_x_2888:
        /* <DEDUP_REMOVED lines=18> */
.L_x_2889:
        /* <DEDUP_REMOVED lines=18> */
.L_x_2890:
        /* <DEDUP_REMOVED lines=18> */
.L_x_2891:
        /* <DEDUP_REMOVED lines=19> */
.L_x_2892:
        /* <DEDUP_REMOVED lines=18> */
.L_x_2893:
        /* <DEDUP_REMOVED lines=19> */
.L_x_2894:
        /* <DEDUP_REMOVED lines=12> */
[----:B------:R-:W-:-:S02]  /*32210*/  SEL R102, R103, R102, P0 ;  /* 0x0000006667667207 */ /* 0x000fc40000000000 */
[----:B------:R-:W-:-:S07]  /*32220*/  MOV R10, R14 ;  /* 0x0000000e000a7202 */ /* 0x000fce0000000f00 */
[----:B------:R-:W-:Y:S05]  /*32230*/  WARPSYNC.COLLECTIVE R15, `(.L_x_2895) ;  /* 0x000000000f087348 */ /* 0x000fea0003c00000 */
[----:B------:R0:W1:Y:S02]  /*32240*/  SHFL.IDX P6, R14, R13, R12, R11 ;  /* 0x0000000c0d0e7389 */ /* 0x00006400000c000b */
[----:B01----:R-:W-:Y:S01]  /*32250*/  ENDCOLLECTIVE ;  /* 0x000000000000791b */ /* 0x003fe20003800000 */
.L_x_2895:
        /* <DEDUP_REMOVED lines=19> */
.L_x_2896:
        /* <DEDUP_REMOVED lines=18> */
.L_x_2897:
        /* <DEDUP_REMOVED lines=13> */
.L_x_2898:
[----:B------:R-:W-:Y:S02]  /*32580*/  IMAD.MOV.U32 R13, RZ, RZ, R24 ;  /* 0x000000ffff0d7224 */ /* 0x000fe400078e0018 */
[----:B------:R-:W-:-:S07]  /*32590*/  IMAD.MOV.U32 R25, RZ, RZ, R14 ;  /* 0x000000ffff197224 */ /* 0x000fce00078e000e */
[----:B------:R-:W-:Y:S05]  /*325a0*/  WARPSYNC.COLLECTIVE R15, `(.L_x_2899) ;  /* 0x000000000f087348 */ /* 0x000fea0003c00000 */
[----:B------:R0:W1:Y:S02]  /*325b0*/  SHFL.IDX P6, R14, R13, R12, R11 ;  /* 0x0000000c0d0e7389 */ /* 0x00006400000c000b */
[----:B01----:R-:W-:Y:S01]  /*325c0*/  ENDCOLLECTIVE ;  /* 0x000000000000791b */ /* 0x003fe20003800000 */
.L_x_2899:
[----:B------:R-:W-:Y:S02]  /*325d0*/  SEL R193, R21, R25, P0 ;  /* 0x0000001915c17207 */ /* 0x000fe40000000000 */
[----:B------:R-:W-:Y:S01]  /*325e0*/  SEL R194, R25, R21, P0 ;  /* 0x0000001519c27207 */ /* 0x000fe20000000000 */
[----:B------:R-:W-:Y:S02]  /*325f0*/  IMAD.MOV.U32 R13, RZ, RZ, R36 ;  /* 0x000000ffff0d7224 */ /* 0x000fe400078e0024 */
[----:B------:R-:W-:Y:S01]  /*32600*/  IMAD.MOV.U32 R12, RZ, RZ, R0 ;  /* 0x000000ffff0c7224 */ /* 0x000fe200078e0000 */
[----:B------:R-:W-:-:S07]  /*32610*/  MOV R24, R14 ;  /* 0x0000000e00187202 */ /* 0x000fce0000000f00 */
[----:B------:R-:W-:Y:S05]  /*32620*/  WARPSYNC.COLLECTIVE R15, `(.L_x_2900) ;  /* 0x000000000f087348 */ /* 0x000fea0003c00000 */
[----:B------:R0:W1:Y:S02]  /*32630*/  SHFL.IDX P6, R14, R13, R12, R11 ;  /* 0x0000000c0d0e7389 */ /* 0x00006400000c000b */
[----:B01----:R-:W-:Y:S01]  /*32640*/  ENDCOLLECTIVE ;  /* 0x000000000000791b */ /* 0x003fe20003800000 */
.L_x_2900:
[----:B------:R-:W-:Y:S02]  /*32650*/  SEL R195, R20, R24, P0 ;  /* 0x0000001814c37207 */ /* 0x000fe40000000000 */
[----:B------:R-:W-:Y:S01]  /*32660*/  SEL R196, R24, R20, P0 ;  /* 0x0000001418c47207 */ /* 0x000fe20000000000 */
[----:B------:R-:W-:Y:S02]  /*32670*/  IMAD.MOV.U32 R13, RZ, RZ, R35 ;  /* 0x000000ffff0d7224 */ /* 0x000fe400078e0023 */
[----:B------:R-:W-:-:S07]  /*32680*/  IMAD.MOV.U32 R36, RZ, RZ, R14 ;  /* 0x000000ffff247224 */ /* 0x000fce00078e000e */
[----:B------:R-:W-:Y:S05]  /*32690*/  WARPSYNC.COLLECTIVE R15, `(.L_x_2901) ;  /* 0x000000000f087348 */ /* 0x000fea0003c00000 */
[----:B------:R0:W1:Y:S02]  /*326a0*/  SHFL.IDX P6, R14, R13, R12, R11 ;  /* 0x0000000c0d0e7389 */ /* 0x00006400000c000b */
[----:B01----:R-:W-:Y:S01]  /*326b0*/  ENDCOLLECTIVE ;  /* 0x000000000000791b */ /* 0x003fe20003800000 */
.L_x_2901:
[----:B------:R-:W-:Y:S02]  /*326c0*/  IMAD.MOV.U32 R13, RZ, RZ, R52 ;  /* 0x000000ffff0d7224 */ /* 0x000fe400078e0034 */
[----:B------:R-:W-:Y:S02]  /*326d0*/  IMAD.MOV.U32 R12, RZ, RZ, R2 ;  /* 0x000000ffff0c7224 */ /* 0x000fe400078e0002 */
[----:B------:R-:W-:-:S07]  /*326e0*/  IMAD.MOV.U32 R35, RZ, RZ, R14 ;  /* 0x000000ffff237224 */ /* 0x000fce00078e000e */
[----:B------:R-:W-:Y:S05]  /*326f0*/  WARPSYNC.COLLECTIVE R15, `(.L_x_2902) ;  /* 0x000000000f087348 */ /* 0x000fea0003c00000 */
[----:B------:R0:W1:Y:S02]  /*32700*/  SHFL.IDX P6, R14, R13, R12, R11 ;  /* 0x0000000c0d0e7389 */ /* 0x00006400000c000b */
[----:B01----:R-:W-:Y:S01]  /*32710*/  ENDCOLLECTIVE ;  /* 0x000000000000791b */ /* 0x003fe20003800000 */
.L_x_2902:
[----:B------:R-:W-:Y:S02]  /*32720*/  IMAD.MOV.U32 R13, RZ, RZ, R34 ;  /* 0x000000ffff0d7224 */ /* 0x000fe400078e0022 */
[----:B------:R-:W-:-:S07]  /*32730*/  IMAD.MOV.U32 R52, RZ, RZ, R14 ;  /* 0x000000ffff347224 */ /* 0x000fce00078e000e */
[----:B------:R-:W-:Y:S05]  /*32740*/  WARPSYNC.COLLECTIVE R15, `(.L_x_2903) ;  /* 0x000000000f087348 */ /* 0x000fea0003c00000 */
[----:B------:R0:W1:Y:S02]  /*32750*/  SHFL.IDX P6, R14, R13, R12, R11 ;  /* 0x0000000c0d0e7389 */ /* 0x00006400000c000b */
[----:B01----:R-:W-:Y:S01]  /*32760*/  ENDCOLLECTIVE ;  /* 0x000000000000791b */ /* 0x003fe20003800000 */
.L_x_2903:
[----:B------:R-:W-:Y:S02]  /*32770*/  SEL R189, R36, R52, P0 ;  /* 0x0000003424bd7207 */ /* 0x000fe40000000000 */
[----:B------:R-:W-:Y:S01]  /*32780*/  SEL R190, R52, R36, P0 ;  /* 0x0000002434be7207 */ /* 0x000fe20000000000 */
[----:B------:R-:W-:Y:S01]  /*32790*/  IMAD.MOV.U32 R13, RZ, RZ, R46 ;  /* 0x000000ffff0d7224 */ /* 0x000fe200078e002e */
[----:B------:R-:W-:Y:S01]  /*327a0*/  MOV R12, R0 ;  /* 0x00000000000c7202 */ /* 0x000fe20000000f00 */
[----:B------:R-:W-:-:S07]  /*327b0*/  IMAD.MOV.U32 R34, RZ, RZ, R14 ;  /* 0x000000ffff227224 */ /* 0x000fce00078e000e */
[----:B------:R-:W-:Y:S05]  /*327c0*/  WARPSYNC.COLLECTIVE R15, `(.L_x_2904) ;  /* 0x000000000f087348 */ /* 0x000fea0003c00000 */
[----:B------:R0:W1:Y:S02]  /*327d0*/  SHFL.IDX P6, R14, R13, R12, R11 ;  /* 0x0000000c0d0e7389 */ /* 0x00006400000c000b */
[----:B01----:R-:W-:Y:S01]  /*327e0*/  ENDCOLLECTIVE ;  /* 0x000000000000791b */ /* 0x003fe20003800000 */
.L_x_2904:
[----:B------:R-:W-:Y:S02]  /*327f0*/  SEL R191, R35, R34, P0 ;  /* 0x0000002223bf7207 */ /* 0x000fe40000000000 */
[----:B------:R-:W-:Y:S01]  /*32800*/  SEL R192, R34, R35, P0 ;  /* 0x0000002322c07207 */ /* 0x000fe20000000000 */
[----:B------:R-:W-:Y:S02]  /*32810*/  IMAD.MOV.U32 R13, RZ, RZ, R33 ;  /* 0x000000ffff0d7224 */ /* 0x000fe400078e0021 */
[----:B------:R-:W-:-:S07]  /*32820*/  IMAD.MOV.U32 R46, RZ, RZ, R14 ;  /* 0x000000ffff2e7224 */ /* 0x000fce00078e000e */
[----:B------:R-:W-:Y:S05]  /*32830*/  WARPSYNC.COLLECTIVE R15, `(.L_x_2905) ;  /* 0x000000000f087348 */ /* 0x000fea0003c00000 */
[----:B------:R0:W1:Y:S02]  /*32840*/  SHFL.IDX P6, R14, R13, R12, R11 ;  /* 0x0000000c0d0e7389 */ /* 0x00006400000c000b */
[----:B01----:R-:W-:Y:S01]  /*32850*/  ENDCOLLECTIVE ;  /* 0x000000000000791b */ /* 0x003fe20003800000 */
.L_x_2905:
[----:B------:R-:W-:Y:S02]  /*32860*/  IMAD.MOV.U32 R13, RZ, RZ, R60 ;  /* 0x000000ffff0d7224 */ /* 0x000fe400078e003c */
[----:B------:R-:W-:Y:S02]  /*32870*/  IMAD.MOV.U32 R12, RZ, RZ, R2 ;  /* 0x000000ffff0c7224 */ /* 0x000fe400078e0002 */
[----:B------:R-:W-:-:S07]  /*32880*/  IMAD.MOV.U32 R33, RZ, RZ, R14 ;  /* 0x000000ffff217224 */ /* 0x000fce00078e000e */
[----:B------:R-:W-:Y:S05]  /*32890*/  WARPSYNC.COLLECTIVE R15, `(.L_x_2906) ;  /* 0x000000000f087348 */ /* 0x000fea0003c00000 */
[----:B------:R0:W1:Y:S02]  /*328a0*/  SHFL.IDX P6, R14, R13, R12, R11 ;  /* 0x0000000c0d0e7389 */ /* 0x00006400000c000b */
[----:B01----:R-:W-:Y:S01]  /*328b0*/  ENDCOLLECTIVE ;  /* 0x000000000000791b */ /* 0x003fe20003800000 */
.L_x_2906:
[----:B------:R-:W-:Y:S02]  /*328c0*/  IMAD.MOV.U32 R13, RZ, RZ, R32 ;  /* 0x000000ffff0d7224 */ /* 0x000fe400078e0020 */
[----:B------:R-:W-:-:S07]  /*328d0*/  IMAD.MOV.U32 R60, RZ, RZ, R14 ;  /* 0x000000ffff3c7224 */ /* 0x000fce00078e000e */
[----:B------:R-:W-:Y:S05]  /*328e0*/  WARPSYNC.COLLECTIVE R15, `(.L_x_2907) ;  /* 0x000000000f087348 */ /* 0x000fea0003c00000 */
[----:B------:R0:W1:Y:S02]  /*328f0*/  SHFL.IDX P6, R14, R13, R12, R11 ;  /* 0x0000000c0d0e7389 */ /* 0x00006400000c000b */
[----:B01----:R-:W-:Y:S01]  /*32900*/  ENDCOLLECTIVE ;  /* 0x000000000000791b */ /* 0x003fe20003800000 */
.L_x_2907:
        /* <DEDUP_REMOVED lines=8> */
.L_x_2908:
[----:B------:R-:W-:Y:S02]  /*32990*/  SEL R187, R33, R32, P0 ;  /* 0x0000002021bb7207 */ /* 0x000fe40000000000 */
[----:B------:R-:W-:Y:S02]  /*329a0*/  SEL R188, R32, R33, P0 ;  /* 0x0000002120bc7207 */ /* 0x000fe40000000000 */
[----:B------:R-:W-:Y:S01]  /*329b0*/  MOV R13, R31 ;  /* 0x0000001f000d7202 */ /* 0x000fe20000000f00 */
[----:B------:R-:W-:-:S07]  /*329c0*/  IMAD.MOV.U32 R45, RZ, RZ, R14 ;  /* 0x000000ffff2d7224 */ /* 0x000fce00078e000e */
[----:B------:R-:W-:Y:S05]  /*329d0*/  WARPSYNC.COLLECTIVE R15, `(.L_x_2909) ;  /* 0x000000000f087348 */ /* 0x000fea0003c00000 */
[----:B------:R0:W1:Y:S02]  /*329e0*/  SHFL.IDX P6, R14, R13, R12, R11 ;  /* 0x0000000c0d0e7389 */ /* 0x00006400000c000b */
[----:B01----:R-:W-:Y:S01]  /*329f0*/  ENDCOLLECTIVE ;  /* 0x000000000000791b */ /* 0x003fe20003800000 */
.L_x_2909:
[----:B------:R-:W-:Y:S02]  /*32a00*/  IMAD.MOV.U32 R13, RZ, RZ, R68 ;  /* 0x000000ffff0d7224 */ /* 0x000fe400078e0044 */
[----:B------:R-:W-:Y:S02]  /*32a10*/  IMAD.MOV.U32 R12, RZ, RZ, R2 ;  /* 0x000000ffff0c7224 */ /* 0x000fe400078e0002 */
[----:B------:R-:W-:-:S07]  /*32a20*/  IMAD.MOV.U32 R31, RZ, RZ, R14 ;  /* 0x000000ffff1f7224 */ /* 0x000fce00078e000e */
[----:B------:R-:W-:Y:S05]  /*32a30*/  WARPSYNC.COLLECTIVE R15, `(.L_x_2910) ;  /* 0x000000000f087348 */ /* 0x000fea0003c00000 */
[----:B------:R0:W1:Y:S02]  /*32a40*/  SHFL.IDX P6, R14, R13, R12, R11 ;  /* 0x0000000c0d0e7389 */ /* 0x00006400000c000b */
[----:B01----:R-:W-:Y:S01]  /*32a50*/  ENDCOLLECTIVE ;  /* 0x000000000000791b */ /* 0x003fe20003800000 */
.L_x_2910:
[----:B------:R-:W-:Y:S02]  /*32a60*/  IMAD.MOV.U32 R13, RZ, RZ, R30 ;  /* 0x000000ffff0d7224 */ /* 0x000fe400078e001e */
[----:B------:R-:W-:-:S07]  /*32a70*/  IMAD.MOV.U32 R68, RZ, RZ, R14 ;  /* 0x000000ffff447224 */ /* 0x000fce00078e000e */
[----:B------:R-:W-:Y:S05]  /*32a80*/  WARPSYNC.COLLECTIVE R15, `(.L_x_2911) ;  /* 0x000000000f087348 */ /* 0x000fea0003c00000 */
[----:B------:R0:W1:Y:S02]  /*32a90*/  SHFL.IDX P6, R14, R13, R12, R11 ;  /* 0x0000000c0d0e7389 */ /* 0x00006400000c000b */
[----:B01----:R-:W-:Y:S01]  /*32aa0*/  ENDCOLLECTIVE ;  /* 0x000000000000791b */ /* 0x003fe20003800000 */
.L_x_2911:
        /* <DEDUP_REMOVED lines=8> */
.L_x_2912:
[----:B------:R-:W-:Y:S02]  /*32b30*/  SEL R184, R31, R30, P0 ;  /* 0x0000001e1fb87207 */ /* 0x000fe40000000000 */
[----:B------:R-:W-:Y:S01]  /*32b40*/  SEL R183, R30, R31, P0 ;  /* 0x0000001f1eb77207 */ /* 0x000fe20000000000 */
[----:B------:R-:W-:Y:S02]  /*32b50*/  IMAD.MOV.U32 R13, RZ, RZ, R29 ;  /* 0x000000ffff0d7224 */ /* 0x000fe400078e001d */
[----:B------:R-:W-:-:S07]  /*32b60*/  IMAD.MOV.U32 R44, RZ, RZ, R14 ;  /* 0x000000ffff2c7224 */ /* 0x000fce00078e000e */
[----:B------:R-:W-:Y:S05]  /*32b70*/  WARPSYNC.COLLECTIVE R15, `(.L_x_2913) ;  /* 0x000000000f087348 */ /* 0x000fea0003c00000 */
[----:B------:R0:W1:Y:S02]  /*32b80*/  SHFL.IDX P6, R14, R13, R12, R11 ;  /* 0x0000000c0d0e7389 */ /* 0x00006400000c000b */
[----:B01----:R-:W-:Y:S01]  /*32b90*/  ENDCOLLECTIVE ;  /* 0x000000000000791b */ /* 0x003fe20003800000 */
.L_x_2913:
[----:B------:R-:W-:Y:S01]  /*32ba0*/  MOV R13, R76 ;  /* 0x0000004c000d7202 */ /* 0x000fe20000000f00 */
[----:B------:R-:W-:Y:S02]  /*32bb0*/  IMAD.MOV.U32 R12, RZ, RZ, R2 ;  /* 0x000000ffff0c7224 */ /* 0x000fe400078e0002 */
[----:B------:R-:W-:-:S07]  /*32bc0*/  IMAD.MOV.U32 R29, RZ, RZ, R14 ;  /* 0x000000ffff1d7224 */ /* 0x000fce00078e000e */
[----:B------:R-:W-:Y:S05]  /*32bd0*/  WARPSYNC.COLLECTIVE R15, `(.L_x_2914) ;  /* 0x000000000f087348 */ /* 0x000fea0003c00000 */
[----:B------:R0:W1:Y:S02]  /*32be0*/  SHFL.IDX P6, R14, R13, R12, R11 ;  /* 0x0000000c0d0e7389 */ /* 0x00006400000c000b */
[----:B01----:R-:W-:Y:S01]  /*32bf0*/  ENDCOLLECTIVE ;  /* 0x000000000000791b */ /* 0x003fe20003800000 */
.L_x_2914:
[----:B------:R-:W-:Y:S02]  /*32c00*/  IMAD.MOV.U32 R13, RZ, RZ, R28 ;  /* 0x000000ffff0d7224 */ /* 0x000fe400078e001c */
[----:B------:R-:W-:-:S07]  /*32c10*/  IMAD.MOV.U32 R76, RZ, RZ, R14 ;  /* 0x000000ffff4c7224 */ /* 0x000fce00078e000e */
[----:B------:R-:W-:Y:S05]  /*32c20*/  WARPSYNC.COLLECTIVE R15, `(.L_x_2915) ;  /* 0x000000000f087348 */ /* 0x000fea0003c00000 */
[----:B------:R0:W1:Y:S02]  /*32c30*/  SHFL.IDX P6, R14, R13, R12, R11 ;  /* 0x0000000c0d0e7389 */ /* 0x00006400000c000b */
[----:B01----:R-:W-:Y:S01]  /*32c40*/  ENDCOLLECTIVE ;  /* 0x000000000000791b */ /* 0x003fe20003800000 */
.L_x_2915:
        /* <DEDUP_REMOVED lines=8> */
.L_x_2916:
[----:B------:R-:W-:Y:S02]  /*32cd0*/  SEL R180, R29, R28, P0 ;  /* 0x0000001c1db47207 */ /* 0x000fe40000000000 */
[----:B------:R-:W-:Y:S01]  /*32ce0*/  SEL R179, R28, R29, P0 ;  /* 0x0000001d1cb37207 */ /* 0x000fe20000000000 */
[----:B------:R-:W-:Y:S02]  /*32cf0*/  IMAD.MOV.U32 R13, RZ, RZ, R27 ;  /* 0x000000ffff0d7224 */ /* 0x000fe400078e001b */
[----:B------:R-:W-:-:S07]  /*32d00*/  IMAD.MOV.U32 R43, RZ, RZ, R14 ;  /* 0x000000ffff2b7224 */ /* 0x000fce00078e000e */
[----:B------:R-:W-:Y:S05]  /*32d10*/  WARPSYNC.COLLECTIVE R15, `(.L_x_2917) ;  /* 0x000000000f087348 */ /* 0x000fea0003c00000 */
[----:B------:R0:W1:Y:S02]  /*32d20*/  SHFL.IDX P6, R14, R13, R12, R11 ;  /* 0x0000000c0d0e7389 */ /* 0x00006400000c000b */
[----:B01----:R-:W-:Y:S01]  /*32d30*/  ENDCOLLECTIVE ;  /* 0x000000000000791b */ /* 0x003fe20003800000 */
.L_x_2917:
[----:B------:R-:W-:Y:S02]  /*32d40*/  IMAD.MOV.U32 R13, RZ, RZ, R84 ;  /* 0x000000ffff0d7224 */ /* 0x000fe400078e0054 */
[----:B------:R-:W-:Y:S02]  /*32d50*/  IMAD.MOV.U32 R12, RZ, RZ, R2 ;  /* 0x000000ffff0c7224 */ /* 0x000fe400078e0002 */
[----:B------:R-:W-:-:S07]  /*32d60*/  IMAD.MOV.U32 R27, RZ, RZ, R14 ;  /* 0x000000ffff1b7224 */ /* 0x000fce00078e000e */
[----:B------:R-:W-:Y:S05]  /*32d70*/  WARPSYNC.COLLECTIVE R15, `(.L_x_2918) ;  /* 0x000000000f087348 */ /* 0x000fea0003c00000 */
[----:B------:R0:W1:Y:S02]  /*32d80*/  SHFL.IDX P6, R14, R13, R12, R11 ;  /* 0x0000000c0d0e7389 */ /* 0x00006400000c000b */
[----:B01----:R-:W-:Y:S01]  /*32d90*/  ENDCOLLECTIVE ;  /* 0x000000000000791b */ /* 0x003fe20003800000 */
.L_x_2918:
[----:B------:R-:W-:Y:S01]  /*32da0*/  IMAD.MOV.U32 R13, RZ, RZ, R26 ;  /* 0x000000ffff0d7224 */ /* 0x000fe200078e001a */
[----:B------:R-:W-:-:S07]  /*32db0*/  MOV R84, R14 ;  /* 0x0000000e00547202 */ /* 0x000fce0000000f00 */
[----:B------:R-:W-:Y:S05]  /*32dc0*/  WARPSYNC.COLLECTIVE R15, `(.L_x_2919) ;  /* 0x000000000f087348 */ /* 0x000fea0003c00000 */
[----:B------:R0:W1:Y:S02]  /*32dd0*/  SHFL.IDX P6, R14, R13, R12, R11 ;  /* 0x0000000c0d0e7389 */ /* 0x00006400000c000b */
[----:B01----:R-:W-:Y:S01]  /*32de0*/  ENDCOLLECTIVE ;  /* 0x000000000000791b */ /* 0x003fe20003800000 */
.L_x_2919:
        /* <DEDUP_REMOVED lines=8> */
.L_x_2920:
[----:B------:R-:W-:Y:S02]  /*32e70*/  SEL R176, R27, R26, P0 ;  /* 0x0000001a1bb07207 */ /* 0x000fe40000000000 */
[----:B------:R-:W-:Y:S01]  /*32e80*/  SEL R175, R26, R27, P0 ;  /* 0x0000001b1aaf7207 */ /* 0x000fe20000000000 */
[----:B------:R-:W-:Y:S02]  /*32e90*/  IMAD.MOV.U32 R13, RZ, RZ, R42 ;  /* 0x000000ffff0d7224 */ /* 0x000fe400078e002a */
[----:B------:R-:W-:-:S07]  /*32ea0*/  IMAD.MOV.U32 R48, RZ, RZ, R14 ;  /* 0x000000ffff307224 */ /* 0x000fce00078e000e */
[----:B------:R-:W-:Y:S05]  /*32eb0*/  WARPSYNC.COLLECTIVE R15, `(.L_x_2921) ;  /* 0x000000000f087348 */ /* 0x000fea0003c00000 */
[----:B------:R0:W1:Y:S02]  /*32ec0*/  SHFL.IDX P6, R14, R13, R12, R11 ;  /* 0x0000000c0d0e7389 */ /* 0x00006400000c000b */
[----:B01----:R-:W-:Y:S01]  /*32ed0*/  ENDCOLLECTIVE ;  /* 0x000000000000791b */ /* 0x003fe20003800000 */
.L_x_2921:
[----:B------:R-:W-:Y:S02]  /*32ee0*/  IMAD.MOV.U32 R13, RZ, RZ, R92 ;  /* 0x000000ffff0d7224 */ /* 0x000fe400078e005c */
[----:B------:R-:W-:Y:S02]  /*32ef0*/  IMAD.MOV.U32 R12, RZ, RZ, R2 ;  /* 0x000000ffff0c7224 */ /* 0x000fe400078e0002 */
[----:B------:R-:W-:-:S07]  /*32f00*/  IMAD.MOV.U32 R42, RZ, RZ, R14 ;  /* 0x000000ffff2a7224 */ /* 0x000fce00078e000e */
[----:B------:R-:W-:Y:S05]  /*32f10*/  WARPSYNC.COLLECTIVE R15, `(.L_x_2922) ;  /* 0x000000000f087348 */ /* 0x000fea0003c00000 */
[----:B------:R0:W1:Y:S02]  /*32f20*/  SHFL.IDX P6, R14, R13, R12, R11 ;  /* 0x0000000c0d0e7389 */ /* 0x00006400000c000b */
[----:B01----:R-:W-:Y:S01]  /*32f30*/  ENDCOLLECTIVE ;  /* 0x000000000000791b */ /* 0x003fe20003800000 */
.L_x_2922:
[----:B------:R-:W-:Y:S02]  /*32f40*/  IMAD.MOV.U32 R13, RZ, RZ, R88 ;  /* 0x000000ffff0d7224 */ /* 0x000fe400078e0058 */
[----:B------:R-:W-:-:S07]  /*32f50*/  IMAD.MOV.U32 R92, RZ, RZ, R14 ;  /* 0x000000ffff5c7224 */ /* 0x000fce00078e000e */
[----:B------:R-:W-:Y:S05]  /*32f60*/  WARPSYNC.COLLECTIVE R15, `(.L_x_2923) ;  /* 0x000000000f087348 */ /* 0x000fea0003c00000 */
[----:B------:R0:W1:Y:S02]  /*32f70*/  SHFL.IDX P6, R14, R13, R12, R11 ;  /* 0x0000000c0d0e7389 */ /* 0x00006400000c000b */
[----:B01----:R-:W-:Y:S01]  /*32f80*/  ENDCOLLECTIVE ;  /* 0x000000000000791b */ /* 0x003fe20003800000 */
.L_x_2923:
        /* <DEDUP_REMOVED lines=8> */
.L_x_2924:
[----:B------:R-:W-:Y:S02]  /*33010*/  SEL R172, R42, R88, P0 ;  /* 0x000000582aac7207 */ /* 0x000fe40000000000 */
[----:B------:R-:W-:Y:S01]  /*33020*/  SEL R171, R88, R42, P0 ;  /* 0x0000002a58ab7207 */ /* 0x000fe20000000000 */
[----:B------:R-:W-:Y:S02]  /*33030*/  IMAD.MOV.U32 R13, RZ, RZ, R49 ;  /* 0x000000ffff0d7224 */ /* 0x000fe400078e0031 */
[----:B------:R-:W-:-:S07]  /*33040*/  IMAD.MOV.U32 R50, RZ, RZ, R14 ;  /* 0x000000ffff327224 */ /* 0x000fce00078e000e */
[----:B------:R-:W-:Y:S05]  /*33050*/  WARPSYNC.COLLECTIVE R15, `(.L_x_2925) ;  /* 0x000000000f087348 */ /* 0x000fea0003c00000 */
[----:B------:R0:W1:Y:S02]  /*33060*/  SHFL.IDX P6, R14, R13, R12, R11 ;  /* 0x0000000c0d0e7389 */ /* 0x00006400000c000b */
[----:B01----:R-:W-:Y:S01]  /*33070*/  ENDCOLLECTIVE ;  /* 0x000000000000791b */ /* 0x003fe20003800000 */
.L_x_2925:
[----:B------:R-:W-:Y:S02]  /*33080*/  IMAD.MOV.U32 R13, RZ, RZ, R100 ;  /* 0x000000ffff0d7224 */ /* 0x000fe400078e0064 */
[----:B------:R-:W-:Y:S02]  /*33090*/  IMAD.MOV.U32 R12, RZ, RZ, R2 ;  /* 0x000000ffff0c7224 */ /* 0x000fe400078e0002 */
[----:B------:R-:W-:-:S07]  /*330a0*/  IMAD.MOV.U32 R49, RZ, RZ, R14 ;  /* 0x000000ffff317224 */ /* 0x000fce00078e000e */
[----:B------:R-:W-:Y:S05]  /*330b0*/  WARPSYNC.COLLECTIVE R15, `(.L_x_2926) ;  /* 0x000000000f087348 */ /* 0x000fea0003c00000 */
[----:B------:R0:W1:Y:S02]  /*330c0*/  SHFL.IDX P6, R14, R13, R12, R11 ;  /* 0x0000000c0d0e7389 */ /* 0x00006400000c000b */
[----:B01----:R-:W-:Y:S01]  /*330d0*/  ENDCOLLECTIVE ;  /* 0x000000000000791b */ /* 0x003fe20003800000 */
.L_x_2926:
[----:B------:R-:W-:Y:S02]  /*330e0*/  IMAD.MOV.U32 R13, RZ, RZ, R96 ;  /* 0x000000ffff0d7224 */ /* 0x000fe400078e0060 */
[----:B------:R-:W-:-:S07]  /*330f0*/  IMAD.MOV.U32 R100, RZ, RZ, R14 ;  /* 0x000000ffff647224 */ /* 0x000fce00078e000e */
[----:B------:R-:W-:Y:S05]  /*33100*/  WARPSYNC.COLLECTIVE R15, `(.L_x_2927) ;  /* 0x000000000f087348 */ /* 0x000fea0003c00000 */
[----:B------:R0:W1:Y:S02]  /*33110*/  SHFL.IDX P6, R14, R13, R12, R11 ;  /* 0x0000000c0d0e7389 */ /* 0x00006400000c000b */
[----:B01----:R-:W-:Y:S01]  /*33120*/  ENDCOLLECTIVE ;  /* 0x000000000000791b */ /* 0x003fe20003800000 */
.L_x_2927:
        /* <DEDUP_REMOVED lines=8> */
.L_x_2928:
[----:B------:R-:W-:Y:S02]  /*331b0*/  SEL R147, R49, R96, P0 ;  /* 0x0000006031937207 */ /* 0x000fe40000000000 */
[----:B------:R-:W-:Y:S01]  /*331c0*/  SEL R49, R96, R49, P0 ;  /* 0x0000003160317207 */ /* 0x000fe20000000000 */
[----:B------:R-:W-:Y:S02]  /*331d0*/  IMAD.MOV.U32 R13, RZ, RZ, R51 ;  /* 0x000000ffff0d7224 */ /* 0x000fe400078e0033 */
[----:B------:R-:W-:-:S07]  /*331e0*/  IMAD.MOV.U32 R53, RZ, RZ, R14 ;  /* 0x000000ffff357224 */ /* 0x000fce00078e000e */
[----:B------:R-:W-:Y:S05]  /*331f0*/  WARPSYNC.COLLECTIVE R15, `(.L_x_2929) ;  /* 0x000000000f087348 */ /* 0x000fea0003c00000 */
[----:B------:R0:W1:Y:S02]  /*33200*/  SHFL.IDX P6, R14, R13, R12, R11 ;  /* 0x0000000c0d0e7389 */ /* 0x00006400000c000b */
[----:B01----:R-:W-:Y:S01]  /*33210*/  ENDCOLLECTIVE ;  /* 0x000000000000791b */ /* 0x003fe20003800000 */
.L_x_2929:
[----:B------:R-:W-:Y:S02]  /*33220*/  IMAD.MOV.U32 R13, RZ, RZ, R108 ;  /* 0x000000ffff0d7224 */ /* 0x000fe400078e006c */
[----:B------:R-:W-:Y:S02]  /*33230*/  IMAD.MOV.U32 R12, RZ, RZ, R2 ;  /* 0x000000ffff0c7224 */ /* 0x000fe400078e0002 */
[----:B------:R-:W-:-:S07]  /*33240*/  IMAD.MOV.U32 R51, RZ, RZ, R14 ;  /* 0x000000ffff337224 */ /* 0x000fce00078e000e */
[----:B------:R-:W-:Y:S05]  /*33250*/  WARPSYNC.COLLECTIVE R15, `(.L_x_2930) ;  /* 0x000000000f087348 */ /* 0x000fea0003c00000 */
[----:B------:R0:W1:Y:S02]  /*33260*/  SHFL.IDX P6, R14, R13, R12, R11 ;  /* 0x0000000c0d0e7389 */ /* 0x00006400000c000b */
[----:B01----:R-:W-:Y:S01]  /*33270*/  ENDCOLLECTIVE ;  /* 0x000000000000791b */ /* 0x003fe20003800000 */
.L_x_2930:
[----:B------:R-:W-:Y:S02]  /*33280*/  IMAD.MOV.U32 R13, RZ, RZ, R104 ;  /* 0x000000ffff0d7224 */ /* 0x000fe400078e0068 */
[----:B------:R-:W-:-:S07]  /*33290*/  IMAD.MOV.U32 R108, RZ, RZ, R14 ;  /* 0x000000ffff6c7224 */ /* 0x000fce00078e000e */
[----:B------:R-:W-:Y:S05]  /*332a0*/  WARPSYNC.COLLECTIVE R15, `(.L_x_2931) ;  /* 0x000000000f087348 */ /* 0x000fea0003c00000 */
[----:B------:R0:W1:Y:S02]  /*332b0*/  SHFL.IDX P6, R14, R13, R12, R11 ;  /* 0x0000000c0d0e7389 */ /* 0x00006400000c000b */
[----:B01----:R-:W-:Y:S01]  /*332c0*/  ENDCOLLECTIVE ;  /* 0x000000000000791b */ /* 0x003fe20003800000 */
.L_x_2931:
        /* <DEDUP_REMOVED lines=8> */
.L_x_2932:
[----:B------:R-:W-:Y:S02]  /*33350*/  SEL R4, R51, R104, P0 ;  /* 0x0000006833047207 */ /* 0x000fe40000000000 */
[----:B------:R-:W-:Y:S02]  /*33360*/  SEL R51, R104, R51, P0 ;  /* 0x0000003368337207 */ /* 0x000fe40000000000 */
[----:B------:R-:W-:Y:S01]  /*33370*/  MOV R13, R54 ;  /* 0x00000036000d7202 */ /* 0x000fe20000000f00 */
[----:B------:R-:W-:-:S07]  /*33380*/  IMAD.MOV.U32 R55, RZ, RZ, R14 ;  /* 0x000000ffff377224 */ /* 0x000fce00078e000e */
[----:B------:R-:W-:Y:S05]  /*33390*/  WARPSYNC.COLLECTIVE R15, `(.L_x_2933) ;  /* 0x000000000f087348 */ /* 0x000fea0003c00000 */
[----:B------:R0:W1:Y:S02]  /*333a0*/  SHFL.IDX P6, R14, R13, R12, R11 ;  /* 0x0000000c0d0e7389 */ /* 0x00006400000c000b */
[----:B01----:R-:W-:Y:S01]  /*333b0*/  ENDCOLLECTIVE ;  /* 0x000000000000791b */ /* 0x003fe20003800000 */
.L_x_2933:
[----:B------:R-:W-:Y:S02]  /*333c0*/  IMAD.MOV.U32 R13, RZ, RZ, R116 ;  /* 0x000000ffff0d7224 */ /* 0x000fe400078e0074 */
[----:B------:R-:W-:Y:S02]  /*333d0*/  IMAD.MOV.U32 R12, RZ, RZ, R2 ;  /* 0x000000ffff0c7224 */ /* 0x000fe400078e0002 */
[----:B------:R-:W-:-:S07]  /*333e0*/  IMAD.MOV.U32 R54, RZ, RZ, R14 ;  /* 0x000000ffff367224 */ /* 0x000fce00078e000e */
[----:B------:R-:W-:Y:S05]  /*333f0*/  WARPSYNC.COLLECTIVE R15, `(.L_x_2934) ;  /* 0x000000000f087348 */ /* 0x000fea0003c00000 */
[----:B------:R0:W1:Y:S02]  /*33400*/  SHFL.IDX P6, R14, R13, R12, R11 ;  /* 0x0000000c0d0e7389 */ /* 0x00006400000c000b */
[----:B01----:R-:W-:Y:S01]  /*33410*/  ENDCOLLECTIVE ;  /* 0x000000000000791b */ /* 0x003fe20003800000 */
.L_x_2934:
[----:B------:R-:W-:Y:S02]  /*33420*/  IMAD.MOV.U32 R13, RZ, RZ, R112 ;  /* 0x000000ffff0d7224 */ /* 0x000fe400078e0070 */
[----:B------:R-:W-:-:S07]  /*33430*/  IMAD.MOV.U32 R116, RZ, RZ, R14 ;  /* 0x000000ffff747224 */ /* 0x000fce00078e000e */
[----:B------:R-:W-:Y:S05]  /*33440*/  WARPSYNC.COLLECTIVE R15, `(.L_x_2935) ;  /* 0x000000000f087348 */ /* 0x000fea0003c00000 */
[----:B------:R0:W1:Y:S02]  /*33450*/  SHFL.IDX P6, R14, R13, R12, R11 ;  /* 0x0000000c0d0e7389 */ /* 0x00006400000c000b */
[----:B01----:R-:W-:Y:S01]  /*33460*/  ENDCOLLECTIVE ;  /* 0x000000000000791b */ /* 0x003fe20003800000 */
.L_x_2935:
        /* <DEDUP_REMOVED lines=8> */
.L_x_2936:
[----:B------:R-:W-:Y:S02]  /*334f0*/  SEL R6, R54, R112, P0 ;  /* 0x0000007036067207 */ /* 0x000fe40000000000 */
[----:B------:R-:W-:Y:S01]  /*33500*/  SEL R54, R112, R54, P0 ;  /* 0x0000003670367207 */ /* 0x000fe20000000000 */
[----:B------:R-:W-:Y:S02]  /*33510*/  IMAD.MOV.U32 R13, RZ, RZ, R57 ;  /* 0x000000ffff0d7224 */ /* 0x000fe400078e0039 */
[----:B------:R-:W-:-:S07]  /*33520*/  IMAD.MOV.U32 R58, RZ, RZ, R14 ;  /* 0x000000ffff3a7224 */ /* 0x000fce00078e000e */
[----:B------:R-:W-:Y:S05]  /*33530*/  WARPSYNC.COLLECTIVE R15, `(.L_x_2937) ;  /* 0x000000000f087348 */ /* 0x000fea0003c00000 */
[----:B------:R0:W1:Y:S02]  /*33540*/  SHFL.IDX P6, R14, R13, R12, R11 ;  /* 0x0000000c0d0e7389 */ /* 0x00006400000c000b */
[----:B01----:R-:W-:Y:S01]  /*33550*/  ENDCOLLECTIVE ;  /* 0x000000000000791b */ /* 0x003fe20003800000 */
.L_x_2937:
[----:B------:R-:W-:Y:S01]  /*33560*/  MOV R13, R124 ;  /* 0x0000007c000d7202 */ /* 0x000fe20000000f00 */
[----:B------:R-:W-:Y:S02]  /*33570*/  IMAD.MOV.U32 R12, RZ, RZ, R2 ;  /* 0x000000ffff0c7224 */ /* 0x000fe400078e0002 */
[----:B------:R-:W-:-:S07]  /*33580*/  IMAD.MOV.U32 R57, RZ, RZ, R14 ;  /* 0x000000ffff397224 */ /* 0x000fce00078e000e */
[----:B------:R-:W-:Y:S05]  /*33590*/  WARPSYNC.COLLECTIVE R15, `(.L_x_2938) ;  /* 0x000000000f087348 */ /* 0x000fea0003c00000 */
[----:B------:R0:W1:Y:S02]  /*335a0*/  SHFL.IDX P6, R14, R13, R12, R11 ;  /* 0x0000000c0d0e7389 */ /* 0x00006400000c000b */
[----:B01----:R-:W-:Y:S01]  /*335b0*/  ENDCOLLECTIVE ;  /* 0x000000000000791b */ /* 0x003fe20003800000 */
.L_x_2938:
[----:B------:R-:W-:Y:S02]  /*335c0*/  IMAD.MOV.U32 R13, RZ, RZ, R120 ;  /* 0x000000ffff0d7224 */ /* 0x000fe400078e0078 */
[----:B------:R-:W-:-:S07]  /*335d0*/  IMAD.MOV.U32 R124, RZ, RZ, R14 ;  /* 0x000000ffff7c7224 */ /* 0x000fce00078e000e */
[----:B------:R-:W-:Y:S05]  /*335e0*/  WARPSYNC.COLLECTIVE R15, `(.L_x_2939) ;  /* 0x000000000f087348 */ /* 0x000fea0003c00000 */
[----:B------:R0:W1:Y:S02]  /*335f0*/  SHFL.IDX P6, R14, R13, R12, R11 ;  /* 0x0000000c0d0e7389 */ /* 0x00006400000c000b */
[----:B01----:R-:W-:Y:S01]  /*33600*/  ENDCOLLECTIVE ;  /* 0x000000000000791b */ /* 0x003fe20003800000 */
.L_x_2939:
        /* <DEDUP_REMOVED lines=8> */
.L_x_2940:
[----:B------:R-:W-:Y:S02]  /*33690*/  SEL R8, R57, R120, P0 ;  /* 0x0000007839087207 */ /* 0x000fe40000000000 */
[----:B------:R-:W-:Y:S01]  /*336a0*/  SEL R57, R120, R57, P0 ;  /* 0x0000003978397207 */ /* 0x000fe20000000000 */
[----:B------:R-:W-:Y:S02]  /*336b0*/  IMAD.MOV.U32 R13, RZ, RZ, R59 ;  /* 0x000000ffff0d7224 */ /* 0x000fe400078e003b */
[----:B------:R-:W-:-:S07]  /*336c0*/  IMAD.MOV.U32 R61, RZ, RZ, R14 ;  /* 0x000000ffff3d7224 */ /* 0x000fce00078e000e */
[----:B------:R-:W-:Y:S05]  /*336d0*/  WARPSYNC.COLLECTIVE R15, `(.L_x_2941) ;  /* 0x000000000f087348 */ /* 0x000fea0003c00000 */
[----:B------:R0:W1:Y:S02]  /*336e0*/  SHFL.IDX P6, R14, R13, R12, R11 ;  /* 0x0000000c0d0e7389 */ /* 0x00006400000c000b */
[----:B01----:R-:W-:Y:S01]  /*336f0*/  ENDCOLLECTIVE ;  /* 0x000000000000791b */ /* 0x003fe20003800000 */
.L_x_2941:
[----:B------:R-:W-:Y:S02]  /*33700*/  IMAD.MOV.U32 R13, RZ, RZ, R132 ;  /* 0x000000ffff0d7224 */ /* 0x000fe400078e0084 */
[----:B------:R-:W-:Y:S02]  /*33710*/  IMAD.MOV.U32 R12, RZ, RZ, R2 ;  /* 0x000000ffff0c7224 */ /* 0x000fe400078e0002 */
[----:B------:R-:W-:-:S07]  /*33720*/  IMAD.MOV.U32 R59, RZ, RZ, R14 ;  /* 0x000000ffff3b7224 */ /* 0x000fce00078e000e */
[----:B------:R-:W-:Y:S05]  /*33730*/  WARPSYNC.COLLECTIVE R15, `(.L_x_2942) ;  /* 0x000000000f087348 */ /* 0x000fea0003c00000 */
[----:B------:R0:W1:Y:S02]  /*33740*/  SHFL.IDX P6, R14, R13, R12, R11 ;  /* 0x0000000c0d0e7389 */ /* 0x00006400000c000b */
[----:B01----:R-:W-:Y:S01]  /*33750*/  ENDCOLLECTIVE ;  /* 0x000000000000791b */ /* 0x003fe20003800000 */
.L_x_2942:
[----:B------:R-:W-:Y:S01]  /*33760*/  IMAD.MOV.U32 R13, RZ, RZ, R128 ;  /* 0x000000ffff0d7224 */ /* 0x000fe200078e0080 */
[----:B------:R-:W-:-:S07]  /*33770*/  MOV R132, R14 ;  /* 0x0000000e00847202 */ /* 0x000fce0000000f00 */
[----:B------:R-:W-:Y:S05]  /*33780*/  WARPSYNC.COLLECTIVE R15, `(.L_x_2943) ;  /* 0x000000000f087348 */ /* 0x000fea0003c00000 */
[----:B------:R0:W1:Y:S02]  /*33790*/  SHFL.IDX P6, R14, R13, R12, R11 ;  /* 0x0000000c0d0e7389 */ /* 0x00006400000c000b */
[----:B01----:R-:W-:Y:S01]  /*337a0*/  ENDCOLLECTIVE ;  /* 0x000000000000791b */ /* 0x003fe20003800000 */
.L_x_2943:
        /* <DEDUP_REMOVED lines=8> */
.L_x_2944:
[----:B------:R-:W-:Y:S02]  /*33830*/  SEL R10, R59, R128, P0 ;  /* 0x000000803b0a7207 */ /* 0x000fe40000000000 */
[----:B------:R-:W-:Y:S01]  /*33840*/  SEL R59, R128, R59, P0 ;  /* 0x0000003b803b7207 */ /* 0x000fe20000000000 */
[----:B------:R-:W-:Y:S02]  /*33850*/  IMAD.MOV.U32 R13, RZ, RZ, R64 ;  /* 0x000000ffff0d7224 */ /* 0x000fe400078e0040 */
[----:B------:R-:W-:-:S07]  /*33860*/  IMAD.MOV.U32 R65, RZ, RZ, R14 ;  /* 0x000000ffff417224 */ /* 0x000fce00078e000e */
[----:B------:R-:W-:Y:S05]  /*33870*/  WARPSYNC.COLLECTIVE R15, `(.L_x_2945) ;  /* 0x000000000f087348 */ /* 0x000fea0003c00000 */
[----:B------:R0:W1:Y:S02]  /*33880*/  SHFL.IDX P6, R14, R13, R12, R11 ;  /* 0x0000000c0d0e7389 */ /* 0x00006400000c000b */
[----:B01----:R-:W-:Y:S01]  /*33890*/  ENDCOLLECTIVE ;  /* 0x000000000000791b */ /* 0x003fe20003800000 */
.L_x_2945:
[----:B------:R-:W-:Y:S02]  /*338a0*/  IMAD.MOV.U32 R13, RZ, RZ, R140 ;  /* 0x000000ffff0d7224 */ /* 0x000fe400078e008c */
[----:B------:R-:W-:Y:S02]  /*338b0*/  IMAD.MOV.U32 R12, RZ, RZ, R2 ;  /* 0x000000ffff0c7224 */ /* 0x000fe400078e0002 */
[----:B------:R-:W-:-:S07]  /*338c0*/  IMAD.MOV.U32 R64, RZ, RZ, R14 ;  /* 0x000000ffff407224 */ /* 0x000fce00078e000e */
[----:B------:R-:W-:Y:S05]  /*338d0*/  WARPSYNC.COLLECTIVE R15, `(.L_x_2946) ;  /* 0x000000000f087348 */ /* 0x000fea0003c00000 */
[----:B------:R0:W1:Y:S02]  /*338e0*/  SHFL.IDX P6, R14, R13, R12, R11 ;  /* 0x0000000c0d0e7389 */ /* 0x00006400000c000b */
[----:B01----:R-:W-:Y:S01]  /*338f0*/  ENDCOLLECTIVE ;  /* 0x000000000000791b */ /* 0x003fe20003800000 */
.L_x_2946:
[----:B------:R-:W-:Y:S02]  /*33900*/  IMAD.MOV.U32 R13, RZ, RZ, R136 ;  /* 0x000000ffff0d7224 */ /* 0x000fe400078e0088 */
[----:B------:R-:W-:-:S07]  /*33910*/  IMAD.MOV.U32 R140, RZ, RZ, R14 ;  /* 0x000000ffff8c7224 */ /* 0x000fce00078e000e */
[----:B------:R-:W-:Y:S05]  /*33920*/  WARPSYNC.COLLECTIVE R15, `(.L_x_2947) ;  /* 0x000000000f087348 */ /* 0x000fea0003c00000 */
[----:B------:R0:W1:Y:S02]  /*33930*/  SHFL.IDX P6, R14, R13, R12, R11 ;  /* 0x0000000c0d0e7389 */ /* 0x00006400000c000b */
[----:B01----:R-:W-:Y:S01]  /*33940*/  ENDCOLLECTIVE ;  /* 0x000000000000791b */ /* 0x003fe20003800000 */
.L_x_2947:
        /* <DEDUP_REMOVED lines=8> */
.L_x_2948:
[----:B------:R-:W-:Y:S02]  /*339d0*/  SEL R21, R64, R136, P0 ;  /* 0x0000008840157207 */ /* 0x000fe40000000000 */
[----:B------:R-:W-:Y:S01]  /*339e0*/  SEL R64, R136, R64, P0 ;  /* 0x0000004088407207 */ /* 0x000fe20000000000 */
[----:B------:R-:W-:Y:S02]  /*339f0*/  IMAD.MOV.U32 R13, RZ, RZ, R69 ;  /* 0x000000ffff0d7224 */ /* 0x000fe400078e0045 */
[----:B------:R-:W-:-:S07]  /*33a00*/  IMAD.MOV.U32 R72, RZ, RZ, R14 ;  /* 0x000000ffff487224 */ /* 0x000fce00078e000e */
[----:B------:R-:W-:Y:S05]  /*33a10*/  WARPSYNC.COLLECTIVE R15, `(.L_x_2949) ;  /* 0x000000000f087348 */ /* 0x000fea0003c00000 */
[----:B------:R0:W1:Y:S02]  /*33a20*/  SHFL.IDX P6, R14, R13, R12, R11 ;  /* 0x0000000c0d0e7389 */ /* 0x00006400000c000b */
[----:B01----:R-:W-:Y:S01]  /*33a30*/  ENDCOLLECTIVE ;  /* 0x000000000000791b */ /* 0x003fe20003800000 */
.L_x_2949:
[----:B------:R-:W-:Y:S02]  /*33a40*/  IMAD.MOV.U32 R13, RZ, RZ, R148 ;  /* 0x000000ffff0d7224 */ /* 0x000fe400078e0094 */
[----:B------:R-:W-:Y:S02]  /*33a50*/  IMAD.MOV.U32 R12, RZ, RZ, R2 ;  /* 0x000000ffff0c7224 */ /* 0x000fe400078e0002 */
[----:B------:R-:W-:-:S07]  /*33a60*/  IMAD.MOV.U32 R69, RZ, RZ, R14 ;  /* 0x000000ffff457224 */ /* 0x000fce00078e000e */
[----:B------:R-:W-:Y:S05]  /*33a70*/  WARPSYNC.COLLECTIVE R15, `(.L_x_2950) ;  /* 0x000000000f087348 */ /* 0x000fea0003c00000 */
[----:B------:R0:W1:Y:S02]  /*33a80*/  SHFL.IDX P6, R14, R13, R12, R11 ;  /* 0x0000000c0d0e7389 */ /* 0x00006400000c000b */
[----:B01----:R-:W-:Y:S01]  /*33a90*/  ENDCOLLECTIVE ;  /* 0x000000000000791b */ /* 0x003fe20003800000 */
.L_x_2950:
[----:B------:R-:W-:Y:S02]  /*33aa0*/  IMAD.MOV.U32 R13, RZ, RZ, R144 ;  /* 0x000000ffff0d7224 */ /* 0x000fe400078e0090 */
[----:B------:R-:W-:-:S07]  /*33ab0*/  IMAD.MOV.U32 R148, RZ, RZ, R14 ;  /* 0x000000ffff947224 */ /* 0x000fce00078e000e */
[----:B------:R-:W-:Y:S05]  /*33ac0*/  WARPSYNC.COLLECTIVE R15, `(.L_x_2951) ;  /* 0x000000000f087348 */ /* 0x000fea0003c00000 */
[----:B------:R0:W1:Y:S02]  /*33ad0*/  SHFL.IDX P6, R14, R13, R12, R11 ;  /* 0x0000000c0d0e7389 */ /* 0x00006400000c000b */
[----:B01----:R-:W-:Y:S01]  /*33ae0*/  ENDCOLLECTIVE ;  /* 0x000000000000791b */ /* 0x003fe20003800000 */
.L_x_2951:
        /* <DEDUP_REMOVED lines=8> */
.L_x_2952:
[----:B------:R-:W-:Y:S02]  /*33b70*/  SEL R25, R69, R144, P0 ;  /* 0x0000009045197207 */ /* 0x000fe40000000000 */
[----:B------:R-:W-:Y:S01]  /*33b80*/  SEL R69, R144, R69, P0 ;  /* 0x0000004590457207 */ /* 0x000fe20000000000 */
[----:B------:R-:W-:Y:S02]  /*33b90*/  IMAD.MOV.U32 R13, RZ, RZ, R77 ;  /* 0x000000ffff0d7224 */ /* 0x000fe400078e004d */
[----:B------:R-:W-:-:S07]  /*33ba0*/  IMAD.MOV.U32 R80, RZ, RZ, R14 ;  /* 0x000000ffff507224 */ /* 0x000fce00078e000e */
[----:B------:R-:W-:Y:S05]  /*33bb0*/  WARPSYNC.COLLECTIVE R15, `(.L_x_2953) ;  /* 0x000000000f087348 */ /* 0x000fea0003c00000 */
[----:B------:R0:W1:Y:S02]  /*33bc0*/  SHFL.IDX P6, R14, R13, R12, R11 ;  /* 0x0000000c0d0e7389 */ /* 0x00006400000c000b */
[----:B01----:R-:W-:Y:S01]  /*33bd0*/  ENDCOLLECTIVE ;  /* 0x000000000000791b */ /* 0x003fe20003800000 */
.L_x_2953:
[----:B------:R-:W-:Y:S02]  /*33be0*/  IMAD.MOV.U32 R13, RZ, RZ, R146 ;  /* 0x000000ffff0d7224 */ /* 0x000fe400078e0092 */
[----:B------:R-:W-:Y:S02]  /*33bf0*/  IMAD.MOV.U32 R12, RZ, RZ, R2 ;  /* 0x000000ffff0c7224 */ /* 0x000fe400078e0002 */
[----:B------:R-:W-:-:S07]  /*33c00*/  IMAD.MOV.U32 R77, RZ, RZ, R14 ;  /* 0x000000ffff4d7224 */ /* 0x000fce00078e000e */
[----:B------:R-:W-:Y:S05]  /*33c10*/  WARPSYNC.COLLECTIVE R15, `(.L_x_2954) ;  /* 0x000000000f087348 */ /* 0x000fea0003c00000 */
[----:B------:R0:W1:Y:S02]  /*33c20*/  SHFL.IDX P6, R14, R13, R12, R11 ;  /* 0x0000000c0d0e7389 */ /* 0x00006400000c000b */
[----:B01----:R-:W-:Y:S01]  /*33c30*/  ENDCOLLECTIVE ;  /* 0x000000000000791b */ /* 0x003fe20003800000 */
.L_x_2954:
[----:B------:R-:W-:Y:S02]  /*33c40*/  IMAD.MOV.U32 R13, RZ, RZ, R158 ;  /* 0x000000ffff0d7224 */ /* 0x000fe400078e009e */
[----:B------:R-:W-:-:S07]  /*33c50*/  IMAD.MOV.U32 R146, RZ, RZ, R14 ;  /* 0x000000ffff927224 */ /* 0x000fce00078e000e */
[----:B------:R-:W-:Y:S05]  /*33c60*/  WARPSYNC.COLLECTIVE R15, `(.L_x_2955) ;  /* 0x000000000f087348 */ /* 0x000fea0003c00000 */
[----:B------:R0:W1:Y:S02]  /*33c70*/  SHFL.IDX P6, R14, R13, R12, R11 ;  /* 0x0000000c0d0e7389 */ /* 0x00006400000c000b */
[----:B01----:R-:W-:Y:S01]  /*33c80*/  ENDCOLLECTIVE ;  /* 0x000000000000791b */ /* 0x003fe20003800000 */
.L_x_2955:
        /* <DEDUP_REMOVED lines=8> */
.L_x_2956:
[----:B------:R-:W-:Y:S02]  /*33d10*/  SEL R27, R77, R158, P0 ;  /* 0x0000009e4d1b7207 */ /* 0x000fe40000000000 */
[----:B------:R-:W-:Y:S02]  /*33d20*/  SEL R77, R158, R77, P0 ;  /* 0x0000004d9e4d7207 */ /* 0x000fe40000000000 */
[----:B------:R-:W-:Y:S01]  /*33d30*/  MOV R13, R56 ;  /* 0x00000038000d7202 */ /* 0x000fe20000000f00 */
[----:B------:R-:W-:-:S07]  /*33d40*/  IMAD.MOV.U32 R73, RZ, RZ, R14 ;  /* 0x000000ffff497224 */ /* 0x000fce00078e000e */
[----:B------:R-:W-:Y:S05]  /*33d50*/  WARPSYNC.COLLECTIVE R15, `(.L_x_2957) ;  /* 0x000000000f087348 */ /* 0x000fea0003c00000 */
[----:B------:R0:W1:Y:S02]  /*33d60*/  SHFL.IDX P6, R14, R13, R12, R11 ;  /* 0x0000000c0d0e7389 */ /* 0x00006400000c000b */
[----:B01----:R-:W-:Y:S01]  /*33d70*/  ENDCOLLECTIVE ;  /* 0x000000000000791b */ /* 0x003fe20003800000 */
.L_x_2957:
[----:B------:R-:W-:Y:S02]  /*33d80*/  IMAD.MOV.U32 R13, RZ, RZ, R152 ;  /* 0x000000ffff0d7224 */ /* 0x000fe400078e0098 */
[----:B------:R-:W-:Y:S02]  /*33d90*/  IMAD.MOV.U32 R12, RZ, RZ, R2 ;  /* 0x000000ffff0c7224 */ /* 0x000fe400078e0002 */
[----:B------:R-:W-:-:S07]  /*33da0*/  IMAD.MOV.U32 R56, RZ, RZ, R14 ;  /* 0x000000ffff387224 */ /* 0x000fce00078e000e */
[----:B------:R-:W-:Y:S05]  /*33db0*/  WARPSYNC.COLLECTIVE R15, `(.L_x_2958) ;  /* 0x000000000f087348 */ /* 0x000fea0003c00000 */
[----:B------:R0:W1:Y:S02]  /*33dc0*/  SHFL.IDX P6, R14, R13, R12, R11 ;  /* 0x0000000c0d0e7389 */ /* 0x00006400000c000b */
[----:B01----:R-:W-:Y:S01]  /*33dd0*/  ENDCOLLECTIVE ;  /* 0x000000000000791b */ /* 0x003fe20003800000 */
.L_x_2958:
[----:B------:R-:W-:Y:S02]  /*33de0*/  IMAD.MOV.U32 R13, RZ, RZ, R160 ;  /* 0x000000ffff0d7224 */ /* 0x000fe400078e00a0 */
[----:B------:R-:W-:-:S07]  /*33df0*/  IMAD.MOV.U32 R152, RZ, RZ, R14 ;  /* 0x000000ffff987224 */ /* 0x000fce00078e000e */
[----:B------:R-:W-:Y:S05]  /*33e00*/  WARPSYNC.COLLECTIVE R15, `(.L_x_2959) ;  /* 0x000000000f087348 */ /* 0x000fea0003c00000 */
[----:B------:R0:W1:Y:S02]  /*33e10*/  SHFL.IDX P6, R14, R13, R12, R11 ;  /* 0x0000000c0d0e7389 */ /* 0x00006400000c000b */
[----:B01----:R-:W-:Y:S01]  /*33e20*/  ENDCOLLECTIVE ;  /* 0x000000000000791b */ /* 0x003fe20003800000 */
.L_x_2959:
        /* <DEDUP_REMOVED lines=8> */
.L_x_2960:
[----:B------:R-:W-:Y:S02]  /*33eb0*/  SEL R42, R56, R160, P0 ;  /* 0x000000a0382a7207 */ /* 0x000fe40000000000 */
[----:B------:R-:W-:Y:S01]  /*33ec0*/  SEL R56, R160, R56, P0 ;  /* 0x00000038a0387207 */ /* 0x000fe20000000000 */
[----:B------:R-:W-:Y:S02]  /*33ed0*/  IMAD.MOV.U32 R13, RZ, RZ, R105 ;  /* 0x000000ffff0d7224 */ /* 0x000fe400078e0069 */
[----:B------:R-:W-:-:S07]  /*33ee0*/  IMAD.MOV.U32 R81, RZ, RZ, R14 ;  /* 0x000000ffff517224 */ /* 0x000fce00078e000e */
[----:B------:R-:W-:Y:S05]  /*33ef0*/  WARPSYNC.COLLECTIVE R15, `(.L_x_2961) ;  /* 0x000000000f087348 */ /* 0x000fea0003c00000 */
[----:B------:R0:W1:Y:S02]  /*33f00*/  SHFL.IDX P6, R14, R13, R12, R11 ;  /* 0x0000000c0d0e7389 */ /* 0x00006400000c000b */
[----:B01----:R-:W-:Y:S01]  /*33f10*/  ENDCOLLECTIVE ;  /* 0x000000000000791b */ /* 0x003fe20003800000 */
.L_x_2961:
[----:B------:R-:W-:Y:S01]  /*33f20*/  MOV R13, R154 ;  /* 0x0000009a000d7202 */ /* 0x000fe20000000f00 */
[----:B------:R-:W-:Y:S02]  /*33f30*/  IMAD.MOV.U32 R12, RZ, RZ, R2 ;  /* 0x000000ffff0c7224 */ /* 0x000fe400078e0002 */
[----:B------:R-:W-:-:S07]  /*33f40*/  IMAD.MOV.U32 R105, RZ, RZ, R14 ;  /* 0x000000ffff697224 */ /* 0x000fce00078e000e */
[----:B------:R-:W-:Y:S05]  /*33f50*/  WARPSYNC.COLLECTIVE R15, `(.L_x_2962) ;  /* 0x000000000f087348 */ /* 0x000fea0003c00000 */
[----:B------:R0:W1:Y:S02]  /*33f60*/  SHFL.IDX P6, R14, R13, R12, R11 ;  /* 0x0000000c0d0e7389 */ /* 0x00006400000c000b */
[----:B01----:R-:W-:Y:S01]  /*33f70*/  ENDCOLLECTIVE ;  /* 0x000000000000791b */ /* 0x003fe20003800000 */
.L_x_2962:
[----:B------:R-:W-:Y:S02]  /*33f80*/  IMAD.MOV.U32 R13, RZ, RZ, R153 ;  /* 0x000000ffff0d7224 */ /* 0x000fe400078e0099 */
[----:B------:R-:W-:-:S07]  /*33f90*/  IMAD.MOV.U32 R154, RZ, RZ, R14 ;  /* 0x000000ffff9a7224 */ /* 0x000fce00078e000e */
[----:B------:R-:W-:Y:S05]  /*33fa0*/  WARPSYNC.COLLECTIVE R15, `(.L_x_2963) ;  /* 0x000000000f087348 */ /* 0x000fea0003c00000 */
[----:B------:R0:W1:Y:S02]  /*33fb0*/  SHFL.IDX P6, R14, R13, R12, R11 ;  /* 0x0000000c0d0e7389 */ /* 0x00006400000c000b */
[----:B01----:R-:W-:Y:S01]  /*33fc0*/  ENDCOLLECTIVE ;  /* 0x000000000000791b */ /* 0x003fe20003800000 */
.L_x_2963:
        /* <DEDUP_REMOVED lines=8> */
.L_x_2964:
[----:B------:R-:W-:Y:S02]  /*34050*/  SEL R44, R105, R47, P0 ;  /* 0x0000002f692c7207 */ /* 0x000fe40000000000 */
[----:B------:R-:W-:Y:S01]  /*34060*/  SEL R47, R47, R105, P0 ;  /* 0x000000692f2f7207 */ /* 0x000fe20000000000 */
[----:B------:R-:W-:Y:S02]  /*34070*/  IMAD.MOV.U32 R13, RZ, RZ, R109 ;  /* 0x000000ffff0d7224 */ /* 0x000fe400078e006d */
[----:B------:R-:W-:-:S07]  /*34080*/  IMAD.MOV.U32 R85, RZ, RZ, R14 ;  /* 0x000000ffff557224 */ /* 0x000fce00078e000e */
[----:B------:R-:W-:Y:S05]  /*34090*/  WARPSYNC.COLLECTIVE R15, `(.L_x_2965) ;  /* 0x000000000f087348 */ /* 0x000fea0003c00000 */
[----:B------:R0:W1:Y:S02]  /*340a0*/  SHFL.IDX P6, R14, R13, R12, R11 ;  /* 0x0000000c0d0e7389 */ /* 0x00006400000c000b */
[----:B01----:R-:W-:Y:S01]  /*340b0*/  ENDCOLLECTIVE ;  /* 0x000000000000791b */ /* 0x003fe20003800000 */
.L_x_2965:
[----:B------:R-:W-:Y:S02]  /*340c0*/  IMAD.MOV.U32 R13, RZ, RZ, R156 ;  /* 0x000000ffff0d7224 */ /* 0x000fe400078e009c */
[----:B------:R-:W-:Y:S02]  /*340d0*/  IMAD.MOV.U32 R12, RZ, RZ, R2 ;  /* 0x000000ffff0c7224 */ /* 0x000fe400078e0002 */
[----:B------:R-:W-:-:S07]  /*340e0*/  IMAD.MOV.U32 R109, RZ, RZ, R14 ;  /* 0x000000ffff6d7224 */ /* 0x000fce00078e000e */
[----:B------:R-:W-:Y:S05]  /*340f0*/  WARPSYNC.COLLECTIVE R15, `(.L_x_2966) ;  /* 0x000000000f087348 */ /* 0x000fea0003c00000 */
[----:B------:R0:W1:Y:S02]  /*34100*/  SHFL.IDX P6, R14, R13, R12, R11 ;  /* 0x0000000c0d0e7389 */ /* 0x00006400000c000b */
[----:B01----:R-:W-:Y:S01]  /*34110*/  ENDCOLLECTIVE ;  /* 0x000000000000791b */ /* 0x003fe20003800000 */
.L_x_2966:
[----:B------:R-:W-:Y:S01]  /*34120*/  IMAD.MOV.U32 R13, RZ, RZ, R155 ;  /* 0x000000ffff0d7224 */ /* 0x000fe200078e009b */
[----:B------:R-:W-:-:S07]  /*34130*/  MOV R156, R14 ;  /* 0x0000000e009c7202 */ /* 0x000fce0000000f00 */
[----:B------:R-:W-:Y:S05]  /*34140*/  WARPSYNC.COLLECTIVE R15, `(.L_x_2967) ;  /* 0x000000000f087348 */ /* 0x000fea0003c00000 */
[----:B------:R0:W1:Y:S02]  /*34150*/  SHFL.IDX P6, R14, R13, R12, R11 ;  /* 0x0000000c0d0e7389 */ /* 0x00006400000c000b */
[----:B01----:R-:W-:Y:S01]  /*34160*/  ENDCOLLECTIVE ;  /* 0x000000000000791b */ /* 0x003fe20003800000 */
.L_x_2967:
        /* <DEDUP_REMOVED lines=8> */
.L_x_2968:
[----:B------:R-:W-:Y:S02]  /*341f0*/  SEL R46, R109, R155, P0 ;  /* 0x0000009b6d2e7207 */ /* 0x000fe40000000000 */
[----:B------:R-:W-:Y:S01]  /*34200*/  SEL R109, R155, R109, P0 ;  /* 0x0000006d9b6d7207 */ /* 0x000fe20000000000 */
[----:B------:R-:W-:Y:S02]  /*34210*/  IMAD.MOV.U32 R13, RZ, RZ, R89 ;  /* 0x000000ffff0d7224 */ /* 0x000fe400078e0059 */
[----:B------:R-:W-:-:S07]  /*34220*/  IMAD.MOV.U32 R91, RZ, RZ, R14 ;  /* 0x000000ffff5b7224 */ /* 0x000fce00078e000e */
[----:B------:R-:W-:Y:S05]  /*34230*/  WARPSYNC.COLLECTIVE R15, `(.L_x_2969) ;  /* 0x000000000f087348 */ /* 0x000fea0003c00000 */
[----:B------:R0:W1:Y:S02]  /*34240*/  SHFL.IDX P6, R14, R13, R12, R11 ;  /* 0x0000000c0d0e7389 */ /* 0x00006400000c000b */
[----:B01----:R-:W-:Y:S01]  /*34250*/  ENDCOLLECTIVE ;  /* 0x000000000000791b */ /* 0x003fe20003800000 */
.L_x_2969:
[----:B------:R-:W-:Y:S02]  /*34260*/  IMAD.MOV.U32 R13, RZ, RZ, R63 ;  /* 0x000000ffff0d7224 */ /* 0x000fe400078e003f */
[----:B------:R-:W-:Y:S02]  /*34270*/  IMAD.MOV.U32 R12, RZ, RZ, R2 ;  /* 0x000000ffff0c7224 */ /* 0x000fe400078e0002 */
[----:B------:R-:W-:-:S07]  /*34280*/  IMAD.MOV.U32 R89, RZ, RZ, R14 ;  /* 0x000000ffff597224 */ /* 0x000fce00078e000e */
[----:B------:R-:W-:Y:S05]  /*34290*/  WARPSYNC.COLLECTIVE R15, `(.L_x_2970) ;  /* 0x000000000f087348 */ /* 0x000fea0003c00000 */
[----:B------:R0:W1:Y:S02]  /*342a0*/  SHFL.IDX P6, R14, R13, R12, R11 ;  /* 0x0000000c0d0e7389 */ /* 0x00006400000c000b */
[----:B01----:R-:W-:Y:S01]  /*342b0*/  ENDCOLLECTIVE ;  /* 0x000000000000791b */ /* 0x003fe20003800000 */
.L_x_2970:
[----:B------:R-:W-:Y:S02]  /*342c0*/  IMAD.MOV.U32 R13, RZ, RZ, R157 ;  /* 0x000000ffff0d7224 */ /* 0x000fe400078e009d */
[----:B------:R-:W-:-:S07]  /*342d0*/  IMAD.MOV.U32 R63, RZ, RZ, R14 ;  /* 0x000000ffff3f7224 */ /* 0x000fce00078e000e */
[----:B------:R-:W-:Y:S05]  /*342e0*/  WARPSYNC.COLLECTIVE R15, `(.L_x_2971) ;  /* 0x000000000f087348 */ /* 0x000fea0003c00000 */
[----:B------:R0:W1:Y:S02]  /*342f0*/  SHFL.IDX P6, R14, R13, R12, R11 ;  /* 0x0000000c0d0e7389 */ /* 0x00006400000c000b */
[----:B01----:R-:W-:Y:S01]  /*34300*/  ENDCOLLECTIVE ;  /* 0x000000000000791b */ /* 0x003fe20003800000 */
.L_x_2971:
        /* <DEDUP_REMOVED lines=8> */
.L_x_2972:
[----:B------:R-:W-:Y:S02]  /*34390*/  SEL R52, R89, R157, P0 ;  /* 0x0000009d59347207 */ /* 0x000fe40000000000 */
[----:B------:R-:W-:Y:S01]  /*343a0*/  SEL R89, R157, R89, P0 ;  /* 0x000000599d597207 */ /* 0x000fe20000000000 */
[----:B------:R-:W-:Y:S02]  /*343b0*/  IMAD.MOV.U32 R13, RZ, RZ, R62 ;  /* 0x000000ffff0d7224 */ /* 0x000fe400078e003e */
[----:B------:R-:W-:-:S07]  /*343c0*/  IMAD.MOV.U32 R66, RZ, RZ, R14 ;  /* 0x000000ffff427224 */ /* 0x000fce00078e000e */
[----:B------:R-:W-:Y:S05]  /*343d0*/  WARPSYNC.COLLECTIVE R15, `(.L_x_2973) ;  /* 0x000000000f087348 */ /* 0x000fea0003c00000 */
[----:B------:R0:W1:Y:S02]  /*343e0*/  SHFL.IDX P6, R14, R13, R12, R11 ;  /* 0x0000000c0d0e7389 */ /* 0x00006400000c000b */
[----:B01----:R-:W-:Y:S01]  /*343f0*/  ENDCOLLECTIVE ;  /* 0x000000000000791b */ /* 0x003fe20003800000 */
.L_x_2973:
[----:B------:R-:W-:Y:S02]  /*34400*/  IMAD.MOV.U32 R13, RZ, RZ, R71 ;  /* 0x000000ffff0d7224 */ /* 0x000fe400078e0047 */
[----:B------:R-:W-:Y:S02]  /*34410*/  IMAD.MOV.U32 R12, RZ, RZ, R2 ;  /* 0x000000ffff0c7224 */ /* 0x000fe400078e0002 */
[----:B------:R-:W-:-:S07]  /*34420*/  IMAD.MOV.U32 R62, RZ, RZ, R14 ;  /* 0x000000ffff3e7224 */ /* 0x000fce00078e000e */
[----:B------:R-:W-:Y:S05]  /*34430*/  WARPSYNC.COLLECTIVE R15, `(.L_x_2974) ;  /* 0x000000000f087348 */ /* 0x000fea0003c00000 */
[----:B------:R0:W1:Y:S02]  /*34440*/  SHFL.IDX P6, R14, R13, R12, R11 ;  /* 0x0000000c0d0e7389 */ /* 0x00006400000c000b */
[----:B01----:R-:W-:Y:S01]  /*34450*/  ENDCOLLECTIVE ;  /* 0x000000000000791b */ /* 0x003fe20003800000 */
.L_x_2974:
[----:B------:R-:W-:Y:S02]  /*34460*/  IMAD.MOV.U32 R13, RZ, RZ, R67 ;  /* 0x000000ffff0d7224 */ /* 0x000fe400078e0043 */
[----:B------:R-:W-:-:S07]  /*34470*/  IMAD.MOV.U32 R71, RZ, RZ, R14 ;  /* 0x000000ffff477224 */ /* 0x000fce00078e000e */
[----:B------:R-:W-:Y:S05]  /*34480*/  WARPSYNC.COLLECTIVE R15, `(.L_x_2975) ;  /* 0x000000000f087348 */ /* 0x000fea0003c00000 */
[----:B------:R0:W1:Y:S02]  /*34490*/  SHFL.IDX P6, R14, R13, R12, R11 ;  /* 0x0000000c0d0e7389 */ /* 0x00006400000c000b */
[----:B01----:R-:W-:Y:S01]  /*344a0*/  ENDCOLLECTIVE ;  /* 0x000000000000791b */ /* 0x003fe20003800000 */
.L_x_2975:
[----:B------:R-:W-:Y:S01]  /*344b0*/  IMAD.MOV.U32 R13, RZ, RZ, R74 ;  /* 0x000000ffff0d7224 */ /* 0x000fe200078e004a */
[----:B------:R-:W-:Y:S01]  /*344c0*/  MOV R12, R0 ;  /* 0x00000000000c7202 */ /* 0x000fe20000000f00 */
[----:B------:R-:W-:-:S07]  /*344d0*/  IMAD.MOV.U32 R67, RZ, RZ, R14 ;  /* 0x000000ffff437224 */ /* 0x000fce00078e000e */
[----:B------:R-:W-:Y:S05]  /*344e0*/  WARPSYNC.COLLECTIVE R15, `(.L_x_2976) ;  /* 0x000000000f087348 */ /* 0x000fea0003c00000 */
[----:B------:R0:W1:Y:S02]  /*344f0*/  SHFL.IDX P6, R14, R13, R12, R11 ;  /* 0x0000000c0d0e7389 */ /* 0x00006400000c000b */
[----:B01----:R-:W-:Y:S01]  /*34500*/  ENDCOLLECTIVE ;  /* 0x000000000000791b */ /* 0x003fe20003800000 */
.L_x_2976:
[----:B------:R-:W-:Y:S02]  /*34510*/  SEL R68, R62, R67, P0 ;  /* 0x000000433e447207 */ /* 0x000fe40000000000 */
[----:B------:R-:W-:Y:S02]  /*34520*/  SEL R62, R67, R62, P0 ;  /* 0x0000003e433e7207 */ /* 0x000fe40000000000 */
[----:B------:R-:W-:Y:S02]  /*34530*/  SEL R67, R66, R71, P0 ;  /* 0x0000004742437207 */ /* 0x000fe40000000000 */
[----:B------:R-:W-:Y:S01]  /*34540*/  SEL R66, R71, R66, P0 ;  /* 0x0000004247427207 */ /* 0x000fe20000000000 */
[----:B------:R-:W-:Y:S02]  /*34550*/  IMAD.MOV.U32 R13, RZ, RZ, R70 ;  /* 0x000000ffff0d7224 */ /* 0x000fe400078e0046 */
[----:B------:R-:W-:-:S07]  /*34560*/  IMAD.MOV.U32 R74, RZ, RZ, R14 ;  /* 0x000000ffff4a7224 */ /* 0x000fce00078e000e */
[----:B------:R-:W-:Y:S05]  /*34570*/  WARPSYNC.COLLECTIVE R15, `(.L_x_2977) ;  /* 0x000000000f087348 */ /* 0x000fea0003c00000 */
[----:B------:R0:W1:Y:S02]  /*34580*/  SHFL.IDX P6, R14, R13, R12, R11 ;  /* 0x0000000c0d0e7389 */ /* 0x00006400000c000b */
[----:B01----:R-:W-:Y:S01]  /*34590*/  ENDCOLLECTIVE ;  /* 0x000000000000791b */ /* 0x003fe20003800000 */
.L_x_2977:
[----:B------:R-:W-:Y:S02]  /*345a0*/  IMAD.MOV.U32 R13, RZ, RZ, R78 ;  /* 0x000000ffff0d7224 */ /* 0x000fe400078e004e */
[----:B------:R-:W-:Y:S02]  /*345b0*/  IMAD.MOV.U32 R12, RZ, RZ, R2 ;  /* 0x000000ffff0c7224 */ /* 0x000fe400078e0002 */
[----:B------:R-:W-:-:S07]  /*345c0*/  IMAD.MOV.U32 R113, RZ, RZ, R14 ;  /* 0x000000ffff717224 */ /* 0x000fce00078e000e */
[----:B------:R-:W-:Y:S05]  /*345d0*/  WARPSYNC.COLLECTIVE R15, `(.L_x_2978) ;  /* 0x000000000f087348 */ /* 0x000fea0003c00000 */
[----:B------:R0:W1:Y:S02]  /*345e0*/  SHFL.IDX P6, R14, R13, R12, R11 ;  /* 0x0000000c0d0e7389 */ /* 0x00006400000c000b */
[----:B01----:R-:W-:Y:S01]  /*345f0*/  ENDCOLLECTIVE ;  /* 0x000000000000791b */ /* 0x003fe20003800000 */
.L_x_2978:
[----:B------:R-:W-:Y:S02]  /*34600*/  IMAD.MOV.U32 R13, RZ, RZ, R75 ;  /* 0x000000ffff0d7224 */ /* 0x000fe400078e004b */
[----:B------:R-:W-:-:S07]  /*34610*/  IMAD.MOV.U32 R78, RZ, RZ, R14 ;  /* 0x000000ffff4e7224 */ /* 0x000fce00078e000e */
[----:B------:R-:W-:Y:S05]  /*34620*/  WARPSYNC.COLLECTIVE R15, `(.L_x_2979) ;  /* 0x000000000f087348 */ /* 0x000fea0003c00000 */
[----:B------:R0:W1:Y:S02]  /*34630*/  SHFL.IDX P6, R14, R13, R12, R11 ;  /* 0x0000000c0d0e7389 */ /* 0x00006400000c000b */
[----:B01----:R-:W-:Y:S01]  /*34640*/  ENDCOLLECTIVE ;  /* 0x000000000000791b */ /* 0x003fe20003800000 */
.L_x_2979:
        /* <DEDUP_REMOVED lines=8> */
.L_x_2980:
[----:B------:R-:W-:Y:S02]  /*346d0*/  SEL R71, R113, R75, P0 ;  /* 0x0000004b71477207 */ /* 0x000fe40000000000 */
[----:B------:R-:W-:Y:S02]  /*346e0*/  SEL R75, R75, R113, P0 ;  /* 0x000000714b4b7207 */ /* 0x000fe40000000000 */
[----:B------:R-:W-:Y:S01]  /*346f0*/  MOV R13, R117 ;  /* 0x00000075000d7202 */ /* 0x000fe20000000f00 */
[----:B------:R-:W-:-:S07]  /*34700*/  IMAD.MOV.U32 R79, RZ, RZ, R14 ;  /* 0x000000ffff4f7224 */ /* 0x000fce00078e000e */
[----:B------:R-:W-:Y:S05]  /*34710*/  WARPSYNC.COLLECTIVE R15, `(.L_x_2981) ;  /* 0x000000000f087348 */ /* 0x000fea0003c00000 */
[----:B------:R0:W1:Y:S02]  /*34720*/  SHFL.IDX P6, R14, R13, R12, R11 ;  /* 0x0000000c0d0e7389 */ /* 0x00006400000c000b */
[----:B01----:R-:W-:Y:S01]  /*34730*/  ENDCOLLECTIVE ;  /* 0x000000000000791b */ /* 0x003fe20003800000 */
.L_x_2981:
[----:B------:R-:W-:Y:S02]  /*34740*/  IMAD.MOV.U32 R13, RZ, RZ, R86 ;  /* 0x000000ffff0d7224 */ /* 0x000fe400078e0056 */
[----:B------:R-:W-:Y:S02]  /*34750*/  IMAD.MOV.U32 R12, RZ, RZ, R2 ;  /* 0x000000ffff0c7224 */ /* 0x000fe400078e0002 */
[----:B------:R-:W-:-:S07]  /*34760*/  IMAD.MOV.U32 R117, RZ, RZ, R14 ;  /* 0x000000ffff757224 */ /* 0x000fce00078e000e */
[----:B------:R-:W-:Y:S05]  /*34770*/  WARPSYNC.COLLECTIVE R15, `(.L_x_2982) ;  /* 0x000000000f087348 */ /* 0x000fea0003c00000 */
[----:B------:R0:W1:Y:S02]  /*34780*/  SHFL.IDX P6, R14, R13, R12, R11 ;  /* 0x0000000c0d0e7389 */ /* 0x00006400000c000b */
[----:B01----:R-:W-:Y:S01]  /*34790*/  ENDCOLLECTIVE ;  /* 0x000000000000791b */ /* 0x003fe20003800000 */
.L_x_2982:
[----:B------:R-:W-:Y:S02]  /*347a0*/  IMAD.MOV.U32 R13, RZ, RZ, R121 ;  /* 0x000000ffff0d7224 */ /* 0x000fe400078e0079 */
[----:B------:R-:W-:-:S07]  /*347b0*/  IMAD.MOV.U32 R86, RZ, RZ, R14 ;  /* 0x000000ffff567224 */ /* 0x000fce00078e000e */
[----:B------:R-:W-:Y:S05]  /*347c0*/  WARPSYNC.COLLECTIVE R15, `(.L_x_2983) ;  /* 0x000000000f087348 */ /* 0x000fea0003c00000 */
[----:B------:R0:W1:Y:S02]  /*347d0*/  SHFL.IDX P6, R14, R13, R12, R11 ;  /* 0x0000000c0d0e7389 */ /* 0x00006400000c000b */
[----:B01----:R-:W-:Y:S01]  /*347e0*/  ENDCOLLECTIVE ;  /* 0x000000000000791b */ /* 0x003fe20003800000 */
.L_x_2983:
        /* <DEDUP_REMOVED lines=8> */
.L_x_2984:
[----:B------:R-:W-:Y:S02]  /*34870*/  SEL R78, R117, R121, P0 ;  /* 0x00000079754e7207 */ /* 0x000fe40000000000 */
[----:B------:R-:W-:Y:S01]  /*34880*/  SEL R117, R121, R117, P0 ;  /* 0x0000007579757207 */ /* 0x000fe20000000000 */
[----:B------:R-:W-:Y:S02]  /*34890*/  IMAD.MOV.U32 R13, RZ, RZ, R129 ;  /* 0x000000ffff0d7224 */ /* 0x000fe400078e0081 */
[----:B------:R-:W-:-:S07]  /*348a0*/  IMAD.MOV.U32 R82, RZ, RZ, R14 ;  /* 0x000000ffff527224 */ /* 0x000fce00078e000e */
[----:B------:R-:W-:Y:S05]  /*348b0*/  WARPSYNC.COLLECTIVE R15, `(.L_x_2985) ;  /* 0x000000000f087348 */ /* 0x000fea0003c00000 */
[----:B------:R0:W1:Y:S02]  /*348c0*/  SHFL.IDX P6, R14, R13, R12, R11 ;  /* 0x0000000c0d0e7389 */ /* 0x00006400000c000b */
[----:B01----:R-:W-:Y:S01]  /*348d0*/  ENDCOLLECTIVE ;  /* 0x000000000000791b */ /* 0x003fe20003800000 */
.L_x_2985:
[----:B------:R-:W-:Y:S01]  /*348e0*/  MOV R13, R94 ;  /* 0x0000005e000d7202 */ /* 0x000fe20000000f00 */
[----:B------:R-:W-:Y:S02]  /*348f0*/  IMAD.MOV.U32 R12, RZ, RZ, R2 ;  /* 0x000000ffff0c7224 */ /* 0x000fe400078e0002 */
[----:B------:R-:W-:-:S07]  /*34900*/  IMAD.MOV.U32 R129, RZ, RZ, R14 ;  /* 0x000000ffff817224 */ /* 0x000fce00078e000e */
[----:B------:R-:W-:Y:S05]  /*34910*/  WARPSYNC.COLLECTIVE R15, `(.L_x_2986) ;  /* 0x000000000f087348 */ /* 0x000fea0003c00000 */
[----:B------:R0:W1:Y:S02]  /*34920*/  SHFL.IDX P6, R14, R13, R12, R11 ;  /* 0x0000000c0d0e7389 */ /* 0x00006400000c000b */
[----:B01----:R-:W-:Y:S01]  /*34930*/  ENDCOLLECTIVE ;  /* 0x000000000000791b */ /* 0x003fe20003800000 */
.L_x_2986:
[----:B------:R-:W-:Y:S02]  /*34940*/  IMAD.MOV.U32 R13, RZ, RZ, R167 ;  /* 0x000000ffff0d7224 */ /* 0x000fe400078e00a7 */
[----:B------:R-:W-:-:S07]  /*34950*/  IMAD.MOV.U32 R94, RZ, RZ, R14 ;  /* 0x000000ffff5e7224 */ /* 0x000fce00078e000e */
[----:B------:R-:W-:Y:S05]  /*34960*/  WARPSYNC.COLLECTIVE R15, `(.L_x_2987) ;  /* 0x000000000f087348 */ /* 0x000fea0003c00000 */
[----:B------:R0:W1:Y:S02]  /*34970*/  SHFL.IDX P6, R14, R13, R12, R11 ;  /* 0x0000000c0d0e7389 */ /* 0x00006400000c000b */
[----:B01----:R-:W-:Y:S01]  /*34980*/  ENDCOLLECTIVE ;  /* 0x000000000000791b */ /* 0x003fe20003800000 */
.L_x_2987:
        /* <DEDUP_REMOVED lines=8> */
.L_x_2988:
[----:B------:R-:W-:Y:S02]  /*34a10*/  SEL R86, R129, R125, P0 ;  /* 0x0000007d81567207 */ /* 0x000fe40000000000 */
[----:B------:R-:W-:Y:S01]  /*34a20*/  SEL R125, R125, R129, P0 ;  /* 0x000000817d7d7207 */ /* 0x000fe20000000000 */
[----:B------:R-:W-:Y:S02]  /*34a30*/  IMAD.MOV.U32 R13, RZ, RZ, R83 ;  /* 0x000000ffff0d7224 */ /* 0x000fe400078e0053 */
[----:B------:R-:W-:-:S07]  /*34a40*/  IMAD.MOV.U32 R87, RZ, RZ, R14 ;  /* 0x000000ffff577224 */ /* 0x000fce00078e000e */
[----:B------:R-:W-:Y:S05]  /*34a50*/  WARPSYNC.COLLECTIVE R15, `(.L_x_2989) ;  /* 0x000000000f087348 */ /* 0x000fea0003c00000 */
[----:B------:R0:W1:Y:S02]  /*34a60*/  SHFL.IDX P6, R14, R13, R12, R11 ;  /* 0x0000000c0d0e7389 */ /* 0x00006400000c000b */
[----:B01----:R-:W-:Y:S01]  /*34a70*/  ENDCOLLECTIVE ;  /* 0x000000000000791b */ /* 0x003fe20003800000 */
.L_x_2989:
[----:B------:R-:W-:Y:S02]  /*34a80*/  IMAD.MOV.U32 R13, RZ, RZ, R102 ;  /* 0x000000ffff0d7224 */ /* 0x000fe400078e0066 */
[----:B------:R-:W-:Y:S02]  /*34a90*/  IMAD.MOV.U32 R12, RZ, RZ, R2 ;  /* 0x000000ffff0c7224 */ /* 0x000fe400078e0002 */
[----:B------:R-:W-:-:S07]  /*34aa0*/  IMAD.MOV.U32 R83, RZ, RZ, R14 ;  /* 0x000000ffff537224 */ /* 0x000fce00078e000e */
[----:B------:R-:W-:Y:S05]  /*34ab0*/  WARPSYNC.COLLECTIVE R15, `(.L_x_2990) ;  /* 0x000000000f087348 */ /* 0x000fea0003c00000 */
[----:B------:R0:W1:Y:S02]  /*34ac0*/  SHFL.IDX P6, R14, R13, R12, R11 ;  /* 0x0000000c0d0e7389 */ /* 0x00006400000c000b */
[----:B01----:R-:W-:Y:S01]  /*34ad0*/  ENDCOLLECTIVE ;  /* 0x000000000000791b */ /* 0x003fe20003800000 */
.L_x_2990:
[----:B------:R-:W-:Y:S01]  /*34ae0*/  IMAD.MOV.U32 R13, RZ, RZ, R98 ;  /* 0x000000ffff0d7224 */ /* 0x000fe200078e0062 */
[----:B------:R-:W-:-:S07]  /*34af0*/  MOV R102, R14 ;  /* 0x0000000e00667202 */ /* 0x000fce0000000f00 */
[----:B------:R-:W-:Y:S05]  /*34b00*/  WARPSYNC.COLLECTIVE R15, `(.L_x_2991) ;  /* 0x000000000f087348 */ /* 0x000fea0003c00000 */
[----:B------:R0:W1:Y:S02]  /*34b10*/  SHFL.IDX P6, R14, R13, R12, R11 ;  /* 0x0000000c0d0e7389 */ /* 0x00006400000c000b */
[----:B01----:R-:W-:Y:S01]  /*34b20*/  ENDCOLLECTIVE ;  /* 0x000000000000791b */ /* 0x003fe20003800000 */
.L_x_2991:
        /* <DEDUP_REMOVED lines=8> */
.L_x_2992:
[----:B------:R-:W-:Y:S02]  /*34bb0*/  SEL R91, R83, R98, P0 ;  /* 0x00000062535b7207 */ /* 0x000fe40000000000 */
[----:B------:R-:W-:Y:S01]  /*34bc0*/  SEL R83, R98, R83, P0 ;  /* 0x0000005362537207 */ /* 0x000fe20000000000 */
[----:B------:R-:W-:Y:S02]  /*34bd0*/  IMAD.MOV.U32 R13, RZ, RZ, R133 ;  /* 0x000000ffff0d7224 */ /* 0x000fe400078e0085 */
[----:B------:R-:W-:-:S07]  /*34be0*/  IMAD.MOV.U32 R90, RZ, RZ, R14 ;  /* 0x000000ffff5a7224 */ /* 0x000fce00078e000e */
[----:B------:R-:W-:Y:S05]  /*34bf0*/  WARPSYNC.COLLECTIVE R15, `(.L_x_2993) ;  /* 0x000000000f087348 */ /* 0x000fea0003c00000 */
[----:B------:R0:W1:Y:S02]  /*34c00*/  SHFL.IDX P6, R14, R13, R12, R11 ;  /* 0x0000000c0d0e7389 */ /* 0x00006400000c000b */
[----:B01----:R-:W-:Y:S01]  /*34c10*/  ENDCOLLECTIVE ;  /* 0x000000000000791b */ /* 0x003fe20003800000 */
.L_x_2993:
[----:B------:R-:W-:Y:S02]  /*34c20*/  IMAD.MOV.U32 R13, RZ, RZ, R110 ;  /* 0x000000ffff0d7224 */ /* 0x000fe400078e006e */
[----:B------:R-:W-:Y:S02]  /*34c30*/  IMAD.MOV.U32 R12, RZ, RZ, R2 ;  /* 0x000000ffff0c7224 */ /* 0x000fe400078e0002 */
[----:B------:R-:W-:-:S07]  /*34c40*/  IMAD.MOV.U32 R106, RZ, RZ, R14 ;  /* 0x000000ffff6a7224 */ /* 0x000fce00078e000e */
[----:B------:R-:W-:Y:S05]  /*34c50*/  WARPSYNC.COLLECTIVE R15, `(.L_x_2994) ;  /* 0x000000000f087348 */ /* 0x000fea0003c00000 */
[----:B------:R0:W1:Y:S02]  /*34c60*/  SHFL.IDX P6, R14, R13, R12, R11 ;  /* 0x0000000c0d0e7389 */ /* 0x00006400000c000b */
[----:B01----:R-:W-:Y:S01]  /*34c70*/  ENDCOLLECTIVE ;  /* 0x000000000000791b */ /* 0x003fe20003800000 */
.L_x_2994:
[----:B------:R-:W-:Y:S02]  /*34c80*/  IMAD.MOV.U32 R13, RZ, RZ, R107 ;  /* 0x000000ffff0d7224 */ /* 0x000fe400078e006b */
[----:B------:R-:W-:-:S07]  /*34c90*/  IMAD.MOV.U32 R110, RZ, RZ, R14 ;  /* 0x000000ffff6e7224 */ /* 0x000fce00078e000e */
[----:B------:R-:W-:Y:S05]  /*34ca0*/  WARPSYNC.COLLECTIVE R15, `(.L_x_2995) ;  /* 0x000000000f087348 */ /* 0x000fea0003c00000 */
[----:B------:R0:W1:Y:S02]  /*34cb0*/  SHFL.IDX P6, R14, R13, R12, R11 ;  /* 0x0000000c0d0e7389 */ /* 0x00006400000c000b */
[----:B01----:R-:W-:Y:S01]  /*34cc0*/  ENDCOLLECTIVE ;  /* 0x000000000000791b */ /* 0x003fe20003800000 */
.L_x_2995:
        /* <DEDUP_REMOVED lines=8> */
.L_x_2996:
[----:B------:R-:W-:Y:S02]  /*34d50*/  SEL R94, R106, R107, P0 ;  /* 0x0000006b6a5e7207 */ /* 0x000fe40000000000 */
[----:B------:R-:W-:Y:S01]  /*34d60*/  SEL R106, R107, R106, P0 ;  /* 0x0000006a6b6a7207 */ /* 0x000fe20000000000 */
[----:B------:R-:W-:Y:S02]  /*34d70*/  IMAD.MOV.U32 R13, RZ, RZ, R93 ;  /* 0x000000ffff0d7224 */ /* 0x000fe400078e005d */
[----:B------:R-:W-:-:S07]  /*34d80*/  IMAD.MOV.U32 R95, RZ, RZ, R14 ;  /* 0x000000ffff5f7224 */ /* 0x000fce00078e000e */
[----:B------:R-:W-:Y:S05]  /*34d90*/  WARPSYNC.COLLECTIVE R15, `(.L_x_2997) ;  /* 0x000000000f087348 */ /* 0x000fea0003c00000 */
[----:B------:R0:W1:Y:S02]  /*34da0*/  SHFL.IDX P6, R14, R13, R12, R11 ;  /* 0x0000000c0d0e7389 */ /* 0x00006400000c000b */
[----:B01----:R-:W-:Y:S01]  /*34db0*/  ENDCOLLECTIVE ;  /* 0x000000000000791b */ /* 0x003fe20003800000 */
.L_x_2997:
[----:B------:R-:W-:Y:S02]  /*34dc0*/  IMAD.MOV.U32 R13, RZ, RZ, R118 ;  /* 0x000000ffff0d7224 */ /* 0x000fe400078e0076 */
[----:B------:R-:W-:Y:S02]  /*34dd0*/  IMAD.MOV.U32 R12, RZ, RZ, R2 ;  /* 0x000000ffff0c7224 */ /* 0x000fe400078e0002 */
[----:B------:R-:W-:-:S07]  /*34de0*/  IMAD.MOV.U32 R111, RZ, RZ, R14 ;  /* 0x000000ffff6f7224 */ /* 0x000fce00078e000e */
[----:B------:R-:W-:Y:S05]  /*34df0*/  WARPSYNC.COLLECTIVE R15, `(.L_x_2998) ;  /* 0x000000000f087348 */ /* 0x000fea0003c00000 */
[----:B------:R0:W1:Y:S02]  /*34e00*/  SHFL.IDX P6, R14, R13, R12, R11 ;  /* 0x0000000c0d0e7389 */ /* 0x00006400000c000b */
[----:B01----:R-:W-:Y:S01]  /*34e10*/  ENDCOLLECTIVE ;  /* 0x000000000000791b */ /* 0x003fe20003800000 */
.L_x_2998:
[----:B------:R-:W-:Y:S02]  /*34e20*/  IMAD.MOV.U32 R13, RZ, RZ, R114 ;  /* 0x000000ffff0d7224 */ /* 0x000fe400078e0072 */
[----:B------:R-:W-:-:S07]  /*34e30*/  IMAD.MOV.U32 R118, RZ, RZ, R14 ;  /* 0x000000ffff767224 */ /* 0x000fce00078e000e */
[----:B------:R-:W-:Y:S05]  /*34e40*/  WARPSYNC.COLLECTIVE R15, `(.L_x_2999) ;  /* 0x000000000f087348 */ /* 0x000fea0003c00000 */
[----:B------:R0:W1:Y:S02]  /*34e50*/  SHFL.IDX P6, R14, R13, R12, R11 ;  /* 0x0000000c0d0e7389 */ /* 0x00006400000c000b */
[----:B01----:R-:W-:Y:S01]  /*34e60*/  ENDCOLLECTIVE ;  /* 0x000000000000791b */ /* 0x003fe20003800000 */
.L_x_2999:
[----:B------:R-:W-:Y:S01]  /*34e70*/  IMAD.MOV.U32 R13, RZ, RZ, R97 ;  /* 0x000000ffff0d7224 */ /* 0x000fe200078e0061 */
[----:B------:R-:W-:Y:S01]  /*34e80*/  MOV R12, R0 ;  /* 0x00000000000c7202 */ /* 0x000fe20000000f00 */
[----:B------:R-:W-:-:S07]  /*34e90*/  IMAD.MOV.U32 R93, RZ, RZ, R14 ;  /* 0x000000ffff5d7224 */ /* 0x000fce00078e000e */
[----:B------:R-:W-:Y:S05]  /*34ea0*/  WARPSYNC.COLLECTIVE R15, `(.L_x_3000) ;  /* 0x000000000f087348 */ /* 0x000fea0003c00000 */
[----:B------:R0:W1:Y:S02]  /*34eb0*/  SHFL.IDX P6, R14, R13, R12, R11 ;  /* 0x0000000c0d0e7389 */ /* 0x00006400000c000b */
[----:B01----:R-:W-:Y:S01]  /*34ec0*/  ENDCOLLECTIVE ;  /* 0x000000000000791b */ /* 0x003fe20003800000 */
.L_x_3000:
        /* <DEDUP_REMOVED lines=9> */
.L_x_3001:
[----:B------:R-:W-:Y:S02]  /*34f60*/  IMAD.MOV.U32 R13, RZ, RZ, R126 ;  /* 0x000000ffff0d7224 */ /* 0x000fe400078e007e */
[----:B------:R-:W-:Y:S02]  /*34f70*/  IMAD.MOV.U32 R12, RZ, RZ, R2 ;  /* 0x000000ffff0c7224 */ /* 0x000fe400078e0002 */
[----:B------:R-:W-:-:S07]  /*34f80*/  IMAD.MOV.U32 R114, RZ, RZ, R14 ;  /* 0x000000ffff727224 */ /* 0x000fce00078e000e */
[----:B------:R-:W-:Y:S05]  /*34f90*/  WARPSYNC.COLLECTIVE R15, `(.L_x_3002) ;  /* 0x000000000f087348 */ /* 0x000fea0003c00000 */
[----:B------:R0:W1:Y:S02]  /*34fa0*/  SHFL.IDX P6, R14, R13, R12, R11 ;  /* 0x0000000c0d0e7389 */ /* 0x00006400000c000b */
[----:B01----:R-:W-:Y:S01]  /*34fb0*/  ENDCOLLECTIVE ;  /* 0x000000000000791b */ /* 0x003fe20003800000 */
.L_x_3002:
[----:B------:R-:W-:Y:S02]  /*34fc0*/  IMAD.MOV.U32 R13, RZ, RZ, R122 ;  /* 0x000000ffff0d7224 */ /* 0x000fe400078e007a */
[----:B------:R-:W-:-:S07]  /*34fd0*/  IMAD.MOV.U32 R126, RZ, RZ, R14 ;  /* 0x000000ffff7e7224 */ /* 0x000fce00078e000e */
[----:B------:R-:W-:Y:S05]  /*34fe0*/  WARPSYNC.COLLECTIVE R15, `(.L_x_3003) ;  /* 0x000000000f087348 */ /* 0x000fea0003c00000 */
[----:B------:R0:W1:Y:S02]  /*34ff0*/  SHFL.IDX P6, R14, R13, R12, R11 ;  /* 0x0000000c0d0e7389 */ /* 0x00006400000c000b */
[----:B01----:R-:W-:Y:S01]  /*35000*/  ENDCOLLECTIVE ;  /* 0x000000000000791b */ /* 0x003fe20003800000 */
.L_x_3003:
        /* <DEDUP_REMOVED lines=8> */
.L_x_3004:
[----:B------:R-:W-:Y:S02]  /*35090*/  SEL R100, R114, R115, P0 ;  /* 0x0000007372647207 */ /* 0x000fe40000000000 */
[----:B------:R-:W-:Y:S02]  /*350a0*/  SEL R114, R115, R114, P0 ;  /* 0x0000007273727207 */ /* 0x000fe40000000000 */
[----:B------:R-:W-:Y:S01]  /*350b0*/  MOV R13, R119 ;  /* 0x00000077000d7202 */ /* 0x000fe20000000f00 */
[----:B------:R-:W-:-:S07]  /*350c0*/  IMAD.MOV.U32 R99, RZ, RZ, R14 ;  /* 0x000000ffff637224 */ /* 0x000fce00078e000e */
[----:B------:R-:W-:Y:S05]  /*350d0*/  WARPSYNC.COLLECTIVE R15, `(.L_x_3005) ;  /* 0x000000000f087348 */ /* 0x000fea0003c00000 */
[----:B------:R0:W1:Y:S02]  /*350e0*/  SHFL.IDX P6, R14, R13, R12, R11 ;  /* 0x0000000c0d0e7389 */ /* 0x00006400000c000b */
[----:B01----:R-:W-:Y:S01]  /*350f0*/  ENDCOLLECTIVE ;  /* 0x000000000000791b */ /* 0x003fe20003800000 */
.L_x_3005:
[----:B------:R-:W-:Y:S02]  /*35100*/  IMAD.MOV.U32 R13, RZ, RZ, R134 ;  /* 0x000000ffff0d7224 */ /* 0x000fe400078e0086 */
[----:B------:R-:W-:Y:S02]  /*35110*/  IMAD.MOV.U32 R12, RZ, RZ, R2 ;  /* 0x000000ffff0c7224 */ /* 0x000fe400078e0002 */
[----:B------:R-:W-:-:S07]  /*35120*/  IMAD.MOV.U32 R122, RZ, RZ, R14 ;  /* 0x000000ffff7a7224 */ /* 0x000fce00078e000e */
[----:B------:R-:W-:Y:S05]  /*35130*/  WARPSYNC.COLLECTIVE R15, `(.L_x_3006) ;  /* 0x000000000f087348 */ /* 0x000fea0003c00000 */
[----:B------:R0:W1:Y:S02]  /*35140*/  SHFL.IDX P6, R14, R13, R12, R11 ;  /* 0x0000000c0d0e7389 */ /* 0x00006400000c000b */
[----:B01----:R-:W-:Y:S01]  /*35150*/  ENDCOLLECTIVE ;  /* 0x000000000000791b */ /* 0x003fe20003800000 */
.L_x_3006:
[----:B------:R-:W-:Y:S02]  /*35160*/  IMAD.MOV.U32 R13, RZ, RZ, R130 ;  /* 0x000000ffff0d7224 */ /* 0x000fe400078e0082 */
[----:B------:R-:W-:-:S07]  /*35170*/  IMAD.MOV.U32 R134, RZ, RZ, R14 ;  /* 0x000000ffff867224 */ /* 0x000fce00078e000e */
[----:B------:R-:W-:Y:S05]  /*35180*/  WARPSYNC.COLLECTIVE R15, `(.L_x_3007) ;  /* 0x000000000f087348 */ /* 0x000fea0003c00000 */
[----:B------:R0:W1:Y:S02]  /*35190*/  SHFL.IDX P6, R14, R13, R12, R11 ;  /* 0x0000000c0d0e7389 */ /* 0x00006400000c000b */
[----:B01----:R-:W-:Y:S01]  /*351a0*/  ENDCOLLECTIVE ;  /* 0x000000000000791b */ /* 0x003fe20003800000 */
.L_x_3007:
        /* <DEDUP_REMOVED lines=8> */
.L_x_3008:
[----:B------:R-:W-:Y:S02]  /*35230*/  SEL R104, R122, R119, P0 ;  /* 0x000000777a687207 */ /* 0x000fe40000000000 */
[----:B------:R-:W-:Y:S01]  /*35240*/  SEL R119, R119, R122, P0 ;  /* 0x0000007a77777207 */ /* 0x000fe20000000000 */
[----:B------:R-:W-:Y:S02]  /*35250*/  IMAD.MOV.U32 R13, RZ, RZ, R123 ;  /* 0x000000ffff0d7224 */ /* 0x000fe400078e007b */
[----:B------:R-:W-:-:S07]  /*35260*/  IMAD.MOV.U32 R101, RZ, RZ, R14 ;  /* 0x000000ffff657224 */ /* 0x000fce00078e000e */
[----:B------:R-:W-:Y:S05]  /*35270*/  WARPSYNC.COLLECTIVE R15, `(.L_x_3009) ;  /* 0x000000000f087348 */ /* 0x000fea0003c00000 */
[----:B------:R0:W1:Y:S02]  /*35280*/  SHFL.IDX P6, R14, R13, R12, R11 ;  /* 0x0000000c0d0e7389 */ /* 0x00006400000c000b */
[----:B01----:R-:W-:Y:S01]  /*35290*/  ENDCOLLECTIVE ;  /* 0x000000000000791b */ /* 0x003fe20003800000 */
.L_x_3009:
[----:B------:R-:W-:Y:S01]  /*352a0*/  MOV R13, R142 ;  /* 0x0000008e000d7202 */ /* 0x000fe20000000f00 */
[----:B------:R-:W-:Y:S02]  /*352b0*/  IMAD.MOV.U32 R12, RZ, RZ, R2 ;  /* 0x000000ffff0c7224 */ /* 0x000fe400078e0002 */
[----:B------:R-:W-:-:S07]  /*352c0*/  IMAD.MOV.U32 R123, RZ, RZ, R14 ;  /* 0x000000ffff7b7224 */ /* 0x000fce00078e000e */
[----:B------:R-:W-:Y:S05]  /*352d0*/  WARPSYNC.COLLECTIVE R15, `(.L_x_3010) ;  /* 0x000000000f087348 */ /* 0x000fea0003c00000 */
[----:B------:R0:W1:Y:S02]  /*352e0*/  SHFL.IDX P6, R14, R13, R12, R11 ;  /* 0x0000000c0d0e7389 */ /* 0x00006400000c000b */
[----:B01----:R-:W-:Y:S01]  /*352f0*/  ENDCOLLECTIVE ;  /* 0x000000000000791b */ /* 0x003fe20003800000 */
.L_x_3010:
[----:B------:R-:W-:Y:S02]  /*35300*/  IMAD.MOV.U32 R13, RZ, RZ, R138 ;  /* 0x000000ffff0d7224 */ /* 0x000fe400078e008a */
[----:B------:R-:W-:-:S07]  /*35310*/  IMAD.MOV.U32 R142, RZ, RZ, R14 ;  /* 0x000000ffff8e7224 */ /* 0x000fce00078e000e */
[----:B------:R-:W-:Y:S05]  /*35320*/  WARPSYNC.COLLECTIVE R15, `(.L_x_3011) ;  /* 0x000000000f087348 */ /* 0x000fea0003c00000 */
[----:B------:R0:W1:Y:S02]  /*35330*/  SHFL.IDX P6, R14, R13, R12, R11 ;  /* 0x0000000c0d0e7389 */ /* 0x00006400000c000b */
[----:B01----:R-:W-:Y:S01]  /*35340*/  ENDCOLLECTIVE ;  /* 0x000000000000791b */ /* 0x003fe20003800000 */
.L_x_3011:
        /* <DEDUP_REMOVED lines=8> */
.L_x_3012:
[----:B------:R-:W-:Y:S02]  /*353d0*/  SEL R107, R123, R127, P0 ;  /* 0x0000007f7b6b7207 */ /* 0x000fe40000000000 */
[----:B------:R-:W-:Y:S01]  /*353e0*/  SEL R123, R127, R123, P0 ;  /* 0x0000007b7f7b7207 */ /* 0x000fe20000000000 */
[----:B------:R-:W-:Y:S02]  /*353f0*/  IMAD.MOV.U32 R13, RZ, RZ, R205 ;  /* 0x000000ffff0d7224 */ /* 0x000fe400078e00cd */
[----:B------:R-:W-:-:S07]  /*35400*/  IMAD.MOV.U32 R103, RZ, RZ, R14 ;  /* 0x000000ffff677224 */ /* 0x000fce00078e000e */
[----:B------:R-:W-:Y:S05]  /*35410*/  WARPSYNC.COLLECTIVE R15, `(.L_x_3013) ;  /* 0x000000000f087348 */ /* 0x000fea0003c00000 */
[----:B------:R0:W1:Y:S02]  /*35420*/  SHFL.IDX P6, R14, R13, R12, R11 ;  /* 0x0000000c0d0e7389 */ /* 0x00006400000c000b */
[----:B01----:R-:W-:Y:S01]  /*35430*/  ENDCOLLECTIVE ;  /* 0x000000000000791b */ /* 0x003fe20003800000 */
.L_x_3013:
[----:B------:R-:W-:Y:S02]  /*35440*/  IMAD.MOV.U32 R13, RZ, RZ, R150 ;  /* 0x000000ffff0d7224 */ /* 0x000fe400078e0096 */
[----:B------:R-:W-:Y:S02]  /*35450*/  IMAD.MOV.U32 R12, RZ, RZ, R2 ;  /* 0x000000ffff0c7224 */ /* 0x000fe400078e0002 */
[----:B------:R-:W-:Y:S02]  /*35460*/  IMAD.MOV.U32 R2, RZ, RZ, RZ ;  /* 0x000000ffff027224 */ /* 0x000fe400078e00ff */
[----:B------:R-:W-:-:S07]  /*35470*/  IMAD.MOV.U32 R70, RZ, RZ, R14 ;  /* 0x000000ffff467224 */ /* 0x000fce00078e000e */
[----:B------:R-:W-:Y:S05]  /*35480*/  WARPSYNC.COLLECTIVE R15, `(.L_x_3014) ;  /* 0x000000000f087348 */ /* 0x000fea0003c00000 */
[----:B------:R0:W1:Y:S02]  /*35490*/  SHFL.IDX P6, R14, R13, R12, R11 ;  /* 0x0000000c0d0e7389 */ /* 0x00006400000c000b */
[----:B01----:R-:W-:Y:S01]  /*354a0*/  ENDCOLLECTIVE ;  /* 0x000000000000791b */ /* 0x003fe20003800000 */
.L_x_3014:
[----:B------:R-:W-:Y:S01]  /*354b0*/  IMAD.MOV.U32 R13, RZ, RZ, R206 ;  /* 0x000000ffff0d7224 */ /* 0x000fe200078e00ce */
[----:B------:R-:W-:-:S07]  /*354c0*/  MOV R150, R14 ;  /* 0x0000000e00967202 */ /* 0x000fce0000000f00 */
[----:B------:R-:W-:Y:S05]  /*354d0*/  WARPSYNC.COLLECTIVE R15, `(.L_x_3015) ;  /* 0x000000000f087348 */ /* 0x000fea0003c00000 */
[----:B------:R0:W1:Y:S02]  /*354e0*/  SHFL.IDX P6, R14, R13, R12, R11 ;  /* 0x0000000c0d0e7389 */ /* 0x00006400000c000b */
[----:B01----:R-:W-:Y:S01]  /*354f0*/  ENDCOLLECTIVE ;  /* 0x000000000000791b */ /* 0x003fe20003800000 */
.L_x_3015:
[----:B------:R-:W-:Y:S01]  /*35500*/  IMAD.MOV.U32 R0, RZ, RZ, R14 ;  /* 0x000000ffff007224 */ /* 0x000fe200078e000e */
[----:B------:R-:W-:Y:S06]  /*35510*/  BRA `(.L_x_3016) ;  /* 0xfffffed000b47947 */ /* 0x000fec000383ffff */
.L_x_2668:
[----:B------:R-:W-:Y:S02]  /*35520*/  IMAD.MOV.U32 R13, RZ, RZ, R32 ;  /* 0x000000ffff0d7224 */ /* 0x000fe400078e0020 */
[----:B------:R-:W-:Y:S02]  /*35530*/  IMAD.MOV.U32 R12, RZ, RZ, RZ ;  /* 0x000000ffff0c7224 */ /* 0x000fe400078e00ff */
[----:B------:R-:W-:Y:S02]  /*35540*/  IMAD.MOV.U32 R11, RZ, RZ, 0x181f ;  /* 0x0000181fff0b7424 */ /* 0x000fe400078e00ff */
[----:B------:R-:W-:-:S07]  /*35550*/  IMAD.MOV.U32 R15, RZ, RZ, -0x1 ;  /* 0xffffffffff0f7424 */ /* 0x000fce00078e00ff */
[----:B-----5:R-:W-:Y:S05]  /*35560*/  WARPSYNC.COLLECTIVE R15, `(.L_x_3017) ;  /* 0x000000000f087348 */ /* 0x020fea0003c00000 */
[----:B------:R0:W1:Y:S02]  /*35570*/  SHFL.IDX P6, R14, R13, R12, R11 ;  /* 0x0000000c0d0e7389 */ /* 0x00006400000c000b */
[----:B01---5:R-:W-:Y:S01]  /*35580*/  ENDCOLLECTIVE ;  /* 0x000000000000791b */ /* 0x023fe20003800000 */
.L_x_3017:
[----:B------:R-:W-:Y:S02]  /*35590*/  IMAD.MOV.U32 R13, RZ, RZ, R21 ;  /* 0x000000ffff0d7224 */ /* 0x000fe400078e0015 */
[----:B------:R-:W-:-:S07]  /*355a0*/  IMAD.MOV.U32 R20, RZ, RZ, R14 ;  /* 0x000000ffff147224 */ /* 0x000fce00078e000e */
[----:B------:R-:W-:Y:S05]  /*355b0*/  WARPSYNC.COLLECTIVE R15, `(.L_x_3018) ;  /* 0x000000000f087348 */ /* 0x000fea0003c00000 */
[----:B------:R0:W1:Y:S02]  /*355c0*/  SHFL.IDX P6, R14, R13, R12, R11 ;  /* 0x0000000c0d0e7389 */ /* 0x00006400000c000b */
[----:B01----:R-:W-:Y:S01]  /*355d0*/  ENDCOLLECTIVE ;  /* 0x000000000000791b */ /* 0x003fe20003800000 */
.L_x_3018:
[----:B------:R-:W-:Y:S05]  /*355e0*/  BRA `(.L_x_3019) ;  /* 0xfffffee400ac7947 */ /* 0x000fea000383ffff */
.L_x_2671:
        /* <DEDUP_REMOVED lines=8> */
.L_x_3021:
[----:B------:R-:W-:Y:S05]  /*35670*/  BSYNC B1 ;  /* 0x0000000000017941 */ /* 0x000fea0003800000 */
.L_x_3020:
        /* <DEDUP_REMOVED lines=8> */
.L_x_3022:
[----:B------:R-:W-:Y:S05]  /*35700*/  BRA `(.L_x_3023) ;  /* 0xfffffee400dc7947 */ /* 0x000fea000383ffff */
.L_x_2674:
[----:B------:R-:W-:Y:S01]  /*35710*/  BSSY B1, `(.L_x_3024) ;  /* 0x0000008000017945 */ /* 0x000fe20003800000 */
[----:B------:R-:W-:Y:S02]  /*35720*/  IMAD.MOV.U32 R13, RZ, RZ, R32 ;  /* 0x000000ffff0d7224 */ /* 0x000fe400078e0020 */
[----:B------:R-:W-:Y:S02]  /*35730*/  IMAD.MOV.U32 R12, RZ, RZ, 0x2 ;  /* 0x00000002ff0c7424 */ /* 0x000fe400078e00ff */
[----:B------:R-:W-:Y:S02]  /*35740*/  IMAD.MOV.U32 R11, RZ, RZ, 0x181f ;  /* 0x0000181fff0b7424 */ /* 0x000fe400078e00ff */
[----:B------:R-:W-:-:S07]  /*35750*/  IMAD.MOV.U32 R15, RZ, RZ, -0x1 ;  /* 0xffffffffff0f7424 */ /* 0x000fce00078e00ff */
[----:B0123-5:R-:W-:Y:S05]  /*35760*/  WARPSYNC.COLLECTIVE R15, `(.L_x_3025) ;  /* 0x000000000f087348 */ /* 0x02ffea0003c00000 */
[----:B--2---:R2:W4:Y:S02]  /*35770*/  SHFL.IDX P6, R14, R13, R12, R11 ;  /* 0x0000000c0d0e7389 */ /* 0x00452400000c000b */
[----:B012345:R-:W-:Y:S01]  /*35780*/  ENDCOLLECTIVE ;  /* 0x000000000000791b */ /* 0x03ffe20003800000 */
.L_x_3025:
[----:B------:R-:W-:Y:S05]  /*35790*/  BSYNC B1 ;  /* 0x0000000000017941 */ /* 0x000fea0003800000 */
.L_x_3024:
[----:B------:R-:W-:Y:S01]  /*357a0*/  MOV R13, R21 ;  /* 0x00000015000d7202 */ /* 0x000fe20000000f00 */
[----:B------:R-:W-:Y:S02]  /*357b0*/  IMAD.MOV.U32 R12, RZ, RZ, 0x2 ;  /* 0x00000002ff0c7424 */ /* 0x000fe400078e00ff */
[----:B------:R-:W-:Y:S02]  /*357c0*/  IMAD.MOV.U32 R11, RZ, RZ, 0x181f ;  /* 0x0000181fff0b7424 */ /* 0x000fe400078e00ff */
[----:B------:R-:W-:Y:S02]  /*357d0*/  IMAD.MOV.U32 R15, RZ, RZ, -0x1 ;  /* 0xffffffffff0f7424 */ /* 0x000fe400078e00ff */
[----:B------:R-:W-:-:S07]  /*357e0*/  IMAD.MOV.U32 R9, RZ, RZ, R14 ;  /* 0x000000ffff097224 */ /* 0x000fce00078e000e */
[----:B------:R-:W-:Y:S05]  /*357f0*/  WARPSYNC.COLLECTIVE R15, `(.L_x_3026) ;  /* 0x000000000f087348 */ /* 0x000fea0003c00000 */
[----:B------:R0:W1:Y:S02]  /*35800*/  SHFL.IDX P6, R14, R13, R12, R11 ;  /* 0x0000000c0d0e7389 */ /* 0x00006400000c000b */
[----:B01----:R-:W-:Y:S01]  /*35810*/  ENDCOLLECTIVE ;  /* 0x000000000000791b */ /* 0x003fe20003800000 */
.L_x_3026:
[----:B------:R-:W-:Y:S05]  /*35820*/  BRA `(.L_x_3027) ;  /* 0xfffffee800147947 */ /* 0x000fea000383ffff */
.L_x_2677:
        /* <DEDUP_REMOVED lines=8> */
.L_x_3029:
[----:B------:R-:W-:Y:S05]  /*358b0*/  BSYNC B1 ;  /* 0x0000000000017941 */ /* 0x000fea0003800000 */
.L_x_3028:
        /* <DEDUP_REMOVED lines=8> */
.L_x_3030:
[----:B------:R-:W-:Y:S05]  /*35940*/  BRA `(.L_x_3031) ;  /* 0xfffffee800447947 */ /* 0x000fea000383ffff */
.L_x_2679:
[----:B------:R-:W-:Y:S02]  /*35950*/  IMAD.MOV.U32 R13, RZ, RZ, R40 ;  /* 0x000000ffff0d7224 */ /* 0x000fe400078e0028 */
[----:B------:R-:W-:Y:S02]  /*35960*/  IMAD.MOV.U32 R12, RZ, RZ, RZ ;  /* 0x000000ffff0c7224 */ /* 0x000fe400078e00ff */
[----:B------:R-:W-:Y:S02]  /*35970*/  IMAD.MOV.U32 R11, RZ, RZ, 0x1c1f ;  /* 0x00001c1fff0b7424 */ /* 0x000fe400078e00ff */
[----:B------:R-:W-:-:S07]  /*35980*/  IMAD.MOV.U32 R15, RZ, RZ, -0x1 ;  /* 0xffffffffff0f7424 */ /* 0x000fce00078e00ff */
[----:B------:R-:W-:Y:S05]  /*35990*/  WARPSYNC.COLLECTIVE R15, `(.L_x_3032) ;  /* 0x000000000f087348 */ /* 0x000fea0003c00000 */
[----:B------:R0:W1:Y:S02]  /*359a0*/  SHFL.IDX P6, R14, R13, R12, R11 ;  /* 0x0000000c0d0e7389 */ /* 0x00006400000c000b */
[----:B01----:R-:W-:Y:S01]  /*359b0*/  ENDCOLLECTIVE ;  /* 0x000000000000791b */ /* 0x003fe20003800000 */
.L_x_3032:
[----:B------:R-:W-:Y:S02]  /*359c0*/  IMAD.MOV.U32 R13, RZ, RZ, R35 ;  /* 0x000000ffff0d7224 */ /* 0x000fe400078e0023 */
[----:B------:R-:W-:-:S07]  /*359d0*/  IMAD.MOV.U32 R41, RZ, RZ, R14 ;  /* 0x000000ffff297224 */ /* 0x000fce00078e000e */
[----:B------:R-:W-:Y:S05]  /*359e0*/  WARPSYNC.COLLECTIVE R15, `(.L_x_3033) ;  /* 0x000000000f087348 */ /* 0x000fea0003c00000 */
[----:B------:R0:W1:Y:S02]  /*359f0*/  SHFL.IDX P6, R14, R13, R12, R11 ;  /* 0x0000000c0d0e7389 */ /* 0x00006400000c000b */
[----:B01----:R-:W-:Y:S01]  /*35a00*/  ENDCOLLECTIVE ;  /* 0x000000000000791b */ /* 0x003fe20003800000 */
.L_x_3033:
[----:B------:R-:W-:Y:S01]  /*35a10*/  IMAD.MOV.U32 R11, RZ, RZ, R14 ;  /* 0x000000ffff0b7224 */ /* 0x000fe200078e000e */
[----:B------:R-:W-:Y:S06]  /*35a20*/  BRA `(.L_x_3034) ;  /* 0xfffffeec002c7947 */ /* 0x000fec000383ffff */
.L_x_2682:
[----:B------:R-:W-:Y:S01]  /*35a30*/  BSSY B1, `(.L_x_3035) ;  /* 0x0000008000017945 */ /* 0x000fe20003800000 */
[----:B------:R-:W-:Y:S02]  /*35a40*/  IMAD.MOV.U32 R13, RZ, RZ, R40 ;  /* 0x000000ffff0d7224 */ /* 0x000fe400078e0028 */
[----:B------:R-:W-:Y:S02]  /*35a50*/  IMAD.MOV.U32 R12, RZ, RZ, 0x1 ;  /* 0x00000001ff0c7424 */ /* 0x000fe400078e00ff */
[----:B--2---:R-:W-:Y:S02]  /*35a60*/  IMAD.MOV.U32 R11, RZ, RZ, 0x1c1f ;  /* 0x00001c1fff0b7424 */ /* 0x004fe400078e00ff */
[----:B------:R-:W-:-:S07]  /*35a70*/  IMAD.MOV.U32 R15, RZ, RZ, -0x1 ;  /* 0xffffffffff0f7424 */ /* 0x000fce00078e00ff */
[----:B01-3--:R-:W-:Y:S05]  /*35a80*/  WARPSYNC.COLLECTIVE R15, `(.L_x_3036) ;  /* 0x000000000f087348 */ /* 0x00bfea0003c00000 */
[----:B------:R2:W4:Y:S02]  /*35a90*/  SHFL.IDX P6, R14, R13, R12, R11 ;  /* 0x0000000c0d0e7389 */ /* 0x00052400000c000b */
[----:B01234-:R-:W-:Y:S01]  /*35aa0*/  ENDCOLLECTIVE ;  /* 0x000000000000791b */ /* 0x01ffe20003800000 */
.L_x_3036:
[----:B------:R-:W-:Y:S05]  /*35ab0*/  BSYNC B1 ;  /* 0x0000000000017941 */ /* 0x000fea0003800000 */
.L_x_3035:
        /* <DEDUP_REMOVED lines=8> */
.L_x_3037:
[----:B------:R-:W-:Y:S01]  /*35b40*/  IMAD.MOV.U32 R35, RZ, RZ, R14 ;  /* 0x000000ffff237224 */ /* 0x000fe200078e000e */
[----:B------:R-:W-:Y:S06]  /*35b50*/  BRA `(.L_x_3038) ;  /* 0xfffffef800dc7947 */ /* 0x000fec000383ffff */
.L_x_2686:
[----:B------:R-:W-:Y:S02]  /*35b60*/  IMAD.MOV.U32 R13, RZ, RZ, R3 ;  /* 0x000000ffff0d7224 */ /* 0x000fe400078e0003 */
[----:B------:R-:W-:Y:S02]  /*35b70*/  IMAD.MOV.U32 R12, RZ, RZ, RZ ;  /* 0x000000ffff0c7224 */ /* 0x000fe400078e00ff */
[----:B------:R-:W-:Y:S02]  /*35b80*/  IMAD.MOV.U32 R11, RZ, RZ, 0x181f ;  /* 0x0000181fff0b7424 */ /* 0x000fe400078e00ff */
[----:B------:R-:W-:-:S07]  /*35b90*/  IMAD.MOV.U32 R15, RZ, RZ, -0x1 ;  /* 0xffffffffff0f7424 */ /* 0x000fce00078e00ff */
[----:B0-----:R-:W-:Y:S05]  /*35ba0*/  WARPSYNC.COLLECTIVE R15, `(.L_x_3039) ;  /* 0x000000000f087348 */ /* 0x001fea0003c00000 */
[----:B------:R1:W2:Y:S02]  /*35bb0*/  SHFL.IDX P6, R14, R13, R12, R11 ;  /* 0x0000000c0d0e7389 */ /* 0x0002a400000c000b */
[----:B012---:R-:W-:Y:S01]  /*35bc0*/  ENDCOLLECTIVE ;  /* 0x000000000000791b */ /* 0x007fe20003800000 */
.L_x_3039:
[----:B------:R-:W-:Y:S02]  /*35bd0*/  IMAD.MOV.U32 R13, RZ, RZ, R2 ;  /* 0x000000ffff0d7224 */ /* 0x000fe400078e0002 */
[----:B------:R-:W-:-:S07]  /*35be0*/  IMAD.MOV.U32 R0, RZ, RZ, R14 ;  /* 0x000000ffff007224 */ /* 0x000fce00078e000e */
[----:B------:R-:W-:Y:S05]  /*35bf0*/  WARPSYNC.COLLECTIVE R15, `(.L_x_3040) ;  /* 0x000000000f087348 */ /* 0x000fea0003c00000 */
[----:B------:R0:W1:Y:S02]  /*35c00*/  SHFL.IDX P6, R14, R13, R12, R11 ;  /* 0x0000000c0d0e7389 */ /* 0x00006400000c000b */
[----:B01----:R-:W-:Y:S01]  /*35c10*/  ENDCOLLECTIVE ;  /* 0x000000000000791b */ /* 0x003fe20003800000 */
.L_x_3040:
[----:B------:R-:W-:Y:S05]  /*35c20*/  BRA `(.L_x_3041) ;  /* 0xffffff1c00747947 */ /* 0x000fea000383ffff */
.L_x_2689:
[----:B------:R-:W-:Y:S01]  /*35c30*/  BSSY B1, `(.L_x_3042) ;  /* 0x0000008000017945 */ /* 0x000fe20003800000 */
[----:B--2---:R-:W-:Y:S01]  /*35c40*/  MOV R13, R3 ;  /* 0x00000003000d7202 */ /* 0x004fe20000000f00 */
[----:B------:R-:W-:Y:S02]  /*35c50*/  IMAD.MOV.U32 R12, RZ, RZ, 0x1 ;  /* 0x00000001ff0c7424 */ /* 0x000fe400078e00ff */
[----:B------:R-:W-:Y:S02]  /*35c60*/  IMAD.MOV.U32 R11, RZ, RZ, 0x181f ;  /* 0x0000181fff0b7424 */ /* 0x000fe400078e00ff */
[----:B------:R-:W-:-:S07]  /*35c70*/  IMAD.MOV.U32 R15, RZ, RZ, -0x1 ;  /* 0xffffffffff0f7424 */ /* 0x000fce00078e00ff */
[----:B01-3--:R-:W-:Y:S05]  /*35c80*/  WARPSYNC.COLLECTIVE R15, `(.L_x_3043) ;  /* 0x000000000f087348 */ /* 0x00bfea0003c00000 */
[----:B---3--:R2:W3:Y:S02]  /*35c90*/  SHFL.IDX P6, R14, R13, R12, R11 ;  /* 0x0000000c0d0e7389 */ /* 0x0084e400000c000b */
[----:B0123--:R-:W-:Y:S01]  /*35ca0*/  ENDCOLLECTIVE ;  /* 0x000000000000791b */ /* 0x00ffe20003800000 */
.L_x_3043:
[----:B------:R-:W-:Y:S05]  /*35cb0*/  BSYNC B1 ;  /* 0x0000000000017941 */ /* 0x000fea0003800000 */
.L_x_3042:
        /* <DEDUP_REMOVED lines=8> */
.L_x_3044:
[----:B------:R-:W-:Y:S05]  /*35d40*/  BRA `(.L_x_3045) ;  /* 0xffffff1c00a47947 */ /* 0x000fea000383ffff */
.L_x_2692:
[----:B------:R-:W-:Y:S01]  /*35d50*/  BSSY B1, `(.L_x_3046) ;  /* 0x0000008000017945 */ /* 0x000fe20003800000 */
[----:B---3--:R-:W-:Y:S01]  /*35d60*/  IMAD.MOV.U32 R13, RZ, RZ, R3 ;  /* 0x000000ffff0d7224 */ /* 0x008fe200078e0003 */
[----:B------:R-:W-:Y:S01]  /*35d70*/  MOV R15, 0xffffffff ;  /* 0xffffffff000f7802 */ /* 0x000fe20000000f00 */
[----:B------:R-:W-:Y:S02]  /*35d80*/  IMAD.MOV.U32 R12, RZ, RZ, 0x2 ;  /* 0x00000002ff0c7424 */ /* 0x000fe400078e00ff */
[----:B------:R-:W-:-:S07]  /*35d90*/  IMAD.MOV.U32 R11, RZ, RZ, 0x181f ;  /* 0x0000181fff0b7424 */ /* 0x000fce00078e00ff */
[----:B012-4-:R-:W-:Y:S05]  /*35da0*/  WARPSYNC.COLLECTIVE R15, `(.L_x_3047) ;  /* 0x000000000f087348 */ /* 0x017fea0003c00000 */
[----:B------:R3:W0:Y:S02]  /*35db0*/  SHFL.IDX P6, R14, R13, R12, R11 ;  /* 0x0000000c0d0e7389 */ /* 0x00062400000c000b */
[----:B01234-:R-:W-:Y:S01]  /*35dc0*/  ENDCOLLECTIVE ;  /* 0x000000000000791b */ /* 0x01ffe20003800000 */
.L_x_3047:
[----:B------:R-:W-:Y:S05]  /*35dd0*/  BSYNC B1 ;  /* 0x0000000000017941 */ /* 0x000fea0003800000 */
.L_x_3046:
        /* <DEDUP_REMOVED lines=8> */
.L_x_3048:
[----:B------:R-:W-:Y:S05]  /*35e60*/  BRA `(.L_x_3049) ;  /* 0xffffff1c00d47947 */ /* 0x000fea000383ffff */
.L_x_2695:
[----:B------:R-:W-:Y:S01]  /*35e70*/  BSSY B1, `(.L_x_3050) ;  /* 0x0000008000017945 */ /* 0x000fe20003800000 */
[----:B0-----:R-:W-:Y:S02]  /*35e80*/  IMAD.MOV.U32 R13, RZ, RZ, R3 ;  /* 0x000000ffff0d7224 */ /* 0x001fe400078e0003 */
[----:B------:R-:W-:Y:S02]  /*35e90*/  IMAD.MOV.U32 R12, RZ, RZ, 0x3 ;  /* 0x00000003ff0c7424 */ /* 0x000fe400078e00ff */
[----:B------:R-:W-:Y:S02]  /*35ea0*/  IMAD.MOV.U32 R11, RZ, RZ, 0x181f ;  /* 0x0000181fff0b7424 */ /* 0x000fe400078e00ff */
[----:B------:R-:W-:-:S07]  /*35eb0*/  IMAD.MOV.U32 R15, RZ, RZ, -0x1 ;  /* 0xffffffffff0f7424 */ /* 0x000fce00078e00ff */
[----:B-1234-:R-:W-:Y:S05]  /*35ec0*/  WARPSYNC.COLLECTIVE R15, `(.L_x_3051) ;  /* 0x000000000f087348 */ /* 0x01efea0003c00000 */
[----:B---3--:R0:W3:Y:S02]  /*35ed0*/  SHFL.IDX P6, R14, R13, R12, R11 ;  /* 0x0000000c0d0e7389 */ /* 0x0080e400000c000b */
[----:B01234-:R-:W-:Y:S01]  /*35ee0*/  ENDCOLLECTIVE ;  /* 0x000000000000791b */ /* 0x01ffe20003800000 */
.L_x_3051:
[----:B------:R-:W-:Y:S05]  /*35ef0*/  BSYNC B1 ;  /* 0x0000000000017941 */ /* 0x000fea0003800000 */
.L_x_3050:
        /* <DEDUP_REMOVED lines=8> */
.L_x_3052:
[----:B------:R-:W-:Y:S05]  /*35f80*/  BRA `(.L_x_3053) ;  /* 0xffffff2000047947 */ /* 0x000fea000383ffff */
.L_x_2714:
        /* <DEDUP_REMOVED lines=11> */
.L_x_3055:
[----:B------:R-:W-:Y:S05]  /*36040*/  BSYNC B1 ;  /* 0x0000000000017941 */ /* 0x000fea0003800000 */
.L_x_3054:
[----:B------:R-:W-:Y:S05]  /*36050*/  BRA `(.L_x_3056) ;  /* 0xffffff3c00e47947 */ /* 0x000fea000383ffff */
.L_x_2716:
[----:B------:R-:W-:Y:S01]  /*36060*/  BSSY B1, `(.L_x_3057) ;  /* 0x0000006000017945 */ /* 0x000fe20003800000 */
[----:B------:R-:W-:-:S07]  /*36070*/  IMAD.MOV.U32 R15, RZ, RZ, -0x1 ;  /* 0xffffffffff0f7424 */ /* 0x000fce00078e00ff */
[----:B0-----:R-:W-:Y:S05]  /*36080*/  WARPSYNC.COLLECTIVE R15, `(.L_x_3058) ;  /* 0x000000000f0c7348 */ /* 0x001fea0003c00000 */
[----:B------:R-:W-:Y:S02]  /*36090*/  ELECT P6, UR62, PT ;  /* 0x00000000003e782f */ /* 0x000fe400038c0000 */
[----:B------:R-:W-:Y:S01]  /*360a0*/  MOV R14, UR62 ;  /* 0x0000003e000e7c02 */ /* 0x000fe20008000f00 */
[----:B0-----:R-:W-:Y:S10]  /*360b0*/  ENDCOLLECTIVE ;  /* 0x000000000000791b */ /* 0x001ff40003800000 */
.L_x_3058:
[----:B------:R-:W-:Y:S05]  /*360c0*/  BSYNC B1 ;  /* 0x0000000000017941 */ /* 0x000fea0003800000 */
.L_x_3057:
[----:B------:R-:W-:Y:S05]  /*360d0*/  BRA `(.L_x_2715) ;  /* 0xffffff3c00dc7947 */ /* 0x000fea000383ffff */
.L_x_2718:
[----:B0-----:R0:W1:Y:S02]  /*360e0*/  SYNCS.PHASECHK.TRANS64.TRYWAIT P0, [R18+URZ+0x38820], R4 ;  /* 0x03882004120075a7 */ /* 0x001064000800017f */
[----:B-1----:R-:W-:Y:S05]  /*360f0*/  @!P0 NANOSLEEP.SYNCS 0x989680 ;  /* 0x009896800000895d */ /* 0x002fea0003900000 */
[----:B------:R-:W1:Y:S02]  /*36100*/  @!P0 SYNCS.PHASECHK.TRANS64 P0, [R18+URZ+0x38820], R4 ;  /* 0x03882004120085a7 */ /* 0x000e64000800007f */
[----:B-1----:R-:W-:Y:S05]  /*36110*/  @!P0 BRA `(.L_x_2718) ;  /* 0xfffffffc00f08947 */ /* 0x002fea000383ffff */
[----:B------:R-:W-:Y:S05]  /*36120*/  BRA `(.L_x_3059) ;  /* 0xffffff3c00ec7947 */ /* 0x000fea000383ffff */
.L_x_2722:
[----:B-1----:R1:W2:Y:S02]  /*36130*/  SYNCS.PHASECHK.TRANS64.TRYWAIT P0, [R7+URZ+0x388a0], R10 ;  /* 0x0388a00a070075a7 */ /* 0x0022a4000800017f */
[----:B--2---:R-:W-:Y:S05]  /*36140*/  @!P0 NANOSLEEP.SYNCS 0x989680 ;  /* 0x009896800000895d */ /* 0x004fea0003900000 */
[----:B------:R-:W2:Y:S02]  /*36150*/  @!P0 SYNCS.PHASECHK.TRANS64 P0, [R7+URZ+0x388a0], R10 ;  /* 0x0388a00a070085a7 */ /* 0x000ea4000800007f */
[----:B--2---:R-:W-:Y:S05]  /*36160*/  @!P0 BRA `(.L_x_2722) ;  /* 0xfffffffc00f08947 */ /* 0x004fea000383ffff */
[----:B------:R-:W-:Y:S05]  /*36170*/  BRA `(.L_x_3060) ;  /* 0xffffff40000c7947 */ /* 0x000fea000383ffff */
.L_x_2728:
[----:B0-----:R0:W2:Y:S02]  /*36180*/  SYNCS.PHASECHK.TRANS64.TRYWAIT P0, [R7+URZ+0x388c0], R10 ;  /* 0x0388c00a070075a7 */ /* 0x0010a4000800017f */
[----:B--2---:R-:W-:Y:S05]  /*36190*/  @!P0 NANOSLEEP.SYNCS 0x989680 ;  /* 0x009896800000895d */ /* 0x004fea0003900000 */
[----:B------:R-:W2:Y:S02]  /*361a0*/  @!P0 SYNCS.PHASECHK.TRANS64 P0, [R7+URZ+0x388c0], R10 ;  /* 0x0388c00a070085a7 */ /* 0x000ea4000800007f */
[----:B--2---:R-:W-:Y:S05]  /*361b0*/  @!P0 BRA `(.L_x_2728) ;  /* 0xfffffffc00f08947 */ /* 0x004fea000383ffff */
[----:B------:R-:W-:Y:S05]  /*361c0*/  BRA `(.L_x_3061) ;  /* 0xffffff4000cc7947 */ /* 0x000fea000383ffff */
.L_x_2736:
[----:B0-----:R0:W1:Y:S02]  /*361d0*/  SYNCS.PHASECHK.TRANS64.TRYWAIT P1, [R8+URZ+0x388a0], R7 ;  /* 0x0388a007080075a7 */ /* 0x001064000802017f */
[----:B-1----:R-:W-:Y:S05]  /*361e0*/  @!P1 NANOSLEEP.SYNCS 0x989680 ;  /* 0x009896800000995d */ /* 0x002fea0003900000 */
[----:B------:R-:W1:Y:S02]  /*361f0*/  @!P1 SYNCS.PHASECHK.TRANS64 P1, [R8+URZ+0x388a0], R7 ;  /* 0x0388a007080095a7 */ /* 0x000e64000802007f */
[----:B-1----:R-:W-:Y:S05]  /*36200*/  @!P1 BRA `(.L_x_2736) ;  /* 0xfffffffc00f09947 */ /* 0x002fea000383ffff */
[----:B------:R-:W-:Y:S05]  /*36210*/  BRA `(.L_x_3062) ;  /* 0xffffff4400dc7947 */ /* 0x000fea000383ffff */
.L_x_2742:
[----:B-1----:R1:W2:Y:S02]  /*36220*/  SYNCS.PHASECHK.TRANS64.TRYWAIT P1, [R8+URZ+0x388c0], R7 ;  /* 0x0388c007080075a7 */ /* 0x0022a4000802017f */
[----:B--2---:R-:W-:Y:S05]  /*36230*/  @!P1 NANOSLEEP.SYNCS 0x989680 ;  /* 0x009896800000995d */ /* 0x004fea0003900000 */
[----:B------:R-:W2:Y:S02]  /*36240*/  @!P1 SYNCS.PHASECHK.TRANS64 P1, [R8+URZ+0x388c0], R7 ;  /* 0x0388c007080095a7 */ /* 0x000ea4000802007f */
[----:B--2---:R-:W-:Y:S05]  /*36250*/  @!P1 BRA `(.L_x_2742) ;  /* 0xfffffffc00f09947 */ /* 0x004fea000383ffff */
[----:B------:R-:W-:Y:S05]  /*36260*/  BRA `(.L_x_3063) ;  /* 0xffffff4800987947 */ /* 0x000fea000383ffff */
.L_x_2760:
        /* <DEDUP_REMOVED lines=8> */
[----:B-1----:R-:W-:Y:S05]  /*362f0*/  WARPSYNC.COLLECTIVE R15, `(.L_x_3065) ;  /* 0x000000000f087348 */ /* 0x002fea0003c00000 */
[----:B------:R0:W2:Y:S02]  /*36300*/  SHFL.IDX P6, R14, R13, R12, R11 ;  /* 0x0000000c0d0e7389 */ /* 0x0000a400000c000b */
[----:B012---:R-:W-:Y:S01]  /*36310*/  ENDCOLLECTIVE ;  /* 0x000000000000791b */ /* 0x007fe20003800000 */
.L_x_3065:
[----:B------:R-:W-:Y:S05]  /*36320*/  BSYNC B0 ;  /* 0x0000000000007941 */ /* 0x000fea0003800000 */
.L_x_3064:
[----:B------:R-:W-:Y:S05]  /*36330*/  BRA `(.L_x_3066) ;  /* 0xffffff5800307947 */ /* 0x000fea000383ffff */
.L_x_2762:
[----:B------:R-:W-:Y:S01]  /*36340*/  BSSY B0, `(.L_x_3067) ;  /* 0x0000006000007945 */ /* 0x000fe20003800000 */
[----:B------:R-:W-:-:S07]  /*36350*/  MOV R15, 0xffffffff ;  /* 0xffffffff000f7802 */ /* 0x000fce0000000f00 */
[----:B01----:R-:W-:Y:S05]  /*36360*/  WARPSYNC.COLLECTIVE R15, `(.L_x_3068) ;  /* 0x000000000f0c7348 */ /* 0x003fea0003c00000 */
[----:B------:R-:W-:Y:S02]  /*36370*/  ELECT P6, UR62, PT ;  /* 0x00000000003e782f */ /* 0x000fe400038c0000 */
[----:B------:R-:W-:Y:S01]  /*36380*/  MOV R14, UR62 ;  /* 0x0000003e000e7c02 */ /* 0x000fe20008000f00 */
[----:B01----:R-:W-:Y:S10]  /*36390*/  ENDCOLLECTIVE ;  /* 0x000000000000791b */ /* 0x003ff40003800000 */
.L_x_3068:
[----:B------:R-:W-:Y:S05]  /*363a0*/  BSYNC B0 ;  /* 0x0000000000007941 */ /* 0x000fea0003800000 */
.L_x_3067:
[----:B------:R-:W-:Y:S05]  /*363b0*/  BRA `(.L_x_3069) ;  /* 0xffffff5800387947 */ /* 0x000fea000383ffff */
.L_x_2764:
[----:B0-----:R0:W1:Y:S02]  /*363c0*/  SYNCS.PHASECHK.TRANS64.TRYWAIT P0, [R0+URZ+0x38880], R3 ;  /* 0x03888003000075a7 */ /* 0x001064000800017f */
[----:B-1----:R-:W-:Y:S05]  /*363d0*/  @!P0 NANOSLEEP.SYNCS 0x989680 ;  /* 0x009896800000895d */ /* 0x002fea0003900000 */
[----:B------:R-:W1:Y:S02]  /*363e0*/  @!P0 SYNCS.PHASECHK.TRANS64 P0, [R0+URZ+0x38880], R3 ;  /* 0x03888003000085a7 */ /* 0x000e64000800007f */
[----:B-1----:R-:W-:Y:S05]  /*363f0*/  @!P0 BRA `(.L_x_2764) ;  /* 0xfffffffc00f08947 */ /* 0x002fea000383ffff */
[----:B------:R-:W-:Y:S05]  /*36400*/  BRA `(.L_x_3070) ;  /* 0xffffff5800a87947 */ /* 0x000fea000383ffff */
.L_x_2766:
[----:B-1----:R1:W2:Y:S02]  /*36410*/  SYNCS.PHASECHK.TRANS64.TRYWAIT P0, [R0+URZ+0x38840], R3 ;  /* 0x03884003000075a7 */ /* 0x0022a4000800017f */
[----:B--2---:R-:W-:Y:S05]  /*36420*/  @!P0 NANOSLEEP.SYNCS 0x989680 ;  /* 0x009896800000895d */ /* 0x004fea0003900000 */
[----:B------:R-:W2:Y:S02]  /*36430*/  @!P0 SYNCS.PHASECHK.TRANS64 P0, [R0+URZ+0x38840], R3 ;  /* 0x03884003000085a7 */ /* 0x000ea4000800007f */
[----:B--2---:R-:W-:Y:S05]  /*36440*/  @!P0 BRA `(.L_x_2766) ;  /* 0xfffffffc00f08947 */ /* 0x004fea000383ffff */
[----:B------:R-:W-:Y:S05]  /*36450*/  BRA `(.L_x_3071) ;  /* 0xffffff5c00147947 */ /* 0x000fea000383ffff */
.L_x_2770:
[----:B------:R-:W-:Y:S01]  /*36460*/  IMAD.MOV.U32 R13, RZ, RZ, R3 ;  /* 0x000000ffff0d7224 */ /* 0x000fe200078e0003 */
[----:B------:R-:W-:Y:S01]  /*36470*/  LOP3.LUT R5, R5, 0x7f, RZ, 0xc0, !PT ;  /* 0x0000007f05057812 */ /* 0x000fe200078ec0ff */
[----:B------:R-:W-:Y:S02]  /*36480*/  IMAD.MOV.U32 R12, RZ, RZ, RZ ;  /* 0x000000ffff0c7224 */ /* 0x000fe400078e00ff */
[----:B------:R-:W-:Y:S01]  /*36490*/  IMAD.MOV.U32 R11, RZ, RZ, 0x181f ;  /* 0x0000181fff0b7424 */ /* 0x000fe200078e00ff */
[----:B------:R-:W-:Y:S01]  /*364a0*/  SHF.R.U32.HI R5, RZ, 0x3, R5 ;  /* 0x00000003ff057819 */ /* 0x000fe20000011605 */
[----:B------:R-:W-:Y:S02]  /*364b0*/  IMAD.MOV.U32 R15, RZ, RZ, -0x1 ;  /* 0xffffffffff0f7424 */ /* 0x000fe400078e00ff */
[----:B-----5:R-:W-:Y:S02]  /*364c0*/  IMAD R2, R19, R7, RZ ;  /* 0x0000000713027224 */ /* 0x020fe400078e02ff */
[----:B------:R-:W-:-:S07]  /*364d0*/  IMAD R0, R8, 0x80, R5 ;  /* 0x0000008008007824 */ /* 0x000fce00078e0205 */
[----:B------:R-:W-:Y:S05]  /*364e0*/  WARPSYNC.COLLECTIVE R15, `(.L_x_3072) ;  /* 0x000000000f087348 */ /* 0x000fea0003c00000 */
[----:B------:R0:W1:Y:S02]  /*364f0*/  SHFL.IDX P6, R14, R13, R12, R11 ;  /* 0x0000000c0d0e7389 */ /* 0x00006400000c000b */
[----:B01----:R-:W-:Y:S01]  /*36500*/  ENDCOLLECTIVE ;  /* 0x000000000000791b */ /* 0x003fe20003800000 */
.L_x_3072:
[C---:B------:R-:W-:Y:S01]  /*36510*/  VIADD R5, R0.reuse, 0x10 ;  /* 0x0000001000057836 */ /* 0x040fe20000000000 */
[----:B------:R-:W-:Y:S01]  /*36520*/  ISETP.GE.AND P2, PT, R0, R2, PT ;  /* 0x000000020000720c */ /* 0x000fe20003f46270 */
[----:B------:R-:W-:Y:S02]  /*36530*/  IMAD.MOV.U32 R13, RZ, RZ, R4 ;  /* 0x000000ffff0d7224 */ /* 0x000fe400078e0004 */
[----:B------:R-:W-:-:S10]  /*36540*/  IMAD.MOV.U32 R6, RZ, RZ, R14 ;  /* 0x000000ffff067224 */ /* 0x000fd400078e000e */
[----:B------:R-:W-:Y:S05]  /*36550*/  WARPSYNC.COLLECTIVE R15, `(.L_x_3073) ;  /* 0x000000000f087348 */ /* 0x000fea0003c00000 */
[----:B------:R0:W1:Y:S02]  /*36560*/  SHFL.IDX P6, R14, R13, R12, R11 ;  /* 0x0000000c0d0e7389 */ /* 0x00006400000c000b */
[----:B01----:R-:W-:Y:S01]  /*36570*/  ENDCOLLECTIVE ;  /* 0x000000000000791b */ /* 0x003fe20003800000 */
.L_x_3073:
[----:B------:R-:W-:Y:S01]  /*36580*/  IMAD.MOV.U32 R13, RZ, RZ, R3 ;  /* 0x000000ffff0d7224 */ /* 0x000fe200078e0003 */
[----:B------:R-:W-:Y:S01]  /*36590*/  MOV R12, 0x1 ;  /* 0x00000001000c7802 */ /* 0x000fe20000000f00 */
[----:B------:R-:W-:-:S07]  /*365a0*/  IMAD.MOV.U32 R7, RZ, RZ, R14 ;  /* 0x000000ffff077224 */ /* 0x000fce00078e000e */
[----:B------:R-:W-:Y:S05]  /*365b0*/  WARPSYNC.COLLECTIVE R15, `(.L_x_3074) ;  /* 0x000000000f087348 */ /* 0x000fea0003c00000 */
[----:B------:R0:W1:Y:S02]  /*365c0*/  SHFL.IDX P6, R14, R13, R12, R11 ;  /* 0x0000000c0d0e7389 */ /* 0x00006400000c000b */
[----:B01----:R-:W-:Y:S01]  /*365d0*/  ENDCOLLECTIVE ;  /* 0x000000000000791b */ /* 0x003fe20003800000 */
.L_x_3074:
        /* <DEDUP_REMOVED lines=10> */
.L_x_3075:
        /* <DEDUP_REMOVED lines=12> */
.L_x_3076:
        /* <DEDUP_REMOVED lines=17> */
.L_x_3077:
[----:B------:R-:W-:Y:S02]  /*36850*/  IMAD.MOV.U32 R13, RZ, RZ, R3 ;  /* 0x000000ffff0d7224 */ /* 0x000fe400078e0003 */
[----:B------:R-:W-:Y:S02]  /*36860*/  IMAD.MOV.U32 R12, RZ, RZ, 0x3 ;  /* 0x00000003ff0c7424 */ /* 0x000fe400078e00ff */
[----:B------:R-:W-:-:S07]  /*36870*/  IMAD.MOV.U32 R5, RZ, RZ, R14 ;  /* 0x000000ffff057224 */ /* 0x000fce00078e000e */
[----:B------:R-:W-:Y:S05]  /*36880*/  WARPSYNC.COLLECTIVE R15, `(.L_x_3078) ;  /* 0x000000000f087348 */ /* 0x000fea0003c00000 */
[----:B------:R0:W1:Y:S02]  /*36890*/  SHFL.IDX P6, R14, R13, R12, R11 ;  /* 0x0000000c0d0e7389 */ /* 0x00006400000c000b */
[----:B01----:R-:W-:Y:S01]  /*368a0*/  ENDCOLLECTIVE ;  /* 0x000000000000791b */ /* 0x003fe20003800000 */
.L_x_3078:
[----:B------:R-:W-:-:S05]  /*368b0*/  @!P2 IADD3 R5, P3, R10, R5, RZ ;  /* 0x000000050a05a210 */ /* 0x000fca0007f7e0ff */
[----:B------:R-:W-:-:S05]  /*368c0*/  @!P2 IMAD.X R6, RZ, RZ, R6, P3 ;  /* 0x000000ffff06a224 */ /* 0x000fca00018e0606 */
[----:B------:R-:W-:Y:S01]  /*368d0*/  @!P2 MOV R7, R6 ;  /* 0x000000060007a202 */ /* 0x000fe20000000f00 */
        /* <DEDUP_REMOVED lines=13> */
.L_x_3079:
[----:B------:R-:W-:Y:S01]  /*369b0*/  MOV R13, R3 ;  /* 0x00000003000d7202 */ /* 0x000fe20000000f00 */
[----:B------:R-:W-:Y:S02]  /*369c0*/  IMAD.MOV.U32 R12, RZ, RZ, 0x4 ;  /* 0x00000004ff0c7424 */ /* 0x000fe400078e00ff */
[----:B------:R-:W-:-:S07]  /*369d0*/  IMAD.MOV.U32 R5, RZ, RZ, R14 ;  /* 0x000000ffff057224 */ /* 0x000fce00078e000e */
[----:B------:R-:W-:Y:S05]  /*369e0*/  WARPSYNC.COLLECTIVE R15, `(.L_x_3080) ;  /* 0x000000000f087348 */ /* 0x000fea0003c00000 */
[----:B------:R0:W1:Y:S02]  /*369f0*/  SHFL.IDX P6, R14, R13, R12, R11 ;  /* 0x0000000c0d0e7389 */ /* 0x00006400000c000b */
[----:B01----:R-:W-:Y:S01]  /*36a00*/  ENDCOLLECTIVE ;  /* 0x000000000000791b */ /* 0x003fe20003800000 */
.L_x_3080:
        /* <DEDUP_REMOVED lines=16> */
.L_x_3081:
[----:B------:R-:W-:Y:S02]  /*36b10*/  IMAD.MOV.U32 R13, RZ, RZ, R3 ;  /* 0x000000ffff0d7224 */ /* 0x000fe400078e0003 */
[----:B------:R-:W-:Y:S02]  /*36b20*/  IMAD.MOV.U32 R12, RZ, RZ, 0x5 ;  /* 0x00000005ff0c7424 */ /* 0x000fe400078e00ff */
[----:B------:R-:W-:-:S07]  /*36b30*/  IMAD.MOV.U32 R5, RZ, RZ, R14 ;  /* 0x000000ffff057224 */ /* 0x000fce00078e000e */
[----:B------:R-:W-:Y:S05]  /*36b40*/  WARPSYNC.COLLECTIVE R15, `(.L_x_3082) ;  /* 0x000000000f087348 */ /* 0x000fea0003c00000 */
[----:B------:R0:W1:Y:S02]  /*36b50*/  SHFL.IDX P6, R14, R13, R12, R11 ;  /* 0x0000000c0d0e7389 */ /* 0x00006400000c000b */
[----:B01----:R-:W-:Y:S01]  /*36b60*/  ENDCOLLECTIVE ;  /* 0x000000000000791b */ /* 0x003fe20003800000 */
.L_x_3082:
[----:B------:R-:W-:-:S05]  /*36b70*/  @!P2 IADD3 R5, P3, R10, R5, RZ ;  /* 0x000000050a05a210 */ /* 0x000fca0007f7e0ff */
[----:B------:R-:W-:-:S04]  /*36b80*/  @!P2 IMAD.X R6, RZ, RZ, R6, P3 ;  /* 0x000000ffff06a224 */ /* 0x000fc800018e0606 */
[----:B------:R-:W-:Y:S02]  /*36b90*/  @!P2 IMAD.MOV.U32 R7, RZ, RZ, R6 ;  /* 0x000000ffff07a224 */ /* 0x000fe400078e0006 */
[----:B------:R-:W-:Y:S01]  /*36ba0*/  @!P2 IMAD.MOV.U32 R6, RZ, RZ, R5 ;  /* 0x000000ffff06a224 */ /* 0x000fe200078e0005 */
[----:B------:R-:W-:Y:S01]  /*36bb0*/  MOV R13, R4 ;  /* 0x00000004000d7202 */ /* 0x000fe20000000f00 */
[----:B------:R-:W-:-:S03]  /*36bc0*/  VIADD R5, R0, 0x50 ;  /* 0x0000005000057836 */ /* 0x000fc60000000000 */
        /* <DEDUP_REMOVED lines=10> */
.L_x_3083:
[----:B------:R-:W-:Y:S02]  /*36c70*/  IMAD.MOV.U32 R13, RZ, RZ, R3 ;  /* 0x000000ffff0d7224 */ /* 0x000fe400078e0003 */
[----:B------:R-:W-:Y:S02]  /*36c80*/  IMAD.MOV.U32 R12, RZ, RZ, 0x6 ;  /* 0x00000006ff0c7424 */ /* 0x000fe400078e00ff */
[----:B------:R-:W-:-:S07]  /*36c90*/  IMAD.MOV.U32 R5, RZ, RZ, R14 ;  /* 0x000000ffff057224 */ /* 0x000fce00078e000e */
[----:B------:R-:W-:Y:S05]  /*36ca0*/  WARPSYNC.COLLECTIVE R15, `(.L_x_3084) ;  /* 0x000000000f087348 */ /* 0x000fea0003c00000 */
[----:B------:R0:W1:Y:S02]  /*36cb0*/  SHFL.IDX P6, R14, R13, R12, R11 ;  /* 0x0000000c0d0e7389 */ /* 0x00006400000c000b */
[----:B01----:R-:W-:Y:S01]  /*36cc0*/  ENDCOLLECTIVE ;  /* 0x000000000000791b */ /* 0x003fe20003800000 */
.L_x_3084:
        /* <DEDUP_REMOVED lines=14> */
.L_x_3085:
        /* <DEDUP_REMOVED lines=8> */
.L_x_3086:
[----:B------:R-:W-:-:S05]  /*36e30*/  @!P2 IADD3 R5, P3, R10, R5, RZ ;  /* 0x000000050a05a210 */ /* 0x000fca0007f7e0ff */
[----:B------:R-:W-:-:S05]  /*36e40*/  @!P2 IMAD.X R6, RZ, RZ, R6, P3 ;  /* 0x000000ffff06a224 */ /* 0x000fca00018e0606 */
[----:B------:R-:W-:Y:S01]  /*36e50*/  @!P2 MOV R7, R6 ;  /* 0x000000060007a202 */ /* 0x000fe20000000f00 */
        /* <DEDUP_REMOVED lines=11> */
.L_x_3087:
[----:B------:R-:W-:Y:S01]  /*36f10*/  IMAD.MOV.U32 R3, RZ, RZ, R14 ;  /* 0x000000ffff037224 */ /* 0x000fe200078e000e */
[----:B------:R-:W-:Y:S06]  /*36f20*/  BRA `(.L_x_3088) ;  /* 0xffffff5c00987947 */ /* 0x000fec000383ffff */
.L_x_2775:
[----:B---3--:R3:W4:Y:S02]  /*36f30*/  SYNCS.PHASECHK.TRANS64.TRYWAIT P0, [R18+URZ+0x38820], R0 ;  /* 0x03882000120075a7 */ /* 0x008724000800017f */
[----:B----4-:R-:W-:Y:S05]  /*36f40*/  @!P0 NANOSLEEP.SYNCS 0x989680 ;  /* 0x009896800000895d */ /* 0x010fea0003900000 */
[----:B------:R-:W4:Y:S02]  /*36f50*/  @!P0 SYNCS.PHASECHK.TRANS64 P0, [R18+URZ+0x38820], R0 ;  /* 0x03882000120085a7 */ /* 0x000f24000800007f */
[----:B----4-:R-:W-:Y:S05]  /*36f60*/  @!P0 BRA `(.L_x_2775) ;  /* 0xfffffffc00f08947 */ /* 0x010fea000383ffff */
[----:B------:R-:W-:Y:S05]  /*36f70*/  BRA `(.L_x_3089) ;  /* 0xffffff6000047947 */ /* 0x000fea000383ffff */
.L_x_2781:
[----:B--2---:R2:W3:Y:S02]  /*36f80*/  SYNCS.PHASECHK.TRANS64.TRYWAIT P0, [R6+URZ+0x38880], R5 ;  /* 0x03888005060075a7 */ /* 0x0044e4000800017f */
[----:B---3--:R-:W-:Y:S05]  /*36f90*/  @!P0 NANOSLEEP.SYNCS 0x989680 ;  /* 0x009896800000895d */ /* 0x008fea0003900000 */
[----:B------:R-:W3:Y:S02]  /*36fa0*/  @!P0 SYNCS.PHASECHK.TRANS64 P0, [R6+URZ+0x38880], R5 ;  /* 0x03888005060085a7 */ /* 0x000ee4000800007f */
[----:B---3--:R-:W-:Y:S05]  /*36fb0*/  @!P0 BRA `(.L_x_2781) ;  /* 0xfffffffc00f08947 */ /* 0x008fea000383ffff */
[----:B------:R-:W-:Y:S05]  /*36fc0*/  BRA `(.L_x_3090) ;  /* 0xffffff6000c07947 */ /* 0x000fea000383ffff */
.L_x_2787:
[----:B-1----:R1:W3:Y:S02]  /*36fd0*/  SYNCS.PHASECHK.TRANS64.TRYWAIT P0, [R6+URZ+0x38840], R5 ;  /* 0x03884005060075a7 */ /* 0x0022e4000800017f */
[----:B---3--:R-:W-:Y:S05]  /*36fe0*/  @!P0 NANOSLEEP.SYNCS 0x989680 ;  /* 0x009896800000895d */ /* 0x008fea0003900000 */
[----:B------:R-:W3:Y:S02]  /*36ff0*/  @!P0 SYNCS.PHASECHK.TRANS64 P0, [R6+URZ+0x38840], R5 ;  /* 0x03884005060085a7 */ /* 0x000ee4000800007f */
[----:B---3--:R-:W-:Y:S05]  /*37000*/  @!P0 BRA `(.L_x_2787) ;  /* 0xfffffffc00f08947 */ /* 0x008fea000383ffff */
[----:B------:R-:W-:Y:S05]  /*37010*/  BRA `(.L_x_3091) ;  /* 0xffffff6400807947 */ /* 0x000fea000383ffff */
.L_x_2794:
[----:B--2---:R2:W3:Y:S02]  /*37020*/  SYNCS.PHASECHK.TRANS64.TRYWAIT P0, [R20+URZ+0x38870], R4 ;  /* 0x03887004140075a7 */ /* 0x0044e4000800017f */
[----:B---3--:R-:W-:Y:S05]  /*37030*/  @!P0 NANOSLEEP.SYNCS 0x989680 ;  /* 0x009896800000895d */ /* 0x008fea0003900000 */
[----:B------:R-:W3:Y:S02]  /*37040*/  @!P0 SYNCS.PHASECHK.TRANS64 P0, [R20+URZ+0x38870], R4 ;  /* 0x03887004140085a7 */ /* 0x000ee4000800007f */
[----:B---3--:R-:W-:Y:S05]  /*37050*/  @!P0 BRA `(.L_x_2794) ;  /* 0xfffffffc00f08947 */ /* 0x008fea000383ffff */
[----:B------:R-:W-:Y:S05]  /*37060*/  BRA `(.L_x_3092) ;  /* 0xffffff6800587947 */ /* 0x000fea000383ffff */
.L_x_2796:
[----:B---3--:R3:W4:Y:S02]  /*37070*/  SYNCS.PHASECHK.TRANS64.TRYWAIT P0, [R20+URZ+0x38860], R2 ;  /* 0x03886002140075a7 */ /* 0x008724000800017f */
[----:B----4-:R-:W-:Y:S05]  /*37080*/  @!P0 NANOSLEEP.SYNCS 0x989680 ;  /* 0x009896800000895d */ /* 0x010fea0003900000 */
[----:B------:R-:W4:Y:S02]  /*37090*/  @!P0 SYNCS.PHASECHK.TRANS64 P0, [R20+URZ+0x38860], R2 ;  /* 0x03886002140085a7 */ /* 0x000f24000800007f */
[----:B----4-:R-:W-:Y:S05]  /*370a0*/  @!P0 BRA `(.L_x_2796) ;  /* 0xfffffffc00f08947 */ /* 0x010fea000383ffff */
[----:B------:R-:W-:Y:S05]  /*370b0*/  BRA `(.L_x_3093) ;  /* 0xffffff6800607947 */ /* 0x000fea000383ffff */
.L_x_2803:
[----:B--2---:R2:W3:Y:S02]  /*370c0*/  SYNCS.PHASECHK.TRANS64.TRYWAIT P1, [R17+URZ+0x38870], R0 ;  /* 0x03887000110075a7 */ /* 0x0044e4000802017f */
[----:B---3--:R-:W-:Y:S05]  /*370d0*/  @!P1 NANOSLEEP.SYNCS 0x989680 ;  /* 0x009896800000995d */ /* 0x008fea0003900000 */
[----:B------:R-:W3:Y:S02]  /*370e0*/  @!P1 SYNCS.PHASECHK.TRANS64 P1, [R17+URZ+0x38870], R0 ;  /* 0x03887000110095a7 */ /* 0x000ee4000802007f */
[----:B---3--:R-:W-:Y:S05]  /*370f0*/  @!P1 BRA `(.L_x_2803) ;  /* 0xfffffffc00f09947 */ /* 0x008fea000383ffff */
[----:B------:R-:W-:Y:S05]  /*37100*/  BRA `(.L_x_3094) ;  /* 0xffffff7400107947 */ /* 0x000fea000383ffff */
.L_x_2805:
[----:B--2---:R2:W3:Y:S02]  /*37110*/  SYNCS.PHASECHK.TRANS64.TRYWAIT P1, [R17+URZ+0x38860], R0 ;  /* 0x03886000110075a7 */ /* 0x0044e4000802017f */
[----:B---3--:R-:W-:Y:S05]  /*37120*/  @!P1 NANOSLEEP.SYNCS 0x989680 ;  /* 0x009896800000995d */ /* 0x008fea0003900000 */
[----:B------:R-:W3:Y:S02]  /*37130*/  @!P1 SYNCS.PHASECHK.TRANS64 P1, [R17+URZ+0x38860], R0 ;  /* 0x03886000110095a7 */ /* 0x000ee4000802007f */
[----:B---3--:R-:W-:Y:S05]  /*37140*/  @!P1 BRA `(.L_x_2805) ;  /* 0xfffffffc00f09947 */ /* 0x008fea000383ffff */
[----:B------:R-:W-:Y:S05]  /*37150*/  BRA `(.L_x_3095) ;  /* 0xffffff7400187947 */ /* 0x000fea000383ffff */
.L_x_2809:
[----:B------:R-:W2:Y:S01]  /*37160*/  LDL R2, [R1] ;  /* 0x0000000001027983 */ /* 0x000ea20000100800 */
[----:B------:R-:W-:Y:S01]  /*37170*/  BSSY B0, `(.L_x_3096) ;  /* 0x0000008000007945 */ /* 0x000fe20003800000 */
[----:B------:R-:W-:Y:S02]  /*37180*/  IMAD.MOV.U32 R12, RZ, RZ, RZ ;  /* 0x000000ffff0c7224 */ /* 0x000fe400078e00ff */
[----:B------:R-:W-:Y:S02]  /*37190*/  IMAD.MOV.U32 R11, RZ, RZ, 0x1f ;  /* 0x0000001fff0b7424 */ /* 0x000fe400078e00ff */
[----:B------:R-:W-:Y:S02]  /*371a0*/  IMAD.MOV.U32 R15, RZ, RZ, -0x1 ;  /* 0xffffffffff0f7424 */ /* 0x000fe400078e00ff */
[----:B--2---:R-:W-:-:S07]  /*371b0*/  IMAD.MOV.U32 R13, RZ, RZ, R2 ;  /* 0x000000ffff0d7224 */ /* 0x004fce00078e0002 */
[----:B0-----:R-:W-:Y:S05]  /*371c0*/  WARPSYNC.COLLECTIVE R15, `(.L_x_3097) ;  /* 0x000000000f087348 */ /* 0x001fea0003c00000 */
[----:B------:R1:W2:Y:S02]  /*371d0*/  SHFL.IDX P6, R14, R13, R12, R11 ;  /* 0x0000000c0d0e7389 */ /* 0x0002a400000c000b */
[----:B012---:R-:W-:Y:S01]  /*371e0*/  ENDCOLLECTIVE ;  /* 0x000000000000791b */ /* 0x007fe20003800000 */
.L_x_3097:
[----:B------:R-:W-:Y:S05]  /*371f0*/  BSYNC B0 ;  /* 0x0000000000007941 */ /* 0x000fea0003800000 */
.L_x_3096:
[----:B------:R0:W5:Y:S01]  /*37200*/  LDL R0, [R1+0xc] ;  /* 0x00000c0001007983 */ /* 0x0001620000100800 */
[----:B------:R-:W-:Y:S01]  /*37210*/  MOV R13, R2 ;  /* 0x00000002000d7202 */ /* 0x000fe20000000f00 */
[----:B------:R-:W-:Y:S02]  /*37220*/  IMAD.MOV.U32 R12, RZ, RZ, 0x1 ;  /* 0x00000001ff0c7424 */ /* 0x000fe400078e00ff */
[----:B------:R-:W-:Y:S02]  /*37230*/  IMAD.MOV.U32 R11, RZ, RZ, 0x1f ;  /* 0x0000001fff0b7424 */ /* 0x000fe400078e00ff */
[----:B------:R-:W-:Y:S02]  /*37240*/  IMAD.MOV.U32 R15, RZ, RZ, -0x1 ;  /* 0xffffffffff0f7424 */ /* 0x000fe400078e00ff */
[----:B0-----:R-:W-:-:S07]  /*37250*/  IMAD.MOV.U32 R5, RZ, RZ, R14 ;  /* 0x000000ffff057224 */ /* 0x001fce00078e000e */
[----:B-----5:R-:W-:Y:S05]  /*37260*/  WARPSYNC.COLLECTIVE R15, `(.L_x_3098) ;  /* 0x000000000f087348 */ /* 0x020fea0003c00000 */
[----:B------:R0:W1:Y:S02]  /*37270*/  SHFL.IDX P6, R14, R13, R12, R11 ;  /* 0x0000000c0d0e7389 */ /* 0x00006400000c000b */
[----:B01---5:R-:W-:Y:S01]  /*37280*/  ENDCOLLECTIVE ;  /* 0x000000000000791b */ /* 0x023fe20003800000 */
.L_x_3098:
        /* <DEDUP_REMOVED lines=26> */
.L_x_3099:
        /* <DEDUP_REMOVED lines=8> */
.L_x_3100:
        /* <DEDUP_REMOVED lines=8> */
.L_x_3101:
        /* <DEDUP_REMOVED lines=8> */
.L_x_3102:
        /* <DEDUP_REMOVED lines=8> */
.L_x_3103:
        /* <DEDUP_REMOVED lines=9> */
.L_x_3104:
[----:B------:R-:W-:Y:S01]  /*376c0*/  IMAD.MOV.U32 R9, RZ, RZ, R14 ;  /* 0x000000ffff097224 */ /* 0x000fe200078e000e */
[----:B------:R-:W-:Y:S06]  /*376d0*/  BRA `(.L_x_3105) ;  /* 0xffffff7800dc7947 */ /* 0x000fec000383ffff */
.L_x_2812:
[----:B------:R-:W-:Y:S01]  /*376e0*/  BSSY B0, `(.L_x_3106) ;  /* 0x0000008000007945 */ /* 0x000fe20003800000 */
[----:B------:R-:W-:Y:S01]  /*376f0*/  IMAD.MOV.U32 R13, RZ, RZ, R2 ;  /* 0x000000ffff0d7224 */ /* 0x000fe200078e0002 */
[----:B------:R-:W-:Y:S01]  /*37700*/  MOV R12, 0x1 ;  /* 0x00000001000c7802 */ /* 0x000fe20000000f00 */
[----:B------:R-:W-:Y:S02]  /*37710*/  IMAD.MOV.U32 R11, RZ, RZ, RZ ;  /* 0x000000ffff0b7224 */ /* 0x000fe400078e00ff */
[----:B------:R-:W-:-:S07]  /*37720*/  IMAD.MOV.U32 R15, RZ, RZ, -0x1 ;  /* 0xffffffffff0f7424 */ /* 0x000fce00078e00ff */
[----:B0-----:R-:W-:Y:S05]  /*37730*/  WARPSYNC.COLLECTIVE R15, `(.L_x_3107) ;  /* 0x000000000f087348 */ /* 0x001fea0003c00000 */
[----:B------:R1:W2:Y:S02]  /*37740*/  SHFL.UP P6, R14, R13, R12, R11 ;  /* 0x0400000c0d0e7389 */ /* 0x0002a400000c000b */
[----:B012---:R-:W-:Y:S01]  /*37750*/  ENDCOLLECTIVE ;  /* 0x000000000000791b */ /* 0x007fe20003800000 */
.L_x_3107:
[----:B------:R-:W-:Y:S05]  /*37760*/  BSYNC B0 ;  /* 0x0000000000007941 */ /* 0x000fea0003800000 */
.L_x_3106:
        /* <DEDUP_REMOVED lines=10> */
.L_x_3108:
        /* <DEDUP_REMOVED lines=8> */
.L_x_3109:
        /* <DEDUP_REMOVED lines=8> */
.L_x_3110:
        /* <DEDUP_REMOVED lines=8> */
.L_x_3111:
[----:B------:R-:W-:Y:S01]  /*37990*/  MOV R12, 0x1f ;  /* 0x0000001f000c7802 */ /* 0x000fe20000000f00 */
        /* <DEDUP_REMOVED lines=8> */
.L_x_3112:
[----:B------:R-:W-:Y:S01]  /*37a20*/  IMAD.MOV.U32 R9, RZ, RZ, R14 ;  /* 0x000000ffff097224 */ /* 0x000fe200078e000e */
[----:B------:R-:W-:Y:S06]  /*37a30*/  BRA `(.L_x_3113) ;  /* 0xffffff7800b47947 */ /* 0x000fec000383ffff */
.L_x_2814:
[----:B------:R-:W-:Y:S01]  /*37a40*/  BSSY B0, `(.L_x_3114) ;  /* 0x0000006000007945 */ /* 0x000fe20003800000 */
[----:B------:R-:W-:Y:S01]  /*37a50*/  PLOP3.LUT P6, PT, P6, PT, PT, 0x8, 0x0 ;  /* 0x000000000000781c */ /* 0x000fe200037ce170 */
[----:B------:R-:W-:-:S12]  /*37a60*/  IMAD.MOV.U32 R15, RZ, RZ, -0x1 ;  /* 0xffffffffff0f7424 */ /* 0x000fd800078e00ff */
[----:B01----:R-:W-:Y:S05]  /*37a70*/  WARPSYNC.COLLECTIVE R15, `(.L_x_3115) ;  /* 0x000000000f087348 */ /* 0x003fea0003c00000 */
[----:B------:R-:W-:Y:S01]  /*37a80*/  VOTE.ANY R14, PT, P6 ;  /* 0x00000000000e7806 */ /* 0x000fe200030e0100 */
[----:B01----:R-:W-:Y:S06]  /*37a90*/  ENDCOLLECTIVE ;  /* 0x000000000000791b */ /* 0x003fec0003800000 */
.L_x_3115:
[----:B------:R-:W-:Y:S05]  /*37aa0*/  BSYNC B0 ;  /* 0x0000000000007941 */ /* 0x000fea0003800000 */
.L_x_3114:
        /* <DEDUP_REMOVED lines=10> */
.L_x_3116:
[----:B------:R-:W-:Y:S02]  /*37b50*/  IMAD.MOV.U32 R13, RZ, RZ, R6 ;  /* 0x000000ffff0d7224 */ /* 0x000fe400078e0006 */
[----:B------:R-:W-:-:S07]  /*37b60*/  IMAD.MOV.U32 R4, RZ, RZ, R14 ;  /* 0x000000ffff047224 */ /* 0x000fce00078e000e */
[----:B------:R-:W-:Y:S05]  /*37b70*/  WARPSYNC.COLLECTIVE R15, `(.L_x_3117) ;  /* 0x000000000f087348 */ /* 0x000fea0003c00000 */
[----:B------:R0:W1:Y:S02]  /*37b80*/  SHFL.IDX P6, R14, R13, R12, R11 ;  /* 0x0000000c0d0e7389 */ /* 0x00006400000c000b */
[----:B01----:R-:W-:Y:S01]  /*37b90*/  ENDCOLLECTIVE ;  /* 0x000000000000791b */ /* 0x003fe20003800000 */
.L_x_3117:
[----:B------:R-:W-:Y:S01]  /*37ba0*/  IMAD.MOV.U32 R6, RZ, RZ, R14 ;  /* 0x000000ffff067224 */ /* 0x000fe200078e000e */
[----:B------:R-:W-:-:S05]  /*37bb0*/  IADD3 R10, R0, R10, RZ ;  /* 0x0000000a000a7210 */ /* 0x000fca0007ffe0ff */
[----:B------:R0:W-:Y:S01]  /*37bc0*/  STL [R1+0xc], R10 ;  /* 0x00000c0a01007387 */ /* 0x0001e20000100800 */
[----:B------:R-:W-:Y:S05]  /*37bd0*/  BRA `(.L_x_3118) ;  /* 0xffffff7800987947 */ /* 0x000fea000383ffff */
.L_x_2816:
[----:B------:R-:W-:Y:S01]  /*37be0*/  BSSY B0, `(.L_x_3119) ;  /* 0x0000008000007945 */ /* 0x000fe20003800000 */
[----:B------:R-:W-:Y:S02]  /*37bf0*/  IMAD.MOV.U32 R13, RZ, RZ, R7 ;  /* 0x000000ffff0d7224 */ /* 0x000fe400078e0007 */
[----:B------:R-:W-:Y:S02]  /*37c00*/  IMAD.MOV.U32 R12, RZ, RZ, R0 ;  /* 0x000000ffff0c7224 */ /* 0x000fe400078e0000 */
[----:B------:R-:W-:Y:S02]  /*37c10*/  IMAD.MOV.U32 R11, RZ, RZ, 0x1f ;  /* 0x0000001fff0b7424 */ /* 0x000fe400078e00ff */
[----:B------:R-:W-:-:S07]  /*37c20*/  IMAD.MOV.U32 R15, RZ, RZ, -0x1 ;  /* 0xffffffffff0f7424 */ /* 0x000fce00078e00ff */
[----:B0-----:R-:W-:Y:S05]  /*37c30*/  WARPSYNC.COLLECTIVE R15, `(.L_x_3120) ;  /* 0x000000000f087348 */ /* 0x001fea0003c00000 */
[----:B------:R1:W2:Y:S02]  /*37c40*/  SHFL.IDX P6, R14, R13, R12, R11 ;  /* 0x0000000c0d0e7389 */ /* 0x0002a400000c000b */
[----:B012---:R-:W-:Y:S01]  /*37c50*/  ENDCOLLECTIVE ;  /* 0x000000000000791b */ /* 0x007fe20003800000 */
.L_x_3120:
[----:B------:R-:W-:Y:S05]  /*37c60*/  BSYNC B0 ;  /* 0x0000000000007941 */ /* 0x000fea0003800000 */
.L_x_3119:
[----:B------:R-:W-:Y:S01]  /*37c70*/  IMAD.MOV.U32 R0, RZ, RZ, R14 ;  /* 0x000000ffff007224 */ /* 0x000fe200078e000e */
[----:B------:R-:W-:Y:S06]  /*37c80*/  BRA `(.L_x_3121) ;  /* 0xffffff7800847947 */ /* 0x000fec000383ffff */
.L_x_2822:
[----:B0-----:R0:W1:Y:S02]  /*37c90*/  SYNCS.PHASECHK.TRANS64.TRYWAIT P0, [R0+URZ+0x38820], R3 ;  /* 0x03882003000075a7 */ /* 0x001064000800017f */
[----:B-1----:R-:W-:Y:S05]  /*37ca0*/  @!P0 NANOSLEEP.SYNCS 0x989680 ;  /* 0x009896800000895d */ /* 0x002fea0003900000 */
[----:B------:R-:W1:Y:S02]  /*37cb0*/  @!P0 SYNCS.PHASECHK.TRANS64 P0, [R0+URZ+0x38820], R3 ;  /* 0x03882003000085a7 */ /* 0x000e64000800007f */
[----:B-1----:R-:W-:Y:S05]  /*37cc0*/  @!P0 BRA `(.L_x_2822) ;  /* 0xfffffffc00f08947 */ /* 0x002fea000383ffff */
[----:B------:R-:W-:Y:S05]  /*37cd0*/  BRA `(.L_x_3122) ;  /* 0xffffff8400287947 */ /* 0x000fea000383ffff */
.L_x_2823:
        /* <DEDUP_REMOVED lines=11> */
.L_x_3124:
[----:B------:R-:W-:Y:S05]  /*37d90*/  BSYNC B0 ;  /* 0x0000000000007941 */ /* 0x000fea0003800000 */
.L_x_3123:
[----:B------:R-:W-:Y:S05]  /*37da0*/  BRA `(.L_x_3125) ;  /* 0xffffff8400107947 */ /* 0x000fea000383ffff */
.L_x_2824:
[----:B------:R-:W-:Y:S01]  /*37db0*/  BSSY B0, `(.L_x_3126) ;  /* 0x0000006000007945 */ /* 0x000fe20003800000 */
[----:B------:R-:W-:-:S07]  /*37dc0*/  IMAD.MOV.U32 R15, RZ, RZ, -0x1 ;  /* 0xffffffffff0f7424 */ /* 0x000fce00078e00ff */
[----:B01----:R-:W-:Y:S05]  /*37dd0*/  WARPSYNC.COLLECTIVE R15, `(.L_x_3127) ;  /* 0x000000000f0c7348 */ /* 0x003fea0003c00000 */
[----:B------:R-:W-:Y:S02]  /*37de0*/  ELECT P6, UR62, PT ;  /* 0x00000000003e782f */ /* 0x000fe400038c0000 */
[----:B------:R-:W-:Y:S01]  /*37df0*/  MOV R14, UR62 ;  /* 0x0000003e000e7c02 */ /* 0x000fe20008000f00 */
[----:B01----:R-:W-:Y:S10]  /*37e00*/  ENDCOLLECTIVE ;  /* 0x000000000000791b */ /* 0x003ff40003800000 */
.L_x_3127:
[----:B------:R-:W-:Y:S05]  /*37e10*/  BSYNC B0 ;  /* 0x0000000000007941 */ /* 0x000fea0003800000 */
.L_x_3126:
[----:B------:R-:W-:Y:S05]  /*37e20*/  BRA `(.L_x_3128) ;  /* 0xffffff8400047947 */ /* 0x000fea000383ffff */
.L_x_2826:
[----:B0-----:R0:W1:Y:S02]  /*37e30*/  SYNCS.PHASECHK.TRANS64.TRYWAIT P1, [R6+URZ], R5 ;  /* 0x00000005060075a7 */ /* 0x001064000802017f */
[----:B-1----:R-:W-:Y:S05]  /*37e40*/  @!P1 NANOSLEEP.SYNCS 0x989680 ;  /* 0x009896800000995d */ /* 0x002fea0003900000 */
[----:B------:R-:W1:Y:S02]  /*37e50*/  @!P1 SYNCS.PHASECHK.TRANS64 P1, [R6+URZ], R5 ;  /* 0x00000005060095a7 */ /* 0x000e64000802007f */
[----:B-1----:R-:W-:Y:S05]  /*37e60*/  @!P1 BRA `(.L_x_2826) ;  /* 0xfffffffc00f09947 */ /* 0x002fea000383ffff */
[----:B------:R-:W-:Y:S05]  /*37e70*/  BRA `(.L_x_3129) ;  /* 0xffffff8400407947 */ /* 0x000fea000383ffff */
.L_x_2827:
[----:B-1----:R1:W2:Y:S02]  /*37e80*/  SYNCS.PHASECHK.TRANS64.TRYWAIT P1, [R7+URZ], R2 ;  /* 0x00000002070075a7 */ /* 0x0022a4000802017f */
[----:B--2---:R-:W-:Y:S05]  /*37e90*/  @!P1 NANOSLEEP.SYNCS 0x989680 ;  /* 0x009896800000995d */ /* 0x004fea0003900000 */
[----:B------:R-:W2:Y:S02]  /*37ea0*/  @!P1 SYNCS.PHASECHK.TRANS64 P1, [R7+URZ], R2 ;  /* 0x00000002070095a7 */ /* 0x000ea4000802007f */
[----:B--2---:R-:W-:Y:S05]  /*37eb0*/  @!P1 BRA `(.L_x_2827) ;  /* 0xfffffffc00f09947 */ /* 0x004fea000383ffff */
[----:B------:R-:W-:Y:S05]  /*37ec0*/  BRA `(.L_x_3130) ;  /* 0xffffff8400347947 */ /* 0x000fea000383ffff */
.L_x_2829:
[----:B--2---:R2:W3:Y:S02]  /*37ed0*/  SYNCS.PHASECHK.TRANS64.TRYWAIT P1, [R4+URZ+0x38860], R5 ;  /* 0x03886005040075a7 */ /* 0x0044e4000802017f */
[----:B---3--:R-:W-:Y:S05]  /*37ee0*/  @!P1 NANOSLEEP.SYNCS 0x989680 ;  /* 0x009896800000995d */ /* 0x008fea0003900000 */
[----:B------:R-:W3:Y:S02]  /*37ef0*/  @!P1 SYNCS.PHASECHK.TRANS64 P1, [R4+URZ+0x38860], R5 ;  /* 0x03886005040095a7 */ /* 0x000ee4000802007f */
[----:B---3--:R-:W-:Y:S05]  /*37f00*/  @!P1 BRA `(.L_x_2829) ;  /* 0xfffffffc00f09947 */ /* 0x008fea000383ffff */
[----:B------:R-:W-:Y:S05]  /*37f10*/  BRA `(.L_x_3131) ;  /* 0xffffff8400387947 */ /* 0x000fea000383ffff */
.L_x_2831:
[----:B---3--:R3:W4:Y:S02]  /*37f20*/  SYNCS.PHASECHK.TRANS64.TRYWAIT P1, [R3+URZ+0x38860], R2 ;  /* 0x03886002030075a7 */ /* 0x008724000802017f */
[----:B----4-:R-:W-:Y:S05]  /*37f30*/  @!P1 NANOSLEEP.SYNCS 0x989680 ;  /* 0x009896800000995d */ /* 0x010fea0003900000 */
[----:B------:R-:W4:Y:S02]  /*37f40*/  @!P1 SYNCS.PHASECHK.TRANS64 P1, [R3+URZ+0x38860], R2 ;  /* 0x03886002030095a7 */ /* 0x000f24000802007f */
[----:B----4-:R-:W-:Y:S05]  /*37f50*/  @!P1 BRA `(.L_x_2831) ;  /* 0xfffffffc00f09947 */ /* 0x010fea000383ffff */
[----:B------:R-:W-:Y:S05]  /*37f60*/  BRA `(.L_x_3132) ;  /* 0xffffff8400387947 */ /* 0x000fea000383ffff */
.L_x_2833:
[----:B----4-:R4:W0:Y:S02]  /*37f70*/  SYNCS.PHASECHK.TRANS64.TRYWAIT P0, [R4+URZ+0x38880], R5 ;  /* 0x03888005040075a7 */ /* 0x010824000800017f */
[----:B0-----:R-:W-:Y:S05]  /*37f80*/  @!P0 NANOSLEEP.SYNCS 0x989680 ;  /* 0x009896800000895d */ /* 0x001fea0003900000 */
[----:B------:R-:W0:Y:S02]  /*37f90*/  @!P0 SYNCS.PHASECHK.TRANS64 P0, [R4+URZ+0x38880], R5 ;  /* 0x03888005040085a7 */ /* 0x000e24000800007f */
[----:B0-----:R-:W-:Y:S05]  /*37fa0*/  @!P0 BRA `(.L_x_2833) ;  /* 0xfffffffc00f08947 */ /* 0x001fea000383ffff */
[----:B------:R-:W-:Y:S05]  /*37fb0*/  BRA `(.L_x_2834) ;  /* 0xffffff8400347947 */ /* 0x000fea000383ffff */
.L_x_3133:
        /* <DEDUP_REMOVED lines=12> */
.L_x_3142:


//--------------------- .nv.global.init           --------------------------
	.section	.nv.global.init,"aw",@progbits
	.align	4
.nv.global.init:
	.type		_ZZN5flash28permute_output_fp8_VcolmajorIN4cute6TensorINS1_11ArrayEngineIfLm128EEENS1_6LayoutINS1_5tupleIJNS6_IJNS1_1CILi2EEES8_NS7_ILi32EEEEEENS7_ILi1EEESB_EEENS6_IJNS6_IJSB_S8_NS7_ILi4EEEEEENS7_ILi0EEESF_EEEEEEEEEvRT_E9upper_map,@object
	.size		_ZZN5flash28permute_output_fp8_VcolmajorIN4cute6TensorINS1_11ArrayEngineIfLm128EEENS1_6LayoutINS1_5tupleIJNS6_IJNS1_1CILi2EEES8_NS7_ILi32EEEEEENS7_ILi1EEESB_EEENS6_IJNS6_IJSB_S8_NS7_ILi4EEEEEENS7_ILi0EEESF_EEEEEEEEEvRT_E9upper_map,($str$23 - _ZZN5flash28permute_output_fp8_VcolmajorIN4cute6TensorINS1_11ArrayEngineIfLm128EEENS1_6LayoutINS1_5tupleIJNS6_IJNS1_1CILi2EEES8_NS7_ILi32EEEEEENS7_ILi1EEESB_EEENS6_IJNS6_IJSB_S8_NS7_ILi4EEEEEENS7_ILi0EEESF_EEEEEEEEEvRT_E9upper_map)
_ZZN5flash28permute_output_fp8_VcolmajorIN4cute6TensorINS1_11ArrayEngineIfLm128EEENS1_6LayoutINS1_5tupleIJNS6_IJNS1_1CILi2EEES8_NS7_ILi32EEEEEENS7_ILi1EEESB_EEENS6_IJNS6_IJSB_S8_NS7_ILi4EEEEEENS7_ILi0EEESF_EEEEEEEEEvRT_E9upper_map:
        /*0000*/ 	.byte	0x00, 0x00, 0x00, 0x00, 0x02, 0x00, 0x00, 0x00, 0x03, 0x00, 0x00, 0x00, 0x01, 0x00, 0x00, 0x00
	.type		$str$23,@object
	.size		$str$23,($str$24 - $str$23)
$str$23:
        /*0010*/ 	.byte	0x28, 0x61, 0x64, 0x64, 0x72, 0x65, 0x73, 0x73, 0x20, 0x26, 0x20, 0x6d, 0x61, 0x73, 0x6b, 0x29
        /*0020*/ 	.byte	0x20, 0x3d, 0x3d, 0x20, 0x30, 0x00
	.type		$str$24,@object
	.size		$str$24,(__unnamed_11 - $str$24)
$str$24:
        /*0026*/ 	.byte	0x2f, 0x74, 0x6d, 0x70, 0x2f, 0x6f, 0x73, 0x73, 0x5f, 0x6b, 0x65, 0x72, 0x6e, 0x65, 0x6c, 0x73
        /*0036*/ 	.byte	0x5f, 0x73, 0x72, 0x63, 0x2f, 0x66, 0x6c, 0x61, 0x73, 0x68, 0x5f, 0x61, 0x74, 0x74, 0x65, 0x6e
        /*0046*/ 	.byte	0x74, 0x69, 0x6f, 0x6e, 0x2f, 0x63, 0x73, 0x72, 0x63, 0x2f, 0x63, 0x75, 0x74, 0x6c, 0x61, 0x73
        /*0056*/ 	.byte	0x73, 0x2f, 0x69, 0x6e, 0x63, 0x6c, 0x75, 0x64, 0x65, 0x2f, 0x63, 0x75, 0x74, 0x65, 0x2f, 0x70
        /*0066*/ 	.byte	0x6f, 0x69, 0x6e, 0x74, 0x65, 0x72, 0x5f, 0x66, 0x6c, 0x61, 0x67, 0x67, 0x65, 0x64, 0x2e, 0x68
        /*0076*/ 	.byte	0x70, 0x70, 0x00
	.type		__unnamed_11,@object
	.size		__unnamed_11,(__unnamed_6 - __unnamed_11)
__unnamed_11:
        /* <DEDUP_REMOVED lines=24> */
        /*01f9*/ 	.byte	0x26, 0x5d, 0x00
	.type		__unnamed_6,@object
	.size		__unnamed_6,(__unnamed_5 - __unnamed_6)
__unnamed_6:
        /* <DEDUP_REMOVED lines=24> */
        /*037c*/ 	.byte	0x3e, 0x3e, 0x20, 0x26, 0x5d, 0x00
	.type		__unnamed_5,@object
	.size		__unnamed_5,(__unnamed_9 - __unnamed_5)
__unnamed_5:
        /* <DEDUP_REMOVED lines=24> */
        /*0502*/ 	.byte	0x34, 0x3e, 0x3e, 0x3e, 0x3e, 0x3e, 0x20, 0x26, 0x5d, 0x00
	.type		__unnamed_9,@object
	.size		__unnamed_9,(__unnamed_3 - __unnamed_9)
__unnamed_9:
        /* <DEDUP_REMOVED lines=28> */
        /*06cc*/ 	.byte	0x3a, 0x43, 0x3c, 0x31, 0x36, 0x33, 0x38, 0x34, 0x3e, 0x3e, 0x3e, 0x3e, 0x3e, 0x5d, 0x00
	.type		__unnamed_3,@object
	.size		__unnamed_3,(__unnamed_8 - __unnamed_3)
__unnamed_3:
        /* <DEDUP_REMOVED lines=29> */
        /*08ab*/ 	.byte	0x5d, 0x00
	.type		__unnamed_8,@object
	.size		__unnamed_8,(__unnamed_10 - __unnamed_8)
__unnamed_8:
        /* <DEDUP_REMOVED lines=30> */
	.type		__unnamed_10,@object
	.size		__unnamed_10,(__unnamed_2 - __unnamed_10)
__unnamed_10:
        /* <DEDUP_REMOVED lines=30> */
	.type		__unnamed_2,@object
	.size		__unnamed_2,(__unnamed_4 - __unnamed_2)
__unnamed_2:
        /* <DEDUP_REMOVED lines=30> */
	.type		__unnamed_4,@object
	.size		__unnamed_4,(__unnamed_7 - __unnamed_4)
__unnamed_4:
        /* <DEDUP_REMOVED lines=30> */
	.type		__unnamed_7,@object
	.size		__unnamed_7,(__unnamed_1 - __unnamed_7)
__unnamed_7:
        /* <DEDUP_REMOVED lines=30> */
	.type		__unnamed_1,@object
	.size		__unnamed_1,(.L_0 - __unnamed_1)
__unnamed_1:
        /* <DEDUP_REMOVED lines=29> */
        /*13a7*/ 	.byte	0x3e, 0x3e, 0x3e, 0x3e, 0x20, 0x26, 0x5d, 0x00
.L_0:


//--------------------- .nv.shared._ZN7cutlass13device_kernelIN5flash11enable_sm90INS1_16FlashAttnFwdSm90INS1_25CollectiveMainloopFwdSm90ILi2EN4cute5tupleIJNS5_1CILi1EEES8_S8_EEENS6_IJNS7_ILi128EEESA_NS7_ILi256EEEEEELi256ENS_12float_e4m3_tEfNS_4arch4Sm90ELb0ELb0ELb0ELb0ELb0ELb0ELb0ELb1ELb1ELb1ELb1ELb0EEENS1_21CollectiveEpilogueFwdINS6_IJSA_SB_SA_EEES9_NS_10bfloat16_tESF_Li256ELb0ELb1ELb1ELb1EEENS1_19SingleTileSchedulerILb0ELb1ELb1ELi128EEEEEEEEEvNT_6ParamsE --------------------------
	.section	.nv.shared._ZN7cutlass13device_kernelIN5flash11enable_sm90INS1_16FlashAttnFwdSm90INS1_25CollectiveMainloopFwdSm90ILi2EN4cute5tupleIJNS5_1CILi1EEES8_S8_EEENS6_IJNS7_ILi128EEESA_NS7_ILi256EEEEEELi256ENS_12float_e4m3_tEfNS_4arch4Sm90ELb0ELb0ELb0ELb0ELb0ELb0ELb0ELb1ELb1ELb1ELb1ELb0EEENS1_21CollectiveEpilogueFwdINS6_IJSA_SB_SA_EEES9_NS_10bfloat16_tESF_Li256ELb0ELb1ELb1ELb1EEENS1_19SingleTileSchedulerILb0ELb1ELb1ELi128EEEEEEEEEvNT_6ParamsE,"aw",@nobits
	.sectionflags	@""
	.align	16
	.zero		1024


//--------------------- .nv.shared.reserved.0     --------------------------
	.section	.nv.shared.reserved.0,"aw",@nobits
	.weak		__nv_reservedSMEM_offset_0_alias
	.size		__nv_reservedSMEM_offset_0_alias, 0, 0
	.other		__nv_reservedSMEM_offset_0_alias,@"STO_CUDA_RESERVED_SHARED STV_DEFAULT"
__nv_reservedSMEM_offset_0_alias:
	.zero		0


//--------------------- .nv.global                --------------------------
	.section	.nv.global,"aw",@nobits
.nv.global:
	.type		_ZN72_INTERNAL_5bd3b529_36_flash_fwd_hdim256_e4m3_split_sm90_cu_e763cb1e_32454cute1_E,@object
	.size		_ZN72_INTERNAL_5bd3b529_36_flash_fwd_hdim256_e4m3_split_sm90_cu_e763cb1e_32454cute1_E,(_ZN72_INTERNAL_5bd3b529_36_flash_fwd_hdim256_e4m3_split_sm90_cu_e763cb1e_32454cuda3std3__45__cpo6cbeginE - _ZN72_INTERNAL_5bd3b529_36_flash_fwd_hdim256_e4m3_split_sm90_cu_e763cb1e_32454cute1_E)
_ZN72_INTERNAL_5bd3b529_36_flash_fwd_hdim256_e4m3_split_sm90_cu_e763cb1e_32454cute1_E:
	.zero		1
	.type		_ZN72_INTERNAL_5bd3b529_36_flash_fwd_hdim256_e4m3_split_sm90_cu_e763cb1e_32454cuda3std3__45__cpo6cbeginE,@object
	.size		_ZN72_INTERNAL_5bd3b529_36_flash_fwd_hdim256_e4m3_split_sm90_cu_e763cb1e_32454cuda3std3__45__cpo6cbeginE,(_ZN72_INTERNAL_5bd3b529_36_flash_fwd_hdim256_e4m3_split_sm90_cu_e763cb1e_32454cuda3std3__48in_placeE - _ZN72_INTERNAL_5bd3b529_36_flash_fwd_hdim256_e4m3_split_sm90_cu_e763cb1e_32454cuda3std3__45__cpo6cbeginE)
_ZN72_INTERNAL_5bd3b529_36_flash_fwd_hdim256_e4m3_split_sm90_cu_e763cb1e_32454cuda3std3__45__cpo6cbeginE:
	.zero		1
	.type		_ZN72_INTERNAL_5bd3b529_36_flash_fwd_hdim256_e4m3_split_sm90_cu_e763cb1e_32454cuda3std3__48in_placeE,@object
	.size		_ZN72_INTERNAL_5bd3b529_36_flash_fwd_hdim256_e4m3_split_sm90_cu_e763cb1e_32454cuda3std3__48in_placeE,(_ZN72_INTERNAL_5bd3b529_36_flash_fwd_hdim256_e4m3_split_sm90_cu_e763cb1e_32454cuda3std6ranges3__45__cpo9iter_moveE - _ZN72_INTERNAL_5bd3b529_36_flash_fwd_hdim256_e4m3_split_sm90_cu_e763cb1e_32454cuda3std3__48in_placeE)
_ZN72_INTERNAL_5bd3b529_36_flash_fwd_hdim256_e4m3_split_sm90_cu_e763cb1e_32454cuda3std3__48in_placeE:
	.zero		1
	.type		_ZN72_INTERNAL_5bd3b529_36_flash_fwd_hdim256_e4m3_split_sm90_cu_e763cb1e_32454cuda3std6ranges3__45__cpo9iter_moveE,@object
	.size		_ZN72_INTERNAL_5bd3b529_36_flash_fwd_hdim256_e4m3_split_sm90_cu_e763cb1e_32454cuda3std6ranges3__45__cpo9iter_moveE,(_ZN72_INTERNAL_5bd3b529_36_flash_fwd_hdim256_e4m3_split_sm90_cu_e763cb1e_32454cuda3std3__45__cpo5beginE - _ZN72_INTERNAL_5bd3b529_36_flash_fwd_hdim256_e4m3_split_sm90_cu_e763cb1e_32454cuda3std6ranges3__45__cpo9iter_moveE)
_ZN72_INTERNAL_5bd3b529_36_flash_fwd_hdim256_e4m3_split_sm90_cu_e763cb1e_32454cuda3std6ranges3__45__cpo9iter_moveE:
	.zero		1
	.type		_ZN72_INTERNAL_5bd3b529_36_flash_fwd_hdim256_e4m3_split_sm90_cu_e763cb1e_32454cuda3std3__45__cpo5beginE,@object
	.size		_ZN72_INTERNAL_5bd3b529_36_flash_fwd_hdim256_e4m3_split_sm90_cu_e763cb1e_32454cuda3std3__45__cpo5beginE,(_ZN72_INTERNAL_5bd3b529_36_flash_fwd_hdim256_e4m3_split_sm90_cu_e763cb1e_32454cuda3std3__474_GLOBAL__N__5bd3b529_36_flash_fwd_hdim256_e4m3_split_sm90_cu_e763cb1e_32456ignoreE - _ZN72_INTERNAL_5bd3b529_36_flash_fwd_hdim256_e4m3_split_sm90_cu_e763cb1e_32454cuda3std3__45__cpo5beginE)
_ZN72_INTERNAL_5bd3b529_36_flash_fwd_hdim256_e4m3_split_sm90_cu_e763cb1e_32454cuda3std3__45__cpo5beginE:
	.zero		1
	.type		_ZN72_INTERNAL_5bd3b529_36_flash_fwd_hdim256_e4m3_split_sm90_cu_e763cb1e_32454cuda3std3__474_GLOBAL__N__5bd3b529_36_flash_fwd_hdim256_e4m3_split_sm90_cu_e763cb1e_32456ignoreE,@object
	.size		_ZN72_INTERNAL_5bd3b529_36_flash_fwd_hdim256_e4m3_split_sm90_cu_e763cb1e_32454cuda3std3__474_GLOBAL__N__5bd3b529_36_flash_fwd_hdim256_e4m3_split_sm90_cu_e763cb1e_32456ignoreE,(_ZN72_INTERNAL_5bd3b529_36_flash_fwd_hdim256_e4m3_split_sm90_cu_e763cb1e_32454cute7productE - _ZN72_INTERNAL_5bd3b529_36_flash_fwd_hdim256_e4m3_split_sm90_cu_e763cb1e_32454cuda3std3__474_GLOBAL__N__5bd3b529_36_flash_fwd_hdim256_e4m3_split_sm90_cu_e763cb1e_32456ignoreE)
_ZN72_INTERNAL_5bd3b529_36_flash_fwd_hdim256_e4m3_split_sm90_cu_e763cb1e_32454cuda3std3__474_GLOBAL__N__5bd3b529_36_flash_fwd_hdim256_e4m3_split_sm90_cu_e763cb1e_32456ignoreE:
	.zero		1
	.type		_ZN72_INTERNAL_5bd3b529_36_flash_fwd_hdim256_e4m3_split_sm90_cu_e763cb1e_32454cute7productE,@object
	.size		_ZN72_INTERNAL_5bd3b529_36_flash_fwd_hdim256_e4m3_split_sm90_cu_e763cb1e_32454cute7productE,(_ZN72_INTERNAL_5bd3b529_36_flash_fwd_hdim256_e4m3_split_sm90_cu_e763cb1e_32454cuda3std3__45__cpo3endE - _ZN72_INTERNAL_5bd3b529_36_flash_fwd_hdim256_e4m3_split_sm90_cu_e763cb1e_32454cute7productE)
_ZN72_INTERNAL_5bd3b529_36_flash_fwd_hdim256_e4m3_split_sm90_cu_e763cb1e_32454cute7productE:
	.zero		1
	.type		_ZN72_INTERNAL_5bd3b529_36_flash_fwd_hdim256_e4m3_split_sm90_cu_e763cb1e_32454cuda3std3__45__cpo3endE,@object
	.size		_ZN72_INTERNAL_5bd3b529_36_flash_fwd_hdim256_e4m3_split_sm90_cu_e763cb1e_32454cuda3std3__45__cpo3endE,(_ZN72_INTERNAL_5bd3b529_36_flash_fwd_hdim256_e4m3_split_sm90_cu_e763cb1e_32454cuda3std3__419piecewise_constructE - _ZN72_INTERNAL_5bd3b529_36_flash_fwd_hdim256_e4m3_split_sm90_cu_e763cb1e_32454cuda3std3__45__cpo3endE)
_ZN72_INTERNAL_5bd3b529_36_flash_fwd_hdim256_e4m3_split_sm90_cu_e763cb1e_32454cuda3std3__45__cpo3endE:
	.zero		1
	.type		_ZN72_INTERNAL_5bd3b529_36_flash_fwd_hdim256_e4m3_split_sm90_cu_e763cb1e_32454cuda3std3__419piecewise_constructE,@object
	.size		_ZN72_INTERNAL_5bd3b529_36_flash_fwd_hdim256_e4m3_split_sm90_cu_e763cb1e_32454cuda3std3__419piecewise_constructE,(_ZN72_INTERNAL_5bd3b529_36_flash_fwd_hdim256_e4m3_split_sm90_cu_e763cb1e_32454cuda3std3__45__cpo4cendE - _ZN72_INTERNAL_5bd3b529_36_flash_fwd_hdim256_e4m3_split_sm90_cu_e763cb1e_32454cuda3std3__419piecewise_constructE)
_ZN72_INTERNAL_5bd3b529_36_flash_fwd_hdim256_e4m3_split_sm90_cu_e763cb1e_32454cuda3std3__419piecewise_constructE:
	.zero		1
	.type		_ZN72_INTERNAL_5bd3b529_36_flash_fwd_hdim256_e4m3_split_sm90_cu_e763cb1e_32454cuda3std3__45__cpo4cendE,@object
	.size		_ZN72_INTERNAL_5bd3b529_36_flash_fwd_hdim256_e4m3_split_sm90_cu_e763cb1e_32454cuda3std3__45__cpo4cendE,(_ZN72_INTERNAL_5bd3b529_36_flash_fwd_hdim256_e4m3_split_sm90_cu_e763cb1e_32454cuda3std6ranges3__45__cpo4swapE - _ZN72_INTERNAL_5bd3b529_36_flash_fwd_hdim256_e4m3_split_sm90_cu_e763cb1e_32454cuda3std3__45__cpo4cendE)
_ZN72_INTERNAL_5bd3b529_36_flash_fwd_hdim256_e4m3_split_sm90_cu_e763cb1e_32454cuda3std3__45__cpo4cendE:
	.zero		1
	.type		_ZN72_INTERNAL_5bd3b529_36_flash_fwd_hdim256_e4m3_split_sm90_cu_e763cb1e_32454cuda3std6ranges3__45__cpo4swapE,@object
	.size		_ZN72_INTERNAL_5bd3b529_36_flash_fwd_hdim256_e4m3_split_sm90_cu_e763cb1e_32454cuda3std6ranges3__45__cpo4swapE,(.L_19 - _ZN72_INTERNAL_5bd3b529_36_flash_fwd_hdim256_e4m3_split_sm90_cu_e763cb1e_32454cuda3std6ranges3__45__cpo4swapE)
_ZN72_INTERNAL_5bd3b529_36_flash_fwd_hdim256_e4m3_split_sm90_cu_e763cb1e_32454cuda3std6ranges3__45__cpo4swapE:
	.zero		1
.L_19:


//--------------------- .nv.shared._ZN7cutlass13device_kernelIN5flash11enable_sm90INS1_16FlashAttnFwdSm90INS1_25CollectiveMainloopFwdSm90ILi2EN4cute5tupleIJNS5_1CILi1EEES8_S8_EEENS6_IJNS7_ILi128EEESA_NS7_ILi256EEEEEELi256ENS_12float_e4m3_tEfNS_4arch4Sm90ELb0ELb0ELb0ELb1ELb0ELb0ELb0ELb1ELb1ELb1ELb1ELb0EEENS1_21CollectiveEpilogueFwdINS6_IJSA_SB_SA_EEES9_NS_10bfloat16_tESF_Li256ELb1ELb1ELb1ELb1EEENS1_36VarlenDynamicPersistentTileSchedulerILi128ELi128ELi256ELi128ELb1ELb1ELb1ELb0ELb1ELb1EEEEEEEEEvNT_6ParamsE --------------------------
	.section	.nv.shared._ZN7cutlass13device_kernelIN5flash11enable_sm90INS1_16FlashAttnFwdSm90INS1_25CollectiveMainloopFwdSm90ILi2EN4cute5tupleIJNS5_1CILi1EEES8_S8_EEENS6_IJNS7_ILi128EEESA_NS7_ILi256EEEEEELi256ENS_12float_e4m3_tEfNS_4arch4Sm90ELb0ELb0ELb0ELb1ELb0ELb0ELb0ELb1ELb1ELb1ELb1ELb0EEENS1_21CollectiveEpilogueFwdINS6_IJSA_SB_SA_EEES9_NS_10bfloat16_tESF_Li256ELb1ELb1ELb1ELb1EEENS1_36VarlenDynamicPersistentTileSchedulerILi128ELi128ELi256ELi128ELb1ELb1ELb1ELb0ELb1ELb1EEEEEEEEEvNT_6ParamsE,"aw",@nobits
	.sectionflags	@""
	.align	16
	.zero		1024


//--------------------- .nv.shared._ZN7cutlass13device_kernelIN5flash11enable_sm90INS1_16FlashAttnFwdSm90INS1_25CollectiveMainloopFwdSm90ILi2EN4cute5tupleIJNS5_1CILi1EEES8_S8_EEENS6_IJNS7_ILi128EEESA_NS7_ILi256EEEEEELi256ENS_12float_e4m3_tEfNS_4arch4Sm90ELb0ELb0ELb0ELb1ELb0ELb1ELb0ELb1ELb1ELb1ELb1ELb0EEENS1_21CollectiveEpilogueFwdINS6_IJSA_SB_SA_EEES9_NS_10bfloat16_tESF_Li256ELb1ELb1ELb1ELb1EEENS1_36VarlenDynamicPersistentTileSchedulerILi128ELi128ELi256ELi128ELb1ELb1ELb1ELb0ELb1ELb1EEEEEEEEEvNT_6ParamsE --------------------------
	.section	.nv.shared._ZN7cutlass13device_kernelIN5flash11enable_sm90INS1_16FlashAttnFwdSm90INS1_25CollectiveMainloopFwdSm90ILi2EN4cute5tupleIJNS5_1CILi1EEES8_S8_EEENS6_IJNS7_ILi128EEESA_NS7_ILi256EEEEEELi256ENS_12float_e4m3_tEfNS_4arch4Sm90ELb0ELb0ELb0ELb1ELb0ELb1ELb0ELb1ELb1ELb1ELb1ELb0EEENS1_21CollectiveEpilogueFwdINS6_IJSA_SB_SA_EEES9_NS_10bfloat16_tESF_Li256ELb1ELb1ELb1ELb1EEENS1_36VarlenDynamicPersistentTileSchedulerILi128ELi128ELi256ELi128ELb1ELb1ELb1ELb0ELb1ELb1EEEEEEEEEvNT_6ParamsE,"aw",@nobits
	.sectionflags	@""
	.align	16
	.zero		1024


//--------------------- .nv.shared._ZN7cutlass13device_kernelIN5flash11enable_sm90INS1_16FlashAttnFwdSm90INS1_25CollectiveMainloopFwdSm90ILi2EN4cute5tupleIJNS5_1CILi1EEES8_S8_EEENS6_IJNS7_ILi128EEENS7_ILi64EEENS7_ILi256EEEEEELi256ENS_12float_e4m3_tEfNS_4arch4Sm90ELb0ELb1ELb0ELb0ELb0ELb0ELb0ELb1ELb1ELb1ELb1ELb0EEENS1_21CollectiveEpilogueFwdINS6_IJSA_SC_SB_EEES9_NS_10bfloat16_tESG_Li256ELb0ELb1ELb1ELb1EEENS1_19SingleTileSchedulerILb0ELb1ELb1ELi128EEEEEEEEEvNT_6ParamsE --------------------------
	.section	.nv.shared._ZN7cutlass13device_kernelIN5flash11enable_sm90INS1_16FlashAttnFwdSm90INS1_25CollectiveMainloopFwdSm90ILi2EN4cute5tupleIJNS5_1CILi1EEES8_S8_EEENS6_IJNS7_ILi128EEENS7_ILi64EEENS7_ILi256EEEEEELi256ENS_12float_e4m3_tEfNS_4arch4Sm90ELb0ELb1ELb0ELb0ELb0ELb0ELb0ELb1ELb1ELb1ELb1ELb0EEENS1_21CollectiveEpilogueFwdINS6_IJSA_SC_SB_EEES9_NS_10bfloat16_tESG_Li256ELb0ELb1ELb1ELb1EEENS1_19SingleTileSchedulerILb0ELb1ELb1ELi128EEEEEEEEEvNT_6ParamsE,"aw",@nobits
	.sectionflags	@""
	.align	16
	.zero		1024


//--------------------- .nv.shared._ZN7cutlass13device_kernelIN5flash11enable_sm90INS1_16FlashAttnFwdSm90INS1_25CollectiveMainloopFwdSm90ILi2EN4cute5tupleIJNS5_1CILi1EEES8_S8_EEENS6_IJNS7_ILi128EEENS7_ILi64EEENS7_ILi256EEEEEELi256ENS_12float_e4m3_tEfNS_4arch4Sm90ELb0ELb1ELb0ELb1ELb0ELb0ELb0ELb1ELb1ELb1ELb1ELb0EEENS1_21CollectiveEpilogueFwdINS6_IJSA_SC_SB_EEES9_NS_10bfloat16_tESG_Li256ELb1ELb1ELb1ELb1EEENS1_36VarlenDynamicPersistentTileSchedulerILi128ELi64ELi256ELi128ELb1ELb1ELb1ELb1ELb0ELb1EEEEEEEEEvNT_6ParamsE --------------------------
	.section	.nv.shared._ZN7cutlass13device_kernelIN5flash11enable_sm90INS1_16FlashAttnFwdSm90INS1_25CollectiveMainloopFwdSm90ILi2EN4cute5tupleIJNS5_1CILi1EEES8_S8_EEENS6_IJNS7_ILi128EEENS7_ILi64EEENS7_ILi256EEEEEELi256ENS_12float_e4m3_tEfNS_4arch4Sm90ELb0ELb1ELb0ELb1ELb0ELb0ELb0ELb1ELb1ELb1ELb1ELb0EEENS1_21CollectiveEpilogueFwdINS6_IJSA_SC_SB_EEES9_NS_10bfloat16_tESG_Li256ELb1ELb1ELb1ELb1EEENS1_36VarlenDynamicPersistentTileSchedulerILi128ELi64ELi256ELi128ELb1ELb1ELb1ELb1ELb0ELb1EEEEEEEEEvNT_6ParamsE,"aw",@nobits
	.sectionflags	@""
	.align	16
	.zero		1024


//--------------------- .nv.shared._ZN7cutlass13device_kernelIN5flash11enable_sm90INS1_16FlashAttnFwdSm90INS1_25CollectiveMainloopFwdSm90ILi2EN4cute5tupleIJNS5_1CILi1EEES8_S8_EEENS6_IJNS7_ILi128EEENS7_ILi64EEENS7_ILi256EEEEEELi256ENS_12float_e4m3_tEfNS_4arch4Sm90ELb0ELb1ELb0ELb1ELb0ELb1ELb0ELb1ELb1ELb1ELb1ELb0EEENS1_21CollectiveEpilogueFwdINS6_IJSA_SC_SB_EEES9_NS_10bfloat16_tESG_Li256ELb1ELb1ELb1ELb1EEENS1_36VarlenDynamicPersistentTileSchedulerILi128ELi64ELi256ELi128ELb1ELb1ELb1ELb1ELb0ELb1EEEEEEEEEvNT_6ParamsE --------------------------
	.section	.nv.shared._ZN7cutlass13device_kernelIN5flash11enable_sm90INS1_16FlashAttnFwdSm90INS1_25CollectiveMainloopFwdSm90ILi2EN4cute5tupleIJNS5_1CILi1EEES8_S8_EEENS6_IJNS7_ILi128EEENS7_ILi64EEENS7_ILi256EEEEEELi256ENS_12float_e4m3_tEfNS_4arch4Sm90ELb0ELb1ELb0ELb1ELb0ELb1ELb0ELb1ELb1ELb1ELb1ELb0EEENS1_21CollectiveEpilogueFwdINS6_IJSA_SC_SB_EEES9_NS_10bfloat16_tESG_Li256ELb1ELb1ELb1ELb1EEENS1_36VarlenDynamicPersistentTileSchedulerILi128ELi64ELi256ELi128ELb1ELb1ELb1ELb1ELb0ELb1EEEEEEEEEvNT_6ParamsE,"aw",@nobits
	.sectionflags	@""
	.align	16
	.zero		1024


//--------------------- .nv.shared._ZN7cutlass13device_kernelIN5flash11enable_sm90INS1_16FlashAttnFwdSm90INS1_25CollectiveMainloopFwdSm90ILi2EN4cute5tupleIJNS5_1CILi1EEES8_S8_EEENS6_IJNS7_ILi128EEESA_NS7_ILi256EEEEEELi256ENS_12float_e4m3_tEfNS_4arch4Sm90ELb1ELb0ELb0ELb0ELb0ELb0ELb0ELb1ELb1ELb1ELb1ELb0EEENS1_21CollectiveEpilogueFwdINS6_IJSA_SB_SA_EEES9_NS_10bfloat16_tESF_Li256ELb0ELb1ELb1ELb1EEENS1_19SingleTileSchedulerILb0ELb1ELb1ELi128EEEEEEEEEvNT_6ParamsE --------------------------
	.section	.nv.shared._ZN7cutlass13device_kernelIN5flash11enable_sm90INS1_16FlashAttnFwdSm90INS1_25CollectiveMainloopFwdSm90ILi2EN4cute5tupleIJNS5_1CILi1EEES8_S8_EEENS6_IJNS7_ILi128EEESA_NS7_ILi256EEEEEELi256ENS_12float_e4m3_tEfNS_4arch4Sm90ELb1ELb0ELb0ELb0ELb0ELb0ELb0ELb1ELb1ELb1ELb1ELb0EEENS1_21CollectiveEpilogueFwdINS6_IJSA_SB_SA_EEES9_NS_10bfloat16_tESF_Li256ELb0ELb1ELb1ELb1EEENS1_19SingleTileSchedulerILb0ELb1ELb1ELi128EEEEEEEEEvNT_6ParamsE,"aw",@nobits
	.sectionflags	@""
	.align	16
	.zero		1024


//--------------------- .nv.shared._ZN7cutlass13device_kernelIN5flash11enable_sm90INS1_16FlashAttnFwdSm90INS1_25CollectiveMainloopFwdSm90ILi2EN4cute5tupleIJNS5_1CILi1EEES8_S8_EEENS6_IJNS7_ILi128EEESA_NS7_ILi256EEEEEELi256ENS_12float_e4m3_tEfNS_4arch4Sm90ELb1ELb0ELb0ELb1ELb0ELb0ELb0ELb1ELb1ELb1ELb1ELb0EEENS1_21CollectiveEpilogueFwdINS6_IJSA_SB_SA_EEES9_NS_10bfloat16_tESF_Li256ELb1ELb1ELb1ELb1EEENS1_36VarlenDynamicPersistentTileSchedulerILi128ELi128ELi256ELi128ELb1ELb1ELb1ELb1ELb1ELb1EEEEEEEEEvNT_6ParamsE --------------------------
	.section	.nv.shared._ZN7cutlass13device_kernelIN5flash11enable_sm90INS1_16FlashAttnFwdSm90INS1_25CollectiveMainloopFwdSm90ILi2EN4cute5tupleIJNS5_1CILi1EEES8_S8_EEENS6_IJNS7_ILi128EEESA_NS7_ILi256EEEEEELi256ENS_12float_e4m3_tEfNS_4arch4Sm90ELb1ELb0ELb0ELb1ELb0ELb0ELb0ELb1ELb1ELb1ELb1ELb0EEENS1_21CollectiveEpilogueFwdINS6_IJSA_SB_SA_EEES9_NS_10bfloat16_tESF_Li256ELb1ELb1ELb1ELb1EEENS1_36VarlenDynamicPersistentTileSchedulerILi128ELi128ELi256ELi128ELb1ELb1ELb1ELb1ELb1ELb1EEEEEEEEEvNT_6ParamsE,"aw",@nobits
	.sectionflags	@""
	.align	16
	.zero		1024


//--------------------- .nv.shared._ZN7cutlass13device_kernelIN5flash11enable_sm90INS1_16FlashAttnFwdSm90INS1_25CollectiveMainloopFwdSm90ILi2EN4cute5tupleIJNS5_1CILi1EEES8_S8_EEENS6_IJNS7_ILi128EEESA_NS7_ILi256EEEEEELi256ENS_12float_e4m3_tEfNS_4arch4Sm90ELb1ELb0ELb0ELb1ELb0ELb1ELb0ELb1ELb1ELb1ELb1ELb0EEENS1_21CollectiveEpilogueFwdINS6_IJSA_SB_SA_EEES9_NS_10bfloat16_tESF_Li256ELb1ELb1ELb1ELb1EEENS1_36VarlenDynamicPersistentTileSchedulerILi128ELi128ELi256ELi128ELb1ELb1ELb1ELb1ELb1ELb1EEEEEEEEEvNT_6ParamsE --------------------------
	.section	.nv.shared._ZN7cutlass13device_kernelIN5flash11enable_sm90INS1_16FlashAttnFwdSm90INS1_25CollectiveMainloopFwdSm90ILi2EN4cute5tupleIJNS5_1CILi1EEES8_S8_EEENS6_IJNS7_ILi128EEESA_NS7_ILi256EEEEEELi256ENS_12float_e4m3_tEfNS_4arch4Sm90ELb1ELb0ELb0ELb1ELb0ELb1ELb0ELb1ELb1ELb1ELb1ELb0EEENS1_21CollectiveEpilogueFwdINS6_IJSA_SB_SA_EEES9_NS_10bfloat16_tESF_Li256ELb1ELb1ELb1ELb1EEENS1_36VarlenDynamicPersistentTileSchedulerILi128ELi128ELi256ELi128ELb1ELb1ELb1ELb1ELb1ELb1EEEEEEEEEvNT_6ParamsE,"aw",@nobits
	.sectionflags	@""
	.align	16
	.zero		1024


//--------------------- .nv.constant0._ZN7cutlass13device_kernelIN5flash11enable_sm90INS1_16FlashAttnFwdSm90INS1_25CollectiveMainloopFwdSm90ILi2EN4cute5tupleIJNS5_1CILi1EEES8_S8_EEENS6_IJNS7_ILi128EEESA_NS7_ILi256EEEEEELi256ENS_12float_e4m3_tEfNS_4arch4Sm90ELb0ELb0ELb0ELb0ELb0ELb0ELb0ELb1ELb1ELb1ELb1ELb0EEENS1_21CollectiveEpilogueFwdINS6_IJSA_SB_SA_EEES9_NS_10bfloat16_tESF_Li256ELb0ELb1ELb1ELb1EEENS1_19SingleTileSchedulerILb0ELb1ELb1ELi128EEEEEEEEEvNT_6ParamsE --------------------------
	.section	.nv.constant0._ZN7cutlass13device_kernelIN5flash11enable_sm90INS1_16FlashAttnFwdSm90INS1_25CollectiveMainloopFwdSm90ILi2EN4cute5tupleIJNS5_1CILi1EEES8_S8_EEENS6_IJNS7_ILi128EEESA_NS7_ILi256EEEEEELi256ENS_12float_e4m3_tEfNS_4arch4Sm90ELb0ELb0ELb0ELb0ELb0ELb0ELb0ELb1ELb1ELb1ELb1ELb0EEENS1_21CollectiveEpilogueFwdINS6_IJSA_SB_SA_EEES9_NS_10bfloat16_tESF_Li256ELb0ELb1ELb1ELb1EEENS1_19SingleTileSchedulerILb0ELb1ELb1ELi128EEEEEEEEEvNT_6ParamsE,"a",@progbits
	.sectionflags	@""
	.align	4
.nv.constant0._ZN7cutlass13device_kernelIN5flash11enable_sm90INS1_16FlashAttnFwdSm90INS1_25CollectiveMainloopFwdSm90ILi2EN4cute5tupleIJNS5_1CILi1EEES8_S8_EEENS6_IJNS7_ILi128EEESA_NS7_ILi256EEEEEELi256ENS_12float_e4m3_tEfNS_4arch4Sm90ELb0ELb0ELb0ELb0ELb0ELb0ELb0ELb1ELb1ELb1ELb1ELb0EEENS1_21CollectiveEpilogueFwdINS6_IJSA_SB_SA_EEES9_NS_10bfloat16_tESF_Li256ELb0ELb1ELb1ELb1EEENS1_19SingleTileSchedulerILb0ELb1ELb1ELi128EEEEEEEEEvNT_6ParamsE:
	.zero		3200


//--------------------- .nv.constant0._ZN7cutlass13device_kernelIN5flash11enable_sm90INS1_16FlashAttnFwdSm90INS1_25CollectiveMainloopFwdSm90ILi2EN4cute5tupleIJNS5_1CILi1EEES8_S8_EEENS6_IJNS7_ILi128EEESA_NS7_ILi256EEEEEELi256ENS_12float_e4m3_tEfNS_4arch4Sm90ELb0ELb0ELb0ELb1ELb0ELb0ELb0ELb1ELb1ELb1ELb1ELb0EEENS1_21CollectiveEpilogueFwdINS6_IJSA_SB_SA_EEES9_NS_10bfloat16_tESF_Li256ELb1ELb1ELb1ELb1EEENS1_36VarlenDynamicPersistentTileSchedulerILi128ELi128ELi256ELi128ELb1ELb1ELb1ELb0ELb1ELb1EEEEEEEEEvNT_6ParamsE --------------------------
	.section	.nv.constant0._ZN7cutlass13device_kernelIN5flash11enable_sm90INS1_16FlashAttnFwdSm90INS1_25CollectiveMainloopFwdSm90ILi2EN4cute5tupleIJNS5_1CILi1EEES8_S8_EEENS6_IJNS7_ILi128EEESA_NS7_ILi256EEEEEELi256ENS_12float_e4m3_tEfNS_4arch4Sm90ELb0ELb0ELb0ELb1ELb0ELb0ELb0ELb1ELb1ELb1ELb1ELb0EEENS1_21CollectiveEpilogueFwdINS6_IJSA_SB_SA_EEES9_NS_10bfloat16_tESF_Li256ELb1ELb1ELb1ELb1EEENS1_36VarlenDynamicPersistentTileSchedulerILi128ELi128ELi256ELi128ELb1ELb1ELb1ELb0ELb1ELb1EEEEEEEEEvNT_6ParamsE,"a",@progbits
	.sectionflags	@""
	.align	4
.nv.constant0._ZN7cutlass13device_kernelIN5flash11enable_sm90INS1_16FlashAttnFwdSm90INS1_25CollectiveMainloopFwdSm90ILi2EN4cute5tupleIJNS5_1CILi1EEES8_S8_EEENS6_IJNS7_ILi128EEESA_NS7_ILi256EEEEEELi256ENS_12float_e4m3_tEfNS_4arch4Sm90ELb0ELb0ELb0ELb1ELb0ELb0ELb0ELb1ELb1ELb1ELb1ELb0EEENS1_21CollectiveEpilogueFwdINS6_IJSA_SB_SA_EEES9_NS_10bfloat16_tESF_Li256ELb1ELb1ELb1ELb1EEENS1_36VarlenDynamicPersistentTileSchedulerILi128ELi128ELi256ELi128ELb1ELb1ELb1ELb0ELb1ELb1EEEEEEEEEvNT_6ParamsE:
	.zero		3328


//--------------------- .nv.constant0._ZN7cutlass13device_kernelIN5flash11enable_sm90INS1_16FlashAttnFwdSm90INS1_25CollectiveMainloopFwdSm90ILi2EN4cute5tupleIJNS5_1CILi1EEES8_S8_EEENS6_IJNS7_ILi128EEESA_NS7_ILi256EEEEEELi256ENS_12float_e4m3_tEfNS_4arch4Sm90ELb0ELb0ELb0ELb1ELb0ELb1ELb0ELb1ELb1ELb1ELb1ELb0EEENS1_21CollectiveEpilogueFwdINS6_IJSA_SB_SA_EEES9_NS_10bfloat16_tESF_Li256ELb1ELb1ELb1ELb1EEENS1_36VarlenDynamicPersistentTileSchedulerILi128ELi128ELi256ELi128ELb1ELb1ELb1ELb0ELb1ELb1EEEEEEEEEvNT_6ParamsE --------------------------
	.section	.nv.constant0._ZN7cutlass13device_kernelIN5flash11enable_sm90INS1_16FlashAttnFwdSm90INS1_25CollectiveMainloopFwdSm90ILi2EN4cute5tupleIJNS5_1CILi1EEES8_S8_EEENS6_IJNS7_ILi128EEESA_NS7_ILi256EEEEEELi256ENS_12float_e4m3_tEfNS_4arch4Sm90ELb0ELb0ELb0ELb1ELb0ELb1ELb0ELb1ELb1ELb1ELb1ELb0EEENS1_21CollectiveEpilogueFwdINS6_IJSA_SB_SA_EEES9_NS_10bfloat16_tESF_Li256ELb1ELb1ELb1ELb1EEENS1_36VarlenDynamicPersistentTileSchedulerILi128ELi128ELi256ELi128ELb1ELb1ELb1ELb0ELb1ELb1EEEEEEEEEvNT_6ParamsE,"a",@progbits
	.sectionflags	@""
	.align	4
.nv.constant0._ZN7cutlass13device_kernelIN5flash11enable_sm90INS1_16FlashAttnFwdSm90INS1_25CollectiveMainloopFwdSm90ILi2EN4cute5tupleIJNS5_1CILi1EEES8_S8_EEENS6_IJNS7_ILi128EEESA_NS7_ILi256EEEEEELi256ENS_12float_e4m3_tEfNS_4arch4Sm90ELb0ELb0ELb0ELb1ELb0ELb1ELb0ELb1ELb1ELb1ELb1ELb0EEENS1_21CollectiveEpilogueFwdINS6_IJSA_SB_SA_EEES9_NS_10bfloat16_tESF_Li256ELb1ELb1ELb1ELb1EEENS1_36VarlenDynamicPersistentTileSchedulerILi128ELi128ELi256ELi128ELb1ELb1ELb1ELb0ELb1ELb1EEEEEEEEEvNT_6ParamsE:
	.zero		3328


//--------------------- .nv.constant0._ZN7cutlass13device_kernelIN5flash11enable_sm90INS1_16FlashAttnFwdSm90INS1_25CollectiveMainloopFwdSm90ILi2EN4cute5tupleIJNS5_1CILi1EEES8_S8_EEENS6_IJNS7_ILi128EEENS7_ILi64EEENS7_ILi256EEEEEELi256ENS_12float_e4m3_tEfNS_4arch4Sm90ELb0ELb1ELb0ELb0ELb0ELb0ELb0ELb1ELb1ELb1ELb1ELb0EEENS1_21CollectiveEpilogueFwdINS6_IJSA_SC_SB_EEES9_NS_10bfloat16_tESG_Li256ELb0ELb1ELb1ELb1EEENS1_19SingleTileSchedulerILb0ELb1ELb1ELi128EEEEEEEEEvNT_6ParamsE --------------------------
	.section	.nv.constant0._ZN7cutlass13device_kernelIN5flash11enable_sm90INS1_16FlashAttnFwdSm90INS1_25CollectiveMainloopFwdSm90ILi2EN4cute5tupleIJNS5_1CILi1EEES8_S8_EEENS6_IJNS7_ILi128EEENS7_ILi64EEENS7_ILi256EEEEEELi256ENS_12float_e4m3_tEfNS_4arch4Sm90ELb0ELb1ELb0ELb0ELb0ELb0ELb0ELb1ELb1ELb1ELb1ELb0EEENS1_21CollectiveEpilogueFwdINS6_IJSA_SC_SB_EEES9_NS_10bfloat16_tESG_Li256ELb0ELb1ELb1ELb1EEENS1_19SingleTileSchedulerILb0ELb1ELb1ELi128EEEEEEEEEvNT_6ParamsE,"a",@progbits
	.sectionflags	@""
	.align	4
.nv.constant0._ZN7cutlass13device_kernelIN5flash11enable_sm90INS1_16FlashAttnFwdSm90INS1_25CollectiveMainloopFwdSm90ILi2EN4cute5tupleIJNS5_1CILi1EEES8_S8_EEENS6_IJNS7_ILi128EEENS7_ILi64EEENS7_ILi256EEEEEELi256ENS_12float_e4m3_tEfNS_4arch4Sm90ELb0ELb1ELb0ELb0ELb0ELb0ELb0ELb1ELb1ELb1ELb1ELb0EEENS1_21CollectiveEpilogueFwdINS6_IJSA_SC_SB_EEES9_NS_10bfloat16_tESG_Li256ELb0ELb1ELb1ELb1EEENS1_19SingleTileSchedulerILb0ELb1ELb1ELi128EEEEEEEEEvNT_6ParamsE:
	.zero		3200


//--------------------- .nv.constant0._ZN7cutlass13device_kernelIN5flash11enable_sm90INS1_16FlashAttnFwdSm90INS1_25CollectiveMainloopFwdSm90ILi2EN4cute5tupleIJNS5_1CILi1EEES8_S8_EEENS6_IJNS7_ILi128EEENS7_ILi64EEENS7_ILi256EEEEEELi256ENS_12float_e4m3_tEfNS_4arch4Sm90ELb0ELb1ELb0ELb1ELb0ELb0ELb0ELb1ELb1ELb1ELb1ELb0EEENS1_21CollectiveEpilogueFwdINS6_IJSA_SC_SB_EEES9_NS_10bfloat16_tESG_Li256ELb1ELb1ELb1ELb1EEENS1_36VarlenDynamicPersistentTileSchedulerILi128ELi64ELi256ELi128ELb1ELb1ELb1ELb1ELb0ELb1EEEEEEEEEvNT_6ParamsE --------------------------
	.section	.nv.constant0._ZN7cutlass13device_kernelIN5flash11enable_sm90INS1_16FlashAttnFwdSm90INS1_25CollectiveMainloopFwdSm90ILi2EN4cute5tupleIJNS5_1CILi1EEES8_S8_EEENS6_IJNS7_ILi128EEENS7_ILi64EEENS7_ILi256EEEEEELi256ENS_12float_e4m3_tEfNS_4arch4Sm90ELb0ELb1ELb0ELb1ELb0ELb0ELb0ELb1ELb1ELb1ELb1ELb0EEENS1_21CollectiveEpilogueFwdINS6_IJSA_SC_SB_EEES9_NS_10bfloat16_tESG_Li256ELb1ELb1ELb1ELb1EEENS1_36VarlenDynamicPersistentTileSchedulerILi128ELi64ELi256ELi128ELb1ELb1ELb1ELb1ELb0ELb1EEEEEEEEEvNT_6ParamsE,"a",@progbits
	.sectionflags	@""
	.align	4
.nv.constant0._ZN7cutlass13device_kernelIN5flash11enable_sm90INS1_16FlashAttnFwdSm90INS1_25CollectiveMainloopFwdSm90ILi2EN4cute5tupleIJNS5_1CILi1EEES8_S8_EEENS6_IJNS7_ILi128EEENS7_ILi64EEENS7_ILi256EEEEEELi256ENS_12float_e4m3_tEfNS_4arch4Sm90ELb0ELb1ELb0ELb1ELb0ELb0ELb0ELb1ELb1ELb1ELb1ELb0EEENS1_21CollectiveEpilogueFwdINS6_IJSA_SC_SB_EEES9_NS_10bfloat16_tESG_Li256ELb1ELb1ELb1ELb1EEENS1_36VarlenDynamicPersistentTileSchedulerILi128ELi64ELi256ELi128ELb1ELb1ELb1ELb1ELb0ELb1EEEEEEEEEvNT_6ParamsE:
	.zero		3328


//--------------------- .nv.constant0._ZN7cutlass13device_kernelIN5flash11enable_sm90INS1_16FlashAttnFwdSm90INS1_25CollectiveMainloopFwdSm90ILi2EN4cute5tupleIJNS5_1CILi1EEES8_S8_EEENS6_IJNS7_ILi128EEENS7_ILi64EEENS7_ILi256EEEEEELi256ENS_12float_e4m3_tEfNS_4arch4Sm90ELb0ELb1ELb0ELb1ELb0ELb1ELb0ELb1ELb1ELb1ELb1ELb0EEENS1_21CollectiveEpilogueFwdINS6_IJSA_SC_SB_EEES9_NS_10bfloat16_tESG_Li256ELb1ELb1ELb1ELb1EEENS1_36VarlenDynamicPersistentTileSchedulerILi128ELi64ELi256ELi128ELb1ELb1ELb1ELb1ELb0ELb1EEEEEEEEEvNT_6ParamsE --------------------------
	.section	.nv.constant0._ZN7cutlass13device_kernelIN5flash11enable_sm90INS1_16FlashAttnFwdSm90INS1_25CollectiveMainloopFwdSm90ILi2EN4cute5tupleIJNS5_1CILi1EEES8_S8_EEENS6_IJNS7_ILi128EEENS7_ILi64EEENS7_ILi256EEEEEELi256ENS_12float_e4m3_tEfNS_4arch4Sm90ELb0ELb1ELb0ELb1ELb0ELb1ELb0ELb1ELb1ELb1ELb1ELb0EEENS1_21CollectiveEpilogueFwdINS6_IJSA_SC_SB_EEES9_NS_10bfloat16_tESG_Li256ELb1ELb1ELb1ELb1EEENS1_36VarlenDynamicPersistentTileSchedulerILi128ELi64ELi256ELi128ELb1ELb1ELb1ELb1ELb0ELb1EEEEEEEEEvNT_6ParamsE,"a",@progbits
	.sectionflags	@""
	.align	4
.nv.constant0._ZN7cutlass13device_kernelIN5flash11enable_sm90INS1_16FlashAttnFwdSm90INS1_25CollectiveMainloopFwdSm90ILi2EN4cute5tupleIJNS5_1CILi1EEES8_S8_EEENS6_IJNS7_ILi128EEENS7_ILi64EEENS7_ILi256EEEEEELi256ENS_12float_e4m3_tEfNS_4arch4Sm90ELb0ELb1ELb0ELb1ELb0ELb1ELb0ELb1ELb1ELb1ELb1ELb0EEENS1_21CollectiveEpilogueFwdINS6_IJSA_SC_SB_EEES9_NS_10bfloat16_tESG_Li256ELb1ELb1ELb1ELb1EEENS1_36VarlenDynamicPersistentTileSchedulerILi128ELi64ELi256ELi128ELb1ELb1ELb1ELb1ELb0ELb1EEEEEEEEEvNT_6ParamsE:
	.zero		3328


//--------------------- .nv.constant0._ZN7cutlass13device_kernelIN5flash11enable_sm90INS1_16FlashAttnFwdSm90INS1_25CollectiveMainloopFwdSm90ILi2EN4cute5tupleIJNS5_1CILi1EEES8_S8_EEENS6_IJNS7_ILi128EEESA_NS7_ILi256EEEEEELi256ENS_12float_e4m3_tEfNS_4arch4Sm90ELb1ELb0ELb0ELb0ELb0ELb0ELb0ELb1ELb1ELb1ELb1ELb0EEENS1_21CollectiveEpilogueFwdINS6_IJSA_SB_SA_EEES9_NS_10bfloat16_tESF_Li256ELb0ELb1ELb1ELb1EEENS1_19SingleTileSchedulerILb0ELb1ELb1ELi128EEEEEEEEEvNT_6ParamsE --------------------------
	.section	.nv.constant0._ZN7cutlass13device_kernelIN5flash11enable_sm90INS1_16FlashAttnFwdSm90INS1_25CollectiveMainloopFwdSm90ILi2EN4cute5tupleIJNS5_1CILi1EEES8_S8_EEENS6_IJNS7_ILi128EEESA_NS7_ILi256EEEEEELi256ENS_12float_e4m3_tEfNS_4arch4Sm90ELb1ELb0ELb0ELb0ELb0ELb0ELb0ELb1ELb1ELb1ELb1ELb0EEENS1_21CollectiveEpilogueFwdINS6_IJSA_SB_SA_EEES9_NS_10bfloat16_tESF_Li256ELb0ELb1ELb1ELb1EEENS1_19SingleTileSchedulerILb0ELb1ELb1ELi128EEEEEEEEEvNT_6ParamsE,"a",@progbits
	.sectionflags	@""
	.align	4
.nv.constant0._ZN7cutlass13device_kernelIN5flash11enable_sm90INS1_16FlashAttnFwdSm90INS1_25CollectiveMainloopFwdSm90ILi2EN4cute5tupleIJNS5_1CILi1EEES8_S8_EEENS6_IJNS7_ILi128EEESA_NS7_ILi256EEEEEELi256ENS_12float_e4m3_tEfNS_4arch4Sm90ELb1ELb0ELb0ELb0ELb0ELb0ELb0ELb1ELb1ELb1ELb1ELb0EEENS1_21CollectiveEpilogueFwdINS6_IJSA_SB_SA_EEES9_NS_10bfloat16_tESF_Li256ELb0ELb1ELb1ELb1EEENS1_19SingleTileSchedulerILb0ELb1ELb1ELi128EEEEEEEEEvNT_6ParamsE:
	.zero		3200


//--------------------- .nv.constant0._ZN7cutlass13device_kernelIN5flash11enable_sm90INS1_16FlashAttnFwdSm90INS1_25CollectiveMainloopFwdSm90ILi2EN4cute5tupleIJNS5_1CILi1EEES8_S8_EEENS6_IJNS7_ILi128EEESA_NS7_ILi256EEEEEELi256ENS_12float_e4m3_tEfNS_4arch4Sm90ELb1ELb0ELb0ELb1ELb0ELb0ELb0ELb1ELb1ELb1ELb1ELb0EEENS1_21CollectiveEpilogueFwdINS6_IJSA_SB_SA_EEES9_NS_10bfloat16_tESF_Li256ELb1ELb1ELb1ELb1EEENS1_36VarlenDynamicPersistentTileSchedulerILi128ELi128ELi256ELi128ELb1ELb1ELb1ELb1ELb1ELb1EEEEEEEEEvNT_6ParamsE --------------------------
	.section	.nv.constant0._ZN7cutlass13device_kernelIN5flash11enable_sm90INS1_16FlashAttnFwdSm90INS1_25CollectiveMainloopFwdSm90ILi2EN4cute5tupleIJNS5_1CILi1EEES8_S8_EEENS6_IJNS7_ILi128EEESA_NS7_ILi256EEEEEELi256ENS_12float_e4m3_tEfNS_4arch4Sm90ELb1ELb0ELb0ELb1ELb0ELb0ELb0ELb1ELb1ELb1ELb1ELb0EEENS1_21CollectiveEpilogueFwdINS6_IJSA_SB_SA_EEES9_NS_10bfloat16_tESF_Li256ELb1ELb1ELb1ELb1EEENS1_36VarlenDynamicPersistentTileSchedulerILi128ELi128ELi256ELi128ELb1ELb1ELb1ELb1ELb1ELb1EEEEEEEEEvNT_6ParamsE,"a",@progbits
	.sectionflags	@""
	.align	4
.nv.constant0._ZN7cutlass13device_kernelIN5flash11enable_sm90INS1_16FlashAttnFwdSm90INS1_25CollectiveMainloopFwdSm90ILi2EN4cute5tupleIJNS5_1CILi1EEES8_S8_EEENS6_IJNS7_ILi128EEESA_NS7_ILi256EEEEEELi256ENS_12float_e4m3_tEfNS_4arch4Sm90ELb1ELb0ELb0ELb1ELb0ELb0ELb0ELb1ELb1ELb1ELb1ELb0EEENS1_21CollectiveEpilogueFwdINS6_IJSA_SB_SA_EEES9_NS_10bfloat16_tESF_Li256ELb1ELb1ELb1ELb1EEENS1_36VarlenDynamicPersistentTileSchedulerILi128ELi128ELi256ELi128ELb1ELb1ELb1ELb1ELb1ELb1EEEEEEEEEvNT_6ParamsE:
	.zero		3328


//--------------------- .nv.constant0._ZN7cutlass13device_kernelIN5flash11enable_sm90INS1_16FlashAttnFwdSm90INS1_25CollectiveMainloopFwdSm90ILi2EN4cute5tupleIJNS5_1CILi1EEES8_S8_EEENS6_IJNS7_ILi128EEESA_NS7_ILi256EEEEEELi256ENS_12float_e4m3_tEfNS_4arch4Sm90ELb1ELb0ELb0ELb1ELb0ELb1ELb0ELb1ELb1ELb1ELb1ELb0EEENS1_21CollectiveEpilogueFwdINS6_IJSA_SB_SA_EEES9_NS_10bfloat16_tESF_Li256ELb1ELb1ELb1ELb1EEENS1_36VarlenDynamicPersistentTileSchedulerILi128ELi128ELi256ELi128ELb1ELb1ELb1ELb1ELb1ELb1EEEEEEEEEvNT_6ParamsE --------------------------
	.section	.nv.constant0._ZN7cutlass13device_kernelIN5flash11enable_sm90INS1_16FlashAttnFwdSm90INS1_25CollectiveMainloopFwdSm90ILi2EN4cute5tupleIJNS5_1CILi1EEES8_S8_EEENS6_IJNS7_ILi128EEESA_NS7_ILi256EEEEEELi256ENS_12float_e4m3_tEfNS_4arch4Sm90ELb1ELb0ELb0ELb1ELb0ELb1ELb0ELb1ELb1ELb1ELb1ELb0EEENS1_21CollectiveEpilogueFwdINS6_IJSA_SB_SA_EEES9_NS_10bfloat16_tESF_Li256ELb1ELb1ELb1ELb1EEENS1_36VarlenDynamicPersistentTileSchedulerILi128ELi128ELi256ELi128ELb1ELb1ELb1ELb1ELb1ELb1EEEEEEEEEvNT_6ParamsE,"a",@progbits
	.sectionflags	@""
	.align	4
.nv.constant0._ZN7cutlass13device_kernelIN5flash11enable_sm90INS1_16FlashAttnFwdSm90INS1_25CollectiveMainloopFwdSm90ILi2EN4cute5tupleIJNS5_1CILi1EEES8_S8_EEENS6_IJNS7_ILi128EEESA_NS7_ILi256EEEEEELi256ENS_12float_e4m3_tEfNS_4arch4Sm90ELb1ELb0ELb0ELb1ELb0ELb1ELb0ELb1ELb1ELb1ELb1ELb0EEENS1_21CollectiveEpilogueFwdINS6_IJSA_SB_SA_EEES9_NS_10bfloat16_tESF_Li256ELb1ELb1ELb1ELb1EEENS1_36VarlenDynamicPersistentTileSchedulerILi128ELi128ELi256ELi128ELb1ELb1ELb1ELb1ELb1ELb1EEEEEEEEEvNT_6ParamsE:
	.zero		3328


//--------------------- SYMBOLS --------------------------

	.type		.nv.reservedSmem.offset0,@object
	.size		.nv.reservedSmem.offset0,0x4
	.type		__assertfail,@function
